// Copyright (c) 2024, Jay Shah, Ganesh Bikshandi, Ying Zhang, Vijay Thakkar, Pradeep Ramani, Tri Dao.
// Splitting the different template instantiations to different files to speed up compilation.
// This file is auto-generated. See "generate_kernels.py"

#include "flash_fwd_launch_template.h"

#ifndef FLASHATTENTION_DISABLE_HDIM192
template void run_mha_fwd_<90, cutlass::bfloat16_t, 192, 192, false, false, false, false>(Flash_fwd_params &params, cudaStream_t stream);
#endif


// ===== COMPILED SASS (sm_90a) =====

	.target	sm_90a

	.elftype	@"ET_EXEC"


//--------------------- .note.nv.tkinfo           --------------------------
	.section	.note.nv.tkinfo,"",@"SHT_NOTE"
	.sectionflags	@"SHF_NOTE_NV_TKINFO"
	.tkinfo
        /*0018*/ 	.word	0x00000002
        /*0030*/ 	.string	""
        /*0030*/ 	.string	"ptxas"
        /*0030*/ 	.string	"Cuda compilation tools, release 13.0, V13.0.88"
        /*0030*/ 	.string	"Build cuda_13.0.r13.0/compiler.36424714_0"
        /*0030*/ 	.string	"-arch sm_90a -m 64 "



//--------------------- .note.nv.cuinfo           --------------------------
	.section	.note.nv.cuinfo,"",@"SHT_NOTE"
	.sectionflags	@"SHF_NOTE_NV_CUINFO"
        /*0018*/ 	.short	0x0002
        /*001a*/ 	.short	0x005a
        /*001c*/ 	.short	0x0082
	.zero		2


//--------------------- .nv.info                  --------------------------
	.section	.nv.info,"",@"SHT_CUDA_INFO"
	.align	4


	//----- nvinfo : EIATTR_REGCOUNT
	.align		4
        /*0000*/ 	.byte	0x04, 0x2f
        /*0002*/ 	.short	(.L_23 - .L_22)
	.align		4
.L_22:
        /*0004*/ 	.word	index@(_ZN7cutlass13device_kernelIN5flash11enable_sm90INS1_16FlashAttnFwdSm90INS1_25CollectiveMainloopFwdSm90ILi2EN4cute5tupleIJNS5_1CILi1EEES8_S8_EEENS6_IJNS7_ILi128EEENS7_ILi112EEENS7_ILi192EEEEEELi192ENS_10bfloat16_tEfNS_4arch4Sm90ELb1ELb0ELb0ELb1ELb0ELb1ELb0ELb1ELb1ELb0ELb0ELb0EEENS1_21CollectiveEpilogueFwdINS6_IJSA_SC_SB_EEES9_SE_SG_Li256ELb1ELb0ELb0ELb0EEENS1_36VarlenDynamicPersistentTileSchedulerILi128ELi112ELi256ELi32ELb0ELb0ELb1ELb1ELb1ELb1EEEEEEEEEvNT_6ParamsE)
        /*0008*/ 	.word	0x000000a8


	//----- nvinfo : EIATTR_FRAME_SIZE
	.align		4
.L_23:
        /*000c*/ 	.byte	0x04, 0x11
        /*000e*/ 	.short	(.L_25 - .L_24)
	.align		4
.L_24:
        /*0010*/ 	.word	index@(_ZN7cutlass13device_kernelIN5flash11enable_sm90INS1_16FlashAttnFwdSm90INS1_25CollectiveMainloopFwdSm90ILi2EN4cute5tupleIJNS5_1CILi1EEES8_S8_EEENS6_IJNS7_ILi128EEENS7_ILi112EEENS7_ILi192EEEEEELi192ENS_10bfloat16_tEfNS_4arch4Sm90ELb1ELb0ELb0ELb1ELb0ELb1ELb0ELb1ELb1ELb0ELb0ELb0EEENS1_21CollectiveEpilogueFwdINS6_IJSA_SC_SB_EEES9_SE_SG_Li256ELb1ELb0ELb0ELb0EEENS1_36VarlenDynamicPersistentTileSchedulerILi128ELi112ELi256ELi32ELb0ELb0ELb1ELb1ELb1ELb1EEEEEEEEEvNT_6ParamsE)
        /*0014*/ 	.word	0x00000078


	//----- nvinfo : EIATTR_REGCOUNT
	.align		4
.L_25:
        /*0018*/ 	.byte	0x04, 0x2f
        /*001a*/ 	.short	(.L_27 - .L_26)
	.align		4
.L_26:
        /*001c*/ 	.word	index@(_ZN7cutlass13device_kernelIN5flash11enable_sm90INS1_16FlashAttnFwdSm90INS1_25CollectiveMainloopFwdSm90ILi2EN4cute5tupleIJNS5_1CILi1EEES8_S8_EEENS6_IJNS7_ILi128EEENS7_ILi112EEENS7_ILi192EEEEEELi192ENS_10bfloat16_tEfNS_4arch4Sm90ELb1ELb0ELb0ELb1ELb0ELb0ELb0ELb1ELb1ELb0ELb0ELb0EEENS1_21CollectiveEpilogueFwdINS6_IJSA_SC_SB_EEES9_SE_SG_Li256ELb1ELb0ELb0ELb0EEENS1_36VarlenDynamicPersistentTileSchedulerILi128ELi112ELi256ELi32ELb0ELb0ELb1ELb1ELb1ELb1EEEEEEEEEvNT_6ParamsE)
        /*0020*/ 	.word	0x000000a8


	//----- nvinfo : EIATTR_FRAME_SIZE
	.align		4
.L_27:
        /*0024*/ 	.byte	0x04, 0x11
        /*0026*/ 	.short	(.L_29 - .L_28)
	.align		4
.L_28:
        /*0028*/ 	.word	index@(_ZN7cutlass13device_kernelIN5flash11enable_sm90INS1_16FlashAttnFwdSm90INS1_25CollectiveMainloopFwdSm90ILi2EN4cute5tupleIJNS5_1CILi1EEES8_S8_EEENS6_IJNS7_ILi128EEENS7_ILi112EEENS7_ILi192EEEEEELi192ENS_10bfloat16_tEfNS_4arch4Sm90ELb1ELb0ELb0ELb1ELb0ELb0ELb0ELb1ELb1ELb0ELb0ELb0EEENS1_21CollectiveEpilogueFwdINS6_IJSA_SC_SB_EEES9_SE_SG_Li256ELb1ELb0ELb0ELb0EEENS1_36VarlenDynamicPersistentTileSchedulerILi128ELi112ELi256ELi32ELb0ELb0ELb1ELb1ELb1ELb1EEEEEEEEEvNT_6ParamsE)
        /*002c*/ 	.word	0x00000030


	//----- nvinfo : EIATTR_REGCOUNT
	.align		4
.L_29:
        /*0030*/ 	.byte	0x04, 0x2f
        /*0032*/ 	.short	(.L_31 - .L_30)
	.align		4
.L_30:
        /*0034*/ 	.word	index@(_ZN7cutlass13device_kernelIN5flash11enable_sm90INS1_16FlashAttnFwdSm90INS1_25CollectiveMainloopFwdSm90ILi2EN4cute5tupleIJNS5_1CILi1EEES8_S8_EEENS6_IJNS7_ILi128EEENS7_ILi112EEENS7_ILi192EEEEEELi192ENS_10bfloat16_tEfNS_4arch4Sm90ELb1ELb0ELb0ELb0ELb0ELb0ELb0ELb1ELb1ELb0ELb0ELb0EEENS1_21CollectiveEpilogueFwdINS6_IJSA_SC_SB_EEES9_SE_SG_Li256ELb0ELb0ELb0ELb0EEENS1_30DynamicPersistentTileSchedulerILi256ELi32ELb0ELb0ELb1EEEEEEEEEvNT_6ParamsE)
        /*0038*/ 	.word	0x000000a8


	//----- nvinfo : EIATTR_FRAME_SIZE
	.align		4
.L_31:
        /*003c*/ 	.byte	0x04, 0x11
        /*003e*/ 	.short	(.L_33 - .L_32)
	.align		4
.L_32:
        /*0040*/ 	.word	index@(_ZN7cutlass13device_kernelIN5flash11enable_sm90INS1_16FlashAttnFwdSm90INS1_25CollectiveMainloopFwdSm90ILi2EN4cute5tupleIJNS5_1CILi1EEES8_S8_EEENS6_IJNS7_ILi128EEENS7_ILi112EEENS7_ILi192EEEEEELi192ENS_10bfloat16_tEfNS_4arch4Sm90ELb1ELb0ELb0ELb0ELb0ELb0ELb0ELb1ELb1ELb0ELb0ELb0EEENS1_21CollectiveEpilogueFwdINS6_IJSA_SC_SB_EEES9_SE_SG_Li256ELb0ELb0ELb0ELb0EEENS1_30DynamicPersistentTileSchedulerILi256ELi32ELb0ELb0ELb1EEEEEEEEEvNT_6ParamsE)
        /*0044*/ 	.word	0x00000010


	//----- nvinfo : EIATTR_REGCOUNT
	.align		4
.L_33:
        /*0048*/ 	.byte	0x04, 0x2f
        /*004a*/ 	.short	(.L_35 - .L_34)
	.align		4
.L_34:
        /*004c*/ 	.word	index@(_ZN7cutlass13device_kernelIN5flash11enable_sm90INS1_16FlashAttnFwdSm90INS1_25CollectiveMainloopFwdSm90ILi2EN4cute5tupleIJNS5_1CILi1EEES8_S8_EEENS6_IJNS7_ILi128EEENS7_ILi96EEENS7_ILi192EEEEEELi192ENS_10bfloat16_tEfNS_4arch4Sm90ELb0ELb1ELb0ELb1ELb0ELb1ELb0ELb1ELb1ELb0ELb0ELb0EEENS1_21CollectiveEpilogueFwdINS6_IJSA_SC_SB_EEES9_SE_SG_Li256ELb1ELb0ELb0ELb0EEENS1_36VarlenDynamicPersistentTileSchedulerILi128ELi96ELi256ELi32ELb0ELb0ELb1ELb1ELb0ELb1EEEEEEEEEvNT_6ParamsE)
        /*0050*/ 	.word	0x000000a8


	//----- nvinfo : EIATTR_FRAME_SIZE
	.align		4
.L_35:
        /*0054*/ 	.byte	0x04, 0x11
        /*0056*/ 	.short	(.L_37 - .L_36)
	.align		4
.L_36:
        /*0058*/ 	.word	index@(_ZN7cutlass13device_kernelIN5flash11enable_sm90INS1_16FlashAttnFwdSm90INS1_25CollectiveMainloopFwdSm90ILi2EN4cute5tupleIJNS5_1CILi1EEES8_S8_EEENS6_IJNS7_ILi128EEENS7_ILi96EEENS7_ILi192EEEEEELi192ENS_10bfloat16_tEfNS_4arch4Sm90ELb0ELb1ELb0ELb1ELb0ELb1ELb0ELb1ELb1ELb0ELb0ELb0EEENS1_21CollectiveEpilogueFwdINS6_IJSA_SC_SB_EEES9_SE_SG_Li256ELb1ELb0ELb0ELb0EEENS1_36VarlenDynamicPersistentTileSchedulerILi128ELi96ELi256ELi32ELb0ELb0ELb1ELb1ELb0ELb1EEEEEEEEEvNT_6ParamsE)
        /*005c*/ 	.word	0x00000058


	//----- nvinfo : EIATTR_REGCOUNT
	.align		4
.L_37:
        /*0060*/ 	.byte	0x04, 0x2f
        /*0062*/ 	.short	(.L_39 - .L_38)
	.align		4
.L_38:
        /*0064*/ 	.word	index@(_ZN7cutlass13device_kernelIN5flash11enable_sm90INS1_16FlashAttnFwdSm90INS1_25CollectiveMainloopFwdSm90ILi2EN4cute5tupleIJNS5_1CILi1EEES8_S8_EEENS6_IJNS7_ILi128EEENS7_ILi96EEENS7_ILi192EEEEEELi192ENS_10bfloat16_tEfNS_4arch4Sm90ELb0ELb1ELb0ELb1ELb0ELb0ELb0ELb1ELb1ELb0ELb0ELb0EEENS1_21CollectiveEpilogueFwdINS6_IJSA_SC_SB_EEES9_SE_SG_Li256ELb1ELb0ELb0ELb0EEENS1_36VarlenDynamicPersistentTileSchedulerILi128ELi96ELi256ELi32ELb0ELb0ELb1ELb1ELb0ELb1EEEEEEEEEvNT_6ParamsE)
        /*0068*/ 	.word	0x000000a8


	//----- nvinfo : EIATTR_FRAME_SIZE
	.align		4
.L_39:
        /*006c*/ 	.byte	0x04, 0x11
        /*006e*/ 	.short	(.L_41 - .L_40)
	.align		4
.L_40:
        /*0070*/ 	.word	index@(_ZN7cutlass13device_kernelIN5flash11enable_sm90INS1_16FlashAttnFwdSm90INS1_25CollectiveMainloopFwdSm90ILi2EN4cute5tupleIJNS5_1CILi1EEES8_S8_EEENS6_IJNS7_ILi128EEENS7_ILi96EEENS7_ILi192EEEEEELi192ENS_10bfloat16_tEfNS_4arch4Sm90ELb0ELb1ELb0ELb1ELb0ELb0ELb0ELb1ELb1ELb0ELb0ELb0EEENS1_21CollectiveEpilogueFwdINS6_IJSA_SC_SB_EEES9_SE_SG_Li256ELb1ELb0ELb0ELb0EEENS1_36VarlenDynamicPersistentTileSchedulerILi128ELi96ELi256ELi32ELb0ELb0ELb1ELb1ELb0ELb1EEEEEEEEEvNT_6ParamsE)
        /*0074*/ 	.word	0x00000028


	//----- nvinfo : EIATTR_REGCOUNT
	.align		4
.L_41:
        /*0078*/ 	.byte	0x04, 0x2f
        /*007a*/ 	.short	(.L_43 - .L_42)
	.align		4
.L_42:
        /*007c*/ 	.word	index@(_ZN7cutlass13device_kernelIN5flash11enable_sm90INS1_16FlashAttnFwdSm90INS1_25CollectiveMainloopFwdSm90ILi2EN4cute5tupleIJNS5_1CILi1EEES8_S8_EEENS6_IJNS7_ILi128EEENS7_ILi96EEENS7_ILi192EEEEEELi192ENS_10bfloat16_tEfNS_4arch4Sm90ELb0ELb1ELb0ELb0ELb0ELb0ELb0ELb1ELb1ELb0ELb0ELb0EEENS1_21CollectiveEpilogueFwdINS6_IJSA_SC_SB_EEES9_SE_SG_Li256ELb0ELb0ELb0ELb0EEENS1_30DynamicPersistentTileSchedulerILi256ELi32ELb0ELb0ELb1EEEEEEEEEvNT_6ParamsE)
        /*0080*/ 	.word	0x000000a8


	//----- nvinfo : EIATTR_FRAME_SIZE
	.align		4
.L_43:
        /*0084*/ 	.byte	0x04, 0x11
        /*0086*/ 	.short	(.L_45 - .L_44)
	.align		4
.L_44:
        /*0088*/ 	.word	index@(_ZN7cutlass13device_kernelIN5flash11enable_sm90INS1_16FlashAttnFwdSm90INS1_25CollectiveMainloopFwdSm90ILi2EN4cute5tupleIJNS5_1CILi1EEES8_S8_EEENS6_IJNS7_ILi128EEENS7_ILi96EEENS7_ILi192EEEEEELi192ENS_10bfloat16_tEfNS_4arch4Sm90ELb0ELb1ELb0ELb0ELb0ELb0ELb0ELb1ELb1ELb0ELb0ELb0EEENS1_21CollectiveEpilogueFwdINS6_IJSA_SC_SB_EEES9_SE_SG_Li256ELb0ELb0ELb0ELb0EEENS1_30DynamicPersistentTileSchedulerILi256ELi32ELb0ELb0ELb1EEEEEEEEEvNT_6ParamsE)
        /*008c*/ 	.word	0x00000008


	//----- nvinfo : EIATTR_REGCOUNT
	.align		4
.L_45:
        /*0090*/ 	.byte	0x04, 0x2f
        /*0092*/ 	.short	(.L_47 - .L_46)
	.align		4
.L_46:
        /*0094*/ 	.word	index@(_ZN7cutlass13device_kernelIN5flash11enable_sm90INS1_16FlashAttnFwdSm90INS1_25CollectiveMainloopFwdSm90ILi2EN4cute5tupleIJNS5_1CILi1EEES8_S8_EEENS6_IJNS7_ILi128EEENS7_ILi112EEENS7_ILi192EEEEEELi192ENS_10bfloat16_tEfNS_4arch4Sm90ELb0ELb0ELb0ELb1ELb0ELb1ELb0ELb1ELb1ELb0ELb0ELb0EEENS1_21CollectiveEpilogueFwdINS6_IJSA_SC_SB_EEES9_SE_SG_Li256ELb1ELb0ELb0ELb0EEENS1_36VarlenDynamicPersistentTileSchedulerILi128ELi112ELi256ELi32ELb0ELb0ELb1ELb0ELb1ELb1EEEEEEEEEvNT_6ParamsE)
        /*0098*/ 	.word	0x000000a8


	//----- nvinfo : EIATTR_FRAME_SIZE
	.align		4
.L_47:
        /*009c*/ 	.byte	0x04, 0x11
        /*009e*/ 	.short	(.L_49 - .L_48)
	.align		4
.L_48:
        /*00a0*/ 	.word	index@(_ZN7cutlass13device_kernelIN5flash11enable_sm90INS1_16FlashAttnFwdSm90INS1_25CollectiveMainloopFwdSm90ILi2EN4cute5tupleIJNS5_1CILi1EEES8_S8_EEENS6_IJNS7_ILi128EEENS7_ILi112EEENS7_ILi192EEEEEELi192ENS_10bfloat16_tEfNS_4arch4Sm90ELb0ELb0ELb0ELb1ELb0ELb1ELb0ELb1ELb1ELb0ELb0ELb0EEENS1_21CollectiveEpilogueFwdINS6_IJSA_SC_SB_EEES9_SE_SG_Li256ELb1ELb0ELb0ELb0EEENS1_36VarlenDynamicPersistentTileSchedulerILi128ELi112ELi256ELi32ELb0ELb0ELb1ELb0ELb1ELb1EEEEEEEEEvNT_6ParamsE)
        /*00a4*/ 	.word	0x00000068


	//----- nvinfo : EIATTR_REGCOUNT
	.align		4
.L_49:
        /*00a8*/ 	.byte	0x04, 0x2f
        /*00aa*/ 	.short	(.L_51 - .L_50)
	.align		4
.L_50:
        /*00ac*/ 	.word	index@(_ZN7cutlass13device_kernelIN5flash11enable_sm90INS1_16FlashAttnFwdSm90INS1_25CollectiveMainloopFwdSm90ILi2EN4cute5tupleIJNS5_1CILi1EEES8_S8_EEENS6_IJNS7_ILi128EEENS7_ILi112EEENS7_ILi192EEEEEELi192ENS_10bfloat16_tEfNS_4arch4Sm90ELb0ELb0ELb0ELb1ELb0ELb0ELb0ELb1ELb1ELb0ELb0ELb0EEENS1_21CollectiveEpilogueFwdINS6_IJSA_SC_SB_EEES9_SE_SG_Li256ELb1ELb0ELb0ELb0EEENS1_36VarlenDynamicPersistentTileSchedulerILi128ELi112ELi256ELi32ELb0ELb0ELb1ELb0ELb1ELb1EEEEEEEEEvNT_6ParamsE)
        /*00b0*/ 	.word	0x000000a8


	//----- nvinfo : EIATTR_FRAME_SIZE
	.align		4
.L_51:
        /*00b4*/ 	.byte	0x04, 0x11
        /*00b6*/ 	.short	(.L_53 - .L_52)
	.align		4
.L_52:
        /*00b8*/ 	.word	index@(_ZN7cutlass13device_kernelIN5flash11enable_sm90INS1_16FlashAttnFwdSm90INS1_25CollectiveMainloopFwdSm90ILi2EN4cute5tupleIJNS5_1CILi1EEES8_S8_EEENS6_IJNS7_ILi128EEENS7_ILi112EEENS7_ILi192EEEEEELi192ENS_10bfloat16_tEfNS_4arch4Sm90ELb0ELb0ELb0ELb1ELb0ELb0ELb0ELb1ELb1ELb0ELb0ELb0EEENS1_21CollectiveEpilogueFwdINS6_IJSA_SC_SB_EEES9_SE_SG_Li256ELb1ELb0ELb0ELb0EEENS1_36VarlenDynamicPersistentTileSchedulerILi128ELi112ELi256ELi32ELb0ELb0ELb1ELb0ELb1ELb1EEEEEEEEEvNT_6ParamsE)
        /*00bc*/ 	.word	0x00000038


	//----- nvinfo : EIATTR_REGCOUNT
	.align		4
.L_53:
        /*00c0*/ 	.byte	0x04, 0x2f
        /*00c2*/ 	.short	(.L_55 - .L_54)
	.align		4
.L_54:
        /*00c4*/ 	.word	index@(_ZN7cutlass13device_kernelIN5flash11enable_sm90INS1_16FlashAttnFwdSm90INS1_25CollectiveMainloopFwdSm90ILi2EN4cute5tupleIJNS5_1CILi2EEENS7_ILi1EEES9_EEENS6_IJNS7_ILi128EEENS7_ILi112EEENS7_ILi192EEEEEELi192ENS_10bfloat16_tEfNS_4arch4Sm90ELb0ELb0ELb0ELb0ELb0ELb0ELb0ELb1ELb1ELb0ELb0ELb0EEENS1_21CollectiveEpilogueFwdINS6_IJSB_SD_SC_EEESA_SF_SH_Li256ELb0ELb0ELb0ELb0EEENS1_29StaticPersistentTileSchedulerILb0EEEEEEEEEvNT_6ParamsE)
        /*00c8*/ 	.word	0x000000a8


	//----- nvinfo : EIATTR_FRAME_SIZE
	.align		4
.L_55:
        /*00cc*/ 	.byte	0x04, 0x11
        /*00ce*/ 	.short	(.L_57 - .L_56)
	.align		4
.L_56:
        /*00d0*/ 	.word	index@(_ZN7cutlass13device_kernelIN5flash11enable_sm90INS1_16FlashAttnFwdSm90INS1_25CollectiveMainloopFwdSm90ILi2EN4cute5tupleIJNS5_1CILi2EEENS7_ILi1EEES9_EEENS6_IJNS7_ILi128EEENS7_ILi112EEENS7_ILi192EEEEEELi192ENS_10bfloat16_tEfNS_4arch4Sm90ELb0ELb0ELb0ELb0ELb0ELb0ELb0ELb1ELb1ELb0ELb0ELb0EEENS1_21CollectiveEpilogueFwdINS6_IJSB_SD_SC_EEESA_SF_SH_Li256ELb0ELb0ELb0ELb0EEENS1_29StaticPersistentTileSchedulerILb0EEEEEEEEEvNT_6ParamsE)
        /*00d4*/ 	.word	0x00000030


	//----- nvinfo : EIATTR_REGCOUNT
	.align		4
.L_57:
        /*00d8*/ 	.byte	0x04, 0x2f
        /*00da*/ 	.short	(.L_59 - .L_58)
	.align		4
.L_58:
        /*00dc*/ 	.word	index@(_ZN7cutlass13device_kernelIN5flash11enable_sm90INS1_16FlashAttnFwdSm90INS1_25CollectiveMainloopFwdSm90ILi2EN4cute5tupleIJNS5_1CILi1EEES8_S8_EEENS6_IJNS7_ILi128EEENS7_ILi112EEENS7_ILi192EEEEEELi192ENS_10bfloat16_tEfNS_4arch4Sm90ELb0ELb0ELb0ELb0ELb0ELb0ELb0ELb1ELb1ELb0ELb0ELb0EEENS1_21CollectiveEpilogueFwdINS6_IJSA_SC_SB_EEES9_SE_SG_Li256ELb0ELb0ELb0ELb0EEENS1_29StaticPersistentTileSchedulerILb0EEEEEEEEEvNT_6ParamsE)
        /*00e0*/ 	.word	0x000000a8


	//----- nvinfo : EIATTR_FRAME_SIZE
	.align		4
.L_59:
        /*00e4*/ 	.byte	0x04, 0x11
        /*00e6*/ 	.short	(.L_61 - .L_60)
	.align		4
.L_60:
        /*00e8*/ 	.word	index@(_ZN7cutlass13device_kernelIN5flash11enable_sm90INS1_16FlashAttnFwdSm90INS1_25CollectiveMainloopFwdSm90ILi2EN4cute5tupleIJNS5_1CILi1EEES8_S8_EEENS6_IJNS7_ILi128EEENS7_ILi112EEENS7_ILi192EEEEEELi192ENS_10bfloat16_tEfNS_4arch4Sm90ELb0ELb0ELb0ELb0ELb0ELb0ELb0ELb1ELb1ELb0ELb0ELb0EEENS1_21CollectiveEpilogueFwdINS6_IJSA_SC_SB_EEES9_SE_SG_Li256ELb0ELb0ELb0ELb0EEENS1_29StaticPersistentTileSchedulerILb0EEEEEEEEEvNT_6ParamsE)
        /*00ec*/ 	.word	0x00000020


	//----- nvinfo : EIATTR_MIN_STACK_SIZE
	.align		4
.L_61:
        /*00f0*/ 	.byte	0x04, 0x12
        /*00f2*/ 	.short	(.L_63 - .L_62)
	.align		4
.L_62:
        /*00f4*/ 	.word	index@(_ZN7cutlass13device_kernelIN5flash11enable_sm90INS1_16FlashAttnFwdSm90INS1_25CollectiveMainloopFwdSm90ILi2EN4cute5tupleIJNS5_1CILi1EEES8_S8_EEENS6_IJNS7_ILi128EEENS7_ILi112EEENS7_ILi192EEEEEELi192ENS_10bfloat16_tEfNS_4arch4Sm90ELb0ELb0ELb0ELb0ELb0ELb0ELb0ELb1ELb1ELb0ELb0ELb0EEENS1_21CollectiveEpilogueFwdINS6_IJSA_SC_SB_EEES9_SE_SG_Li256ELb0ELb0ELb0ELb0EEENS1_29StaticPersistentTileSchedulerILb0EEEEEEEEEvNT_6ParamsE)
        /*00f8*/ 	.word	0x00000020


	//----- nvinfo : EIATTR_MIN_STACK_SIZE
	.align		4
.L_63:
        /*00fc*/ 	.byte	0x04, 0x12
        /*00fe*/ 	.short	(.L_65 - .L_64)
	.align		4
.L_64:
        /*0100*/ 	.word	index@(_ZN7cutlass13device_kernelIN5flash11enable_sm90INS1_16FlashAttnFwdSm90INS1_25CollectiveMainloopFwdSm90ILi2EN4cute5tupleIJNS5_1CILi2EEENS7_ILi1EEES9_EEENS6_IJNS7_ILi128EEENS7_ILi112EEENS7_ILi192EEEEEELi192ENS_10bfloat16_tEfNS_4arch4Sm90ELb0ELb0ELb0ELb0ELb0ELb0ELb0ELb1ELb1ELb0ELb0ELb0EEENS1_21CollectiveEpilogueFwdINS6_IJSB_SD_SC_EEESA_SF_SH_Li256ELb0ELb0ELb0ELb0EEENS1_29StaticPersistentTileSchedulerILb0EEEEEEEEEvNT_6ParamsE)
        /*0104*/ 	.word	0x00000030


	//----- nvinfo : EIATTR_MIN_STACK_SIZE
	.align		4
.L_65:
        /*0108*/ 	.byte	0x04, 0x12
        /*010a*/ 	.short	(.L_67 - .L_66)
	.align		4
.L_66:
        /*010c*/ 	.word	index@(_ZN7cutlass13device_kernelIN5flash11enable_sm90INS1_16FlashAttnFwdSm90INS1_25CollectiveMainloopFwdSm90ILi2EN4cute5tupleIJNS5_1CILi1EEES8_S8_EEENS6_IJNS7_ILi128EEENS7_ILi112EEENS7_ILi192EEEEEELi192ENS_10bfloat16_tEfNS_4arch4Sm90ELb0ELb0ELb0ELb1ELb0ELb0ELb0ELb1ELb1ELb0ELb0ELb0EEENS1_21CollectiveEpilogueFwdINS6_IJSA_SC_SB_EEES9_SE_SG_Li256ELb1ELb0ELb0ELb0EEENS1_36VarlenDynamicPersistentTileSchedulerILi128ELi112ELi256ELi32ELb0ELb0ELb1ELb0ELb1ELb1EEEEEEEEEvNT_6ParamsE)
        /*0110*/ 	.word	0x00000038


	//----- nvinfo : EIATTR_MIN_STACK_SIZE
	.align		4
.L_67:
        /*0114*/ 	.byte	0x04, 0x12
        /*0116*/ 	.short	(.L_69 - .L_68)
	.align		4
.L_68:
        /*0118*/ 	.word	index@(_ZN7cutlass13device_kernelIN5flash11enable_sm90INS1_16FlashAttnFwdSm90INS1_25CollectiveMainloopFwdSm90ILi2EN4cute5tupleIJNS5_1CILi1EEES8_S8_EEENS6_IJNS7_ILi128EEENS7_ILi112EEENS7_ILi192EEEEEELi192ENS_10bfloat16_tEfNS_4arch4Sm90ELb0ELb0ELb0ELb1ELb0ELb1ELb0ELb1ELb1ELb0ELb0ELb0EEENS1_21CollectiveEpilogueFwdINS6_IJSA_SC_SB_EEES9_SE_SG_Li256ELb1ELb0ELb0ELb0EEENS1_36VarlenDynamicPersistentTileSchedulerILi128ELi112ELi256ELi32ELb0ELb0ELb1ELb0ELb1ELb1EEEEEEEEEvNT_6ParamsE)
        /*011c*/ 	.word	0x00000068


	//----- nvinfo : EIATTR_MIN_STACK_SIZE
	.align		4
.L_69:
        /*0120*/ 	.byte	0x04, 0x12
        /*0122*/ 	.short	(.L_71 - .L_70)
	.align		4
.L_70:
        /*0124*/ 	.word	index@(_ZN7cutlass13device_kernelIN5flash11enable_sm90INS1_16FlashAttnFwdSm90INS1_25CollectiveMainloopFwdSm90ILi2EN4cute5tupleIJNS5_1CILi1EEES8_S8_EEENS6_IJNS7_ILi128EEENS7_ILi96EEENS7_ILi192EEEEEELi192ENS_10bfloat16_tEfNS_4arch4Sm90ELb0ELb1ELb0ELb0ELb0ELb0ELb0ELb1ELb1ELb0ELb0ELb0EEENS1_21CollectiveEpilogueFwdINS6_IJSA_SC_SB_EEES9_SE_SG_Li256ELb0ELb0ELb0ELb0EEENS1_30DynamicPersistentTileSchedulerILi256ELi32ELb0ELb0ELb1EEEEEEEEEvNT_6ParamsE)
        /*0128*/ 	.word	0x00000008


	//----- nvinfo : EIATTR_MIN_STACK_SIZE
	.align		4
.L_71:
        /*012c*/ 	.byte	0x04, 0x12
        /*012e*/ 	.short	(.L_73 - .L_72)
	.align		4
.L_72:
        /*0130*/ 	.word	index@(_ZN7cutlass13device_kernelIN5flash11enable_sm90INS1_16FlashAttnFwdSm90INS1_25CollectiveMainloopFwdSm90ILi2EN4cute5tupleIJNS5_1CILi1EEES8_S8_EEENS6_IJNS7_ILi128EEENS7_ILi96EEENS7_ILi192EEEEEELi192ENS_10bfloat16_tEfNS_4arch4Sm90ELb0ELb1ELb0ELb1ELb0ELb0ELb0ELb1ELb1ELb0ELb0ELb0EEENS1_21CollectiveEpilogueFwdINS6_IJSA_SC_SB_EEES9_SE_SG_Li256ELb1ELb0ELb0ELb0EEENS1_36VarlenDynamicPersistentTileSchedulerILi128ELi96ELi256ELi32ELb0ELb0ELb1ELb1ELb0ELb1EEEEEEEEEvNT_6ParamsE)
        /*0134*/ 	.word	0x00000028


	//----- nvinfo : EIATTR_MIN_STACK_SIZE
	.align		4
.L_73:
        /*0138*/ 	.byte	0x04, 0x12
        /*013a*/ 	.short	(.L_75 - .L_74)
	.align		4
.L_74:
        /*013c*/ 	.word	index@(_ZN7cutlass13device_kernelIN5flash11enable_sm90INS1_16FlashAttnFwdSm90INS1_25CollectiveMainloopFwdSm90ILi2EN4cute5tupleIJNS5_1CILi1EEES8_S8_EEENS6_IJNS7_ILi128EEENS7_ILi96EEENS7_ILi192EEEEEELi192ENS_10bfloat16_tEfNS_4arch4Sm90ELb0ELb1ELb0ELb1ELb0ELb1ELb0ELb1ELb1ELb0ELb0ELb0EEENS1_21CollectiveEpilogueFwdINS6_IJSA_SC_SB_EEES9_SE_SG_Li256ELb1ELb0ELb0ELb0EEENS1_36VarlenDynamicPersistentTileSchedulerILi128ELi96ELi256ELi32ELb0ELb0ELb1ELb1ELb0ELb1EEEEEEEEEvNT_6ParamsE)
        /*0140*/ 	.word	0x00000058


	//----- nvinfo : EIATTR_MIN_STACK_SIZE
	.align		4
.L_75:
        /*0144*/ 	.byte	0x04, 0x12
        /*0146*/ 	.short	(.L_77 - .L_76)
	.align		4
.L_76:
        /*0148*/ 	.word	index@(_ZN7cutlass13device_kernelIN5flash11enable_sm90INS1_16FlashAttnFwdSm90INS1_25CollectiveMainloopFwdSm90ILi2EN4cute5tupleIJNS5_1CILi1EEES8_S8_EEENS6_IJNS7_ILi128EEENS7_ILi112EEENS7_ILi192EEEEEELi192ENS_10bfloat16_tEfNS_4arch4Sm90ELb1ELb0ELb0ELb0ELb0ELb0ELb0ELb1ELb1ELb0ELb0ELb0EEENS1_21CollectiveEpilogueFwdINS6_IJSA_SC_SB_EEES9_SE_SG_Li256ELb0ELb0ELb0ELb0EEENS1_30DynamicPersistentTileSchedulerILi256ELi32ELb0ELb0ELb1EEEEEEEEEvNT_6ParamsE)
        /*014c*/ 	.word	0x00000010


	//----- nvinfo : EIATTR_MIN_STACK_SIZE
	.align		4
.L_77:
        /*0150*/ 	.byte	0x04, 0x12
        /*0152*/ 	.short	(.L_79 - .L_78)
	.align		4
.L_78:
        /*0154*/ 	.word	index@(_ZN7cutlass13device_kernelIN5flash11enable_sm90INS1_16FlashAttnFwdSm90INS1_25CollectiveMainloopFwdSm90ILi2EN4cute5tupleIJNS5_1CILi1EEES8_S8_EEENS6_IJNS7_ILi128EEENS7_ILi112EEENS7_ILi192EEEEEELi192ENS_10bfloat16_tEfNS_4arch4Sm90ELb1ELb0ELb0ELb1ELb0ELb0ELb0ELb1ELb1ELb0ELb0ELb0EEENS1_21CollectiveEpilogueFwdINS6_IJSA_SC_SB_EEES9_SE_SG_Li256ELb1ELb0ELb0ELb0EEENS1_36VarlenDynamicPersistentTileSchedulerILi128ELi112ELi256ELi32ELb0ELb0ELb1ELb1ELb1ELb1EEEEEEEEEvNT_6ParamsE)
        /*0158*/ 	.word	0x00000030


	//----- nvinfo : EIATTR_MIN_STACK_SIZE
	.align		4
.L_79:
        /*015c*/ 	.byte	0x04, 0x12
        /*015e*/ 	.short	(.L_81 - .L_80)
	.align		4
.L_80:
        /*0160*/ 	.word	index@(_ZN7cutlass13device_kernelIN5flash11enable_sm90INS1_16FlashAttnFwdSm90INS1_25CollectiveMainloopFwdSm90ILi2EN4cute5tupleIJNS5_1CILi1EEES8_S8_EEENS6_IJNS7_ILi128EEENS7_ILi112EEENS7_ILi192EEEEEELi192ENS_10bfloat16_tEfNS_4arch4Sm90ELb1ELb0ELb0ELb1ELb0ELb1ELb0ELb1ELb1ELb0ELb0ELb0EEENS1_21CollectiveEpilogueFwdINS6_IJSA_SC_SB_EEES9_SE_SG_Li256ELb1ELb0ELb0ELb0EEENS1_36VarlenDynamicPersistentTileSchedulerILi128ELi112ELi256ELi32ELb0ELb0ELb1ELb1ELb1ELb1EEEEEEEEEvNT_6ParamsE)
        /*0164*/ 	.word	0x00000078
.L_81:


//--------------------- .nv.compat                --------------------------
	.section	.nv.compat,"",@"SHT_CUDA_COMPAT_INFO"
	.align	4
        /*0000*/ 	.byte	0x02, 0x09, 0x01, 0x00, 0x02, 0x02, 0x04, 0x00, 0x02, 0x05, 0x05, 0x00, 0x03, 0x07, 0x01, 0x01
        /*0010*/ 	.byte	0x02, 0x03, 0x01, 0x00, 0x02, 0x06, 0x01, 0x00, 0x04, 0x0b, 0x08, 0x00, 0x00, 0x00, 0x00, 0x00
        /*0020*/ 	.byte	0x00, 0x00, 0x00, 0x00


//--------------------- .nv.info._ZN7cutlass13device_kernelIN5flash11enable_sm90INS1_16FlashAttnFwdSm90INS1_25CollectiveMainloopFwdSm90ILi2EN4cute5tupleIJNS5_1CILi1EEES8_S8_EEENS6_IJNS7_ILi128EEENS7_ILi112EEENS7_ILi192EEEEEELi192ENS_10bfloat16_tEfNS_4arch4Sm90ELb0ELb0ELb0ELb0ELb0ELb0ELb0ELb1ELb1ELb0ELb0ELb0EEENS1_21CollectiveEpilogueFwdINS6_IJSA_SC_SB_EEES9_SE_SG_Li256ELb0ELb0ELb0ELb0EEENS1_29StaticPersistentTileSchedulerILb0EEEEEEEEEvNT_6ParamsE --------------------------
	.section	.nv.info._ZN7cutlass13device_kernelIN5flash11enable_sm90INS1_16FlashAttnFwdSm90INS1_25CollectiveMainloopFwdSm90ILi2EN4cute5tupleIJNS5_1CILi1EEES8_S8_EEENS6_IJNS7_ILi128EEENS7_ILi112EEENS7_ILi192EEEEEELi192ENS_10bfloat16_tEfNS_4arch4Sm90ELb0ELb0ELb0ELb0ELb0ELb0ELb0ELb1ELb1ELb0ELb0ELb0EEENS1_21CollectiveEpilogueFwdINS6_IJSA_SC_SB_EEES9_SE_SG_Li256ELb0ELb0ELb0ELb0EEENS1_29StaticPersistentTileSchedulerILb0EEEEEEEEEvNT_6ParamsE,"",@"SHT_CUDA_INFO"
	.sectionflags	@""
	.align	4


	//----- nvinfo : EIATTR_CUDA_API_VERSION
	.align		4
        /*0000*/ 	.byte	0x04, 0x37
        /*0002*/ 	.short	(.L_83 - .L_82)
.L_82:
        /*0004*/ 	.word	0x00000082


	//----- nvinfo : EIATTR_KPARAM_INFO
	.align		4
.L_83:
        /*0008*/ 	.byte	0x04, 0x17
        /*000a*/ 	.short	(.L_85 - .L_84)
.L_84:
        /*000c*/ 	.word	0x00000000
        /*0010*/ 	.short	0x0000
        /*0012*/ 	.short	0x0070
        /*0014*/ 	.byte	0x00, 0xf0, 0x01, 0x2e


	//----- nvinfo : EIATTR_SPARSE_MMA_MASK
	.align		4
.L_85:
        /*0018*/ 	.byte	0x03, 0x50
        /*001a*/ 	.short	0x0000


	//----- nvinfo : EIATTR_MAXREG_COUNT
	.align		4
        /*001c*/ 	.byte	0x03, 0x1b
        /*001e*/ 	.short	0x00a8


	//----- nvinfo : EIATTR_NUM_BARRIERS
	.align		4
        /*0020*/ 	.byte	0x02, 0x4c
        /*0022*/ 	.byte	0x09
	.zero		1


	//----- nvinfo : EIATTR_EXTERNS
	.align		4
        /*0024*/ 	.byte	0x04, 0x0f
        /*0026*/ 	.short	(.L_87 - .L_86)


	//   ....[0]....
	.align		4
.L_86:
        /*0028*/ 	.word	index@(__assertfail)


	//----- nvinfo : EIATTR_ANNOTATIONS
	.align		4
.L_87:
        /*002c*/ 	.byte	0x04, 0x55
        /*002e*/ 	.short	(.L_89 - .L_88)


	//   ....[0]....
.L_88:
        /*0030*/ 	.word	0x00000001
        /*0034*/ 	.byte	0x70, 0x09, 0x00, 0x00, 0x01, 0x00, 0x00, 0x00, 0x30, 0x0a, 0x00, 0x00, 0x01, 0x00, 0x00, 0x00
        /* <DEDUP_REMOVED lines=12> */
        /*0104*/ 	.byte	0x60, 0xe3, 0x00, 0x00, 0x01, 0x00, 0x00, 0x00, 0x00, 0xe5, 0x00, 0x00


	//----- nvinfo : EIATTR_MERCURY_ISA_VERSION
	.align		4
.L_89:
        /*0110*/ 	.byte	0x03, 0x5f
        /*0112*/ 	.short	0x0101


	//----- nvinfo : EIATTR_INT_WARP_WIDE_INSTR_OFFSETS
	.align		4
        /*0114*/ 	.byte	0x04, 0x31
        /*0116*/ 	.short	(.L_91 - .L_90)


	//   ....[0]....
.L_90:
        /*0118*/ 	.word	0x00000190


	//   ....[1]....
        /*011c*/ 	.word	0x000001c0


	//   ....[2]....
        /*0120*/ 	.word	0x000001d0


	//   ....[3]....
        /*0124*/ 	.word	0x0000bcb0


	//   ....[4]....
        /*0128*/ 	.word	0x0000bce0


	//   ....[5]....
        /*012c*/ 	.word	0x0000bdb0


	//   ....[6]....
        /*0130*/ 	.word	0x0000be80


	//----- nvinfo : EIATTR_COOP_GROUP_MASK_REGIDS
	.align		4
.L_91:
        /*0134*/ 	.byte	0x04, 0x29
        /*0136*/ 	.short	(.L_93 - .L_92)


	//   ....[0]....
.L_92:
        /*0138*/ 	.word	0xffffffff


	//   ....[1]....
        /*013c*/ 	.word	0xffffffff


	//   ....[2]....
        /*0140*/ 	.word	0xffffffff


	//   ....[3]....
        /*0144*/ 	.word	0xffffffff


	//   ....[4]....
        /*0148*/ 	.word	0xffffffff


	//   ....[5]....
        /*014c*/ 	.word	0xffffffff


	//   ....[6]....
        /*0150*/ 	.word	0xffffffff


	//   ....[7]....
        /*0154*/ 	.word	0xffffffff


	//   ....[8]....
        /*0158*/ 	.word	0xffffffff


	//   ....[9]....
        /*015c*/ 	.word	0xffffffff


	//   ....[10]....
        /*0160*/ 	.word	0xffffffff


	//   ....[11]....
        /*0164*/ 	.word	0xffffffff


	//   ....[12]....
        /*0168*/ 	.word	0xffffffff


	//   ....[13]....
        /*016c*/ 	.word	0xffffffff


	//   ....[14]....
        /*0170*/ 	.word	0xffffffff


	//   ....[15]....
        /*0174*/ 	.word	0xffffffff


	//   ....[16]....
        /*0178*/ 	.word	0xffffffff


	//   ....[17]....
        /*017c*/ 	.word	0xffffffff


	//   ....[18]....
        /*0180*/ 	.word	0xffffffff


	//   ....[19]....
        /*0184*/ 	.word	0xffffffff


	//   ....[20]....
        /*0188*/ 	.word	0xffffffff


	//   ....[21]....
        /*018c*/ 	.word	0xffffffff


	//   ....[22]....
        /*0190*/ 	.word	0xffffffff


	//   ....[23]....
        /*0194*/ 	.word	0x0500000f


	//   ....[24]....
        /*0198*/ 	.word	0x0500000f


	//----- nvinfo : EIATTR_COOP_GROUP_INSTR_OFFSETS
	.align		4
.L_93:
        /*019c*/ 	.byte	0x04, 0x28
        /*019e*/ 	.short	(.L_95 - .L_94)


	//   ....[0]....
.L_94:
        /*01a0*/ 	.word	0x00000060


	//   ....[1]....
        /*01a4*/ 	.word	0x000001a0


	//   ....[2]....
        /*01a8*/ 	.word	0x000001f0


	//   ....[3]....
        /*01ac*/ 	.word	0x000003e0


	//   ....[4]....
        /*01b0*/ 	.word	0x00000540


	//   ....[5]....
        /*01b4*/ 	.word	0x00000660


	//   ....[6]....
        /*01b8*/ 	.word	0x000007c0


	//   ....[7]....
        /*01bc*/ 	.word	0x00000db0


	//   ....[8]....
        /*01c0*/ 	.word	0x000042a0


	//   ....[9]....
        /*01c4*/ 	.word	0x000042f0


	//   ....[10]....
        /*01c8*/ 	.word	0x000047d0


	//   ....[11]....
        /*01cc*/ 	.word	0x00004830


	//   ....[12]....
        /*01d0*/ 	.word	0x000082b0


	//   ....[13]....
        /*01d4*/ 	.word	0x000082e0


	//   ....[14]....
        /*01d8*/ 	.word	0x00008530


	//   ....[15]....
        /*01dc*/ 	.word	0x00008550


	//   ....[16]....
        /*01e0*/ 	.word	0x00009b70


	//   ....[17]....
        /*01e4*/ 	.word	0x00009bb0


	//   ....[18]....
        /*01e8*/ 	.word	0x00009d20


	//   ....[19]....
        /*01ec*/ 	.word	0x00009dd0


	//   ....[20]....
        /*01f0*/ 	.word	0x0000b0e0


	//   ....[21]....
        /*01f4*/ 	.word	0x0000b440


	//   ....[22]....
        /*01f8*/ 	.word	0x0000e480


	//   ....[23]....
        /*01fc*/ 	.word	0x0000e990


	//   ....[24]....
        /*0200*/ 	.word	0x0000ee30


	//----- nvinfo : EIATTR_REG_RECONFIG
	.align		4
.L_95:
        /*0204*/ 	.byte	0x01, 0x54
	.zero		2


	//----- nvinfo : EIATTR_SYSCALL_OFFSETS
	.align		4
        /*0208*/ 	.byte	0x04, 0x46
        /*020a*/ 	.short	(.L_97 - .L_96)


	//   ....[0]....
.L_96:
        /*020c*/ 	.word	0x00001140


	//   ....[1]....
        /*0210*/ 	.word	0x0000b8c0


	//   ....[2]....
        /*0214*/ 	.word	0x0000ba00


	//   ....[3]....
        /*0218*/ 	.word	0x0000bb00


	//----- nvinfo : EIATTR_MBARRIER_INSTR_OFFSETS
	.align		4
.L_97:
        /*021c*/ 	.byte	0x04, 0x39
        /*021e*/ 	.short	(.L_99 - .L_98)


	//   ....[0]....
.L_98:
        /*0220*/ 	.word	0x00000290
        /*0224*/ 	.word	0x000000ff
        /*0228*/ 	.word	0x00036800
        /*022c*/ 	.short	0x0100
        /*022e*/ 	.byte	0x06
	.zero		1


	//   ....[1]....
        /*0230*/ 	.word	0x000002a0
        /*0234*/ 	.word	0x000000ff
        /*0238*/ 	.word	0x00036820
        /*023c*/ 	.short	0x0100
        /*023e*/ 	.byte	0x06
	.zero		1


	//   ....[2]....
        /*0240*/ 	.word	0x00000390
        /*0244*/ 	.word	0x000000ff
        /*0248*/ 	.word	0x00036830
        /*024c*/ 	.short	0x0100
        /*024e*/ 	.byte	0x08
	.zero		1


	//   ....[3]....
        /*0250*/ 	.word	0x000003a0
        /*0254*/ 	.word	0x000000ff
        /*0258*/ 	.word	0x00036840
        /*025c*/ 	.short	0x0100
        /*025e*/ 	.byte	0x08
	.zero		1


	//   ....[4]....
        /*0260*/ 	.word	0x000003b0
        /*0264*/ 	.word	0x000000ff
        /*0268*/ 	.word	0x00036838
        /*026c*/ 	.short	0x0100
        /*026e*/ 	.byte	0x08
	.zero		1


	//   ....[5]....
        /*0270*/ 	.word	0x000003c0
        /*0274*/ 	.word	0x000000ff
        /*0278*/ 	.word	0x00036848
        /*027c*/ 	.short	0x0100
        /*027e*/ 	.byte	0x08
	.zero		1


	//   ....[6]....
        /*0280*/ 	.word	0x000004f0
        /*0284*/ 	.word	0x000000ff
        /*0288*/ 	.word	0x00036850
        /*028c*/ 	.short	0x0100
        /*028e*/ 	.byte	0x08
	.zero		1


	//   ....[7]....
        /*0290*/ 	.word	0x00000500
        /*0294*/ 	.word	0x000000ff
        /*0298*/ 	.word	0x00036860
        /*029c*/ 	.short	0x0100
        /*029e*/ 	.byte	0x08
	.zero		1


	//   ....[8]....
        /*02a0*/ 	.word	0x00000510
        /*02a4*/ 	.word	0x000000ff
        /*02a8*/ 	.word	0x00036858
        /*02ac*/ 	.short	0x0100
        /*02ae*/ 	.byte	0x08
	.zero		1


	//   ....[9]....
        /*02b0*/ 	.word	0x00000520
        /*02b4*/ 	.word	0x000000ff
        /*02b8*/ 	.word	0x00036868
        /*02bc*/ 	.short	0x0100
        /*02be*/ 	.byte	0x08
	.zero		1


	//   ....[10]....
        /*02c0*/ 	.word	0x00000610
        /*02c4*/ 	.word	0x000000ff
        /*02c8*/ 	.word	0x00036870
        /*02cc*/ 	.short	0x0100
        /*02ce*/ 	.byte	0x06
	.zero		1


	//   ....[11]....
        /*02d0*/ 	.word	0x00000620
        /*02d4*/ 	.word	0x000000ff
        /*02d8*/ 	.word	0x00036880
        /*02dc*/ 	.short	0x0100
        /*02de*/ 	.byte	0x06
	.zero		1


	//   ....[12]....
        /*02e0*/ 	.word	0x00000630
        /*02e4*/ 	.word	0x000000ff
        /*02e8*/ 	.word	0x00036878
        /*02ec*/ 	.short	0x0100
        /*02ee*/ 	.byte	0x06
	.zero		1


	//   ....[13]....
        /*02f0*/ 	.word	0x00000640
        /*02f4*/ 	.word	0x000000ff
        /*02f8*/ 	.word	0x00036888
        /*02fc*/ 	.short	0x0100
        /*02fe*/ 	.byte	0x06
	.zero		1


	//   ....[14]....
        /*0300*/ 	.word	0x00000770
        /*0304*/ 	.word	0x000000ff
        /*0308*/ 	.word	0x00036890
        /*030c*/ 	.short	0x0100
        /*030e*/ 	.byte	0x08
	.zero		1


	//   ....[15]....
        /*0310*/ 	.word	0x00000780
        /*0314*/ 	.word	0x000000ff
        /*0318*/ 	.word	0x000368a0
        /*031c*/ 	.short	0x0100
        /*031e*/ 	.byte	0x08
	.zero		1


	//   ....[16]....
        /*0320*/ 	.word	0x00000790
        /*0324*/ 	.word	0x000000ff
        /*0328*/ 	.word	0x00036898
        /*032c*/ 	.short	0x0100
        /*032e*/ 	.byte	0x08
	.zero		1


	//   ....[17]....
        /*0330*/ 	.word	0x000007a0
        /*0334*/ 	.word	0x000000ff
        /*0338*/ 	.word	0x000368a8
        /*033c*/ 	.short	0x0100
        /*033e*/ 	.byte	0x08
	.zero		1


	//   ....[18]....
        /*0340*/ 	.word	0x000008d0
        /*0344*/ 	.word	0x000000ff
        /*0348*/ 	.word	0x000368b0
        /*034c*/ 	.short	0x0100
        /*034e*/ 	.byte	0x08
	.zero		1


	//   ....[19]....
        /*0350*/ 	.word	0x000008e0
        /*0354*/ 	.word	0x000000ff
        /*0358*/ 	.word	0x000368c0
        /*035c*/ 	.short	0x0100
        /*035e*/ 	.byte	0x08
	.zero		1


	//   ....[20]....
        /*0360*/ 	.word	0x000008f0
        /*0364*/ 	.word	0x000000ff
        /*0368*/ 	.word	0x000368b8
        /*036c*/ 	.short	0x0100
        /*036e*/ 	.byte	0x08
	.zero		1


	//   ....[21]....
        /*0370*/ 	.word	0x00000900
        /*0374*/ 	.word	0x000000ff
        /*0378*/ 	.word	0x000368c8
        /*037c*/ 	.short	0x0100
        /*037e*/ 	.byte	0x08
	.zero		1


	//   ....[22]....
        /*0380*/ 	.word	0x000011d0
        /*0384*/ 	.word	0x000000ff
        /*0388*/ 	.word	0x00036800
        /*038c*/ 	.short	0x010a
        /*038e*/ 	.byte	0x06
	.zero		1


	//   ....[23]....
        /*0390*/ 	.word	0x00001270
        /*0394*/ 	.word	0x00000002
        /*0398*/ 	.word	0x00036830
        /*039c*/ 	.short	0x010a
        /*039e*/ 	.byte	0x3f
	.zero		1


	//   ....[24]....
        /*03a0*/ 	.word	0x000012f0
        /*03a4*/ 	.word	0x00000002
        /*03a8*/ 	.word	0x00036830
        /*03ac*/ 	.short	0x010a
        /*03ae*/ 	.byte	0x3f
	.zero		1


	//   ....[25]....
        /*03b0*/ 	.word	0x000041e0
        /*03b4*/ 	.word	0x00000002
        /*03b8*/ 	.word	0x00000000
        /*03bc*/ 	.short	0x0101
        /*03be*/ 	.byte	0x3f
	.zero		1


	//   ....[26]....
        /*03c0*/ 	.word	0x000059b0
        /*03c4*/ 	.word	0x000000ff
        /*03c8*/ 	.word	0x00036830
        /*03cc*/ 	.short	0x010a
        /*03ce*/ 	.byte	0x27
	.zero		1


	//   ....[27]....
        /*03d0*/ 	.word	0x000059f0
        /*03d4*/ 	.word	0x000000ff
        /*03d8*/ 	.word	0x00036830
        /*03dc*/ 	.short	0x010a
        /*03de*/ 	.byte	0x27
	.zero		1


	//   ....[28]....
        /*03e0*/ 	.word	0x00007f90
        /*03e4*/ 	.word	0x000000ff
        /*03e8*/ 	.word	0x00036850
        /*03ec*/ 	.short	0x010a
        /*03ee*/ 	.byte	0x04
	.zero		1


	//   ....[29]....
        /*03f0*/ 	.word	0x00007fd0
        /*03f4*/ 	.word	0x000000ff
        /*03f8*/ 	.word	0x00036850
        /*03fc*/ 	.short	0x010a
        /*03fe*/ 	.byte	0x04
	.zero		1


	//   ....[30]....
        /*0400*/ 	.word	0x00008ec0
        /*0404*/ 	.word	0x00000090
        /*0408*/ 	.word	0x00000000
        /*040c*/ 	.short	0x0101
        /*040e*/ 	.byte	0x3f
	.zero		1


	//   ....[31]....
        /*0410*/ 	.word	0x00008f70
        /*0414*/ 	.word	0x0000008a
        /*0418*/ 	.word	0x00000000
        /*041c*/ 	.short	0x0101
        /*041e*/ 	.byte	0x3f
	.zero		1


	//   ....[32]....
        /*0420*/ 	.word	0x00009ad0
        /*0424*/ 	.word	0x000000ff
        /*0428*/ 	.word	0x00036850
        /*042c*/ 	.short	0x010a
        /*042e*/ 	.byte	0x07
	.zero		1


	//   ....[33]....
        /*0430*/ 	.word	0x00009b10
        /*0434*/ 	.word	0x000000ff
        /*0438*/ 	.word	0x00036850
        /*043c*/ 	.short	0x010a
        /*043e*/ 	.byte	0x07
	.zero		1


	//   ....[34]....
        /*0440*/ 	.word	0x0000a5f0
        /*0444*/ 	.word	0x00000006
        /*0448*/ 	.word	0x00000000
        /*044c*/ 	.short	0x0101
        /*044e*/ 	.byte	0x3f
	.zero		1


	//   ....[35]....
        /*0450*/ 	.word	0x0000b300
        /*0454*/ 	.word	0x000000ff
        /*0458*/ 	.word	0x00000000
        /*045c*/ 	.short	0x0101
        /*045e*/ 	.byte	0x06
	.zero		1


	//   ....[36]....
        /*0460*/ 	.word	0x0000c1c0
        /*0464*/ 	.word	0x00000006
        /*0468*/ 	.word	0x00036840
        /*046c*/ 	.short	0x010a
        /*046e*/ 	.byte	0x3f
	.zero		1


	//   ....[37]....
        /*0470*/ 	.word	0x0000c720
        /*0474*/ 	.word	0x00000009
        /*0478*/ 	.word	0x00036820
        /*047c*/ 	.short	0x010a
        /*047e*/ 	.byte	0x3f
	.zero		1


	//   ....[38]....
        /*0480*/ 	.word	0x0000ca00
        /*0484*/ 	.word	0x00000002
        /*0488*/ 	.word	0x00036840
        /*048c*/ 	.short	0x010a
        /*048e*/ 	.byte	0x3f
	.zero		1


	//   ....[39]....
        /*0490*/ 	.word	0x0000ccc0
        /*0494*/ 	.word	0x00000002
        /*0498*/ 	.word	0x00000060
        /*049c*/ 	.short	0x010a
        /*049e*/ 	.byte	0x3f
	.zero		1


	//   ....[40]....
        /*04a0*/ 	.word	0x0000d250
        /*04a4*/ 	.word	0x00000002
        /*04a8*/ 	.word	0x00036840
        /*04ac*/ 	.short	0x010a
        /*04ae*/ 	.byte	0x3f
	.zero		1


	//   ....[41]....
        /*04b0*/ 	.word	0x0000d510
        /*04b4*/ 	.word	0x00000002
        /*04b8*/ 	.word	0x00000060
        /*04bc*/ 	.short	0x010a
        /*04be*/ 	.byte	0x3f
	.zero		1


	//   ....[42]....
        /*04c0*/ 	.word	0x0000d9d0
        /*04c4*/ 	.word	0x00000002
        /*04c8*/ 	.word	0x00036840
        /*04cc*/ 	.short	0x010a
        /*04ce*/ 	.byte	0x3f
	.zero		1


	//   ....[43]....
        /*04d0*/ 	.word	0x0000dcb0
        /*04d4*/ 	.word	0x00000002
        /*04d8*/ 	.word	0x00000060
        /*04dc*/ 	.short	0x010a
        /*04de*/ 	.byte	0x3f
	.zero		1


	//   ....[44]....
        /*04e0*/ 	.word	0x0000e030
        /*04e4*/ 	.word	0x00000003
        /*04e8*/ 	.word	0x00036860
        /*04ec*/ 	.short	0x010a
        /*04ee*/ 	.byte	0x3f
	.zero		1


	//   ....[45]....
        /*04f0*/ 	.word	0x0000e400
        /*04f4*/ 	.word	0x00000000
        /*04f8*/ 	.word	0x00036820
        /*04fc*/ 	.short	0x010a
        /*04fe*/ 	.byte	0x3f
	.zero		1


	//   ....[46]....
        /*0500*/ 	.word	0x0000e5c0
        /*0504*/ 	.word	0x00000006
        /*0508*/ 	.word	0x00000000
        /*050c*/ 	.short	0x010a
        /*050e*/ 	.byte	0x3f
	.zero		1


	//   ....[47]....
        /*0510*/ 	.word	0x0000e630
        /*0514*/ 	.word	0x00000003
        /*0518*/ 	.word	0x00000000
        /*051c*/ 	.short	0x010a
        /*051e*/ 	.byte	0x3f
	.zero		1


	//   ....[48]....
        /*0520*/ 	.word	0x0000e690
        /*0524*/ 	.word	0x00000010
        /*0528*/ 	.word	0x00000000
        /*052c*/ 	.short	0x010a
        /*052e*/ 	.byte	0x3f
	.zero		1


	//   ....[49]....
        /*0530*/ 	.word	0x0000e6c0
        /*0534*/ 	.word	0x00000003
        /*0538*/ 	.word	0x00000000
        /*053c*/ 	.short	0x010a
        /*053e*/ 	.byte	0x3f
	.zero		1


	//   ....[50]....
        /*0540*/ 	.word	0x0000e740
        /*0544*/ 	.word	0x00000003
        /*0548*/ 	.word	0x00036800
        /*054c*/ 	.short	0x010a
        /*054e*/ 	.byte	0x3f
	.zero		1


	//   ....[51]....
        /*0550*/ 	.word	0x0000e790
        /*0554*/ 	.word	0x00000002
        /*0558*/ 	.word	0x00036830
        /*055c*/ 	.short	0x010a
        /*055e*/ 	.byte	0x3f
	.zero		1


	//   ....[52]....
        /*0560*/ 	.word	0x0000e7f0
        /*0564*/ 	.word	0x00000003
        /*0568*/ 	.word	0x00036830
        /*056c*/ 	.short	0x010a
        /*056e*/ 	.byte	0x3f
	.zero		1


	//   ....[53]....
        /*0570*/ 	.word	0x0000e850
        /*0574*/ 	.word	0x00000003
        /*0578*/ 	.word	0x00036850
        /*057c*/ 	.short	0x010a
        /*057e*/ 	.byte	0x3f
	.zero		1


	//   ....[54]....
        /*0580*/ 	.word	0x0000e8b0
        /*0584*/ 	.word	0x00000009
        /*0588*/ 	.word	0x00036850
        /*058c*/ 	.short	0x010a
        /*058e*/ 	.byte	0x3f
	.zero		1


	//   ....[55]....
        /*0590*/ 	.word	0x0000ea50
        /*0594*/ 	.word	0x00000006
        /*0598*/ 	.word	0x00036840
        /*059c*/ 	.short	0x010a
        /*059e*/ 	.byte	0x3f
	.zero		1


	//   ....[56]....
        /*05a0*/ 	.word	0x0000ead0
        /*05a4*/ 	.word	0x00000007
        /*05a8*/ 	.word	0x00036820
        /*05ac*/ 	.short	0x010a
        /*05ae*/ 	.byte	0x3f
	.zero		1


	//   ....[57]....
        /*05b0*/ 	.word	0x0000eb20
        /*05b4*/ 	.word	0x00000002
        /*05b8*/ 	.word	0x00036840
        /*05bc*/ 	.short	0x010a
        /*05be*/ 	.byte	0x3f
	.zero		1


	//   ....[58]....
        /*05c0*/ 	.word	0x0000eb70
        /*05c4*/ 	.word	0x00000002
        /*05c8*/ 	.word	0x00000060
        /*05cc*/ 	.short	0x010a
        /*05ce*/ 	.byte	0x3f
	.zero		1


	//   ....[59]....
        /*05d0*/ 	.word	0x0000ebc0
        /*05d4*/ 	.word	0x00000002
        /*05d8*/ 	.word	0x00036840
        /*05dc*/ 	.short	0x010a
        /*05de*/ 	.byte	0x3f
	.zero		1


	//   ....[60]....
        /*05e0*/ 	.word	0x0000ec10
        /*05e4*/ 	.word	0x00000002
        /*05e8*/ 	.word	0x00000060
        /*05ec*/ 	.short	0x010a
        /*05ee*/ 	.byte	0x3f
	.zero		1


	//   ....[61]....
        /*05f0*/ 	.word	0x0000ec60
        /*05f4*/ 	.word	0x00000002
        /*05f8*/ 	.word	0x00036840
        /*05fc*/ 	.short	0x010a
        /*05fe*/ 	.byte	0x3f
	.zero		1


	//   ....[62]....
        /*0600*/ 	.word	0x0000ecb0
        /*0604*/ 	.word	0x00000002
        /*0608*/ 	.word	0x00000060
        /*060c*/ 	.short	0x010a
        /*060e*/ 	.byte	0x3f
	.zero		1


	//   ....[63]....
        /*0610*/ 	.word	0x0000ed00
        /*0614*/ 	.word	0x00000003
        /*0618*/ 	.word	0x00036860
        /*061c*/ 	.short	0x010a
        /*061e*/ 	.byte	0x3f
	.zero		1


	//   ....[64]....
        /*0620*/ 	.word	0x0000ed50
        /*0624*/ 	.word	0x00000000
        /*0628*/ 	.word	0x00036820
        /*062c*/ 	.short	0x010a
        /*062e*/ 	.byte	0x3f
	.zero		1


	//   ....[65]....
        /*0630*/ 	.word	0x0000eef0
        /*0634*/ 	.word	0x00000006
        /*0638*/ 	.word	0x00000000
        /*063c*/ 	.short	0x010a
        /*063e*/ 	.byte	0x3f
	.zero		1


	//   ....[66]....
        /*0640*/ 	.word	0x0000ef40
        /*0644*/ 	.word	0x00000003
        /*0648*/ 	.word	0x00000000
        /*064c*/ 	.short	0x010a
        /*064e*/ 	.byte	0x3f
	.zero		1


	//   ....[67]....
        /*0650*/ 	.word	0x0000ef90
        /*0654*/ 	.word	0x00000010
        /*0658*/ 	.word	0x00000000
        /*065c*/ 	.short	0x010a
        /*065e*/ 	.byte	0x3f
	.zero		1


	//----- nvinfo : EIATTR_NUM_MBARRIERS
	.align		4
.L_99:
        /*0660*/ 	.byte	0x03, 0x38
        /*0662*/ 	.short	0x0016


	//----- nvinfo : EIATTR_EXIT_INSTR_OFFSETS
	.align		4
        /*0664*/ 	.byte	0x04, 0x1c
        /*0666*/ 	.short	(.L_101 - .L_100)


	//   ....[0]....
.L_100:
        /*0668*/ 	.word	0x00000a20


	//   ....[1]....
        /*066c*/ 	.word	0x0000b400


	//   ....[2]....
        /*0670*/ 	.word	0x0000b460


	//   ....[3]....
        /*0674*/ 	.word	0x0000e710


	//----- nvinfo : EIATTR_MAX_THREADS
	.align		4
.L_101:
        /*0678*/ 	.byte	0x04, 0x05
        /*067a*/ 	.short	(.L_103 - .L_102)
.L_102:
        /*067c*/ 	.word	0x00000180
        /*0680*/ 	.word	0x00000001
        /*0684*/ 	.word	0x00000001


	//----- nvinfo : EIATTR_CRS_STACK_SIZE
	.align		4
.L_103:
        /*0688*/ 	.byte	0x04, 0x1e
        /*068a*/ 	.short	(.L_105 - .L_104)
.L_104:
        /*068c*/ 	.word	0x00000000


	//----- nvinfo : EIATTR_CBANK_PARAM_SIZE
	.align		4
.L_105:
        /*0690*/ 	.byte	0x03, 0x19
        /*0692*/ 	.short	0x0bf0


	//----- nvinfo : EIATTR_PARAM_CBANK
	.align		4
        /*0694*/ 	.byte	0x04, 0x0a
        /*0696*/ 	.short	(.L_107 - .L_106)
	.align		4
.L_106:
        /*0698*/ 	.word	index@(.nv.constant0._ZN7cutlass13device_kernelIN5flash11enable_sm90INS1_16FlashAttnFwdSm90INS1_25CollectiveMainloopFwdSm90ILi2EN4cute5tupleIJNS5_1CILi1EEES8_S8_EEENS6_IJNS7_ILi128EEENS7_ILi112EEENS7_ILi192EEEEEELi192ENS_10bfloat16_tEfNS_4arch4Sm90ELb0ELb0ELb0ELb0ELb0ELb0ELb0ELb1ELb1ELb0ELb0ELb0EEENS1_21CollectiveEpilogueFwdINS6_IJSA_SC_SB_EEES9_SE_SG_Li256ELb0ELb0ELb0ELb0EEENS1_29StaticPersistentTileSchedulerILb0EEEEEEEEEvNT_6ParamsE)
        /*069c*/ 	.short	0x0210
        /*069e*/ 	.short	0x0bf0


	//----- nvinfo : EIATTR_SW_WAR
	.align		4
.L_107:
        /*06a0*/ 	.byte	0x04, 0x36
        /*06a2*/ 	.short	(.L_109 - .L_108)
.L_108:
        /*06a4*/ 	.word	0x00000008
.L_109:


//--------------------- .nv.info._ZN7cutlass13device_kernelIN5flash11enable_sm90INS1_16FlashAttnFwdSm90INS1_25CollectiveMainloopFwdSm90ILi2EN4cute5tupleIJNS5_1CILi2EEENS7_ILi1EEES9_EEENS6_IJNS7_ILi128EEENS7_ILi112EEENS7_ILi192EEEEEELi192ENS_10bfloat16_tEfNS_4arch4Sm90ELb0ELb0ELb0ELb0ELb0ELb0ELb0ELb1ELb1ELb0ELb0ELb0EEENS1_21CollectiveEpilogueFwdINS6_IJSB_SD_SC_EEESA_SF_SH_Li256ELb0ELb0ELb0ELb0EEENS1_29StaticPersistentTileSchedulerILb0EEEEEEEEEvNT_6ParamsE --------------------------
	.section	.nv.info._ZN7cutlass13device_kernelIN5flash11enable_sm90INS1_16FlashAttnFwdSm90INS1_25CollectiveMainloopFwdSm90ILi2EN4cute5tupleIJNS5_1CILi2EEENS7_ILi1EEES9_EEENS6_IJNS7_ILi128EEENS7_ILi112EEENS7_ILi192EEEEEELi192ENS_10bfloat16_tEfNS_4arch4Sm90ELb0ELb0ELb0ELb0ELb0ELb0ELb0ELb1ELb1ELb0ELb0ELb0EEENS1_21CollectiveEpilogueFwdINS6_IJSB_SD_SC_EEESA_SF_SH_Li256ELb0ELb0ELb0ELb0EEENS1_29StaticPersistentTileSchedulerILb0EEEEEEEEEvNT_6ParamsE,"",@"SHT_CUDA_INFO"
	.sectionflags	@""
	.align	4


	//----- nvinfo : EIATTR_CUDA_API_VERSION
	.align		4
        /*0000*/ 	.byte	0x04, 0x37
        /*0002*/ 	.short	(.L_111 - .L_110)
.L_110:
        /*0004*/ 	.word	0x00000082


	//----- nvinfo : EIATTR_KPARAM_INFO
	.align		4
.L_111:
        /*0008*/ 	.byte	0x04, 0x17
        /*000a*/ 	.short	(.L_113 - .L_112)
.L_112:
        /*000c*/ 	.word	0x00000000
        /*0010*/ 	.short	0x0000
        /*0012*/ 	.short	0x0070
        /*0014*/ 	.byte	0x00, 0xf0, 0x01, 0x2e


	//----- nvinfo : EIATTR_SPARSE_MMA_MASK
	.align		4
.L_113:
        /*0018*/ 	.byte	0x03, 0x50
        /*001a*/ 	.short	0x0000


	//----- nvinfo : EIATTR_MAXREG_COUNT
	.align		4
        /*001c*/ 	.byte	0x03, 0x1b
        /*001e*/ 	.short	0x00a8


	//----- nvinfo : EIATTR_NUM_BARRIERS
	.align		4
        /*0020*/ 	.byte	0x02, 0x4c
        /*0022*/ 	.byte	0x09
	.zero		1


	//----- nvinfo : EIATTR_EXTERNS
	.align		4
        /*0024*/ 	.byte	0x04, 0x0f
        /*0026*/ 	.short	(.L_115 - .L_114)


	//   ....[0]....
	.align		4
.L_114:
        /*0028*/ 	.word	index@(__assertfail)


	//----- nvinfo : EIATTR_ANNOTATIONS
	.align		4
.L_115:
        /*002c*/ 	.byte	0x04, 0x55
        /*002e*/ 	.short	(.L_117 - .L_116)


	//   ....[0]....
.L_116:
        /* <DEDUP_REMOVED lines=25> */
        /*01b4*/ 	.byte	0x30, 0xe5, 0x00, 0x00


	//----- nvinfo : EIATTR_MERCURY_ISA_VERSION
	.align		4
.L_117:
        /*01b8*/ 	.byte	0x03, 0x5f
        /*01ba*/ 	.short	0x0101


	//----- nvinfo : EIATTR_INT_WARP_WIDE_INSTR_OFFSETS
	.align		4
        /*01bc*/ 	.byte	0x04, 0x31
        /*01be*/ 	.short	(.L_119 - .L_118)


	//   ....[0]....
.L_118:
        /*01c0*/ 	.word	0x00000180


	//   ....[1]....
        /*01c4*/ 	.word	0x00000220


	//   ....[2]....
        /*01c8*/ 	.word	0x00000290


	//   ....[3]....
        /*01cc*/ 	.word	0x0000bac0


	//   ....[4]....
        /*01d0*/ 	.word	0x0000baf0


	//   ....[5]....
        /*01d4*/ 	.word	0x0000bbd0


	//   ....[6]....
        /*01d8*/ 	.word	0x0000bcb0


	//----- nvinfo : EIATTR_COOP_GROUP_MASK_REGIDS
	.align		4
.L_119:
        /*01dc*/ 	.byte	0x04, 0x29
        /*01de*/ 	.short	(.L_121 - .L_120)


	//   ....[0]....
.L_120:
        /*01e0*/ 	.word	0xffffffff


	//   ....[1]....
        /*01e4*/ 	.word	0xffffffff


	//   ....[2]....
        /*01e8*/ 	.word	0xffffffff


	//   ....[3]....
        /*01ec*/ 	.word	0xffffffff


	//   ....[4]....
        /*01f0*/ 	.word	0xffffffff


	//   ....[5]....
        /*01f4*/ 	.word	0xffffffff


	//   ....[6]....
        /*01f8*/ 	.word	0xffffffff


	//   ....[7]....
        /*01fc*/ 	.word	0xffffffff


	//   ....[8]....
        /*0200*/ 	.word	0xffffffff


	//   ....[9]....
        /*0204*/ 	.word	0xffffffff


	//   ....[10]....
        /*0208*/ 	.word	0xffffffff


	//   ....[11]....
        /*020c*/ 	.word	0xffffffff


	//   ....[12]....
        /*0210*/ 	.word	0xffffffff


	//   ....[13]....
        /*0214*/ 	.word	0xffffffff


	//   ....[14]....
        /*0218*/ 	.word	0xffffffff


	//   ....[15]....
        /*021c*/ 	.word	0xffffffff


	//   ....[16]....
        /*0220*/ 	.word	0xffffffff


	//   ....[17]....
        /*0224*/ 	.word	0xffffffff


	//   ....[18]....
        /*0228*/ 	.word	0xffffffff


	//   ....[19]....
        /*022c*/ 	.word	0xffffffff


	//   ....[20]....
        /*0230*/ 	.word	0xffffffff


	//   ....[21]....
        /*0234*/ 	.word	0xffffffff


	//   ....[22]....
        /*0238*/ 	.word	0xffffffff


	//   ....[23]....
        /*023c*/ 	.word	0xffffffff


	//   ....[24]....
        /*0240*/ 	.word	0x0500000f


	//   ....[25]....
        /*0244*/ 	.word	0x0500000f


	//----- nvinfo : EIATTR_COOP_GROUP_INSTR_OFFSETS
	.align		4
.L_121:
        /*0248*/ 	.byte	0x04, 0x28
        /*024a*/ 	.short	(.L_123 - .L_122)


	//   ....[0]....
.L_122:
        /*024c*/ 	.word	0x00000060


	//   ....[1]....
        /*0250*/ 	.word	0x00000190


	//   ....[2]....
        /*0254*/ 	.word	0x00000230


	//   ....[3]....
        /*0258*/ 	.word	0x00000410


	//   ....[4]....
        /*025c*/ 	.word	0x00000640


	//   ....[5]....
        /*0260*/ 	.word	0x00000890


	//   ....[6]....
        /*0264*/ 	.word	0x00000b10


	//   ....[7]....
        /*0268*/ 	.word	0x00000e40


	//   ....[8]....
        /*026c*/ 	.word	0x000012c0


	//   ....[9]....
        /*0270*/ 	.word	0x00004210


	//   ....[10]....
        /*0274*/ 	.word	0x00004310


	//   ....[11]....
        /*0278*/ 	.word	0x00004810


	//   ....[12]....
        /*027c*/ 	.word	0x00004860


	//   ....[13]....
        /*0280*/ 	.word	0x00008330


	//   ....[14]....
        /*0284*/ 	.word	0x00008340


	//   ....[15]....
        /*0288*/ 	.word	0x00008380


	//   ....[16]....
        /*028c*/ 	.word	0x00008390


	//   ....[17]....
        /*0290*/ 	.word	0x000098b0


	//   ....[18]....
        /*0294*/ 	.word	0x000098e0


	//   ....[19]....
        /*0298*/ 	.word	0x00009970


	//   ....[20]....
        /*029c*/ 	.word	0x00009990


	//   ....[21]....
        /*02a0*/ 	.word	0x0000ae30


	//   ....[22]....
        /*02a4*/ 	.word	0x0000b170


	//   ....[23]....
        /*02a8*/ 	.word	0x0000e4b0


	//   ....[24]....
        /*02ac*/ 	.word	0x0000e9a0


	//   ....[25]....
        /*02b0*/ 	.word	0x0000ee40


	//----- nvinfo : EIATTR_REG_RECONFIG
	.align		4
.L_123:
        /*02b4*/ 	.byte	0x01, 0x54
	.zero		2


	//----- nvinfo : EIATTR_SYSCALL_OFFSETS
	.align		4
        /*02b8*/ 	.byte	0x04, 0x46
        /*02ba*/ 	.short	(.L_125 - .L_124)


	//   ....[0]....
.L_124:
        /*02bc*/ 	.word	0x00001650


	//   ....[1]....
        /*02c0*/ 	.word	0x0000b6d0


	//   ....[2]....
        /*02c4*/ 	.word	0x0000b810


	//   ....[3]....
        /*02c8*/ 	.word	0x0000b910


	//----- nvinfo : EIATTR_MBARRIER_INSTR_OFFSETS
	.align		4
.L_125:
        /*02cc*/ 	.byte	0x04, 0x39
        /*02ce*/ 	.short	(.L_127 - .L_126)


	//   ....[0]....
.L_126:
        /*02d0*/ 	.word	0x000002b0
        /*02d4*/ 	.word	0x000000ff
        /*02d8*/ 	.word	0x00036800
        /*02dc*/ 	.short	0x0100
        /*02de*/ 	.byte	0x08
	.zero		1


	//   ....[1]....
        /*02e0*/ 	.word	0x000002c0
        /*02e4*/ 	.word	0x000000ff
        /*02e8*/ 	.word	0x00036820
        /*02ec*/ 	.short	0x0100
        /*02ee*/ 	.byte	0x08
	.zero		1


	//   ....[2]....
        /*02f0*/ 	.word	0x000003b0
        /*02f4*/ 	.word	0x000000ff
        /*02f8*/ 	.word	0x00036830
        /*02fc*/ 	.short	0x0100
        /*02fe*/ 	.byte	0x08
	.zero		1


	//   ....[3]....
        /*0300*/ 	.word	0x000003c0
        /*0304*/ 	.word	0x000000ff
        /*0308*/ 	.word	0x00036840
        /*030c*/ 	.short	0x0100
        /*030e*/ 	.byte	0x08
	.zero		1


	//   ....[4]....
        /*0310*/ 	.word	0x000003d0
        /*0314*/ 	.word	0x000000ff
        /*0318*/ 	.word	0x00036838
        /*031c*/ 	.short	0x0100
        /*031e*/ 	.byte	0x08
	.zero		1


	//   ....[5]....
        /*0320*/ 	.word	0x000003e0
        /*0324*/ 	.word	0x000000ff
        /*0328*/ 	.word	0x00036848
        /*032c*/ 	.short	0x0100
        /*032e*/ 	.byte	0x08
	.zero		1


	//   ....[6]....
        /*0330*/ 	.word	0x000005f0
        /*0334*/ 	.word	0x000000ff
        /*0338*/ 	.word	0x00036850
        /*033c*/ 	.short	0x0100
        /*033e*/ 	.byte	0x08
	.zero		1


	//   ....[7]....
        /*0340*/ 	.word	0x00000600
        /*0344*/ 	.word	0x000000ff
        /*0348*/ 	.word	0x00036860
        /*034c*/ 	.short	0x0100
        /*034e*/ 	.byte	0x08
	.zero		1


	//   ....[8]....
        /*0350*/ 	.word	0x00000610
        /*0354*/ 	.word	0x000000ff
        /*0358*/ 	.word	0x00036858
        /*035c*/ 	.short	0x0100
        /*035e*/ 	.byte	0x08
	.zero		1


	//   ....[9]....
        /*0360*/ 	.word	0x00000620
        /*0364*/ 	.word	0x000000ff
        /*0368*/ 	.word	0x00036868
        /*036c*/ 	.short	0x0100
        /*036e*/ 	.byte	0x08
	.zero		1


	//   ....[10]....
        /*0370*/ 	.word	0x00000840
        /*0374*/ 	.word	0x000000ff
        /*0378*/ 	.word	0x00036870
        /*037c*/ 	.short	0x0100
        /*037e*/ 	.byte	0x08
	.zero		1


	//   ....[11]....
        /*0380*/ 	.word	0x00000850
        /*0384*/ 	.word	0x000000ff
        /*0388*/ 	.word	0x00036880
        /*038c*/ 	.short	0x0100
        /*038e*/ 	.byte	0x08
	.zero		1


	//   ....[12]....
        /*0390*/ 	.word	0x00000860
        /*0394*/ 	.word	0x000000ff
        /*0398*/ 	.word	0x00036878
        /*039c*/ 	.short	0x0100
        /*039e*/ 	.byte	0x08
	.zero		1


	//   ....[13]....
        /*03a0*/ 	.word	0x00000870
        /*03a4*/ 	.word	0x000000ff
        /*03a8*/ 	.word	0x00036888
        /*03ac*/ 	.short	0x0100
        /*03ae*/ 	.byte	0x08
	.zero		1


	//   ....[14]....
        /*03b0*/ 	.word	0x00000ac0
        /*03b4*/ 	.word	0x000000ff
        /*03b8*/ 	.word	0x00036890
        /*03bc*/ 	.short	0x0100
        /*03be*/ 	.byte	0x08
	.zero		1


	//   ....[15]....
        /*03c0*/ 	.word	0x00000ad0
        /*03c4*/ 	.word	0x000000ff
        /*03c8*/ 	.word	0x000368a0
        /*03cc*/ 	.short	0x0100
        /*03ce*/ 	.byte	0x08
	.zero		1


	//   ....[16]....
        /*03d0*/ 	.word	0x00000ae0
        /*03d4*/ 	.word	0x000000ff
        /*03d8*/ 	.word	0x00036898
        /*03dc*/ 	.short	0x0100
        /*03de*/ 	.byte	0x08
	.zero		1


	//   ....[17]....
        /*03e0*/ 	.word	0x00000af0
        /*03e4*/ 	.word	0x000000ff
        /*03e8*/ 	.word	0x000368a8
        /*03ec*/ 	.short	0x0100
        /*03ee*/ 	.byte	0x08
	.zero		1


	//   ....[18]....
        /*03f0*/ 	.word	0x00000d90
        /*03f4*/ 	.word	0x000000ff
        /*03f8*/ 	.word	0x000368b0
        /*03fc*/ 	.short	0x0100
        /*03fe*/ 	.byte	0x08
	.zero		1


	//   ....[19]....
        /*0400*/ 	.word	0x00000da0
        /*0404*/ 	.word	0x000000ff
        /*0408*/ 	.word	0x000368c0
        /*040c*/ 	.short	0x0100
        /*040e*/ 	.byte	0x08
	.zero		1


	//   ....[20]....
        /*0410*/ 	.word	0x00000db0
        /*0414*/ 	.word	0x000000ff
        /*0418*/ 	.word	0x000368b8
        /*041c*/ 	.short	0x0100
        /*041e*/ 	.byte	0x08
	.zero		1


	//   ....[21]....
        /*0420*/ 	.word	0x00000dc0
        /*0424*/ 	.word	0x000000ff
        /*0428*/ 	.word	0x000368c8
        /*042c*/ 	.short	0x0100
        /*042e*/ 	.byte	0x08
	.zero		1


	//   ....[22]....
        /*0430*/ 	.word	0x000016a0
        /*0434*/ 	.word	0x000000ff
        /*0438*/ 	.word	0x00036800
        /*043c*/ 	.short	0x010a
        /*043e*/ 	.byte	0x04
	.zero		1


	//   ....[23]....
        /*0440*/ 	.word	0x00001730
        /*0444*/ 	.word	0x00000002
        /*0448*/ 	.word	0x00036830
        /*044c*/ 	.short	0x010a
        /*044e*/ 	.byte	0x3f
	.zero		1


	//   ....[24]....
        /*0450*/ 	.word	0x00001770
        /*0454*/ 	.word	0x00000002
        /*0458*/ 	.word	0x00036830
        /*045c*/ 	.short	0x010a
        /*045e*/ 	.byte	0x3f
	.zero		1


	//   ....[25]....
        /*0460*/ 	.word	0x00004ae0
        /*0464*/ 	.word	0x00000002
        /*0468*/ 	.word	0x00000000
        /*046c*/ 	.short	0x0101
        /*046e*/ 	.byte	0x3f
	.zero		1


	//   ....[26]....
        /*0470*/ 	.word	0x00005690
        /*0474*/ 	.word	0x000000ff
        /*0478*/ 	.word	0x00036830
        /*047c*/ 	.short	0x010a
        /*047e*/ 	.byte	0x27
	.zero		1


	//   ....[27]....
        /*0480*/ 	.word	0x000056d0
        /*0484*/ 	.word	0x000000ff
        /*0488*/ 	.word	0x00036830
        /*048c*/ 	.short	0x010a
        /*048e*/ 	.byte	0x27
	.zero		1


	//   ....[28]....
        /*0490*/ 	.word	0x00007c70
        /*0494*/ 	.word	0x000000ff
        /*0498*/ 	.word	0x00036850
        /*049c*/ 	.short	0x010a
        /*049e*/ 	.byte	0x05
	.zero		1


	//   ....[29]....
        /*04a0*/ 	.word	0x00007cb0
        /*04a4*/ 	.word	0x000000ff
        /*04a8*/ 	.word	0x00036850
        /*04ac*/ 	.short	0x010a
        /*04ae*/ 	.byte	0x05
	.zero		1


	//   ....[30]....
        /*04b0*/ 	.word	0x00008d30
        /*04b4*/ 	.word	0x00000005
        /*04b8*/ 	.word	0x00000000
        /*04bc*/ 	.short	0x0101
        /*04be*/ 	.byte	0x3f
	.zero		1


	//   ....[31]....
        /*04c0*/ 	.word	0x00009170
        /*04c4*/ 	.word	0x0000007a
        /*04c8*/ 	.word	0x00000000
        /*04cc*/ 	.short	0x0101
        /*04ce*/ 	.byte	0x3f
	.zero		1


	//   ....[32]....
        /*04d0*/ 	.word	0x00009820
        /*04d4*/ 	.word	0x000000ff
        /*04d8*/ 	.word	0x00036850
        /*04dc*/ 	.short	0x010a
        /*04de*/ 	.byte	0x05
	.zero		1


	//   ....[33]....
        /*04e0*/ 	.word	0x00009860
        /*04e4*/ 	.word	0x000000ff
        /*04e8*/ 	.word	0x00036850
        /*04ec*/ 	.short	0x010a
        /*04ee*/ 	.byte	0x05
	.zero		1


	//   ....[34]....
        /*04f0*/ 	.word	0x0000a800
        /*04f4*/ 	.word	0x00000004
        /*04f8*/ 	.word	0x00000000
        /*04fc*/ 	.short	0x0101
        /*04fe*/ 	.byte	0x3f
	.zero		1


	//   ....[35]....
        /*0500*/ 	.word	0x0000b060
        /*0504*/ 	.word	0x000000ff
        /*0508*/ 	.word	0x00000000
        /*050c*/ 	.short	0x0101
        /*050e*/ 	.byte	0x07
	.zero		1


	//   ....[36]....
        /*0510*/ 	.word	0x0000b070
        /*0514*/ 	.word	0x000000ff
        /*0518*/ 	.word	0x00000000
        /*051c*/ 	.short	0x0101
        /*051e*/ 	.byte	0x06
	.zero		1


	//   ....[37]....
        /*0520*/ 	.word	0x0000c030
        /*0524*/ 	.word	0x00000005
        /*0528*/ 	.word	0x00036840
        /*052c*/ 	.short	0x010a
        /*052e*/ 	.byte	0x3f
	.zero		1


	//   ....[38]....
        /*0530*/ 	.word	0x0000c5f0
        /*0534*/ 	.word	0x0000000a
        /*0538*/ 	.word	0x00036820
        /*053c*/ 	.short	0x010a
        /*053e*/ 	.byte	0x3f
	.zero		1


	//   ....[39]....
        /*0540*/ 	.word	0x0000c8e0
        /*0544*/ 	.word	0x00000002
        /*0548*/ 	.word	0x00036840
        /*054c*/ 	.short	0x010a
        /*054e*/ 	.byte	0x3f
	.zero		1


	//   ....[40]....
        /*0550*/ 	.word	0x0000cbe0
        /*0554*/ 	.word	0x00000002
        /*0558*/ 	.word	0x00036860
        /*055c*/ 	.short	0x010a
        /*055e*/ 	.byte	0x3f
	.zero		1


	//   ....[41]....
        /*0560*/ 	.word	0x0000d160
        /*0564*/ 	.word	0x00000002
        /*0568*/ 	.word	0x00036840
        /*056c*/ 	.short	0x010a
        /*056e*/ 	.byte	0x3f
	.zero		1


	//   ....[42]....
        /*0570*/ 	.word	0x0000d460
        /*0574*/ 	.word	0x00000002
        /*0578*/ 	.word	0x00036860
        /*057c*/ 	.short	0x010a
        /*057e*/ 	.byte	0x3f
	.zero		1


	//   ....[43]....
        /*0580*/ 	.word	0x0000d960
        /*0584*/ 	.word	0x00000002
        /*0588*/ 	.word	0x00036840
        /*058c*/ 	.short	0x010a
        /*058e*/ 	.byte	0x3f
	.zero		1


	//   ....[44]....
        /*0590*/ 	.word	0x0000dc60
        /*0594*/ 	.word	0x00000002
        /*0598*/ 	.word	0x00036860
        /*059c*/ 	.short	0x010a
        /*059e*/ 	.byte	0x3f
	.zero		1


	//   ....[45]....
        /*05a0*/ 	.word	0x0000dff0
        /*05a4*/ 	.word	0x00000002
        /*05a8*/ 	.word	0x00036860
        /*05ac*/ 	.short	0x010a
        /*05ae*/ 	.byte	0x3f
	.zero		1


	//   ....[46]....
        /*05b0*/ 	.word	0x0000e430
        /*05b4*/ 	.word	0x00000000
        /*05b8*/ 	.word	0x00036820
        /*05bc*/ 	.short	0x010a
        /*05be*/ 	.byte	0x3f
	.zero		1


	//   ....[47]....
        /*05c0*/ 	.word	0x0000e5d0
        /*05c4*/ 	.word	0x00000006
        /*05c8*/ 	.word	0x00000000
        /*05cc*/ 	.short	0x010a
        /*05ce*/ 	.byte	0x3f
	.zero		1


	//   ....[48]....
        /*05d0*/ 	.word	0x0000e640
        /*05d4*/ 	.word	0x00000003
        /*05d8*/ 	.word	0x00000000
        /*05dc*/ 	.short	0x010a
        /*05de*/ 	.byte	0x3f
	.zero		1


	//   ....[49]....
        /*05e0*/ 	.word	0x0000e6a0
        /*05e4*/ 	.word	0x00000010
        /*05e8*/ 	.word	0x00000000
        /*05ec*/ 	.short	0x010a
        /*05ee*/ 	.byte	0x3f
	.zero		1


	//   ....[50]....
        /*05f0*/ 	.word	0x0000e6d0
        /*05f4*/ 	.word	0x00000003
        /*05f8*/ 	.word	0x00000000
        /*05fc*/ 	.short	0x010a
        /*05fe*/ 	.byte	0x3f
	.zero		1


	//   ....[51]....
        /*0600*/ 	.word	0x0000e750
        /*0604*/ 	.word	0x00000003
        /*0608*/ 	.word	0x00036800
        /*060c*/ 	.short	0x010a
        /*060e*/ 	.byte	0x3f
	.zero		1


	//   ....[52]....
        /*0610*/ 	.word	0x0000e7a0
        /*0614*/ 	.word	0x00000002
        /*0618*/ 	.word	0x00036830
        /*061c*/ 	.short	0x010a
        /*061e*/ 	.byte	0x3f
	.zero		1


	//   ....[53]....
        /*0620*/ 	.word	0x0000e800
        /*0624*/ 	.word	0x00000003
        /*0628*/ 	.word	0x00036830
        /*062c*/ 	.short	0x010a
        /*062e*/ 	.byte	0x3f
	.zero		1


	//   ....[54]....
        /*0630*/ 	.word	0x0000e860
        /*0634*/ 	.word	0x00000003
        /*0638*/ 	.word	0x00036850
        /*063c*/ 	.short	0x010a
        /*063e*/ 	.byte	0x3f
	.zero		1


	//   ....[55]....
        /*0640*/ 	.word	0x0000e8c0
        /*0644*/ 	.word	0x00000007
        /*0648*/ 	.word	0x00036850
        /*064c*/ 	.short	0x010a
        /*064e*/ 	.byte	0x3f
	.zero		1


	//   ....[56]....
        /*0650*/ 	.word	0x0000ea60
        /*0654*/ 	.word	0x00000005
        /*0658*/ 	.word	0x00036840
        /*065c*/ 	.short	0x010a
        /*065e*/ 	.byte	0x3f
	.zero		1


	//   ....[57]....
        /*0660*/ 	.word	0x0000eae0
        /*0664*/ 	.word	0x00000007
        /*0668*/ 	.word	0x00036820
        /*066c*/ 	.short	0x010a
        /*066e*/ 	.byte	0x3f
	.zero		1


	//   ....[58]....
        /*0670*/ 	.word	0x0000eb30
        /*0674*/ 	.word	0x00000002
        /*0678*/ 	.word	0x00036840
        /*067c*/ 	.short	0x010a
        /*067e*/ 	.byte	0x3f
	.zero		1


	//   ....[59]....
        /*0680*/ 	.word	0x0000eb80
        /*0684*/ 	.word	0x00000002
        /*0688*/ 	.word	0x00036860
        /*068c*/ 	.short	0x010a
        /*068e*/ 	.byte	0x3f
	.zero		1


	//   ....[60]....
        /*0690*/ 	.word	0x0000ebd0
        /*0694*/ 	.word	0x00000002
        /*0698*/ 	.word	0x00036840
        /*069c*/ 	.short	0x010a
        /*069e*/ 	.byte	0x3f
	.zero		1


	//   ....[61]....
        /*06a0*/ 	.word	0x0000ec20
        /*06a4*/ 	.word	0x00000002
        /*06a8*/ 	.word	0x00036860
        /*06ac*/ 	.short	0x010a
        /*06ae*/ 	.byte	0x3f
	.zero		1


	//   ....[62]....
        /*06b0*/ 	.word	0x0000ec70
        /*06b4*/ 	.word	0x00000002
        /*06b8*/ 	.word	0x00036840
        /*06bc*/ 	.short	0x010a
        /*06be*/ 	.byte	0x3f
	.zero		1


	//   ....[63]....
        /*06c0*/ 	.word	0x0000ecc0
        /*06c4*/ 	.word	0x00000002
        /*06c8*/ 	.word	0x00036860
        /*06cc*/ 	.short	0x010a
        /*06ce*/ 	.byte	0x3f
	.zero		1


	//   ....[64]....
        /*06d0*/ 	.word	0x0000ed10
        /*06d4*/ 	.word	0x00000002
        /*06d8*/ 	.word	0x00036860
        /*06dc*/ 	.short	0x010a
        /*06de*/ 	.byte	0x3f
	.zero		1


	//   ....[65]....
        /*06e0*/ 	.word	0x0000ed60
        /*06e4*/ 	.word	0x00000000
        /*06e8*/ 	.word	0x00036820
        /*06ec*/ 	.short	0x010a
        /*06ee*/ 	.byte	0x3f
	.zero		1


	//   ....[66]....
        /*06f0*/ 	.word	0x0000ef00
        /*06f4*/ 	.word	0x00000006
        /*06f8*/ 	.word	0x00000000
        /*06fc*/ 	.short	0x010a
        /*06fe*/ 	.byte	0x3f
	.zero		1


	//   ....[67]....
        /*0700*/ 	.word	0x0000ef50
        /*0704*/ 	.word	0x00000003
        /*0708*/ 	.word	0x00000000
        /*070c*/ 	.short	0x010a
        /*070e*/ 	.byte	0x3f
	.zero		1


	//   ....[68]....
        /*0710*/ 	.word	0x0000efa0
        /*0714*/ 	.word	0x00000010
        /*0718*/ 	.word	0x00000000
        /*071c*/ 	.short	0x010a
        /*071e*/ 	.byte	0x3f
	.zero		1


	//----- nvinfo : EIATTR_NUM_MBARRIERS
	.align		4
.L_127:
        /*0720*/ 	.byte	0x03, 0x38
        /*0722*/ 	.short	0x0016


	//----- nvinfo : EIATTR_EXIT_INSTR_OFFSETS
	.align		4
        /*0724*/ 	.byte	0x04, 0x1c
        /*0726*/ 	.short	(.L_129 - .L_128)


	//   ....[0]....
.L_128:
        /*0728*/ 	.word	0x00000f60


	//   ....[1]....
        /*072c*/ 	.word	0x0000b130


	//   ....[2]....
        /*0730*/ 	.word	0x0000b190


	//   ....[3]....
        /*0734*/ 	.word	0x0000e720


	//----- nvinfo : EIATTR_MAX_THREADS
	.align		4
.L_129:
        /*0738*/ 	.byte	0x04, 0x05
        /*073a*/ 	.short	(.L_131 - .L_130)
.L_130:
        /*073c*/ 	.word	0x00000180
        /*0740*/ 	.word	0x00000001
        /*0744*/ 	.word	0x00000001


	//----- nvinfo : EIATTR_CRS_STACK_SIZE
	.align		4
.L_131:
        /*0748*/ 	.byte	0x04, 0x1e
        /*074a*/ 	.short	(.L_133 - .L_132)
.L_132:
        /*074c*/ 	.word	0x00000000


	//----- nvinfo : EIATTR_CBANK_PARAM_SIZE
	.align		4
.L_133:
        /*0750*/ 	.byte	0x03, 0x19
        /*0752*/ 	.short	0x0bf0


	//----- nvinfo : EIATTR_PARAM_CBANK
	.align		4
        /*0754*/ 	.byte	0x04, 0x0a
        /*0756*/ 	.short	(.L_135 - .L_134)
	.align		4
.L_134:
        /*0758*/ 	.word	index@(.nv.constant0._ZN7cutlass13device_kernelIN5flash11enable_sm90INS1_16FlashAttnFwdSm90INS1_25CollectiveMainloopFwdSm90ILi2EN4cute5tupleIJNS5_1CILi2EEENS7_ILi1EEES9_EEENS6_IJNS7_ILi128EEENS7_ILi112EEENS7_ILi192EEEEEELi192ENS_10bfloat16_tEfNS_4arch4Sm90ELb0ELb0ELb0ELb0ELb0ELb0ELb0ELb1ELb1ELb0ELb0ELb0EEENS1_21CollectiveEpilogueFwdINS6_IJSB_SD_SC_EEESA_SF_SH_Li256ELb0ELb0ELb0ELb0EEENS1_29StaticPersistentTileSchedulerILb0EEEEEEEEEvNT_6ParamsE)
        /*075c*/ 	.short	0x0210
        /*075e*/ 	.short	0x0bf0


	//----- nvinfo : EIATTR_SW_WAR
	.align		4
.L_135:
        /*0760*/ 	.byte	0x04, 0x36
        /*0762*/ 	.short	(.L_137 - .L_136)
.L_136:
        /*0764*/ 	.word	0x00000008
.L_137:


//--------------------- .nv.info._ZN7cutlass13device_kernelIN5flash11enable_sm90INS1_16FlashAttnFwdSm90INS1_25CollectiveMainloopFwdSm90ILi2EN4cute5tupleIJNS5_1CILi1EEES8_S8_EEENS6_IJNS7_ILi128EEENS7_ILi112EEENS7_ILi192EEEEEELi192ENS_10bfloat16_tEfNS_4arch4Sm90ELb0ELb0ELb0ELb1ELb0ELb0ELb0ELb1ELb1ELb0ELb0ELb0EEENS1_21CollectiveEpilogueFwdINS6_IJSA_SC_SB_EEES9_SE_SG_Li256ELb1ELb0ELb0ELb0EEENS1_36VarlenDynamicPersistentTileSchedulerILi128ELi112ELi256ELi32ELb0ELb0ELb1ELb0ELb1ELb1EEEEEEEEEvNT_6ParamsE --------------------------
	.section	.nv.info._ZN7cutlass13device_kernelIN5flash11enable_sm90INS1_16FlashAttnFwdSm90INS1_25CollectiveMainloopFwdSm90ILi2EN4cute5tupleIJNS5_1CILi1EEES8_S8_EEENS6_IJNS7_ILi128EEENS7_ILi112EEENS7_ILi192EEEEEELi192ENS_10bfloat16_tEfNS_4arch4Sm90ELb0ELb0ELb0ELb1ELb0ELb0ELb0ELb1ELb1ELb0ELb0ELb0EEENS1_21CollectiveEpilogueFwdINS6_IJSA_SC_SB_EEES9_SE_SG_Li256ELb1ELb0ELb0ELb0EEENS1_36VarlenDynamicPersistentTileSchedulerILi128ELi112ELi256ELi32ELb0ELb0ELb1ELb0ELb1ELb1EEEEEEEEEvNT_6ParamsE,"",@"SHT_CUDA_INFO"
	.sectionflags	@""
	.align	4


	//----- nvinfo : EIATTR_CUDA_API_VERSION
	.align		4
        /*0000*/ 	.byte	0x04, 0x37
        /*0002*/ 	.short	(.L_139 - .L_138)
.L_138:
        /*0004*/ 	.word	0x00000082


	//----- nvinfo : EIATTR_KPARAM_INFO
	.align		4
.L_139:
        /*0008*/ 	.byte	0x04, 0x17
        /*000a*/ 	.short	(.L_141 - .L_140)
.L_140:
        /*000c*/ 	.word	0x00000000
        /*0010*/ 	.short	0x0000
        /*0012*/ 	.short	0x0070
        /*0014*/ 	.byte	0x00, 0xf0, 0x01, 0x28


	//----- nvinfo : EIATTR_SPARSE_MMA_MASK
	.align		4
.L_141:
        /*0018*/ 	.byte	0x03, 0x50
        /*001a*/ 	.short	0x0000


	//----- nvinfo : EIATTR_MAXREG_COUNT
	.align		4
        /*001c*/ 	.byte	0x03, 0x1b
        /*001e*/ 	.short	0x00a8


	//----- nvinfo : EIATTR_NUM_BARRIERS
	.align		4
        /*0020*/ 	.byte	0x02, 0x4c
        /*0022*/ 	.byte	0x09
	.zero		1


	//----- nvinfo : EIATTR_EXTERNS
	.align		4
        /*0024*/ 	.byte	0x04, 0x0f
        /*0026*/ 	.short	(.L_143 - .L_142)


	//   ....[0]....
	.align		4
.L_142:
        /*0028*/ 	.word	index@(__assertfail)


	//----- nvinfo : EIATTR_ANNOTATIONS
	.align		4
.L_143:
        /*002c*/ 	.byte	0x04, 0x55
        /*002e*/ 	.short	(.L_145 - .L_144)


	//   ....[0]....
.L_144:
        /* <DEDUP_REMOVED lines=39> */


	//----- nvinfo : EIATTR_MERCURY_ISA_VERSION
	.align		4
.L_145:
        /*0290*/ 	.byte	0x03, 0x5f
        /*0292*/ 	.short	0x0101


	//----- nvinfo : EIATTR_UNUSED_LOAD_BYTE_OFFSET
	.align		4
        /*0294*/ 	.byte	0x04, 0x44
        /*0296*/ 	.short	(.L_147 - .L_146)


	//   ....[0]....
.L_146:
        /*0298*/ 	.word	0x00000a20
        /*029c*/ 	.word	0x0000fff0


	//   ....[1]....
        /*02a0*/ 	.word	0x0000a6d0
        /*02a4*/ 	.word	0x0000fff0


	//----- nvinfo : EIATTR_INT_WARP_WIDE_INSTR_OFFSETS
	.align		4
.L_147:
        /*02a8*/ 	.byte	0x04, 0x31
        /*02aa*/ 	.short	(.L_149 - .L_148)


	//   ....[0]....
.L_148:
        /*02ac*/ 	.word	0x00000150


	//   ....[1]....
        /*02b0*/ 	.word	0x00000190


	//   ....[2]....
        /*02b4*/ 	.word	0x00000250


	//   ....[3]....
        /*02b8*/ 	.word	0x0000d900


	//   ....[4]....
        /*02bc*/ 	.word	0x0000d990


	//   ....[5]....
        /*02c0*/ 	.word	0x0000de10


	//   ....[6]....
        /*02c4*/ 	.word	0x0000de40


	//   ....[7]....
        /*02c8*/ 	.word	0x0000e050


	//   ....[8]....
        /*02cc*/ 	.word	0x0000e140


	//   ....[9]....
        /*02d0*/ 	.word	0x00010570


	//   ....[10]....
        /*02d4*/ 	.word	0x00010600


	//----- nvinfo : EIATTR_COOP_GROUP_MASK_REGIDS
	.align		4
.L_149:
        /*02d8*/ 	.byte	0x04, 0x29
        /*02da*/ 	.short	(.L_151 - .L_150)


	//   ....[0]....
.L_150:
        /*02dc*/ 	.word	0xffffffff


	//   ....[1]....
        /*02e0*/ 	.word	0xffffffff


	//   ....[2]....
        /*02e4*/ 	.word	0xffffffff


	//   ....[3]....
        /*02e8*/ 	.word	0xffffffff


	//   ....[4]....
        /*02ec*/ 	.word	0xffffffff


	//   ....[5]....
        /*02f0*/ 	.word	0xffffffff


	//   ....[6]....
        /*02f4*/ 	.word	0xffffffff


	//   ....[7]....
        /*02f8*/ 	.word	0xffffffff


	//   ....[8]....
        /*02fc*/ 	.word	0xffffffff


	//   ....[9]....
        /*0300*/ 	.word	0xffffffff


	//   ....[10]....
        /*0304*/ 	.word	0xffffffff


	//   ....[11]....
        /*0308*/ 	.word	0xffffffff


	//   ....[12]....
        /*030c*/ 	.word	0xffffffff


	//   ....[13]....
        /*0310*/ 	.word	0xffffffff


	//   ....[14]....
        /*0314*/ 	.word	0xffffffff


	//   ....[15]....
        /*0318*/ 	.word	0xffffffff


	//   ....[16]....
        /*031c*/ 	.word	0xffffffff


	//   ....[17]....
        /*0320*/ 	.word	0xffffffff


	//   ....[18]....
        /*0324*/ 	.word	0xffffffff


	//   ....[19]....
        /*0328*/ 	.word	0xffffffff


	//   ....[20]....
        /*032c*/ 	.word	0xffffffff


	//   ....[21]....
        /*0330*/ 	.word	0xffffffff


	//   ....[22]....
        /*0334*/ 	.word	0xffffffff


	//   ....[23]....
        /*0338*/ 	.word	0xffffffff


	//   ....[24]....
        /*033c*/ 	.word	0xffffffff


	//   ....[25]....
        /*0340*/ 	.word	0xffffffff


	//   ....[26]....
        /*0344*/ 	.word	0xffffffff


	//   ....[27]....
        /*0348*/ 	.word	0xffffffff


	//   ....[28]....
        /*034c*/ 	.word	0xffffffff


	//   ....[29]....
        /*0350*/ 	.word	0xffffffff


	//   ....[30]....
        /*0354*/ 	.word	0xffffffff


	//   ....[31]....
        /*0358*/ 	.word	0xffffffff


	//   ....[32]....
        /*035c*/ 	.word	0xffffffff


	//   ....[33]....
        /*0360*/ 	.word	0xffffffff


	//   ....[34]....
        /*0364*/ 	.word	0xffffffff


	//   ....[35]....
        /*0368*/ 	.word	0xffffffff


	//   ....[36]....
        /*036c*/ 	.word	0xffffffff


	//   ....[37]....
        /*0370*/ 	.word	0xffffffff


	//   ....[38]....
        /*0374*/ 	.word	0xffffffff


	//   ....[39]....
        /*0378*/ 	.word	0xffffffff


	//   ....[40]....
        /*037c*/ 	.word	0xffffffff


	//   ....[41]....
        /*0380*/ 	.word	0xffffffff


	//   ....[42]....
        /*0384*/ 	.word	0xffffffff


	//   ....[43]....
        /*0388*/ 	.word	0xffffffff


	//   ....[44]....
        /*038c*/ 	.word	0xffffffff


	//   ....[45]....
        /*0390*/ 	.word	0xffffffff


	//   ....[46]....
        /*0394*/ 	.word	0xffffffff


	//   ....[47]....
        /*0398*/ 	.word	0xffffffff


	//   ....[48]....
        /*039c*/ 	.word	0xffffffff


	//   ....[49]....
        /*03a0*/ 	.word	0xffffffff


	//   ....[50]....
        /*03a4*/ 	.word	0xffffffff


	//   ....[51]....
        /*03a8*/ 	.word	0xffffffff


	//   ....[52]....
        /*03ac*/ 	.word	0xffffffff


	//   ....[53]....
        /*03b0*/ 	.word	0xffffffff


	//   ....[54]....
        /*03b4*/ 	.word	0x0500000f


	//   ....[55]....
        /*03b8*/ 	.word	0x0500000f


	//   ....[56]....
        /*03bc*/ 	.word	0x0500000f


	//   ....[57]....
        /*03c0*/ 	.word	0x0500000f


	//   ....[58]....
        /*03c4*/ 	.word	0x0500000f


	//   ....[59]....
        /*03c8*/ 	.word	0x0500000f


	//   ....[60]....
        /*03cc*/ 	.word	0x0500000f


	//   ....[61]....
        /*03d0*/ 	.word	0x0500000f


	//   ....[62]....
        /*03d4*/ 	.word	0x0500000f


	//   ....[63]....
        /*03d8*/ 	.word	0x0500000f


	//   ....[64]....
        /*03dc*/ 	.word	0x0500000f


	//   ....[65]....
        /*03e0*/ 	.word	0x0500000f


	//   ....[66]....
        /*03e4*/ 	.word	0x0500000f


	//   ....[67]....
        /*03e8*/ 	.word	0x0500000f


	//   ....[68]....
        /*03ec*/ 	.word	0x0500000f


	//   ....[69]....
        /*03f0*/ 	.word	0x0500000f


	//   ....[70]....
        /*03f4*/ 	.word	0x0500000f


	//   ....[71]....
        /*03f8*/ 	.word	0x0500000f


	//   ....[72]....
        /*03fc*/ 	.word	0x0500000f


	//----- nvinfo : EIATTR_COOP_GROUP_INSTR_OFFSETS
	.align		4
.L_151:
        /*0400*/ 	.byte	0x04, 0x28
        /*0402*/ 	.short	(.L_153 - .L_152)


	//   ....[0]....
.L_152:
        /*0404*/ 	.word	0x00000060


	//   ....[1]....
        /*0408*/ 	.word	0x00000160


	//   ....[2]....
        /*040c*/ 	.word	0x00000260


	//   ....[3]....
        /*0410*/ 	.word	0x000003d0


	//   ....[4]....
        /*0414*/ 	.word	0x00000530


	//   ....[5]....
        /*0418*/ 	.word	0x00000650


	//   ....[6]....
        /*041c*/ 	.word	0x000007b0


	//   ....[7]....
        /*0420*/ 	.word	0x00001380


	//   ....[8]....
        /*0424*/ 	.word	0x000042d0


	//   ....[9]....
        /*0428*/ 	.word	0x00004340


	//   ....[10]....
        /*042c*/ 	.word	0x00004810


	//   ....[11]....
        /*0430*/ 	.word	0x00004870


	//   ....[12]....
        /*0434*/ 	.word	0x000082d0


	//   ....[13]....
        /*0438*/ 	.word	0x00008300


	//   ....[14]....
        /*043c*/ 	.word	0x00008550


	//   ....[15]....
        /*0440*/ 	.word	0x00008570


	//   ....[16]....
        /*0444*/ 	.word	0x00009b40


	//   ....[17]....
        /*0448*/ 	.word	0x00009c00


	//   ....[18]....
        /*044c*/ 	.word	0x00009ed0


	//   ....[19]....
        /*0450*/ 	.word	0x00009ee0


	//   ....[20]....
        /*0454*/ 	.word	0x0000ca60


	//   ....[21]....
        /*0458*/ 	.word	0x0000cbf0


	//   ....[22]....
        /*045c*/ 	.word	0x0000cc20


	//   ....[23]....
        /*0460*/ 	.word	0x0000cc60


	//   ....[24]....
        /*0464*/ 	.word	0x0000ccc0


	//   ....[25]....
        /*0468*/ 	.word	0x0000cd20


	//   ....[26]....
        /*046c*/ 	.word	0x0000cd60


	//   ....[27]....
        /*0470*/ 	.word	0x0000cf10


	//   ....[28]....
        /*0474*/ 	.word	0x0000cf70


	//   ....[29]....
        /*0478*/ 	.word	0x0000cfb0


	//   ....[30]....
        /*047c*/ 	.word	0x0000cff0


	//   ....[31]....
        /*0480*/ 	.word	0x0000d020


	//   ....[32]....
        /*0484*/ 	.word	0x0000d050


	//   ....[33]....
        /*0488*/ 	.word	0x0000d0e0


	//   ....[34]....
        /*048c*/ 	.word	0x0000d110


	//   ....[35]....
        /*0490*/ 	.word	0x0000d1a0


	//   ....[36]....
        /*0494*/ 	.word	0x00010a80


	//   ....[37]....
        /*0498*/ 	.word	0x00010a90


	//   ....[38]....
        /*049c*/ 	.word	0x00010ba0


	//   ....[39]....
        /*04a0*/ 	.word	0x00010c00


	//   ....[40]....
        /*04a4*/ 	.word	0x00010c40


	//   ....[41]....
        /*04a8*/ 	.word	0x00010c80


	//   ....[42]....
        /*04ac*/ 	.word	0x00010cb0


	//   ....[43]....
        /*04b0*/ 	.word	0x00010ce0


	//   ....[44]....
        /*04b4*/ 	.word	0x00010e70


	//   ....[45]....
        /*04b8*/ 	.word	0x00010ed0


	//   ....[46]....
        /*04bc*/ 	.word	0x00010f10


	//   ....[47]....
        /*04c0*/ 	.word	0x00010f50


	//   ....[48]....
        /*04c4*/ 	.word	0x00010f80


	//   ....[49]....
        /*04c8*/ 	.word	0x00010fb0


	//   ....[50]....
        /*04cc*/ 	.word	0x00011070


	//   ....[51]....
        /*04d0*/ 	.word	0x00011090


	//   ....[52]....
        /*04d4*/ 	.word	0x00011100


	//   ....[53]....
        /*04d8*/ 	.word	0x00011550


	//   ....[54]....
        /*04dc*/ 	.word	0x00011a20


	//   ....[55]....
        /*04e0*/ 	.word	0x00011e40


	//   ....[56]....
        /*04e4*/ 	.word	0x00011ed0


	//   ....[57]....
        /*04e8*/ 	.word	0x00011f70


	//   ....[58]....
        /*04ec*/ 	.word	0x00012020


	//   ....[59]....
        /*04f0*/ 	.word	0x000120a0


	//   ....[60]....
        /*04f4*/ 	.word	0x00012120


	//   ....[61]....
        /*04f8*/ 	.word	0x000121a0


	//   ....[62]....
        /*04fc*/ 	.word	0x00012220


	//   ....[63]....
        /*0500*/ 	.word	0x000122b0


	//   ....[64]....
        /*0504*/ 	.word	0x00012360


	//   ....[65]....
        /*0508*/ 	.word	0x000123e0


	//   ....[66]....
        /*050c*/ 	.word	0x00012460


	//   ....[67]....
        /*0510*/ 	.word	0x000124e0


	//   ....[68]....
        /*0514*/ 	.word	0x00012560


	//   ....[69]....
        /*0518*/ 	.word	0x000125d0


	//   ....[70]....
        /*051c*/ 	.word	0x00012670


	//   ....[71]....
        /*0520*/ 	.word	0x00012700


	//   ....[72]....
        /*0524*/ 	.word	0x00012820


	//----- nvinfo : EIATTR_REG_RECONFIG
	.align		4
.L_153:
        /*0528*/ 	.byte	0x01, 0x54
	.zero		2


	//----- nvinfo : EIATTR_SYSCALL_OFFSETS
	.align		4
        /*052c*/ 	.byte	0x04, 0x46
        /*052e*/ 	.short	(.L_155 - .L_154)


	//   ....[0]....
.L_154:
        /*0530*/ 	.word	0x00001560


	//   ....[1]....
        /*0534*/ 	.word	0x0000db20


	//   ....[2]....
        /*0538*/ 	.word	0x0000dc60


	//   ....[3]....
        /*053c*/ 	.word	0x0000dd60


	//----- nvinfo : EIATTR_MBARRIER_INSTR_OFFSETS
	.align		4
.L_155:
        /*0540*/ 	.byte	0x04, 0x39
        /*0542*/ 	.short	(.L_157 - .L_156)


	//   ....[0]....
.L_156:
        /*0544*/ 	.word	0x00000280
        /*0548*/ 	.word	0x000000ff
        /*054c*/ 	.word	0x00036800
        /*0550*/ 	.short	0x0100
        /*0552*/ 	.byte	0x08
	.zero		1


	//   ....[1]....
        /*0554*/ 	.word	0x00000290
        /*0558*/ 	.word	0x000000ff
        /*055c*/ 	.word	0x00036820
        /*0560*/ 	.short	0x0100
        /*0562*/ 	.byte	0x08
	.zero		1


	//   ....[2]....
        /*0564*/ 	.word	0x00000380
        /*0568*/ 	.word	0x000000ff
        /*056c*/ 	.word	0x00036830
        /*0570*/ 	.short	0x0100
        /*0572*/ 	.byte	0x08
	.zero		1


	//   ....[3]....
        /*0574*/ 	.word	0x00000390
        /*0578*/ 	.word	0x000000ff
        /*057c*/ 	.word	0x00036840
        /*0580*/ 	.short	0x0100
        /*0582*/ 	.byte	0x08
	.zero		1


	//   ....[4]....
        /*0584*/ 	.word	0x000003a0
        /*0588*/ 	.word	0x000000ff
        /*058c*/ 	.word	0x00036838
        /*0590*/ 	.short	0x0100
        /*0592*/ 	.byte	0x08
	.zero		1


	//   ....[5]....
        /*0594*/ 	.word	0x000003b0
        /*0598*/ 	.word	0x000000ff
        /*059c*/ 	.word	0x00036848
        /*05a0*/ 	.short	0x0100
        /*05a2*/ 	.byte	0x08
	.zero		1


	//   ....[6]....
        /*05a4*/ 	.word	0x000004e0
        /*05a8*/ 	.word	0x000000ff
        /*05ac*/ 	.word	0x00036850
        /*05b0*/ 	.short	0x0100
        /*05b2*/ 	.byte	0x08
	.zero		1


	//   ....[7]....
        /*05b4*/ 	.word	0x000004f0
        /*05b8*/ 	.word	0x000000ff
        /*05bc*/ 	.word	0x00036860
        /*05c0*/ 	.short	0x0100
        /*05c2*/ 	.byte	0x08
	.zero		1


	//   ....[8]....
        /*05c4*/ 	.word	0x00000500
        /*05c8*/ 	.word	0x000000ff
        /*05cc*/ 	.word	0x00036858
        /*05d0*/ 	.short	0x0100
        /*05d2*/ 	.byte	0x08
	.zero		1


	//   ....[9]....
        /*05d4*/ 	.word	0x00000510
        /*05d8*/ 	.word	0x000000ff
        /*05dc*/ 	.word	0x00036868
        /*05e0*/ 	.short	0x0100
        /*05e2*/ 	.byte	0x08
	.zero		1


	//   ....[10]....
        /*05e4*/ 	.word	0x00000600
        /*05e8*/ 	.word	0x000000ff
        /*05ec*/ 	.word	0x00036870
        /*05f0*/ 	.short	0x0100
        /*05f2*/ 	.byte	0x06
	.zero		1


	//   ....[11]....
        /*05f4*/ 	.word	0x00000610
        /*05f8*/ 	.word	0x000000ff
        /*05fc*/ 	.word	0x00036880
        /*0600*/ 	.short	0x0100
        /*0602*/ 	.byte	0x06
	.zero		1


	//   ....[12]....
        /*0604*/ 	.word	0x00000620
        /*0608*/ 	.word	0x000000ff
        /*060c*/ 	.word	0x00036878
        /*0610*/ 	.short	0x0100
        /*0612*/ 	.byte	0x06
	.zero		1


	//   ....[13]....
        /*0614*/ 	.word	0x00000630
        /*0618*/ 	.word	0x000000ff
        /*061c*/ 	.word	0x00036888
        /*0620*/ 	.short	0x0100
        /*0622*/ 	.byte	0x06
	.zero		1


	//   ....[14]....
        /*0624*/ 	.word	0x00000760
        /*0628*/ 	.word	0x000000ff
        /*062c*/ 	.word	0x00036890
        /*0630*/ 	.short	0x0100
        /*0632*/ 	.byte	0x08
	.zero		1


	//   ....[15]....
        /*0634*/ 	.word	0x00000770
        /*0638*/ 	.word	0x000000ff
        /*063c*/ 	.word	0x000368a0
        /*0640*/ 	.short	0x0100
        /*0642*/ 	.byte	0x08
	.zero		1


	//   ....[16]....
        /*0644*/ 	.word	0x00000780
        /*0648*/ 	.word	0x000000ff
        /*064c*/ 	.word	0x00036898
        /*0650*/ 	.short	0x0100
        /*0652*/ 	.byte	0x08
	.zero		1


	//   ....[17]....
        /*0654*/ 	.word	0x00000790
        /*0658*/ 	.word	0x000000ff
        /*065c*/ 	.word	0x000368a8
        /*0660*/ 	.short	0x0100
        /*0662*/ 	.byte	0x08
	.zero		1


	//   ....[18]....
        /*0664*/ 	.word	0x000008c0
        /*0668*/ 	.word	0x000000ff
        /*066c*/ 	.word	0x000368b0
        /*0670*/ 	.short	0x0100
        /*0672*/ 	.byte	0x08
	.zero		1


	//   ....[19]....
        /*0674*/ 	.word	0x000008d0
        /*0678*/ 	.word	0x000000ff
        /*067c*/ 	.word	0x000368c0
        /*0680*/ 	.short	0x0100
        /*0682*/ 	.byte	0x08
	.zero		1


	//   ....[20]....
        /*0684*/ 	.word	0x000008e0
        /*0688*/ 	.word	0x000000ff
        /*068c*/ 	.word	0x000368b8
        /*0690*/ 	.short	0x0100
        /*0692*/ 	.byte	0x08
	.zero		1


	//   ....[21]....
        /*0694*/ 	.word	0x000008f0
        /*0698*/ 	.word	0x000000ff
        /*069c*/ 	.word	0x000368c8
        /*06a0*/ 	.short	0x0100
        /*06a2*/ 	.byte	0x08
	.zero		1


	//   ....[22]....
        /*06a4*/ 	.word	0x00001610
        /*06a8*/ 	.word	0x00000005
        /*06ac*/ 	.word	0x00036800
        /*06b0*/ 	.short	0x010a
        /*06b2*/ 	.byte	0x3f
	.zero		1


	//   ....[23]....
        /*06b4*/ 	.word	0x00001680
        /*06b8*/ 	.word	0x00000002
        /*06bc*/ 	.word	0x00036830
        /*06c0*/ 	.short	0x010a
        /*06c2*/ 	.byte	0x3f
	.zero		1


	//   ....[24]....
        /*06c4*/ 	.word	0x000016f0
        /*06c8*/ 	.word	0x00000002
        /*06cc*/ 	.word	0x00036830
        /*06d0*/ 	.short	0x010a
        /*06d2*/ 	.byte	0x3f
	.zero		1


	//   ....[25]....
        /*06d4*/ 	.word	0x00004310
        /*06d8*/ 	.word	0x00000002
        /*06dc*/ 	.word	0x00000000
        /*06e0*/ 	.short	0x0101
        /*06e2*/ 	.byte	0x3f
	.zero		1


	//   ....[26]....
        /*06e4*/ 	.word	0x00005a20
        /*06e8*/ 	.word	0x0000000c
        /*06ec*/ 	.word	0x00036830
        /*06f0*/ 	.short	0x010a
        /*06f2*/ 	.byte	0x3f
	.zero		1


	//   ....[27]....
        /*06f4*/ 	.word	0x00005a70
        /*06f8*/ 	.word	0x0000000c
        /*06fc*/ 	.word	0x00036830
        /*0700*/ 	.short	0x010a
        /*0702*/ 	.byte	0x3f
	.zero		1


	//   ....[28]....
        /*0704*/ 	.word	0x00007fb0
        /*0708*/ 	.word	0x0000000d
        /*070c*/ 	.word	0x00036850
        /*0710*/ 	.short	0x010a
        /*0712*/ 	.byte	0x3f
	.zero		1


	//   ....[29]....
        /*0714*/ 	.word	0x00007ff0
        /*0718*/ 	.word	0x0000000d
        /*071c*/ 	.word	0x00036850
        /*0720*/ 	.short	0x010a
        /*0722*/ 	.byte	0x3f
	.zero		1


	//   ....[30]....
        /*0724*/ 	.word	0x00008e70
        /*0728*/ 	.word	0x00000090
        /*072c*/ 	.word	0x00000000
        /*0730*/ 	.short	0x0101
        /*0732*/ 	.byte	0x3f
	.zero		1


	//   ....[31]....
        /*0734*/ 	.word	0x00009000
        /*0738*/ 	.word	0x00000090
        /*073c*/ 	.word	0x00000000
        /*0740*/ 	.short	0x0101
        /*0742*/ 	.byte	0x3f
	.zero		1


	//   ....[32]....
        /*0744*/ 	.word	0x00009aa0
        /*0748*/ 	.word	0x0000000b
        /*074c*/ 	.word	0x00036850
        /*0750*/ 	.short	0x010a
        /*0752*/ 	.byte	0x3f
	.zero		1


	//   ....[33]....
        /*0754*/ 	.word	0x00009ae0
        /*0758*/ 	.word	0x0000000b
        /*075c*/ 	.word	0x00036850
        /*0760*/ 	.short	0x010a
        /*0762*/ 	.byte	0x3f
	.zero		1


	//   ....[34]....
        /*0764*/ 	.word	0x0000a070
        /*0768*/ 	.word	0x0000000a
        /*076c*/ 	.word	0x00000000
        /*0770*/ 	.short	0x0101
        /*0772*/ 	.byte	0x3f
	.zero		1


	//   ....[35]....
        /*0774*/ 	.word	0x0000b8d0
        /*0778*/ 	.word	0x0000002a
        /*077c*/ 	.word	0x00000000
        /*0780*/ 	.short	0x0101
        /*0782*/ 	.byte	0x3f
	.zero		1


	//   ....[36]....
        /*0784*/ 	.word	0x0000e4a0
        /*0788*/ 	.word	0x00000008
        /*078c*/ 	.word	0x00036840
        /*0790*/ 	.short	0x010a
        /*0792*/ 	.byte	0x3f
	.zero		1


	//   ....[37]....
        /*0794*/ 	.word	0x0000ea60
        /*0798*/ 	.word	0x00000009
        /*079c*/ 	.word	0x00036820
        /*07a0*/ 	.short	0x010a
        /*07a2*/ 	.byte	0x3f
	.zero		1


	//   ....[38]....
        /*07a4*/ 	.word	0x0000eda0
        /*07a8*/ 	.word	0x00000002
        /*07ac*/ 	.word	0x00036840
        /*07b0*/ 	.short	0x010a
        /*07b2*/ 	.byte	0x3f
	.zero		1


	//   ....[39]....
        /*07b4*/ 	.word	0x0000f0a0
        /*07b8*/ 	.word	0x00000003
        /*07bc*/ 	.word	0x00000060
        /*07c0*/ 	.short	0x010a
        /*07c2*/ 	.byte	0x3f
	.zero		1


	//   ....[40]....
        /*07c4*/ 	.word	0x0000f6c0
        /*07c8*/ 	.word	0x00000002
        /*07cc*/ 	.word	0x00036840
        /*07d0*/ 	.short	0x010a
        /*07d2*/ 	.byte	0x3f
	.zero		1


	//   ....[41]....
        /*07d4*/ 	.word	0x0000f9c0
        /*07d8*/ 	.word	0x00000002
        /*07dc*/ 	.word	0x00000060
        /*07e0*/ 	.short	0x010a
        /*07e2*/ 	.byte	0x3f
	.zero		1


	//   ....[42]....
        /*07e4*/ 	.word	0x0000fef0
        /*07e8*/ 	.word	0x00000002
        /*07ec*/ 	.word	0x00036840
        /*07f0*/ 	.short	0x010a
        /*07f2*/ 	.byte	0x3f
	.zero		1


	//   ....[43]....
        /*07f4*/ 	.word	0x00010200
        /*07f8*/ 	.word	0x00000002
        /*07fc*/ 	.word	0x00000060
        /*0800*/ 	.short	0x010a
        /*0802*/ 	.byte	0x3f
	.zero		1


	//   ....[44]....
        /*0804*/ 	.word	0x000106c0
        /*0808*/ 	.word	0x00000003
        /*080c*/ 	.word	0x00036860
        /*0810*/ 	.short	0x010a
        /*0812*/ 	.byte	0x3f
	.zero		1


	//   ....[45]....
        /*0814*/ 	.word	0x000114d0
        /*0818*/ 	.word	0x00000000
        /*081c*/ 	.word	0x00036820
        /*0820*/ 	.short	0x010a
        /*0822*/ 	.byte	0x3f
	.zero		1


	//   ....[46]....
        /*0824*/ 	.word	0x00011690
        /*0828*/ 	.word	0x00000006
        /*082c*/ 	.word	0x00000000
        /*0830*/ 	.short	0x010a
        /*0832*/ 	.byte	0x3f
	.zero		1


	//   ....[47]....
        /*0834*/ 	.word	0x00011700
        /*0838*/ 	.word	0x00000007
        /*083c*/ 	.word	0x00000000
        /*0840*/ 	.short	0x010a
        /*0842*/ 	.byte	0x3f
	.zero		1


	//   ....[48]....
        /*0844*/ 	.word	0x00011770
        /*0848*/ 	.word	0x00000004
        /*084c*/ 	.word	0x00000000
        /*0850*/ 	.short	0x010a
        /*0852*/ 	.byte	0x3f
	.zero		1


	//   ....[49]....
        /*0854*/ 	.word	0x000117a0
        /*0858*/ 	.word	0x00000003
        /*085c*/ 	.word	0x00000000
        /*0860*/ 	.short	0x010a
        /*0862*/ 	.byte	0x3f
	.zero		1


	//   ....[50]....
        /*0864*/ 	.word	0x00011800
        /*0868*/ 	.word	0x00000005
        /*086c*/ 	.word	0x00036800
        /*0870*/ 	.short	0x010a
        /*0872*/ 	.byte	0x3f
	.zero		1


	//   ....[51]....
        /*0874*/ 	.word	0x00011850
        /*0878*/ 	.word	0x00000002
        /*087c*/ 	.word	0x00036830
        /*0880*/ 	.short	0x010a
        /*0882*/ 	.byte	0x3f
	.zero		1


	//   ....[52]....
        /*0884*/ 	.word	0x000118a0
        /*0888*/ 	.word	0x0000000c
        /*088c*/ 	.word	0x00036830
        /*0890*/ 	.short	0x010a
        /*0892*/ 	.byte	0x3f
	.zero		1


	//   ....[53]....
        /*0894*/ 	.word	0x000118f0
        /*0898*/ 	.word	0x0000000d
        /*089c*/ 	.word	0x00036850
        /*08a0*/ 	.short	0x010a
        /*08a2*/ 	.byte	0x3f
	.zero		1


	//   ....[54]....
        /*08a4*/ 	.word	0x00011940
        /*08a8*/ 	.word	0x0000000b
        /*08ac*/ 	.word	0x00036850
        /*08b0*/ 	.short	0x010a
        /*08b2*/ 	.byte	0x3f
	.zero		1


	//   ....[55]....
        /*08b4*/ 	.word	0x00011ae0
        /*08b8*/ 	.word	0x00000008
        /*08bc*/ 	.word	0x00036840
        /*08c0*/ 	.short	0x010a
        /*08c2*/ 	.byte	0x3f
	.zero		1


	//   ....[56]....
        /*08c4*/ 	.word	0x00011b60
        /*08c8*/ 	.word	0x00000008
        /*08cc*/ 	.word	0x00036820
        /*08d0*/ 	.short	0x010a
        /*08d2*/ 	.byte	0x3f
	.zero		1


	//   ....[57]....
        /*08d4*/ 	.word	0x00011bb0
        /*08d8*/ 	.word	0x00000002
        /*08dc*/ 	.word	0x00036840
        /*08e0*/ 	.short	0x010a
        /*08e2*/ 	.byte	0x3f
	.zero		1


	//   ....[58]....
        /*08e4*/ 	.word	0x00011c00
        /*08e8*/ 	.word	0x00000003
        /*08ec*/ 	.word	0x00000060
        /*08f0*/ 	.short	0x010a
        /*08f2*/ 	.byte	0x3f
	.zero		1


	//   ....[59]....
        /*08f4*/ 	.word	0x00011c50
        /*08f8*/ 	.word	0x00000002
        /*08fc*/ 	.word	0x00036840
        /*0900*/ 	.short	0x010a
        /*0902*/ 	.byte	0x3f
	.zero		1


	//   ....[60]....
        /*0904*/ 	.word	0x00011ca0
        /*0908*/ 	.word	0x00000002
        /*090c*/ 	.word	0x00000060
        /*0910*/ 	.short	0x010a
        /*0912*/ 	.byte	0x3f
	.zero		1


	//   ....[61]....
        /*0914*/ 	.word	0x00011cf0
        /*0918*/ 	.word	0x00000002
        /*091c*/ 	.word	0x00036840
        /*0920*/ 	.short	0x010a
        /*0922*/ 	.byte	0x3f
	.zero		1


	//   ....[62]....
        /*0924*/ 	.word	0x00011d40
        /*0928*/ 	.word	0x00000002
        /*092c*/ 	.word	0x00000060
        /*0930*/ 	.short	0x010a
        /*0932*/ 	.byte	0x3f
	.zero		1


	//   ....[63]....
        /*0934*/ 	.word	0x00011d90
        /*0938*/ 	.word	0x00000003
        /*093c*/ 	.word	0x00036860
        /*0940*/ 	.short	0x010a
        /*0942*/ 	.byte	0x3f
	.zero		1


	//   ....[64]....
        /*0944*/ 	.word	0x00012740
        /*0948*/ 	.word	0x00000000
        /*094c*/ 	.word	0x00036820
        /*0950*/ 	.short	0x010a
        /*0952*/ 	.byte	0x3f
	.zero		1


	//   ....[65]....
        /*0954*/ 	.word	0x000128e0
        /*0958*/ 	.word	0x00000006
        /*095c*/ 	.word	0x00000000
        /*0960*/ 	.short	0x010a
        /*0962*/ 	.byte	0x3f
	.zero		1


	//   ....[66]....
        /*0964*/ 	.word	0x00012930
        /*0968*/ 	.word	0x00000007
        /*096c*/ 	.word	0x00000000
        /*0970*/ 	.short	0x010a
        /*0972*/ 	.byte	0x3f
	.zero		1


	//   ....[67]....
        /*0974*/ 	.word	0x00012980
        /*0978*/ 	.word	0x00000004
        /*097c*/ 	.word	0x00000000
        /*0980*/ 	.short	0x010a
        /*0982*/ 	.byte	0x3f
	.zero		1


	//----- nvinfo : EIATTR_NUM_MBARRIERS
	.align		4
.L_157:
        /*0984*/ 	.byte	0x03, 0x38
        /*0986*/ 	.short	0x0016


	//----- nvinfo : EIATTR_EXIT_INSTR_OFFSETS
	.align		4
        /*0988*/ 	.byte	0x04, 0x1c
        /*098a*/ 	.short	(.L_159 - .L_158)


	//   ....[0]....
.L_158:
        /*098c*/ 	.word	0x00000a60


	//   ....[1]....
        /*0990*/ 	.word	0x0000ca20


	//   ....[2]....
        /*0994*/ 	.word	0x0000ca80


	//   ....[3]....
        /*0998*/ 	.word	0x000117f0


	//----- nvinfo : EIATTR_MAX_THREADS
	.align		4
.L_159:
        /*099c*/ 	.byte	0x04, 0x05
        /*099e*/ 	.short	(.L_161 - .L_160)
.L_160:
        /*09a0*/ 	.word	0x00000180
        /*09a4*/ 	.word	0x00000001
        /*09a8*/ 	.word	0x00000001


	//----- nvinfo : EIATTR_CRS_STACK_SIZE
	.align		4
.L_161:
        /*09ac*/ 	.byte	0x04, 0x1e
        /*09ae*/ 	.short	(.L_163 - .L_162)
.L_162:
        /*09b0*/ 	.word	0x00000000


	//----- nvinfo : EIATTR_CBANK_PARAM_SIZE
	.align		4
.L_163:
        /*09b4*/ 	.byte	0x03, 0x19
        /*09b6*/ 	.short	0x0a70


	//----- nvinfo : EIATTR_PARAM_CBANK
	.align		4
        /*09b8*/ 	.byte	0x04, 0x0a
        /*09ba*/ 	.short	(.L_165 - .L_164)
	.align		4
.L_164:
        /*09bc*/ 	.word	index@(.nv.constant0._ZN7cutlass13device_kernelIN5flash11enable_sm90INS1_16FlashAttnFwdSm90INS1_25CollectiveMainloopFwdSm90ILi2EN4cute5tupleIJNS5_1CILi1EEES8_S8_EEENS6_IJNS7_ILi128EEENS7_ILi112EEENS7_ILi192EEEEEELi192ENS_10bfloat16_tEfNS_4arch4Sm90ELb0ELb0ELb0ELb1ELb0ELb0ELb0ELb1ELb1ELb0ELb0ELb0EEENS1_21CollectiveEpilogueFwdINS6_IJSA_SC_SB_EEES9_SE_SG_Li256ELb1ELb0ELb0ELb0EEENS1_36VarlenDynamicPersistentTileSchedulerILi128ELi112ELi256ELi32ELb0ELb0ELb1ELb0ELb1ELb1EEEEEEEEEvNT_6ParamsE)
        /*09c0*/ 	.short	0x0210
        /*09c2*/ 	.short	0x0a70


	//----- nvinfo : EIATTR_SW_WAR
	.align		4
.L_165:
        /*09c4*/ 	.byte	0x04, 0x36
        /*09c6*/ 	.short	(.L_167 - .L_166)
.L_166:
        /*09c8*/ 	.word	0x00000008
.L_167:


//--------------------- .nv.info._ZN7cutlass13device_kernelIN5flash11enable_sm90INS1_16FlashAttnFwdSm90INS1_25CollectiveMainloopFwdSm90ILi2EN4cute5tupleIJNS5_1CILi1EEES8_S8_EEENS6_IJNS7_ILi128EEENS7_ILi112EEENS7_ILi192EEEEEELi192ENS_10bfloat16_tEfNS_4arch4Sm90ELb0ELb0ELb0ELb1ELb0ELb1ELb0ELb1ELb1ELb0ELb0ELb0EEENS1_21CollectiveEpilogueFwdINS6_IJSA_SC_SB_EEES9_SE_SG_Li256ELb1ELb0ELb0ELb0EEENS1_36VarlenDynamicPersistentTileSchedulerILi128ELi112ELi256ELi32ELb0ELb0ELb1ELb0ELb1ELb1EEEEEEEEEvNT_6ParamsE --------------------------
	.section	.nv.info._ZN7cutlass13device_kernelIN5flash11enable_sm90INS1_16FlashAttnFwdSm90INS1_25CollectiveMainloopFwdSm90ILi2EN4cute5tupleIJNS5_1CILi1EEES8_S8_EEENS6_IJNS7_ILi128EEENS7_ILi112EEENS7_ILi192EEEEEELi192ENS_10bfloat16_tEfNS_4arch4Sm90ELb0ELb0ELb0ELb1ELb0ELb1ELb0ELb1ELb1ELb0ELb0ELb0EEENS1_21CollectiveEpilogueFwdINS6_IJSA_SC_SB_EEES9_SE_SG_Li256ELb1ELb0ELb0ELb0EEENS1_36VarlenDynamicPersistentTileSchedulerILi128ELi112ELi256ELi32ELb0ELb0ELb1ELb0ELb1ELb1EEEEEEEEEvNT_6ParamsE,"",@"SHT_CUDA_INFO"
	.sectionflags	@""
	.align	4


	//----- nvinfo : EIATTR_CUDA_API_VERSION
	.align		4
        /*0000*/ 	.byte	0x04, 0x37
        /*0002*/ 	.short	(.L_169 - .L_168)
.L_168:
        /*0004*/ 	.word	0x00000082


	//----- nvinfo : EIATTR_KPARAM_INFO
	.align		4
.L_169:
        /*0008*/ 	.byte	0x04, 0x17
        /*000a*/ 	.short	(.L_171 - .L_170)
.L_170:
        /*000c*/ 	.word	0x00000000
        /*0010*/ 	.short	0x0000
        /*0012*/ 	.short	0x0070
        /*0014*/ 	.byte	0x00, 0xf0, 0x01, 0x28


	//----- nvinfo : EIATTR_SPARSE_MMA_MASK
	.align		4
.L_171:
        /*0018*/ 	.byte	0x03, 0x50
        /*001a*/ 	.short	0x0000


	//----- nvinfo : EIATTR_MAXREG_COUNT
	.align		4
        /*001c*/ 	.byte	0x03, 0x1b
        /*001e*/ 	.short	0x00a8


	//----- nvinfo : EIATTR_NUM_BARRIERS
	.align		4
        /*0020*/ 	.byte	0x02, 0x4c
        /*0022*/ 	.byte	0x10
	.zero		1


	//----- nvinfo : EIATTR_EXTERNS
	.align		4
        /*0024*/ 	.byte	0x04, 0x0f
        /*0026*/ 	.short	(.L_173 - .L_172)


	//   ....[0]....
	.align		4
.L_172:
        /*0028*/ 	.word	index@(__assertfail)


	//----- nvinfo : EIATTR_ANNOTATIONS
	.align		4
.L_173:
        /*002c*/ 	.byte	0x04, 0x55
        /*002e*/ 	.short	(.L_175 - .L_174)


	//   ....[0]....
.L_174:
        /* <DEDUP_REMOVED lines=72> */


	//----- nvinfo : EIATTR_MERCURY_ISA_VERSION
	.align		4
.L_175:
        /*0498*/ 	.byte	0x03, 0x5f
        /*049a*/ 	.short	0x0101


	//----- nvinfo : EIATTR_UNUSED_LOAD_BYTE_OFFSET
	.align		4
        /*049c*/ 	.byte	0x04, 0x44
        /*049e*/ 	.short	(.L_177 - .L_176)


	//   ....[0]....
.L_176:
        /*04a0*/ 	.word	0x00000ae0
        /*04a4*/ 	.word	0x0000fff0


	//   ....[1]....
        /*04a8*/ 	.word	0x0001bec0
        /*04ac*/ 	.word	0x0000fff0


	//----- nvinfo : EIATTR_INT_WARP_WIDE_INSTR_OFFSETS
	.align		4
.L_177:
        /*04b0*/ 	.byte	0x04, 0x31
        /*04b2*/ 	.short	(.L_179 - .L_178)


	//   ....[0]....
.L_178:
        /*04b4*/ 	.word	0x000001c0


	//   ....[1]....
        /*04b8*/ 	.word	0x00000200


	//   ....[2]....
        /*04bc*/ 	.word	0x00000270


	//   ....[3]....
        /*04c0*/ 	.word	0x000200e0


	//   ....[4]....
        /*04c4*/ 	.word	0x00020170


	//   ....[5]....
        /*04c8*/ 	.word	0x000205f0


	//   ....[6]....
        /*04cc*/ 	.word	0x00020620


	//   ....[7]....
        /*04d0*/ 	.word	0x00020830


	//   ....[8]....
        /*04d4*/ 	.word	0x00020920


	//   ....[9]....
        /*04d8*/ 	.word	0x00022d60


	//   ....[10]....
        /*04dc*/ 	.word	0x00022df0


	//----- nvinfo : EIATTR_COOP_GROUP_MASK_REGIDS
	.align		4
.L_179:
        /*04e0*/ 	.byte	0x04, 0x29
        /*04e2*/ 	.short	(.L_181 - .L_180)


	//   ....[0]....
.L_180:
        /*04e4*/ 	.word	0xffffffff


	//   ....[1]....
        /*04e8*/ 	.word	0xffffffff


	//   ....[2]....
        /*04ec*/ 	.word	0xffffffff


	//   ....[3]....
        /*04f0*/ 	.word	0xffffffff


	//   ....[4]....
        /*04f4*/ 	.word	0xffffffff


	//   ....[5]....
        /*04f8*/ 	.word	0xffffffff


	//   ....[6]....
        /*04fc*/ 	.word	0xffffffff


	//   ....[7]....
        /*0500*/ 	.word	0xffffffff


	//   ....[8]....
        /*0504*/ 	.word	0xffffffff


	//   ....[9]....
        /*0508*/ 	.word	0xffffffff


	//   ....[10]....
        /*050c*/ 	.word	0xffffffff


	//   ....[11]....
        /*0510*/ 	.word	0xffffffff


	//   ....[12]....
        /*0514*/ 	.word	0xffffffff


	//   ....[13]....
        /*0518*/ 	.word	0xffffffff


	//   ....[14]....
        /*051c*/ 	.word	0xffffffff


	//   ....[15]....
        /*0520*/ 	.word	0xffffffff


	//   ....[16]....
        /*0524*/ 	.word	0xffffffff


	//   ....[17]....
        /*0528*/ 	.word	0xffffffff


	//   ....[18]....
        /*052c*/ 	.word	0xffffffff


	//   ....[19]....
        /*0530*/ 	.word	0xffffffff


	//   ....[20]....
        /*0534*/ 	.word	0xffffffff


	//   ....[21]....
        /*0538*/ 	.word	0xffffffff


	//   ....[22]....
        /*053c*/ 	.word	0xffffffff


	//   ....[23]....
        /*0540*/ 	.word	0xffffffff


	//   ....[24]....
        /*0544*/ 	.word	0xffffffff


	//   ....[25]....
        /*0548*/ 	.word	0xffffffff


	//   ....[26]....
        /*054c*/ 	.word	0xffffffff


	//   ....[27]....
        /*0550*/ 	.word	0xffffffff


	//   ....[28]....
        /*0554*/ 	.word	0xffffffff


	//   ....[29]....
        /*0558*/ 	.word	0xffffffff


	//   ....[30]....
        /*055c*/ 	.word	0xffffffff


	//   ....[31]....
        /*0560*/ 	.word	0xffffffff


	//   ....[32]....
        /*0564*/ 	.word	0xffffffff


	//   ....[33]....
        /*0568*/ 	.word	0xffffffff


	//   ....[34]....
        /*056c*/ 	.word	0xffffffff


	//   ....[35]....
        /*0570*/ 	.word	0xffffffff


	//   ....[36]....
        /*0574*/ 	.word	0xffffffff


	//   ....[37]....
        /*0578*/ 	.word	0xffffffff


	//   ....[38]....
        /*057c*/ 	.word	0xffffffff


	//   ....[39]....
        /*0580*/ 	.word	0xffffffff


	//   ....[40]....
        /*0584*/ 	.word	0xffffffff


	//   ....[41]....
        /*0588*/ 	.word	0xffffffff


	//   ....[42]....
        /*058c*/ 	.word	0xffffffff


	//   ....[43]....
        /*0590*/ 	.word	0xffffffff


	//   ....[44]....
        /*0594*/ 	.word	0xffffffff


	//   ....[45]....
        /*0598*/ 	.word	0xffffffff


	//   ....[46]....
        /*059c*/ 	.word	0xffffffff


	//   ....[47]....
        /*05a0*/ 	.word	0xffffffff


	//   ....[48]....
        /*05a4*/ 	.word	0xffffffff


	//   ....[49]....
        /*05a8*/ 	.word	0xffffffff


	//   ....[50]....
        /*05ac*/ 	.word	0xffffffff


	//   ....[51]....
        /*05b0*/ 	.word	0xffffffff


	//   ....[52]....
        /*05b4*/ 	.word	0xffffffff


	//   ....[53]....
        /*05b8*/ 	.word	0xffffffff


	//   ....[54]....
        /*05bc*/ 	.word	0x0500000f


	//   ....[55]....
        /*05c0*/ 	.word	0x0500000f


	//   ....[56]....
        /*05c4*/ 	.word	0x0500000f


	//   ....[57]....
        /*05c8*/ 	.word	0x0500000f


	//   ....[58]....
        /*05cc*/ 	.word	0x0500000f


	//   ....[59]....
        /*05d0*/ 	.word	0x0500000f


	//   ....[60]....
        /*05d4*/ 	.word	0x0500000f


	//   ....[61]....
        /*05d8*/ 	.word	0x0500000f


	//   ....[62]....
        /*05dc*/ 	.word	0x0500000f


	//   ....[63]....
        /*05e0*/ 	.word	0x0500000f


	//   ....[64]....
        /*05e4*/ 	.word	0x0500000f


	//   ....[65]....
        /*05e8*/ 	.word	0x0500000f


	//   ....[66]....
        /*05ec*/ 	.word	0x0500000f


	//   ....[67]....
        /*05f0*/ 	.word	0x0500000f


	//   ....[68]....
        /*05f4*/ 	.word	0x0500000f


	//   ....[69]....
        /*05f8*/ 	.word	0x0500000f


	//   ....[70]....
        /*05fc*/ 	.word	0x0500000f


	//   ....[71]....
        /*0600*/ 	.word	0x0500000f


	//   ....[72]....
        /*0604*/ 	.word	0x0500000f


	//   ....[73]....
        /*0608*/ 	.word	0x0500000f


	//   ....[74]....
        /*060c*/ 	.word	0x0500000f


	//   ....[75]....
        /*0610*/ 	.word	0x0500000f


	//   ....[76]....
        /*0614*/ 	.word	0x0500000f


	//   ....[77]....
        /*0618*/ 	.word	0x0500000f


	//   ....[78]....
        /*061c*/ 	.word	0x0500000f


	//   ....[79]....
        /*0620*/ 	.word	0x0500000f


	//   ....[80]....
        /*0624*/ 	.word	0x0500000f


	//   ....[81]....
        /*0628*/ 	.word	0x0500000f


	//----- nvinfo : EIATTR_COOP_GROUP_INSTR_OFFSETS
	.align		4
.L_181:
        /*062c*/ 	.byte	0x04, 0x28
        /*062e*/ 	.short	(.L_183 - .L_182)


	//   ....[0]....
.L_182:
        /*0630*/ 	.word	0x00000060


	//   ....[1]....
        /*0634*/ 	.word	0x000001d0


	//   ....[2]....
        /*0638*/ 	.word	0x00000220


	//   ....[3]....
        /*063c*/ 	.word	0x00000450


	//   ....[4]....
        /*0640*/ 	.word	0x000005b0


	//   ....[5]....
        /*0644*/ 	.word	0x000006d0


	//   ....[6]....
        /*0648*/ 	.word	0x00000830


	//   ....[7]....
        /*064c*/ 	.word	0x0000afc0


	//   ....[8]....
        /*0650*/ 	.word	0x000145d0


	//   ....[9]....
        /*0654*/ 	.word	0x00014660


	//   ....[10]....
        /*0658*/ 	.word	0x000148f0


	//   ....[11]....
        /*065c*/ 	.word	0x00014920


	//   ....[12]....
        /*0660*/ 	.word	0x00019b00


	//   ....[13]....
        /*0664*/ 	.word	0x00019b30


	//   ....[14]....
        /*0668*/ 	.word	0x00019ef0


	//   ....[15]....
        /*066c*/ 	.word	0x00019f10


	//   ....[16]....
        /*0670*/ 	.word	0x0001b670


	//   ....[17]....
        /*0674*/ 	.word	0x0001b680


	//   ....[18]....
        /*0678*/ 	.word	0x0001b6c0


	//   ....[19]....
        /*067c*/ 	.word	0x0001b6d0


	//   ....[20]....
        /*0680*/ 	.word	0x0001e250


	//   ....[21]....
        /*0684*/ 	.word	0x0001e3e0


	//   ....[22]....
        /*0688*/ 	.word	0x0001e410


	//   ....[23]....
        /*068c*/ 	.word	0x0001e450


	//   ....[24]....
        /*0690*/ 	.word	0x0001e4b0


	//   ....[25]....
        /*0694*/ 	.word	0x0001e510


	//   ....[26]....
        /*0698*/ 	.word	0x0001e560


	//   ....[27]....
        /*069c*/ 	.word	0x0001e710


	//   ....[28]....
        /*06a0*/ 	.word	0x0001e770


	//   ....[29]....
        /*06a4*/ 	.word	0x0001e7b0


	//   ....[30]....
        /*06a8*/ 	.word	0x0001e7f0


	//   ....[31]....
        /*06ac*/ 	.word	0x0001e820


	//   ....[32]....
        /*06b0*/ 	.word	0x0001e850


	//   ....[33]....
        /*06b4*/ 	.word	0x0001e8f0


	//   ....[34]....
        /*06b8*/ 	.word	0x0001e920


	//   ....[35]....
        /*06bc*/ 	.word	0x0001e9b0


	//   ....[36]....
        /*06c0*/ 	.word	0x00023270


	//   ....[37]....
        /*06c4*/ 	.word	0x00023280


	//   ....[38]....
        /*06c8*/ 	.word	0x00023390


	//   ....[39]....
        /*06cc*/ 	.word	0x000233f0


	//   ....[40]....
        /*06d0*/ 	.word	0x00023430


	//   ....[41]....
        /*06d4*/ 	.word	0x00023470


	//   ....[42]....
        /*06d8*/ 	.word	0x000234a0


	//   ....[43]....
        /*06dc*/ 	.word	0x000234d0


	//   ....[44]....
        /*06e0*/ 	.word	0x00023660


	//   ....[45]....
        /*06e4*/ 	.word	0x000236c0


	//   ....[46]....
        /*06e8*/ 	.word	0x00023700


	//   ....[47]....
        /*06ec*/ 	.word	0x00023740


	//   ....[48]....
        /*06f0*/ 	.word	0x00023770


	//   ....[49]....
        /*06f4*/ 	.word	0x000237a0


	//   ....[50]....
        /*06f8*/ 	.word	0x00023860


	//   ....[51]....
        /*06fc*/ 	.word	0x00023880


	//   ....[52]....
        /*0700*/ 	.word	0x000238f0


	//   ....[53]....
        /*0704*/ 	.word	0x00023d40


	//   ....[54]....
        /*0708*/ 	.word	0x000241a0


	//   ....[55]....
        /*070c*/ 	.word	0x00024240


	//   ....[56]....
        /*0710*/ 	.word	0x000242e0


	//   ....[57]....
        /*0714*/ 	.word	0x00024380


	//   ....[58]....
        /*0718*/ 	.word	0x00024470


	//   ....[59]....
        /*071c*/ 	.word	0x00024510


	//   ....[60]....
        /*0720*/ 	.word	0x000245b0


	//   ....[61]....
        /*0724*/ 	.word	0x00024650


	//   ....[62]....
        /*0728*/ 	.word	0x000248b0


	//   ....[63]....
        /*072c*/ 	.word	0x00024b90


	//   ....[64]....
        /*0730*/ 	.word	0x00024fb0


	//   ....[65]....
        /*0734*/ 	.word	0x00025040


	//   ....[66]....
        /*0738*/ 	.word	0x000250e0


	//   ....[67]....
        /*073c*/ 	.word	0x00025190


	//   ....[68]....
        /*0740*/ 	.word	0x00025210


	//   ....[69]....
        /*0744*/ 	.word	0x00025290


	//   ....[70]....
        /*0748*/ 	.word	0x00025310


	//   ....[71]....
        /*074c*/ 	.word	0x00025390


	//   ....[72]....
        /*0750*/ 	.word	0x00025420


	//   ....[73]....
        /*0754*/ 	.word	0x000254d0


	//   ....[74]....
        /*0758*/ 	.word	0x00025550


	//   ....[75]....
        /*075c*/ 	.word	0x000255d0


	//   ....[76]....
        /*0760*/ 	.word	0x00025650


	//   ....[77]....
        /*0764*/ 	.word	0x000256d0


	//   ....[78]....
        /*0768*/ 	.word	0x00025740


	//   ....[79]....
        /*076c*/ 	.word	0x000257e0


	//   ....[80]....
        /*0770*/ 	.word	0x00025870


	//   ....[81]....
        /*0774*/ 	.word	0x00025990


	//----- nvinfo : EIATTR_REG_RECONFIG
	.align		4
.L_183:
        /*0778*/ 	.byte	0x01, 0x54
	.zero		2


	//----- nvinfo : EIATTR_SYSCALL_OFFSETS
	.align		4
        /*077c*/ 	.byte	0x04, 0x46
        /*077e*/ 	.short	(.L_185 - .L_184)


	//   ....[0]....
.L_184:
        /*0780*/ 	.word	0x000019c0


	//   ....[1]....
        /*0784*/ 	.word	0x00001b10


	//   ....[2]....
        /*0788*/ 	.word	0x0000b160


	//   ....[3]....
        /*078c*/ 	.word	0x0000b600


	//   ....[4]....
        /*0790*/ 	.word	0x00020300


	//   ....[5]....
        /*0794*/ 	.word	0x00020440


	//   ....[6]....
        /*0798*/ 	.word	0x00020540


	//----- nvinfo : EIATTR_MBARRIER_INSTR_OFFSETS
	.align		4
.L_185:
        /*079c*/ 	.byte	0x04, 0x39
        /*079e*/ 	.short	(.L_187 - .L_186)


	//   ....[0]....
.L_186:
        /*07a0*/ 	.word	0x00000300
        /*07a4*/ 	.word	0x000000ff
        /*07a8*/ 	.word	0x00036800
        /*07ac*/ 	.short	0x0100
        /*07ae*/ 	.byte	0x08
	.zero		1


	//   ....[1]....
        /*07b0*/ 	.word	0x00000310
        /*07b4*/ 	.word	0x000000ff
        /*07b8*/ 	.word	0x00036820
        /*07bc*/ 	.short	0x0100
        /*07be*/ 	.byte	0x08
	.zero		1


	//   ....[2]....
        /*07c0*/ 	.word	0x00000400
        /*07c4*/ 	.word	0x000000ff
        /*07c8*/ 	.word	0x00036830
        /*07cc*/ 	.short	0x0100
        /*07ce*/ 	.byte	0x08
	.zero		1


	//   ....[3]....
        /*07d0*/ 	.word	0x00000410
        /*07d4*/ 	.word	0x000000ff
        /*07d8*/ 	.word	0x00036840
        /*07dc*/ 	.short	0x0100
        /*07de*/ 	.byte	0x08
	.zero		1


	//   ....[4]....
        /*07e0*/ 	.word	0x00000420
        /*07e4*/ 	.word	0x000000ff
        /*07e8*/ 	.word	0x00036838
        /*07ec*/ 	.short	0x0100
        /*07ee*/ 	.byte	0x08
	.zero		1


	//   ....[5]....
        /*07f0*/ 	.word	0x00000430
        /*07f4*/ 	.word	0x000000ff
        /*07f8*/ 	.word	0x00036848
        /*07fc*/ 	.short	0x0100
        /*07fe*/ 	.byte	0x08
	.zero		1


	//   ....[6]....
        /*0800*/ 	.word	0x00000560
        /*0804*/ 	.word	0x000000ff
        /*0808*/ 	.word	0x00036850
        /*080c*/ 	.short	0x0100
        /*080e*/ 	.byte	0x08
	.zero		1


	//   ....[7]....
        /*0810*/ 	.word	0x00000570
        /*0814*/ 	.word	0x000000ff
        /*0818*/ 	.word	0x00036860
        /*081c*/ 	.short	0x0100
        /*081e*/ 	.byte	0x08
	.zero		1


	//   ....[8]....
        /*0820*/ 	.word	0x00000580
        /*0824*/ 	.word	0x000000ff
        /*0828*/ 	.word	0x00036858
        /*082c*/ 	.short	0x0100
        /*082e*/ 	.byte	0x08
	.zero		1


	//   ....[9]....
        /*0830*/ 	.word	0x00000590
        /*0834*/ 	.word	0x000000ff
        /*0838*/ 	.word	0x00036868
        /*083c*/ 	.short	0x0100
        /*083e*/ 	.byte	0x08
	.zero		1


	//   ....[10]....
        /*0840*/ 	.word	0x00000680
        /*0844*/ 	.word	0x000000ff
        /*0848*/ 	.word	0x00036870
        /*084c*/ 	.short	0x0100
        /*084e*/ 	.byte	0x06
	.zero		1


	//   ....[11]....
        /*0850*/ 	.word	0x00000690
        /*0854*/ 	.word	0x000000ff
        /*0858*/ 	.word	0x00036880
        /*085c*/ 	.short	0x0100
        /*085e*/ 	.byte	0x06
	.zero		1


	//   ....[12]....
        /*0860*/ 	.word	0x000006a0
        /*0864*/ 	.word	0x000000ff
        /*0868*/ 	.word	0x00036878
        /*086c*/ 	.short	0x0100
        /*086e*/ 	.byte	0x06
	.zero		1


	//   ....[13]....
        /*0870*/ 	.word	0x000006b0
        /*0874*/ 	.word	0x000000ff
        /*0878*/ 	.word	0x00036888
        /*087c*/ 	.short	0x0100
        /*087e*/ 	.byte	0x06
	.zero		1


	//   ....[14]....
        /*0880*/ 	.word	0x000007e0
        /*0884*/ 	.word	0x000000ff
        /*0888*/ 	.word	0x00036890
        /*088c*/ 	.short	0x0100
        /*088e*/ 	.byte	0x08
	.zero		1


	//   ....[15]....
        /*0890*/ 	.word	0x000007f0
        /*0894*/ 	.word	0x000000ff
        /*0898*/ 	.word	0x000368a0
        /*089c*/ 	.short	0x0100
        /*089e*/ 	.byte	0x08
	.zero		1


	//   ....[16]....
        /*08a0*/ 	.word	0x00000800
        /*08a4*/ 	.word	0x000000ff
        /*08a8*/ 	.word	0x00036898
        /*08ac*/ 	.short	0x0100
        /*08ae*/ 	.byte	0x08
	.zero		1


	//   ....[17]....
        /*08b0*/ 	.word	0x00000810
        /*08b4*/ 	.word	0x000000ff
        /*08b8*/ 	.word	0x000368a8
        /*08bc*/ 	.short	0x0100
        /*08be*/ 	.byte	0x08
	.zero		1


	//   ....[18]....
        /*08c0*/ 	.word	0x00000940
        /*08c4*/ 	.word	0x000000ff
        /*08c8*/ 	.word	0x000368b0
        /*08cc*/ 	.short	0x0100
        /*08ce*/ 	.byte	0x08
	.zero		1


	//   ....[19]....
        /*08d0*/ 	.word	0x00000950
        /*08d4*/ 	.word	0x000000ff
        /*08d8*/ 	.word	0x000368c0
        /*08dc*/ 	.short	0x0100
        /*08de*/ 	.byte	0x08
	.zero		1


	//   ....[20]....
        /*08e0*/ 	.word	0x00000960
        /*08e4*/ 	.word	0x000000ff
        /*08e8*/ 	.word	0x000368b8
        /*08ec*/ 	.short	0x0100
        /*08ee*/ 	.byte	0x08
	.zero		1


	//   ....[21]....
        /*08f0*/ 	.word	0x00000970
        /*08f4*/ 	.word	0x000000ff
        /*08f8*/ 	.word	0x000368c8
        /*08fc*/ 	.short	0x0100
        /*08fe*/ 	.byte	0x08
	.zero		1


	//   ....[22]....
        /*0900*/ 	.word	0x00003860
        /*0904*/ 	.word	0x0000002b
        /*0908*/ 	.word	0x00036890
        /*090c*/ 	.short	0x010a
        /*090e*/ 	.byte	0x3f
	.zero		1


	//   ....[23]....
        /*0910*/ 	.word	0x00006e70
        /*0914*/ 	.word	0x0000002b
        /*0918*/ 	.word	0x00036890
        /*091c*/ 	.short	0x010a
        /*091e*/ 	.byte	0x3f
	.zero		1


	//   ....[24]....
        /*0920*/ 	.word	0x0000a0f0
        /*0924*/ 	.word	0x0000002b
        /*0928*/ 	.word	0x00036890
        /*092c*/ 	.short	0x010a
        /*092e*/ 	.byte	0x3f
	.zero		1


	//   ....[25]....
        /*0930*/ 	.word	0x0000a4c0
        /*0934*/ 	.word	0x0000002c
        /*0938*/ 	.word	0x00000000
        /*093c*/ 	.short	0x0101
        /*093e*/ 	.byte	0x3f
	.zero		1


	//   ....[26]....
        /*0940*/ 	.word	0x0000a500
        /*0944*/ 	.word	0x0000002b
        /*0948*/ 	.word	0x000368b0
        /*094c*/ 	.short	0x010a
        /*094e*/ 	.byte	0x3f
	.zero		1


	//   ....[27]....
        /*0950*/ 	.word	0x0000ab70
        /*0954*/ 	.word	0x0000002b
        /*0958*/ 	.word	0x00000000
        /*095c*/ 	.short	0x0101
        /*095e*/ 	.byte	0x3f
	.zero		1


	//   ....[28]....
        /*0960*/ 	.word	0x0000b1e0
        /*0964*/ 	.word	0x00000012
        /*0968*/ 	.word	0x00036800
        /*096c*/ 	.short	0x010a
        /*096e*/ 	.byte	0x3f
	.zero		1


	//   ....[29]....
        /*0970*/ 	.word	0x0000b230
        /*0974*/ 	.word	0x00000012
        /*0978*/ 	.word	0x00036800
        /*097c*/ 	.short	0x010a
        /*097e*/ 	.byte	0x3f
	.zero		1


	//   ....[30]....
        /*0980*/ 	.word	0x0000be70
        /*0984*/ 	.word	0x00000012
        /*0988*/ 	.word	0x00036800
        /*098c*/ 	.short	0x010a
        /*098e*/ 	.byte	0x3f
	.zero		1


	//   ....[31]....
        /*0990*/ 	.word	0x0000e700
        /*0994*/ 	.word	0x00000012
        /*0998*/ 	.word	0x00036800
        /*099c*/ 	.short	0x010a
        /*099e*/ 	.byte	0x3f
	.zero		1


	//   ....[32]....
        /*09a0*/ 	.word	0x00010bb0
        /*09a4*/ 	.word	0x00000003
        /*09a8*/ 	.word	0x00036830
        /*09ac*/ 	.short	0x010a
        /*09ae*/ 	.byte	0x3f
	.zero		1


	//   ....[33]....
        /*09b0*/ 	.word	0x00010c30
        /*09b4*/ 	.word	0x00000003
        /*09b8*/ 	.word	0x00036830
        /*09bc*/ 	.short	0x010a
        /*09be*/ 	.byte	0x3f
	.zero		1


	//   ....[34]....
        /*09c0*/ 	.word	0x00014f30
        /*09c4*/ 	.word	0x00000003
        /*09c8*/ 	.word	0x00000000
        /*09cc*/ 	.short	0x0101
        /*09ce*/ 	.byte	0x3f
	.zero		1


	//   ....[35]....
        /*09d0*/ 	.word	0x00015fa0
        /*09d4*/ 	.word	0x0000000d
        /*09d8*/ 	.word	0x00036830
        /*09dc*/ 	.short	0x010a
        /*09de*/ 	.byte	0x3f
	.zero		1


	//   ....[36]....
        /*09e0*/ 	.word	0x00016020
        /*09e4*/ 	.word	0x0000000d
        /*09e8*/ 	.word	0x00036830
        /*09ec*/ 	.short	0x010a
        /*09ee*/ 	.byte	0x3f
	.zero		1


	//   ....[37]....
        /*09f0*/ 	.word	0x00019690
        /*09f4*/ 	.word	0x0000000b
        /*09f8*/ 	.word	0x00036850
        /*09fc*/ 	.short	0x010a
        /*09fe*/ 	.byte	0x3f
	.zero		1


	//   ....[38]....
        /*0a00*/ 	.word	0x000196e0
        /*0a04*/ 	.word	0x0000000b
        /*0a08*/ 	.word	0x00036850
        /*0a0c*/ 	.short	0x010a
        /*0a0e*/ 	.byte	0x3f
	.zero		1


	//   ....[39]....
        /*0a10*/ 	.word	0x0001a630
        /*0a14*/ 	.word	0x0000000f
        /*0a18*/ 	.word	0x00000000
        /*0a1c*/ 	.short	0x0101
        /*0a1e*/ 	.byte	0x3f
	.zero		1


	//   ....[40]....
        /*0a20*/ 	.word	0x0001a6f0
        /*0a24*/ 	.word	0x0000000f
        /*0a28*/ 	.word	0x00000000
        /*0a2c*/ 	.short	0x0101
        /*0a2e*/ 	.byte	0x3f
	.zero		1


	//   ....[41]....
        /*0a30*/ 	.word	0x0001b270
        /*0a34*/ 	.word	0x0000000b
        /*0a38*/ 	.word	0x00036850
        /*0a3c*/ 	.short	0x010a
        /*0a3e*/ 	.byte	0x3f
	.zero		1


	//   ....[42]....
        /*0a40*/ 	.word	0x0001b310
        /*0a44*/ 	.word	0x0000000b
        /*0a48*/ 	.word	0x00036850
        /*0a4c*/ 	.short	0x010a
        /*0a4e*/ 	.byte	0x3f
	.zero		1


	//   ....[43]....
        /*0a50*/ 	.word	0x0001b850
        /*0a54*/ 	.word	0x0000000c
        /*0a58*/ 	.word	0x00000000
        /*0a5c*/ 	.short	0x0101
        /*0a5e*/ 	.byte	0x3f
	.zero		1


	//   ....[44]....
        /*0a60*/ 	.word	0x0001d100
        /*0a64*/ 	.word	0x00000000
        /*0a68*/ 	.word	0x00000000
        /*0a6c*/ 	.short	0x0101
        /*0a6e*/ 	.byte	0x3f
	.zero		1


	//   ....[45]....
        /*0a70*/ 	.word	0x0001f410
        /*0a74*/ 	.word	0x00000009
        /*0a78*/ 	.word	0x00036820
        /*0a7c*/ 	.short	0x010a
        /*0a7e*/ 	.byte	0x3f
	.zero		1


	//   ....[46]....
        /*0a80*/ 	.word	0x0001f4a0
        /*0a84*/ 	.word	0x00000005
        /*0a88*/ 	.word	0x000368a0
        /*0a8c*/ 	.short	0x010a
        /*0a8e*/ 	.byte	0x3f
	.zero		1


	//   ....[47]....
        /*0a90*/ 	.word	0x0001f720
        /*0a94*/ 	.word	0x00000005
        /*0a98*/ 	.word	0x000368c0
        /*0a9c*/ 	.short	0x010a
        /*0a9e*/ 	.byte	0x3f
	.zero		1


	//   ....[48]....
        /*0aa0*/ 	.word	0x0001fac0
        /*0aa4*/ 	.word	0x00000006
        /*0aa8*/ 	.word	0x000368a0
        /*0aac*/ 	.short	0x010a
        /*0aae*/ 	.byte	0x3f
	.zero		1


	//   ....[49]....
        /*0ab0*/ 	.word	0x0001fd20
        /*0ab4*/ 	.word	0x00000006
        /*0ab8*/ 	.word	0x000368c0
        /*0abc*/ 	.short	0x010a
        /*0abe*/ 	.byte	0x3f
	.zero		1


	//   ....[50]....
        /*0ac0*/ 	.word	0x00020c80
        /*0ac4*/ 	.word	0x00000006
        /*0ac8*/ 	.word	0x00036840
        /*0acc*/ 	.short	0x010a
        /*0ace*/ 	.byte	0x3f
	.zero		1


	//   ....[51]....
        /*0ad0*/ 	.word	0x00021240
        /*0ad4*/ 	.word	0x00000007
        /*0ad8*/ 	.word	0x00036820
        /*0adc*/ 	.short	0x010a
        /*0ade*/ 	.byte	0x3f
	.zero		1


	//   ....[52]....
        /*0ae0*/ 	.word	0x00021590
        /*0ae4*/ 	.word	0x00000008
        /*0ae8*/ 	.word	0x00036840
        /*0aec*/ 	.short	0x010a
        /*0aee*/ 	.byte	0x3f
	.zero		1


	//   ....[53]....
        /*0af0*/ 	.word	0x00021890
        /*0af4*/ 	.word	0x00000009
        /*0af8*/ 	.word	0x00000060
        /*0afc*/ 	.short	0x010a
        /*0afe*/ 	.byte	0x3f
	.zero		1


	//   ....[54]....
        /*0b00*/ 	.word	0x00021eb0
        /*0b04*/ 	.word	0x00000002
        /*0b08*/ 	.word	0x00036840
        /*0b0c*/ 	.short	0x010a
        /*0b0e*/ 	.byte	0x3f
	.zero		1


	//   ....[55]....
        /*0b10*/ 	.word	0x000221b0
        /*0b14*/ 	.word	0x00000003
        /*0b18*/ 	.word	0x00000060
        /*0b1c*/ 	.short	0x010a
        /*0b1e*/ 	.byte	0x3f
	.zero		1


	//   ....[56]....
        /*0b20*/ 	.word	0x000226e0
        /*0b24*/ 	.word	0x00000002
        /*0b28*/ 	.word	0x00036840
        /*0b2c*/ 	.short	0x010a
        /*0b2e*/ 	.byte	0x3f
	.zero		1


	//   ....[57]....
        /*0b30*/ 	.word	0x000229f0
        /*0b34*/ 	.word	0x00000002
        /*0b38*/ 	.word	0x00000060
        /*0b3c*/ 	.short	0x010a
        /*0b3e*/ 	.byte	0x3f
	.zero		1


	//   ....[58]....
        /*0b40*/ 	.word	0x00022eb0
        /*0b44*/ 	.word	0x00000003
        /*0b48*/ 	.word	0x00036860
        /*0b4c*/ 	.short	0x010a
        /*0b4e*/ 	.byte	0x3f
	.zero		1


	//   ....[59]....
        /*0b50*/ 	.word	0x00023cc0
        /*0b54*/ 	.word	0x00000000
        /*0b58*/ 	.word	0x00036820
        /*0b5c*/ 	.short	0x010a
        /*0b5e*/ 	.byte	0x3f
	.zero		1


	//   ....[60]....
        /*0b60*/ 	.word	0x00023e90
        /*0b64*/ 	.word	0x00000006
        /*0b68*/ 	.word	0x00000000
        /*0b6c*/ 	.short	0x010a
        /*0b6e*/ 	.byte	0x3f
	.zero		1


	//   ....[61]....
        /*0b70*/ 	.word	0x00023f00
        /*0b74*/ 	.word	0x00000007
        /*0b78*/ 	.word	0x00000000
        /*0b7c*/ 	.short	0x010a
        /*0b7e*/ 	.byte	0x3f
	.zero		1


	//   ....[62]....
        /*0b80*/ 	.word	0x00023f70
        /*0b84*/ 	.word	0x00000004
        /*0b88*/ 	.word	0x00000000
        /*0b8c*/ 	.short	0x010a
        /*0b8e*/ 	.byte	0x3f
	.zero		1


	//   ....[63]....
        /*0b90*/ 	.word	0x00023fa0
        /*0b94*/ 	.word	0x00000003
        /*0b98*/ 	.word	0x00000000
        /*0b9c*/ 	.short	0x010a
        /*0b9e*/ 	.byte	0x3f
	.zero		1


	//   ....[64]....
        /*0ba0*/ 	.word	0x00024000
        /*0ba4*/ 	.word	0x0000002b
        /*0ba8*/ 	.word	0x00036890
        /*0bac*/ 	.short	0x010a
        /*0bae*/ 	.byte	0x3f
	.zero		1


	//   ....[65]....
        /*0bb0*/ 	.word	0x00024050
        /*0bb4*/ 	.word	0x0000002b
        /*0bb8*/ 	.word	0x00036890
        /*0bbc*/ 	.short	0x010a
        /*0bbe*/ 	.byte	0x3f
	.zero		1


	//   ....[66]....
        /*0bc0*/ 	.word	0x000240a0
        /*0bc4*/ 	.word	0x0000002b
        /*0bc8*/ 	.word	0x00036890
        /*0bcc*/ 	.short	0x010a
        /*0bce*/ 	.byte	0x3f
	.zero		1


	//   ....[67]....
        /*0bd0*/ 	.word	0x000240f0
        /*0bd4*/ 	.word	0x0000002b
        /*0bd8*/ 	.word	0x000368b0
        /*0bdc*/ 	.short	0x010a
        /*0bde*/ 	.byte	0x3f
	.zero		1


	//   ....[68]....
        /*0be0*/ 	.word	0x000243c0
        /*0be4*/ 	.word	0x00000012
        /*0be8*/ 	.word	0x00036800
        /*0bec*/ 	.short	0x010a
        /*0bee*/ 	.byte	0x3f
	.zero		1


	//   ....[69]....
        /*0bf0*/ 	.word	0x00024690
        /*0bf4*/ 	.word	0x00000012
        /*0bf8*/ 	.word	0x00036800
        /*0bfc*/ 	.short	0x010a
        /*0bfe*/ 	.byte	0x3f
	.zero		1


	//   ....[70]....
        /*0c00*/ 	.word	0x000246e0
        /*0c04*/ 	.word	0x00000003
        /*0c08*/ 	.word	0x00036830
        /*0c0c*/ 	.short	0x010a
        /*0c0e*/ 	.byte	0x3f
	.zero		1


	//   ....[71]....
        /*0c10*/ 	.word	0x00024730
        /*0c14*/ 	.word	0x0000000d
        /*0c18*/ 	.word	0x00036830
        /*0c1c*/ 	.short	0x010a
        /*0c1e*/ 	.byte	0x3f
	.zero		1


	//   ....[72]....
        /*0c20*/ 	.word	0x00024780
        /*0c24*/ 	.word	0x0000000b
        /*0c28*/ 	.word	0x00036850
        /*0c2c*/ 	.short	0x010a
        /*0c2e*/ 	.byte	0x3f
	.zero		1


	//   ....[73]....
        /*0c30*/ 	.word	0x000247d0
        /*0c34*/ 	.word	0x0000000b
        /*0c38*/ 	.word	0x00036850
        /*0c3c*/ 	.short	0x010a
        /*0c3e*/ 	.byte	0x3f
	.zero		1


	//   ....[74]....
        /*0c40*/ 	.word	0x00024970
        /*0c44*/ 	.word	0x00000009
        /*0c48*/ 	.word	0x00036820
        /*0c4c*/ 	.short	0x010a
        /*0c4e*/ 	.byte	0x3f
	.zero		1


	//   ....[75]....
        /*0c50*/ 	.word	0x000249c0
        /*0c54*/ 	.word	0x00000005
        /*0c58*/ 	.word	0x000368a0
        /*0c5c*/ 	.short	0x010a
        /*0c5e*/ 	.byte	0x3f
	.zero		1


	//   ....[76]....
        /*0c60*/ 	.word	0x00024a10
        /*0c64*/ 	.word	0x00000005
        /*0c68*/ 	.word	0x000368c0
        /*0c6c*/ 	.short	0x010a
        /*0c6e*/ 	.byte	0x3f
	.zero		1


	//   ....[77]....
        /*0c70*/ 	.word	0x00024a60
        /*0c74*/ 	.word	0x00000006
        /*0c78*/ 	.word	0x000368a0
        /*0c7c*/ 	.short	0x010a
        /*0c7e*/ 	.byte	0x3f
	.zero		1


	//   ....[78]....
        /*0c80*/ 	.word	0x00024ab0
        /*0c84*/ 	.word	0x00000006
        /*0c88*/ 	.word	0x000368c0
        /*0c8c*/ 	.short	0x010a
        /*0c8e*/ 	.byte	0x3f
	.zero		1


	//   ....[79]....
        /*0c90*/ 	.word	0x00024c50
        /*0c94*/ 	.word	0x00000006
        /*0c98*/ 	.word	0x00036840
        /*0c9c*/ 	.short	0x010a
        /*0c9e*/ 	.byte	0x3f
	.zero		1


	//   ....[80]....
        /*0ca0*/ 	.word	0x00024cd0
        /*0ca4*/ 	.word	0x00000006
        /*0ca8*/ 	.word	0x00036820
        /*0cac*/ 	.short	0x010a
        /*0cae*/ 	.byte	0x3f
	.zero		1


	//   ....[81]....
        /*0cb0*/ 	.word	0x00024d20
        /*0cb4*/ 	.word	0x00000008
        /*0cb8*/ 	.word	0x00036840
        /*0cbc*/ 	.short	0x010a
        /*0cbe*/ 	.byte	0x3f
	.zero		1


	//   ....[82]....
        /*0cc0*/ 	.word	0x00024d70
        /*0cc4*/ 	.word	0x00000009
        /*0cc8*/ 	.word	0x00000060
        /*0ccc*/ 	.short	0x010a
        /*0cce*/ 	.byte	0x3f
	.zero		1


	//   ....[83]....
        /*0cd0*/ 	.word	0x00024dc0
        /*0cd4*/ 	.word	0x00000002
        /*0cd8*/ 	.word	0x00036840
        /*0cdc*/ 	.short	0x010a
        /*0cde*/ 	.byte	0x3f
	.zero		1


	//   ....[84]....
        /*0ce0*/ 	.word	0x00024e10
        /*0ce4*/ 	.word	0x00000003
        /*0ce8*/ 	.word	0x00000060
        /*0cec*/ 	.short	0x010a
        /*0cee*/ 	.byte	0x3f
	.zero		1


	//   ....[85]....
        /*0cf0*/ 	.word	0x00024e60
        /*0cf4*/ 	.word	0x00000002
        /*0cf8*/ 	.word	0x00036840
        /*0cfc*/ 	.short	0x010a
        /*0cfe*/ 	.byte	0x3f
	.zero		1


	//   ....[86]....
        /*0d00*/ 	.word	0x00024eb0
        /*0d04*/ 	.word	0x00000002
        /*0d08*/ 	.word	0x00000060
        /*0d0c*/ 	.short	0x010a
        /*0d0e*/ 	.byte	0x3f
	.zero		1


	//   ....[87]....
        /*0d10*/ 	.word	0x00024f00
        /*0d14*/ 	.word	0x00000003
        /*0d18*/ 	.word	0x00036860
        /*0d1c*/ 	.short	0x010a
        /*0d1e*/ 	.byte	0x3f
	.zero		1


	//   ....[88]....
        /*0d20*/ 	.word	0x000258b0
        /*0d24*/ 	.word	0x00000000
        /*0d28*/ 	.word	0x00036820
        /*0d2c*/ 	.short	0x010a
        /*0d2e*/ 	.byte	0x3f
	.zero		1


	//   ....[89]....
        /*0d30*/ 	.word	0x00025a50
        /*0d34*/ 	.word	0x00000006
        /*0d38*/ 	.word	0x00000000
        /*0d3c*/ 	.short	0x010a
        /*0d3e*/ 	.byte	0x3f
	.zero		1


	//   ....[90]....
        /*0d40*/ 	.word	0x00025aa0
        /*0d44*/ 	.word	0x00000007
        /*0d48*/ 	.word	0x00000000
        /*0d4c*/ 	.short	0x010a
        /*0d4e*/ 	.byte	0x3f
	.zero		1


	//   ....[91]....
        /*0d50*/ 	.word	0x00025af0
        /*0d54*/ 	.word	0x00000004
        /*0d58*/ 	.word	0x00000000
        /*0d5c*/ 	.short	0x010a
        /*0d5e*/ 	.byte	0x3f
	.zero		1


	//----- nvinfo : EIATTR_NUM_MBARRIERS
	.align		4
.L_187:
        /*0d60*/ 	.byte	0x03, 0x38
        /*0d62*/ 	.short	0x0016


	//----- nvinfo : EIATTR_EXIT_INSTR_OFFSETS
	.align		4
        /*0d64*/ 	.byte	0x04, 0x1c
        /*0d66*/ 	.short	(.L_189 - .L_188)


	//   ....[0]....
.L_188:
        /*0d68*/ 	.word	0x00023ff0


	//----- nvinfo : EIATTR_MAX_THREADS
	.align		4
.L_189:
        /*0d6c*/ 	.byte	0x04, 0x05
        /*0d6e*/ 	.short	(.L_191 - .L_190)
.L_190:
        /*0d70*/ 	.word	0x00000180
        /*0d74*/ 	.word	0x00000001
        /*0d78*/ 	.word	0x00000001


	//----- nvinfo : EIATTR_CRS_STACK_SIZE
	.align		4
.L_191:
        /*0d7c*/ 	.byte	0x04, 0x1e
        /*0d7e*/ 	.short	(.L_193 - .L_192)
.L_192:
        /*0d80*/ 	.word	0x00000000


	//----- nvinfo : EIATTR_CBANK_PARAM_SIZE
	.align		4
.L_193:
        /*0d84*/ 	.byte	0x03, 0x19
        /*0d86*/ 	.short	0x0a70


	//----- nvinfo : EIATTR_PARAM_CBANK
	.align		4
        /*0d88*/ 	.byte	0x04, 0x0a
        /*0d8a*/ 	.short	(.L_195 - .L_194)
	.align		4
.L_194:
        /*0d8c*/ 	.word	index@(.nv.constant0._ZN7cutlass13device_kernelIN5flash11enable_sm90INS1_16FlashAttnFwdSm90INS1_25CollectiveMainloopFwdSm90ILi2EN4cute5tupleIJNS5_1CILi1EEES8_S8_EEENS6_IJNS7_ILi128EEENS7_ILi112EEENS7_ILi192EEEEEELi192ENS_10bfloat16_tEfNS_4arch4Sm90ELb0ELb0ELb0ELb1ELb0ELb1ELb0ELb1ELb1ELb0ELb0ELb0EEENS1_21CollectiveEpilogueFwdINS6_IJSA_SC_SB_EEES9_SE_SG_Li256ELb1ELb0ELb0ELb0EEENS1_36VarlenDynamicPersistentTileSchedulerILi128ELi112ELi256ELi32ELb0ELb0ELb1ELb0ELb1ELb1EEEEEEEEEvNT_6ParamsE)
        /*0d90*/ 	.short	0x0210
        /*0d92*/ 	.short	0x0a70


	//----- nvinfo : EIATTR_SW_WAR
	.align		4
.L_195:
        /*0d94*/ 	.byte	0x04, 0x36
        /*0d96*/ 	.short	(.L_197 - .L_196)
.L_196:
        /*0d98*/ 	.word	0x00000008
.L_197:


//--------------------- .nv.info._ZN7cutlass13device_kernelIN5flash11enable_sm90INS1_16FlashAttnFwdSm90INS1_25CollectiveMainloopFwdSm90ILi2EN4cute5tupleIJNS5_1CILi1EEES8_S8_EEENS6_IJNS7_ILi128EEENS7_ILi96EEENS7_ILi192EEEEEELi192ENS_10bfloat16_tEfNS_4arch4Sm90ELb0ELb1ELb0ELb0ELb0ELb0ELb0ELb1ELb1ELb0ELb0ELb0EEENS1_21CollectiveEpilogueFwdINS6_IJSA_SC_SB_EEES9_SE_SG_Li256ELb0ELb0ELb0ELb0EEENS1_30DynamicPersistentTileSchedulerILi256ELi32ELb0ELb0ELb1EEEEEEEEEvNT_6ParamsE --------------------------
	.section	.nv.info._ZN7cutlass13device_kernelIN5flash11enable_sm90INS1_16FlashAttnFwdSm90INS1_25CollectiveMainloopFwdSm90ILi2EN4cute5tupleIJNS5_1CILi1EEES8_S8_EEENS6_IJNS7_ILi128EEENS7_ILi96EEENS7_ILi192EEEEEELi192ENS_10bfloat16_tEfNS_4arch4Sm90ELb0ELb1ELb0ELb0ELb0ELb0ELb0ELb1ELb1ELb0ELb0ELb0EEENS1_21CollectiveEpilogueFwdINS6_IJSA_SC_SB_EEES9_SE_SG_Li256ELb0ELb0ELb0ELb0EEENS1_30DynamicPersistentTileSchedulerILi256ELi32ELb0ELb0ELb1EEEEEEEEEvNT_6ParamsE,"",@"SHT_CUDA_INFO"
	.sectionflags	@""
	.align	4


	//----- nvinfo : EIATTR_CUDA_API_VERSION
	.align		4
        /*0000*/ 	.byte	0x04, 0x37
        /*0002*/ 	.short	(.L_199 - .L_198)
.L_198:
        /*0004*/ 	.word	0x00000082


	//----- nvinfo : EIATTR_KPARAM_INFO
	.align		4
.L_199:
        /*0008*/ 	.byte	0x04, 0x17
        /*000a*/ 	.short	(.L_201 - .L_200)
.L_200:
        /*000c*/ 	.word	0x00000000
        /*0010*/ 	.short	0x0000
        /*0012*/ 	.short	0x0070
        /*0014*/ 	.byte	0x00, 0xf0, 0x01, 0x2e


	//----- nvinfo : EIATTR_SPARSE_MMA_MASK
	.align		4
.L_201:
        /*0018*/ 	.byte	0x03, 0x50
        /*001a*/ 	.short	0x0000


	//----- nvinfo : EIATTR_MAXREG_COUNT
	.align		4
        /*001c*/ 	.byte	0x03, 0x1b
        /*001e*/ 	.short	0x00a8


	//----- nvinfo : EIATTR_NUM_BARRIERS
	.align		4
        /*0020*/ 	.byte	0x02, 0x4c
        /*0022*/ 	.byte	0x09
	.zero		1


	//----- nvinfo : EIATTR_EXTERNS
	.align		4
        /*0024*/ 	.byte	0x04, 0x0f
        /*0026*/ 	.short	(.L_203 - .L_202)


	//   ....[0]....
	.align		4
.L_202:
        /*0028*/ 	.word	index@(__assertfail)


	//----- nvinfo : EIATTR_ANNOTATIONS
	.align		4
.L_203:
        /*002c*/ 	.byte	0x04, 0x55
        /*002e*/ 	.short	(.L_205 - .L_204)


	//   ....[0]....
.L_204:
        /*0030*/ 	.word	0x00000001
        /*0034*/ 	.byte	0x80, 0x09, 0x00, 0x00, 0x01, 0x00, 0x00, 0x00, 0x50, 0x0a, 0x00, 0x00, 0x01, 0x00, 0x00, 0x00
        /*0044*/ 	.byte	0xf0, 0x20, 0x01, 0x00


	//----- nvinfo : EIATTR_MERCURY_ISA_VERSION
	.align		4
.L_205:
        /*0048*/ 	.byte	0x03, 0x5f
        /*004a*/ 	.short	0x0101


	//----- nvinfo : EIATTR_INT_WARP_WIDE_INSTR_OFFSETS
	.align		4
        /*004c*/ 	.byte	0x04, 0x31
        /*004e*/ 	.short	(.L_207 - .L_206)


	//   ....[0]....
.L_206:
        /*0050*/ 	.word	0x00000190


	//   ....[1]....
        /*0054*/ 	.word	0x000001c0


	//   ....[2]....
        /*0058*/ 	.word	0x000001d0


	//   ....[3]....
        /*005c*/ 	.word	0x0000f690


	//   ....[4]....
        /*0060*/ 	.word	0x0000f720


	//   ....[5]....
        /*0064*/ 	.word	0x0000fc90


	//   ....[6]....
        /*0068*/ 	.word	0x00011aa0


	//   ....[7]....
        /*006c*/ 	.word	0x00011b30


	//----- nvinfo : EIATTR_COOP_GROUP_MASK_REGIDS
	.align		4
.L_207:
        /*0070*/ 	.byte	0x04, 0x29
        /*0072*/ 	.short	(.L_209 - .L_208)


	//   ....[0]....
.L_208:
        /*0074*/ 	.word	0xffffffff


	//   ....[1]....
        /*0078*/ 	.word	0xffffffff


	//   ....[2]....
        /*007c*/ 	.word	0xffffffff


	//   ....[3]....
        /*0080*/ 	.word	0xffffffff


	//   ....[4]....
        /*0084*/ 	.word	0xffffffff


	//   ....[5]....
        /*0088*/ 	.word	0xffffffff


	//   ....[6]....
        /*008c*/ 	.word	0xffffffff


	//   ....[7]....
        /*0090*/ 	.word	0xffffffff


	//   ....[8]....
        /*0094*/ 	.word	0xffffffff


	//   ....[9]....
        /*0098*/ 	.word	0xffffffff


	//   ....[10]....
        /*009c*/ 	.word	0xffffffff


	//   ....[11]....
        /*00a0*/ 	.word	0xffffffff


	//   ....[12]....
        /*00a4*/ 	.word	0xffffffff


	//   ....[13]....
        /*00a8*/ 	.word	0xffffffff


	//   ....[14]....
        /*00ac*/ 	.word	0xffffffff


	//   ....[15]....
        /*00b0*/ 	.word	0xffffffff


	//   ....[16]....
        /*00b4*/ 	.word	0xffffffff


	//   ....[17]....
        /*00b8*/ 	.word	0xffffffff


	//   ....[18]....
        /*00bc*/ 	.word	0xffffffff


	//   ....[19]....
        /*00c0*/ 	.word	0xffffffff


	//   ....[20]....
        /*00c4*/ 	.word	0xffffffff


	//   ....[21]....
        /*00c8*/ 	.word	0xffffffff


	//   ....[22]....
        /*00cc*/ 	.word	0xffffffff


	//   ....[23]....
        /*00d0*/ 	.word	0xffffffff


	//   ....[24]....
        /*00d4*/ 	.word	0xffffffff


	//   ....[25]....
        /*00d8*/ 	.word	0xffffffff


	//   ....[26]....
        /*00dc*/ 	.word	0xffffffff


	//   ....[27]....
        /*00e0*/ 	.word	0xffffffff


	//   ....[28]....
        /*00e4*/ 	.word	0xffffffff


	//   ....[29]....
        /*00e8*/ 	.word	0xffffffff


	//   ....[30]....
        /*00ec*/ 	.word	0xffffffff


	//   ....[31]....
        /*00f0*/ 	.word	0xffffffff


	//   ....[32]....
        /*00f4*/ 	.word	0x0500000f


	//   ....[33]....
        /*00f8*/ 	.word	0x0500000f


	//----- nvinfo : EIATTR_COOP_GROUP_INSTR_OFFSETS
	.align		4
.L_209:
        /*00fc*/ 	.byte	0x04, 0x28
        /*00fe*/ 	.short	(.L_211 - .L_210)


	//   ....[0]....
.L_210:
        /*0100*/ 	.word	0x00000060


	//   ....[1]....
        /*0104*/ 	.word	0x000001a0


	//   ....[2]....
        /*0108*/ 	.word	0x000001f0


	//   ....[3]....
        /*010c*/ 	.word	0x000003e0


	//   ....[4]....
        /*0110*/ 	.word	0x00000540


	//   ....[5]....
        /*0114*/ 	.word	0x00000660


	//   ....[6]....
        /*0118*/ 	.word	0x000007c0


	//   ....[7]....
        /*011c*/ 	.word	0x00001870


	//   ....[8]....
        /*0120*/ 	.word	0x00003230


	//   ....[9]....
        /*0124*/ 	.word	0x00003340


	//   ....[10]....
        /*0128*/ 	.word	0x000038d0


	//   ....[11]....
        /*012c*/ 	.word	0x00003960


	//   ....[12]....
        /*0130*/ 	.word	0x000065a0


	//   ....[13]....
        /*0134*/ 	.word	0x000066c0


	//   ....[14]....
        /*0138*/ 	.word	0x00006c70


	//   ....[15]....
        /*013c*/ 	.word	0x00006cd0


	//   ....[16]....
        /*0140*/ 	.word	0x00008720


	//   ....[17]....
        /*0144*/ 	.word	0x00008820


	//   ....[18]....
        /*0148*/ 	.word	0x00008d80


	//   ....[19]....
        /*014c*/ 	.word	0x00008e00


	//   ....[20]....
        /*0150*/ 	.word	0x0000b580


	//   ....[21]....
        /*0154*/ 	.word	0x0000b690


	//   ....[22]....
        /*0158*/ 	.word	0x0000bc10


	//   ....[23]....
        /*015c*/ 	.word	0x0000bc70


	//   ....[24]....
        /*0160*/ 	.word	0x0000ccf0


	//   ....[25]....
        /*0164*/ 	.word	0x0000cd30


	//   ....[26]....
        /*0168*/ 	.word	0x0000ce30


	//   ....[27]....
        /*016c*/ 	.word	0x0000ce50


	//   ....[28]....
        /*0170*/ 	.word	0x0000e230


	//   ....[29]....
        /*0174*/ 	.word	0x0000ede0


	//   ....[30]....
        /*0178*/ 	.word	0x00011ec0


	//   ....[31]....
        /*017c*/ 	.word	0x00012090


	//   ....[32]....
        /*0180*/ 	.word	0x000126e0


	//   ....[33]....
        /*0184*/ 	.word	0x00012ac0


	//----- nvinfo : EIATTR_REG_RECONFIG
	.align		4
.L_211:
        /*0188*/ 	.byte	0x01, 0x54
	.zero		2


	//----- nvinfo : EIATTR_SYSCALL_OFFSETS
	.align		4
        /*018c*/ 	.byte	0x04, 0x46
        /*018e*/ 	.short	(.L_213 - .L_212)


	//   ....[0]....
.L_212:
        /*0190*/ 	.word	0x00001a20


	//   ....[1]....
        /*0194*/ 	.word	0x0000f8b0


	//   ....[2]....
        /*0198*/ 	.word	0x0000f9f0


	//   ....[3]....
        /*019c*/ 	.word	0x0000fae0


	//----- nvinfo : EIATTR_MBARRIER_INSTR_OFFSETS
	.align		4
.L_213:
        /*01a0*/ 	.byte	0x04, 0x39
        /*01a2*/ 	.short	(.L_215 - .L_214)


	//   ....[0]....
.L_214:
        /*01a4*/ 	.word	0x00000290
        /*01a8*/ 	.word	0x000000ff
        /*01ac*/ 	.word	0x00030800
        /*01b0*/ 	.short	0x0100
        /*01b2*/ 	.byte	0x06
	.zero		1


	//   ....[1]....
        /*01b4*/ 	.word	0x000002a0
        /*01b8*/ 	.word	0x000000ff
        /*01bc*/ 	.word	0x00030820
        /*01c0*/ 	.short	0x0100
        /*01c2*/ 	.byte	0x06
	.zero		1


	//   ....[2]....
        /*01c4*/ 	.word	0x00000390
        /*01c8*/ 	.word	0x000000ff
        /*01cc*/ 	.word	0x00030830
        /*01d0*/ 	.short	0x0100
        /*01d2*/ 	.byte	0x08
	.zero		1


	//   ....[3]....
        /*01d4*/ 	.word	0x000003a0
        /*01d8*/ 	.word	0x000000ff
        /*01dc*/ 	.word	0x00030840
        /*01e0*/ 	.short	0x0100
        /*01e2*/ 	.byte	0x08
	.zero		1


	//   ....[4]....
        /*01e4*/ 	.word	0x000003b0
        /*01e8*/ 	.word	0x000000ff
        /*01ec*/ 	.word	0x00030838
        /*01f0*/ 	.short	0x0100
        /*01f2*/ 	.byte	0x08
	.zero		1


	//   ....[5]....
        /*01f4*/ 	.word	0x000003c0
        /*01f8*/ 	.word	0x000000ff
        /*01fc*/ 	.word	0x00030848
        /*0200*/ 	.short	0x0100
        /*0202*/ 	.byte	0x08
	.zero		1


	//   ....[6]....
        /*0204*/ 	.word	0x000004f0
        /*0208*/ 	.word	0x000000ff
        /*020c*/ 	.word	0x00030850
        /*0210*/ 	.short	0x0100
        /*0212*/ 	.byte	0x08
	.zero		1


	//   ....[7]....
        /*0214*/ 	.word	0x00000500
        /*0218*/ 	.word	0x000000ff
        /*021c*/ 	.word	0x00030860
        /*0220*/ 	.short	0x0100
        /*0222*/ 	.byte	0x08
	.zero		1


	//   ....[8]....
        /*0224*/ 	.word	0x00000510
        /*0228*/ 	.word	0x000000ff
        /*022c*/ 	.word	0x00030858
        /*0230*/ 	.short	0x0100
        /*0232*/ 	.byte	0x08
	.zero		1


	//   ....[9]....
        /*0234*/ 	.word	0x00000520
        /*0238*/ 	.word	0x000000ff
        /*023c*/ 	.word	0x00030868
        /*0240*/ 	.short	0x0100
        /*0242*/ 	.byte	0x08
	.zero		1


	//   ....[10]....
        /*0244*/ 	.word	0x00000610
        /*0248*/ 	.word	0x000000ff
        /*024c*/ 	.word	0x00030870
        /*0250*/ 	.short	0x0100
        /*0252*/ 	.byte	0x06
	.zero		1


	//   ....[11]....
        /*0254*/ 	.word	0x00000620
        /*0258*/ 	.word	0x000000ff
        /*025c*/ 	.word	0x00030880
        /*0260*/ 	.short	0x0100
        /*0262*/ 	.byte	0x06
	.zero		1


	//   ....[12]....
        /*0264*/ 	.word	0x00000630
        /*0268*/ 	.word	0x000000ff
        /*026c*/ 	.word	0x00030878
        /*0270*/ 	.short	0x0100
        /*0272*/ 	.byte	0x06
	.zero		1


	//   ....[13]....
        /*0274*/ 	.word	0x00000640
        /*0278*/ 	.word	0x000000ff
        /*027c*/ 	.word	0x00030888
        /*0280*/ 	.short	0x0100
        /*0282*/ 	.byte	0x06
	.zero		1


	//   ....[14]....
        /*0284*/ 	.word	0x00000770
        /*0288*/ 	.word	0x000000ff
        /*028c*/ 	.word	0x00030890
        /*0290*/ 	.short	0x0100
        /*0292*/ 	.byte	0x08
	.zero		1


	//   ....[15]....
        /*0294*/ 	.word	0x00000780
        /*0298*/ 	.word	0x000000ff
        /*029c*/ 	.word	0x000308a0
        /*02a0*/ 	.short	0x0100
        /*02a2*/ 	.byte	0x08
	.zero		1


	//   ....[16]....
        /*02a4*/ 	.word	0x00000790
        /*02a8*/ 	.word	0x000000ff
        /*02ac*/ 	.word	0x00030898
        /*02b0*/ 	.short	0x0100
        /*02b2*/ 	.byte	0x08
	.zero		1


	//   ....[17]....
        /*02b4*/ 	.word	0x000007a0
        /*02b8*/ 	.word	0x000000ff
        /*02bc*/ 	.word	0x000308a8
        /*02c0*/ 	.short	0x0100
        /*02c2*/ 	.byte	0x08
	.zero		1


	//   ....[18]....
        /*02c4*/ 	.word	0x000008d0
        /*02c8*/ 	.word	0x000000ff
        /*02cc*/ 	.word	0x000308b0
        /*02d0*/ 	.short	0x0100
        /*02d2*/ 	.byte	0x08
	.zero		1


	//   ....[19]....
        /*02d4*/ 	.word	0x000008e0
        /*02d8*/ 	.word	0x000000ff
        /*02dc*/ 	.word	0x000308c0
        /*02e0*/ 	.short	0x0100
        /*02e2*/ 	.byte	0x08
	.zero		1


	//   ....[20]....
        /*02e4*/ 	.word	0x000008f0
        /*02e8*/ 	.word	0x000000ff
        /*02ec*/ 	.word	0x000308b8
        /*02f0*/ 	.short	0x0100
        /*02f2*/ 	.byte	0x08
	.zero		1


	//   ....[21]....
        /*02f4*/ 	.word	0x00000900
        /*02f8*/ 	.word	0x000000ff
        /*02fc*/ 	.word	0x000308c8
        /*0300*/ 	.short	0x0100
        /*0302*/ 	.byte	0x08
	.zero		1


	//   ....[22]....
        /*0304*/ 	.word	0x00001ac0
        /*0308*/ 	.word	0x000000ff
        /*030c*/ 	.word	0x00030800
        /*0310*/ 	.short	0x010a
        /*0312*/ 	.byte	0x25
	.zero		1


	//   ....[23]....
        /*0314*/ 	.word	0x00001b40
        /*0318*/ 	.word	0x00000003
        /*031c*/ 	.word	0x00030830
        /*0320*/ 	.short	0x010a
        /*0322*/ 	.byte	0x3f
	.zero		1


	//   ....[24]....
        /*0324*/ 	.word	0x00001bc0
        /*0328*/ 	.word	0x00000003
        /*032c*/ 	.word	0x00030830
        /*0330*/ 	.short	0x010a
        /*0332*/ 	.byte	0x3f
	.zero		1


	//   ....[25]....
        /*0334*/ 	.word	0x000022f0
        /*0338*/ 	.word	0x00000000
        /*033c*/ 	.word	0x00000000
        /*0340*/ 	.short	0x0101
        /*0342*/ 	.byte	0x3f
	.zero		1


	//   ....[26]....
        /*0344*/ 	.word	0x000047e0
        /*0348*/ 	.word	0x000000ff
        /*034c*/ 	.word	0x00030830
        /*0350*/ 	.short	0x010a
        /*0352*/ 	.byte	0x26
	.zero		1


	//   ....[27]....
        /*0354*/ 	.word	0x00004820
        /*0358*/ 	.word	0x000000ff
        /*035c*/ 	.word	0x00030830
        /*0360*/ 	.short	0x010a
        /*0362*/ 	.byte	0x26
	.zero		1


	//   ....[28]....
        /*0364*/ 	.word	0x000052c0
        /*0368*/ 	.word	0x000000ff
        /*036c*/ 	.word	0x00030850
        /*0370*/ 	.short	0x010a
        /*0372*/ 	.byte	0x06
	.zero		1


	//   ....[29]....
        /*0374*/ 	.word	0x00005300
        /*0378*/ 	.word	0x000000ff
        /*037c*/ 	.word	0x00030850
        /*0380*/ 	.short	0x010a
        /*0382*/ 	.byte	0x06
	.zero		1


	//   ....[30]....
        /*0384*/ 	.word	0x00005620
        /*0388*/ 	.word	0x00000000
        /*038c*/ 	.word	0x00000000
        /*0390*/ 	.short	0x0101
        /*0392*/ 	.byte	0x3f
	.zero		1


	//   ....[31]....
        /*0394*/ 	.word	0x00007230
        /*0398*/ 	.word	0x0000008c
        /*039c*/ 	.word	0x00000000
        /*03a0*/ 	.short	0x0101
        /*03a2*/ 	.byte	0x3f
	.zero		1


	//   ....[32]....
        /*03a4*/ 	.word	0x00007960
        /*03a8*/ 	.word	0x000000ff
        /*03ac*/ 	.word	0x00030830
        /*03b0*/ 	.short	0x010a
        /*03b2*/ 	.byte	0x06
	.zero		1


	//   ....[33]....
        /*03b4*/ 	.word	0x000079a0
        /*03b8*/ 	.word	0x000000ff
        /*03bc*/ 	.word	0x00030830
        /*03c0*/ 	.short	0x010a
        /*03c2*/ 	.byte	0x06
	.zero		1


	//   ....[34]....
        /*03c4*/ 	.word	0x00008440
        /*03c8*/ 	.word	0x000000ff
        /*03cc*/ 	.word	0x00030850
        /*03d0*/ 	.short	0x010a
        /*03d2*/ 	.byte	0x0b
	.zero		1


	//   ....[35]....
        /*03d4*/ 	.word	0x00008480
        /*03d8*/ 	.word	0x000000ff
        /*03dc*/ 	.word	0x00030850
        /*03e0*/ 	.short	0x010a
        /*03e2*/ 	.byte	0x0b
	.zero		1


	//   ....[36]....
        /*03e4*/ 	.word	0x000092c0
        /*03e8*/ 	.word	0x0000007f
        /*03ec*/ 	.word	0x00000000
        /*03f0*/ 	.short	0x0101
        /*03f2*/ 	.byte	0x3f
	.zero		1


	//   ....[37]....
        /*03f4*/ 	.word	0x00009360
        /*03f8*/ 	.word	0x0000007f
        /*03fc*/ 	.word	0x00000000
        /*0400*/ 	.short	0x0101
        /*0402*/ 	.byte	0x3f
	.zero		1


	//   ....[38]....
        /*0404*/ 	.word	0x000097c0
        /*0408*/ 	.word	0x000000ff
        /*040c*/ 	.word	0x00030830
        /*0410*/ 	.short	0x010a
        /*0412*/ 	.byte	0x06
	.zero		1


	//   ....[39]....
        /*0414*/ 	.word	0x00009800
        /*0418*/ 	.word	0x000000ff
        /*041c*/ 	.word	0x00030830
        /*0420*/ 	.short	0x010a
        /*0422*/ 	.byte	0x06
	.zero		1


	//   ....[40]....
        /*0424*/ 	.word	0x0000a2a0
        /*0428*/ 	.word	0x000000ff
        /*042c*/ 	.word	0x00030850
        /*0430*/ 	.short	0x010a
        /*0432*/ 	.byte	0x0a
	.zero		1


	//   ....[41]....
        /*0434*/ 	.word	0x0000a2e0
        /*0438*/ 	.word	0x000000ff
        /*043c*/ 	.word	0x00030850
        /*0440*/ 	.short	0x010a
        /*0442*/ 	.byte	0x0a
	.zero		1


	//   ....[42]....
        /*0444*/ 	.word	0x0000a620
        /*0448*/ 	.word	0x00000000
        /*044c*/ 	.word	0x00000000
        /*0450*/ 	.short	0x0101
        /*0452*/ 	.byte	0x3f
	.zero		1


	//   ....[43]....
        /*0454*/ 	.word	0x0000c230
        /*0458*/ 	.word	0x0000008b
        /*045c*/ 	.word	0x00000000
        /*0460*/ 	.short	0x0101
        /*0462*/ 	.byte	0x3f
	.zero		1


	//   ....[44]....
        /*0464*/ 	.word	0x0000cc60
        /*0468*/ 	.word	0x000000ff
        /*046c*/ 	.word	0x00030850
        /*0470*/ 	.short	0x010a
        /*0472*/ 	.byte	0x05
	.zero		1


	//   ....[45]....
        /*0474*/ 	.word	0x0000cca0
        /*0478*/ 	.word	0x000000ff
        /*047c*/ 	.word	0x00030850
        /*0480*/ 	.short	0x010a
        /*0482*/ 	.byte	0x05
	.zero		1


	//   ....[46]....
        /*0484*/ 	.word	0x0000d150
        /*0488*/ 	.word	0x00000004
        /*048c*/ 	.word	0x00000000
        /*0490*/ 	.short	0x0101
        /*0492*/ 	.byte	0x3f
	.zero		1


	//   ....[47]....
        /*0494*/ 	.word	0x0000e410
        /*0498*/ 	.word	0x000000ff
        /*049c*/ 	.word	0x00000000
        /*04a0*/ 	.short	0x0101
        /*04a2*/ 	.byte	0x05
	.zero		1


	//   ....[48]....
        /*04a4*/ 	.word	0x0000ff60
        /*04a8*/ 	.word	0x00000008
        /*04ac*/ 	.word	0x00030840
        /*04b0*/ 	.short	0x010a
        /*04b2*/ 	.byte	0x3f
	.zero		1


	//   ....[49]....
        /*04b4*/ 	.word	0x000103f0
        /*04b8*/ 	.word	0x000000ff
        /*04bc*/ 	.word	0x00030820
        /*04c0*/ 	.short	0x010a
        /*04c2*/ 	.byte	0x26
	.zero		1


	//   ....[50]....
        /*04c4*/ 	.word	0x000106d0
        /*04c8*/ 	.word	0x00000003
        /*04cc*/ 	.word	0x00030840
        /*04d0*/ 	.short	0x010a
        /*04d2*/ 	.byte	0x3f
	.zero		1


	//   ....[51]....
        /*04d4*/ 	.word	0x00010940
        /*04d8*/ 	.word	0x00000002
        /*04dc*/ 	.word	0x00000060
        /*04e0*/ 	.short	0x010a
        /*04e2*/ 	.byte	0x3f
	.zero		1


	//   ....[52]....
        /*04e4*/ 	.word	0x00010e60
        /*04e8*/ 	.word	0x00000003
        /*04ec*/ 	.word	0x00030840
        /*04f0*/ 	.short	0x010a
        /*04f2*/ 	.byte	0x3f
	.zero		1


	//   ....[53]....
        /*04f4*/ 	.word	0x000110d0
        /*04f8*/ 	.word	0x00000002
        /*04fc*/ 	.word	0x00000060
        /*0500*/ 	.short	0x010a
        /*0502*/ 	.byte	0x3f
	.zero		1


	//   ....[54]....
        /*0504*/ 	.word	0x00011520
        /*0508*/ 	.word	0x00000002
        /*050c*/ 	.word	0x00030840
        /*0510*/ 	.short	0x010a
        /*0512*/ 	.byte	0x3f
	.zero		1


	//   ....[55]....
        /*0514*/ 	.word	0x000117c0
        /*0518*/ 	.word	0x00000002
        /*051c*/ 	.word	0x00000060
        /*0520*/ 	.short	0x010a
        /*0522*/ 	.byte	0x3f
	.zero		1


	//   ....[56]....
        /*0524*/ 	.word	0x00011bd0
        /*0528*/ 	.word	0x00000003
        /*052c*/ 	.word	0x00030860
        /*0530*/ 	.short	0x010a
        /*0532*/ 	.byte	0x3f
	.zero		1


	//   ....[57]....
        /*0534*/ 	.word	0x00012040
        /*0538*/ 	.word	0x00000007
        /*053c*/ 	.word	0x00030820
        /*0540*/ 	.short	0x010a
        /*0542*/ 	.byte	0x3f
	.zero		1


	//   ....[58]....
        /*0544*/ 	.word	0x000121b0
        /*0548*/ 	.word	0x00000005
        /*054c*/ 	.word	0x00000000
        /*0550*/ 	.short	0x010a
        /*0552*/ 	.byte	0x3f
	.zero		1


	//   ....[59]....
        /*0554*/ 	.word	0x00012220
        /*0558*/ 	.word	0x00000003
        /*055c*/ 	.word	0x00000000
        /*0560*/ 	.short	0x010a
        /*0562*/ 	.byte	0x3f
	.zero		1


	//   ....[60]....
        /*0564*/ 	.word	0x00012280
        /*0568*/ 	.word	0x00000005
        /*056c*/ 	.word	0x00000000
        /*0570*/ 	.short	0x010a
        /*0572*/ 	.byte	0x3f
	.zero		1


	//   ....[61]....
        /*0574*/ 	.word	0x000122b0
        /*0578*/ 	.word	0x00000003
        /*057c*/ 	.word	0x00000000
        /*0580*/ 	.short	0x010a
        /*0582*/ 	.byte	0x3f
	.zero		1


	//   ....[62]....
        /*0584*/ 	.word	0x00012320
        /*0588*/ 	.word	0x00000003
        /*058c*/ 	.word	0x00030800
        /*0590*/ 	.short	0x010a
        /*0592*/ 	.byte	0x3f
	.zero		1


	//   ....[63]....
        /*0594*/ 	.word	0x00012370
        /*0598*/ 	.word	0x00000003
        /*059c*/ 	.word	0x00030830
        /*05a0*/ 	.short	0x010a
        /*05a2*/ 	.byte	0x3f
	.zero		1


	//   ....[64]....
        /*05a4*/ 	.word	0x000123d0
        /*05a8*/ 	.word	0x00000015
        /*05ac*/ 	.word	0x00030830
        /*05b0*/ 	.short	0x010a
        /*05b2*/ 	.byte	0x3f
	.zero		1


	//   ....[65]....
        /*05b4*/ 	.word	0x00012430
        /*05b8*/ 	.word	0x00000003
        /*05bc*/ 	.word	0x00030850
        /*05c0*/ 	.short	0x010a
        /*05c2*/ 	.byte	0x3f
	.zero		1


	//   ....[66]....
        /*05c4*/ 	.word	0x00012490
        /*05c8*/ 	.word	0x00000005
        /*05cc*/ 	.word	0x00030830
        /*05d0*/ 	.short	0x010a
        /*05d2*/ 	.byte	0x3f
	.zero		1


	//   ....[67]....
        /*05d4*/ 	.word	0x000124f0
        /*05d8*/ 	.word	0x00000003
        /*05dc*/ 	.word	0x00030850
        /*05e0*/ 	.short	0x010a
        /*05e2*/ 	.byte	0x3f
	.zero		1


	//   ....[68]....
        /*05e4*/ 	.word	0x00012550
        /*05e8*/ 	.word	0x00000005
        /*05ec*/ 	.word	0x00030830
        /*05f0*/ 	.short	0x010a
        /*05f2*/ 	.byte	0x3f
	.zero		1


	//   ....[69]....
        /*05f4*/ 	.word	0x000125b0
        /*05f8*/ 	.word	0x00000003
        /*05fc*/ 	.word	0x00030850
        /*0600*/ 	.short	0x010a
        /*0602*/ 	.byte	0x3f
	.zero		1


	//   ....[70]....
        /*0604*/ 	.word	0x00012610
        /*0608*/ 	.word	0x00000003
        /*060c*/ 	.word	0x00030850
        /*0610*/ 	.short	0x010a
        /*0612*/ 	.byte	0x3f
	.zero		1


	//   ....[71]....
        /*0614*/ 	.word	0x00012790
        /*0618*/ 	.word	0x00000008
        /*061c*/ 	.word	0x00030840
        /*0620*/ 	.short	0x010a
        /*0622*/ 	.byte	0x3f
	.zero		1


	//   ....[72]....
        /*0624*/ 	.word	0x000127f0
        /*0628*/ 	.word	0x00000008
        /*062c*/ 	.word	0x00030820
        /*0630*/ 	.short	0x010a
        /*0632*/ 	.byte	0x3f
	.zero		1


	//   ....[73]....
        /*0634*/ 	.word	0x00012840
        /*0638*/ 	.word	0x00000003
        /*063c*/ 	.word	0x00030840
        /*0640*/ 	.short	0x010a
        /*0642*/ 	.byte	0x3f
	.zero		1


	//   ....[74]....
        /*0644*/ 	.word	0x00012890
        /*0648*/ 	.word	0x00000002
        /*064c*/ 	.word	0x00000060
        /*0650*/ 	.short	0x010a
        /*0652*/ 	.byte	0x3f
	.zero		1


	//   ....[75]....
        /*0654*/ 	.word	0x000128e0
        /*0658*/ 	.word	0x00000003
        /*065c*/ 	.word	0x00030840
        /*0660*/ 	.short	0x010a
        /*0662*/ 	.byte	0x3f
	.zero		1


	//   ....[76]....
        /*0664*/ 	.word	0x00012930
        /*0668*/ 	.word	0x00000002
        /*066c*/ 	.word	0x00000060
        /*0670*/ 	.short	0x010a
        /*0672*/ 	.byte	0x3f
	.zero		1


	//   ....[77]....
        /*0674*/ 	.word	0x00012980
        /*0678*/ 	.word	0x00000002
        /*067c*/ 	.word	0x00030840
        /*0680*/ 	.short	0x010a
        /*0682*/ 	.byte	0x3f
	.zero		1


	//   ....[78]....
        /*0684*/ 	.word	0x000129d0
        /*0688*/ 	.word	0x00000002
        /*068c*/ 	.word	0x00000060
        /*0690*/ 	.short	0x010a
        /*0692*/ 	.byte	0x3f
	.zero		1


	//   ....[79]....
        /*0694*/ 	.word	0x00012a20
        /*0698*/ 	.word	0x00000003
        /*069c*/ 	.word	0x00030860
        /*06a0*/ 	.short	0x010a
        /*06a2*/ 	.byte	0x3f
	.zero		1


	//   ....[80]....
        /*06a4*/ 	.word	0x00012b00
        /*06a8*/ 	.word	0x00000007
        /*06ac*/ 	.word	0x00030820
        /*06b0*/ 	.short	0x010a
        /*06b2*/ 	.byte	0x3f
	.zero		1


	//   ....[81]....
        /*06b4*/ 	.word	0x00012b50
        /*06b8*/ 	.word	0x00000005
        /*06bc*/ 	.word	0x00000000
        /*06c0*/ 	.short	0x010a
        /*06c2*/ 	.byte	0x3f
	.zero		1


	//   ....[82]....
        /*06c4*/ 	.word	0x00012ba0
        /*06c8*/ 	.word	0x00000003
        /*06cc*/ 	.word	0x00000000
        /*06d0*/ 	.short	0x010a
        /*06d2*/ 	.byte	0x3f
	.zero		1


	//   ....[83]....
        /*06d4*/ 	.word	0x00012bf0
        /*06d8*/ 	.word	0x00000005
        /*06dc*/ 	.word	0x00000000
        /*06e0*/ 	.short	0x010a
        /*06e2*/ 	.byte	0x3f
	.zero		1


	//----- nvinfo : EIATTR_NUM_MBARRIERS
	.align		4
.L_215:
        /*06e4*/ 	.byte	0x03, 0x38
        /*06e6*/ 	.short	0x0016


	//----- nvinfo : EIATTR_EXIT_INSTR_OFFSETS
	.align		4
        /*06e8*/ 	.byte	0x04, 0x1c
        /*06ea*/ 	.short	(.L_217 - .L_216)


	//   ....[0]....
.L_216:
        /*06ec*/ 	.word	0x00000a40


	//   ....[1]....
        /*06f0*/ 	.word	0x0000eda0


	//   ....[2]....
        /*06f4*/ 	.word	0x0000ee00


	//   ....[3]....
        /*06f8*/ 	.word	0x000120b0


	//   ....[4]....
        /*06fc*/ 	.word	0x00012300


	//----- nvinfo : EIATTR_MAX_THREADS
	.align		4
.L_217:
        /*0700*/ 	.byte	0x04, 0x05
        /*0702*/ 	.short	(.L_219 - .L_218)
.L_218:
        /*0704*/ 	.word	0x00000180
        /*0708*/ 	.word	0x00000001
        /*070c*/ 	.word	0x00000001


	//----- nvinfo : EIATTR_CRS_STACK_SIZE
	.align		4
.L_219:
        /*0710*/ 	.byte	0x04, 0x1e
        /*0712*/ 	.short	(.L_221 - .L_220)
.L_220:
        /*0714*/ 	.word	0x00000000


	//----- nvinfo : EIATTR_CBANK_PARAM_SIZE
	.align		4
.L_221:
        /*0718*/ 	.byte	0x03, 0x19
        /*071a*/ 	.short	0x0bf0


	//----- nvinfo : EIATTR_PARAM_CBANK
	.align		4
        /*071c*/ 	.byte	0x04, 0x0a
        /*071e*/ 	.short	(.L_223 - .L_222)
	.align		4
.L_222:
        /*0720*/ 	.word	index@(.nv.constant0._ZN7cutlass13device_kernelIN5flash11enable_sm90INS1_16FlashAttnFwdSm90INS1_25CollectiveMainloopFwdSm90ILi2EN4cute5tupleIJNS5_1CILi1EEES8_S8_EEENS6_IJNS7_ILi128EEENS7_ILi96EEENS7_ILi192EEEEEELi192ENS_10bfloat16_tEfNS_4arch4Sm90ELb0ELb1ELb0ELb0ELb0ELb0ELb0ELb1ELb1ELb0ELb0ELb0EEENS1_21CollectiveEpilogueFwdINS6_IJSA_SC_SB_EEES9_SE_SG_Li256ELb0ELb0ELb0ELb0EEENS1_30DynamicPersistentTileSchedulerILi256ELi32ELb0ELb0ELb1EEEEEEEEEvNT_6ParamsE)
        /*0724*/ 	.short	0x0210
        /*0726*/ 	.short	0x0bf0


	//----- nvinfo : EIATTR_SW_WAR
	.align		4
.L_223:
        /*0728*/ 	.byte	0x04, 0x36
        /*072a*/ 	.short	(.L_225 - .L_224)
.L_224:
        /*072c*/ 	.word	0x00000008
.L_225:


//--------------------- .nv.info._ZN7cutlass13device_kernelIN5flash11enable_sm90INS1_16FlashAttnFwdSm90INS1_25CollectiveMainloopFwdSm90ILi2EN4cute5tupleIJNS5_1CILi1EEES8_S8_EEENS6_IJNS7_ILi128EEENS7_ILi96EEENS7_ILi192EEEEEELi192ENS_10bfloat16_tEfNS_4arch4Sm90ELb0ELb1ELb0ELb1ELb0ELb0ELb0ELb1ELb1ELb0ELb0ELb0EEENS1_21CollectiveEpilogueFwdINS6_IJSA_SC_SB_EEES9_SE_SG_Li256ELb1ELb0ELb0ELb0EEENS1_36VarlenDynamicPersistentTileSchedulerILi128ELi96ELi256ELi32ELb0ELb0ELb1ELb1ELb0ELb1EEEEEEEEEvNT_6ParamsE --------------------------
	.section	.nv.info._ZN7cutlass13device_kernelIN5flash11enable_sm90INS1_16FlashAttnFwdSm90INS1_25CollectiveMainloopFwdSm90ILi2EN4cute5tupleIJNS5_1CILi1EEES8_S8_EEENS6_IJNS7_ILi128EEENS7_ILi96EEENS7_ILi192EEEEEELi192ENS_10bfloat16_tEfNS_4arch4Sm90ELb0ELb1ELb0ELb1ELb0ELb0ELb0ELb1ELb1ELb0ELb0ELb0EEENS1_21CollectiveEpilogueFwdINS6_IJSA_SC_SB_EEES9_SE_SG_Li256ELb1ELb0ELb0ELb0EEENS1_36VarlenDynamicPersistentTileSchedulerILi128ELi96ELi256ELi32ELb0ELb0ELb1ELb1ELb0ELb1EEEEEEEEEvNT_6ParamsE,"",@"SHT_CUDA_INFO"
	.sectionflags	@""
	.align	4


	//----- nvinfo : EIATTR_CUDA_API_VERSION
	.align		4
        /*0000*/ 	.byte	0x04, 0x37
        /*0002*/ 	.short	(.L_227 - .L_226)
.L_226:
        /*0004*/ 	.word	0x00000082


	//----- nvinfo : EIATTR_KPARAM_INFO
	.align		4
.L_227:
        /*0008*/ 	.byte	0x04, 0x17
        /*000a*/ 	.short	(.L_229 - .L_228)
.L_228:
        /*000c*/ 	.word	0x00000000
        /*0010*/ 	.short	0x0000
        /*0012*/ 	.short	0x0070
        /*0014*/ 	.byte	0x00, 0xf0, 0x01, 0x28


	//----- nvinfo : EIATTR_SPARSE_MMA_MASK
	.align		4
.L_229:
        /*0018*/ 	.byte	0x03, 0x50
        /*001a*/ 	.short	0x0000


	//----- nvinfo : EIATTR_MAXREG_COUNT
	.align		4
        /*001c*/ 	.byte	0x03, 0x1b
        /*001e*/ 	.short	0x00a8


	//----- nvinfo : EIATTR_NUM_BARRIERS
	.align		4
        /*0020*/ 	.byte	0x02, 0x4c
        /*0022*/ 	.byte	0x09
	.zero		1


	//----- nvinfo : EIATTR_EXTERNS
	.align		4
        /*0024*/ 	.byte	0x04, 0x0f
        /*0026*/ 	.short	(.L_231 - .L_230)


	//   ....[0]....
	.align		4
.L_230:
        /*0028*/ 	.word	index@(__assertfail)


	//----- nvinfo : EIATTR_ANNOTATIONS
	.align		4
.L_231:
        /*002c*/ 	.byte	0x04, 0x55
        /*002e*/ 	.short	(.L_233 - .L_232)


	//   ....[0]....
.L_232:
        /* <DEDUP_REMOVED lines=34> */


	//----- nvinfo : EIATTR_MERCURY_ISA_VERSION
	.align		4
.L_233:
        /*0240*/ 	.byte	0x03, 0x5f
        /*0242*/ 	.short	0x0101


	//----- nvinfo : EIATTR_UNUSED_LOAD_BYTE_OFFSET
	.align		4
        /*0244*/ 	.byte	0x04, 0x44
        /*0246*/ 	.short	(.L_235 - .L_234)


	//   ....[0]....
.L_234:
        /*0248*/ 	.word	0x00000a50
        /*024c*/ 	.word	0x0000fff0


	//   ....[1]....
        /*0250*/ 	.word	0x0000d7f0
        /*0254*/ 	.word	0x0000fff0


	//----- nvinfo : EIATTR_INT_WARP_WIDE_INSTR_OFFSETS
	.align		4
.L_235:
        /*0258*/ 	.byte	0x04, 0x31
        /*025a*/ 	.short	(.L_237 - .L_236)


	//   ....[0]....
.L_236:
        /*025c*/ 	.word	0x00000160


	//   ....[1]....
        /*0260*/ 	.word	0x000001a0


	//   ....[2]....
        /*0264*/ 	.word	0x00000210


	//   ....[3]....
        /*0268*/ 	.word	0x000111f0


	//   ....[4]....
        /*026c*/ 	.word	0x00011280


	//   ....[5]....
        /*0270*/ 	.word	0x00011780


	//   ....[6]....
        /*0274*/ 	.word	0x00011800


	//   ....[7]....
        /*0278*/ 	.word	0x00011910


	//   ....[8]....
        /*027c*/ 	.word	0x00011a00


	//   ....[9]....
        /*0280*/ 	.word	0x00013e20


	//   ....[10]....
        /*0284*/ 	.word	0x00013eb0


	//----- nvinfo : EIATTR_COOP_GROUP_MASK_REGIDS
	.align		4
.L_237:
        /*0288*/ 	.byte	0x04, 0x29
        /*028a*/ 	.short	(.L_239 - .L_238)


	//   ....[0]....
.L_238:
        /*028c*/ 	.word	0xffffffff


	//   ....[1]....
        /*0290*/ 	.word	0xffffffff


	//   ....[2]....
        /*0294*/ 	.word	0xffffffff


	//   ....[3]....
        /*0298*/ 	.word	0xffffffff


	//   ....[4]....
        /*029c*/ 	.word	0xffffffff


	//   ....[5]....
        /*02a0*/ 	.word	0xffffffff


	//   ....[6]....
        /*02a4*/ 	.word	0xffffffff


	//   ....[7]....
        /*02a8*/ 	.word	0xffffffff


	//   ....[8]....
        /*02ac*/ 	.word	0xffffffff


	//   ....[9]....
        /*02b0*/ 	.word	0xffffffff


	//   ....[10]....
        /*02b4*/ 	.word	0xffffffff


	//   ....[11]....
        /*02b8*/ 	.word	0xffffffff


	//   ....[12]....
        /*02bc*/ 	.word	0xffffffff


	//   ....[13]....
        /*02c0*/ 	.word	0xffffffff


	//   ....[14]....
        /*02c4*/ 	.word	0xffffffff


	//   ....[15]....
        /*02c8*/ 	.word	0xffffffff


	//   ....[16]....
        /*02cc*/ 	.word	0xffffffff


	//   ....[17]....
        /*02d0*/ 	.word	0xffffffff


	//   ....[18]....
        /*02d4*/ 	.word	0xffffffff


	//   ....[19]....
        /*02d8*/ 	.word	0xffffffff


	//   ....[20]....
        /*02dc*/ 	.word	0xffffffff


	//   ....[21]....
        /*02e0*/ 	.word	0xffffffff


	//   ....[22]....
        /*02e4*/ 	.word	0xffffffff


	//   ....[23]....
        /*02e8*/ 	.word	0xffffffff


	//   ....[24]....
        /*02ec*/ 	.word	0xffffffff


	//   ....[25]....
        /*02f0*/ 	.word	0xffffffff


	//   ....[26]....
        /*02f4*/ 	.word	0xffffffff


	//   ....[27]....
        /*02f8*/ 	.word	0xffffffff


	//   ....[28]....
        /*02fc*/ 	.word	0xffffffff


	//   ....[29]....
        /*0300*/ 	.word	0xffffffff


	//   ....[30]....
        /*0304*/ 	.word	0xffffffff


	//   ....[31]....
        /*0308*/ 	.word	0xffffffff


	//   ....[32]....
        /*030c*/ 	.word	0xffffffff


	//   ....[33]....
        /*0310*/ 	.word	0xffffffff


	//   ....[34]....
        /*0314*/ 	.word	0xffffffff


	//   ....[35]....
        /*0318*/ 	.word	0xffffffff


	//   ....[36]....
        /*031c*/ 	.word	0xffffffff


	//   ....[37]....
        /*0320*/ 	.word	0xffffffff


	//   ....[38]....
        /*0324*/ 	.word	0xffffffff


	//   ....[39]....
        /*0328*/ 	.word	0xffffffff


	//   ....[40]....
        /*032c*/ 	.word	0xffffffff


	//   ....[41]....
        /*0330*/ 	.word	0xffffffff


	//   ....[42]....
        /*0334*/ 	.word	0xffffffff


	//   ....[43]....
        /*0338*/ 	.word	0xffffffff


	//   ....[44]....
        /*033c*/ 	.word	0xffffffff


	//   ....[45]....
        /*0340*/ 	.word	0xffffffff


	//   ....[46]....
        /*0344*/ 	.word	0xffffffff


	//   ....[47]....
        /*0348*/ 	.word	0xffffffff


	//   ....[48]....
        /*034c*/ 	.word	0xffffffff


	//   ....[49]....
        /*0350*/ 	.word	0xffffffff


	//   ....[50]....
        /*0354*/ 	.word	0xffffffff


	//   ....[51]....
        /*0358*/ 	.word	0xffffffff


	//   ....[52]....
        /*035c*/ 	.word	0xffffffff


	//   ....[53]....
        /*0360*/ 	.word	0xffffffff


	//   ....[54]....
        /*0364*/ 	.word	0xffffffff


	//   ....[55]....
        /*0368*/ 	.word	0xffffffff


	//   ....[56]....
        /*036c*/ 	.word	0xffffffff


	//   ....[57]....
        /*0370*/ 	.word	0xffffffff


	//   ....[58]....
        /*0374*/ 	.word	0xffffffff


	//   ....[59]....
        /*0378*/ 	.word	0xffffffff


	//   ....[60]....
        /*037c*/ 	.word	0xffffffff


	//   ....[61]....
        /*0380*/ 	.word	0xffffffff


	//   ....[62]....
        /*0384*/ 	.word	0x0500000f


	//   ....[63]....
        /*0388*/ 	.word	0x0500000f


	//   ....[64]....
        /*038c*/ 	.word	0x0500000f


	//   ....[65]....
        /*0390*/ 	.word	0x0500000f


	//   ....[66]....
        /*0394*/ 	.word	0x0500000f


	//   ....[67]....
        /*0398*/ 	.word	0x0500000f


	//   ....[68]....
        /*039c*/ 	.word	0x0500000f


	//   ....[69]....
        /*03a0*/ 	.word	0x0500000f


	//   ....[70]....
        /*03a4*/ 	.word	0x0500000f


	//   ....[71]....
        /*03a8*/ 	.word	0x0500000f


	//   ....[72]....
        /*03ac*/ 	.word	0x0500000f


	//   ....[73]....
        /*03b0*/ 	.word	0x0500000f


	//   ....[74]....
        /*03b4*/ 	.word	0x0500000f


	//   ....[75]....
        /*03b8*/ 	.word	0x0500000f


	//   ....[76]....
        /*03bc*/ 	.word	0x0500000f


	//   ....[77]....
        /*03c0*/ 	.word	0x0500000f


	//   ....[78]....
        /*03c4*/ 	.word	0x0500000f


	//   ....[79]....
        /*03c8*/ 	.word	0x0500000f


	//   ....[80]....
        /*03cc*/ 	.word	0x0500000f


	//----- nvinfo : EIATTR_COOP_GROUP_INSTR_OFFSETS
	.align		4
.L_239:
        /*03d0*/ 	.byte	0x04, 0x28
        /*03d2*/ 	.short	(.L_241 - .L_240)


	//   ....[0]....
.L_240:
        /*03d4*/ 	.word	0x00000060


	//   ....[1]....
        /*03d8*/ 	.word	0x00000170


	//   ....[2]....
        /*03dc*/ 	.word	0x000001c0


	//   ....[3]....
        /*03e0*/ 	.word	0x000003f0


	//   ....[4]....
        /*03e4*/ 	.word	0x00000550


	//   ....[5]....
        /*03e8*/ 	.word	0x00000670


	//   ....[6]....
        /*03ec*/ 	.word	0x000007d0


	//   ....[7]....
        /*03f0*/ 	.word	0x000018f0


	//   ....[8]....
        /*03f4*/ 	.word	0x00003270


	//   ....[9]....
        /*03f8*/ 	.word	0x00003380


	//   ....[10]....
        /*03fc*/ 	.word	0x00003900


	//   ....[11]....
        /*0400*/ 	.word	0x00003990


	//   ....[12]....
        /*0404*/ 	.word	0x000065e0


	//   ....[13]....
        /*0408*/ 	.word	0x00006700


	//   ....[14]....
        /*040c*/ 	.word	0x00006cb0


	//   ....[15]....
        /*0410*/ 	.word	0x00006d10


	//   ....[16]....
        /*0414*/ 	.word	0x000087b0


	//   ....[17]....
        /*0418*/ 	.word	0x000087d0


	//   ....[18]....
        /*041c*/ 	.word	0x00008d60


	//   ....[19]....
        /*0420*/ 	.word	0x00008de0


	//   ....[20]....
        /*0424*/ 	.word	0x0000b570


	//   ....[21]....
        /*0428*/ 	.word	0x0000b690


	//   ....[22]....
        /*042c*/ 	.word	0x0000bc70


	//   ....[23]....
        /*0430*/ 	.word	0x0000bcd0


	//   ....[24]....
        /*0434*/ 	.word	0x0000cd20


	//   ....[25]....
        /*0438*/ 	.word	0x0000cd60


	//   ....[26]....
        /*043c*/ 	.word	0x0000ce60


	//   ....[27]....
        /*0440*/ 	.word	0x0000ce90


	//   ....[28]....
        /*0444*/ 	.word	0x0000fd60


	//   ....[29]....
        /*0448*/ 	.word	0x0000fef0


	//   ....[30]....
        /*044c*/ 	.word	0x0000ff20


	//   ....[31]....
        /*0450*/ 	.word	0x0000ff50


	//   ....[32]....
        /*0454*/ 	.word	0x0000ff90


	//   ....[33]....
        /*0458*/ 	.word	0x0000ffe0


	//   ....[34]....
        /*045c*/ 	.word	0x00010040


	//   ....[35]....
        /*0460*/ 	.word	0x00010220


	//   ....[36]....
        /*0464*/ 	.word	0x00010280


	//   ....[37]....
        /*0468*/ 	.word	0x000102c0


	//   ....[38]....
        /*046c*/ 	.word	0x00010300


	//   ....[39]....
        /*0470*/ 	.word	0x00010330


	//   ....[40]....
        /*0474*/ 	.word	0x00010360


	//   ....[41]....
        /*0478*/ 	.word	0x000103f0


	//   ....[42]....
        /*047c*/ 	.word	0x00010450


	//   ....[43]....
        /*0480*/ 	.word	0x000104e0


	//   ....[44]....
        /*0484*/ 	.word	0x00014320


	//   ....[45]....
        /*0488*/ 	.word	0x00014330


	//   ....[46]....
        /*048c*/ 	.word	0x00014440


	//   ....[47]....
        /*0490*/ 	.word	0x000144a0


	//   ....[48]....
        /*0494*/ 	.word	0x000144e0


	//   ....[49]....
        /*0498*/ 	.word	0x00014520


	//   ....[50]....
        /*049c*/ 	.word	0x00014550


	//   ....[51]....
        /*04a0*/ 	.word	0x00014580


	//   ....[52]....
        /*04a4*/ 	.word	0x00014710


	//   ....[53]....
        /*04a8*/ 	.word	0x00014770


	//   ....[54]....
        /*04ac*/ 	.word	0x000147b0


	//   ....[55]....
        /*04b0*/ 	.word	0x000147f0


	//   ....[56]....
        /*04b4*/ 	.word	0x00014820


	//   ....[57]....
        /*04b8*/ 	.word	0x00014850


	//   ....[58]....
        /*04bc*/ 	.word	0x00014910


	//   ....[59]....
        /*04c0*/ 	.word	0x00014930


	//   ....[60]....
        /*04c4*/ 	.word	0x000149a0


	//   ....[61]....
        /*04c8*/ 	.word	0x00015030


	//   ....[62]....
        /*04cc*/ 	.word	0x000156e0


	//   ....[63]....
        /*04d0*/ 	.word	0x00015b00


	//   ....[64]....
        /*04d4*/ 	.word	0x00015b90


	//   ....[65]....
        /*04d8*/ 	.word	0x00015c30


	//   ....[66]....
        /*04dc*/ 	.word	0x00015ce0


	//   ....[67]....
        /*04e0*/ 	.word	0x00015d60


	//   ....[68]....
        /*04e4*/ 	.word	0x00015de0


	//   ....[69]....
        /*04e8*/ 	.word	0x00015e60


	//   ....[70]....
        /*04ec*/ 	.word	0x00015ee0


	//   ....[71]....
        /*04f0*/ 	.word	0x00015f70


	//   ....[72]....
        /*04f4*/ 	.word	0x00016020


	//   ....[73]....
        /*04f8*/ 	.word	0x000160a0


	//   ....[74]....
        /*04fc*/ 	.word	0x00016120


	//   ....[75]....
        /*0500*/ 	.word	0x000161a0


	//   ....[76]....
        /*0504*/ 	.word	0x00016220


	//   ....[77]....
        /*0508*/ 	.word	0x00016290


	//   ....[78]....
        /*050c*/ 	.word	0x00016330


	//   ....[79]....
        /*0510*/ 	.word	0x000163c0


	//   ....[80]....
        /*0514*/ 	.word	0x000164f0


	//----- nvinfo : EIATTR_REG_RECONFIG
	.align		4
.L_241:
        /*0518*/ 	.byte	0x01, 0x54
	.zero		2


	//----- nvinfo : EIATTR_SYSCALL_OFFSETS
	.align		4
        /*051c*/ 	.byte	0x04, 0x46
        /*051e*/ 	.short	(.L_243 - .L_242)


	//   ....[0]....
.L_242:
        /*0520*/ 	.word	0x00001ad0


	//   ....[1]....
        /*0524*/ 	.word	0x00011410


	//   ....[2]....
        /*0528*/ 	.word	0x00011550


	//   ....[3]....
        /*052c*/ 	.word	0x00011650


	//----- nvinfo : EIATTR_MBARRIER_INSTR_OFFSETS
	.align		4
.L_243:
        /*0530*/ 	.byte	0x04, 0x39
        /*0532*/ 	.short	(.L_245 - .L_244)


	//   ....[0]....
.L_244:
        /*0534*/ 	.word	0x000002a0
        /*0538*/ 	.word	0x000000ff
        /*053c*/ 	.word	0x00030800
        /*0540*/ 	.short	0x0100
        /*0542*/ 	.byte	0x08
	.zero		1


	//   ....[1]....
        /*0544*/ 	.word	0x000002b0
        /*0548*/ 	.word	0x000000ff
        /*054c*/ 	.word	0x00030820
        /*0550*/ 	.short	0x0100
        /*0552*/ 	.byte	0x08
	.zero		1


	//   ....[2]....
        /*0554*/ 	.word	0x000003a0
        /*0558*/ 	.word	0x000000ff
        /*055c*/ 	.word	0x00030830
        /*0560*/ 	.short	0x0100
        /*0562*/ 	.byte	0x08
	.zero		1


	//   ....[3]....
        /*0564*/ 	.word	0x000003b0
        /*0568*/ 	.word	0x000000ff
        /*056c*/ 	.word	0x00030840
        /*0570*/ 	.short	0x0100
        /*0572*/ 	.byte	0x08
	.zero		1


	//   ....[4]....
        /*0574*/ 	.word	0x000003c0
        /*0578*/ 	.word	0x000000ff
        /*057c*/ 	.word	0x00030838
        /*0580*/ 	.short	0x0100
        /*0582*/ 	.byte	0x08
	.zero		1


	//   ....[5]....
        /*0584*/ 	.word	0x000003d0
        /*0588*/ 	.word	0x000000ff
        /*058c*/ 	.word	0x00030848
        /*0590*/ 	.short	0x0100
        /*0592*/ 	.byte	0x08
	.zero		1


	//   ....[6]....
        /*0594*/ 	.word	0x00000500
        /*0598*/ 	.word	0x000000ff
        /*059c*/ 	.word	0x00030850
        /*05a0*/ 	.short	0x0100
        /*05a2*/ 	.byte	0x08
	.zero		1


	//   ....[7]....
        /*05a4*/ 	.word	0x00000510
        /*05a8*/ 	.word	0x000000ff
        /*05ac*/ 	.word	0x00030860
        /*05b0*/ 	.short	0x0100
        /*05b2*/ 	.byte	0x08
	.zero		1


	//   ....[8]....
        /*05b4*/ 	.word	0x00000520
        /*05b8*/ 	.word	0x000000ff
        /*05bc*/ 	.word	0x00030858
        /*05c0*/ 	.short	0x0100
        /*05c2*/ 	.byte	0x08
	.zero		1


	//   ....[9]....
        /*05c4*/ 	.word	0x00000530
        /*05c8*/ 	.word	0x000000ff
        /*05cc*/ 	.word	0x00030868
        /*05d0*/ 	.short	0x0100
        /*05d2*/ 	.byte	0x08
	.zero		1


	//   ....[10]....
        /*05d4*/ 	.word	0x00000620
        /*05d8*/ 	.word	0x000000ff
        /*05dc*/ 	.word	0x00030870
        /*05e0*/ 	.short	0x0100
        /*05e2*/ 	.byte	0x06
	.zero		1


	//   ....[11]....
        /*05e4*/ 	.word	0x00000630
        /*05e8*/ 	.word	0x000000ff
        /*05ec*/ 	.word	0x00030880
        /*05f0*/ 	.short	0x0100
        /*05f2*/ 	.byte	0x06
	.zero		1


	//   ....[12]....
        /*05f4*/ 	.word	0x00000640
        /*05f8*/ 	.word	0x000000ff
        /*05fc*/ 	.word	0x00030878
        /*0600*/ 	.short	0x0100
        /*0602*/ 	.byte	0x06
	.zero		1


	//   ....[13]....
        /*0604*/ 	.word	0x00000650
        /*0608*/ 	.word	0x000000ff
        /*060c*/ 	.word	0x00030888
        /*0610*/ 	.short	0x0100
        /*0612*/ 	.byte	0x06
	.zero		1


	//   ....[14]....
        /*0614*/ 	.word	0x00000780
        /*0618*/ 	.word	0x000000ff
        /*061c*/ 	.word	0x00030890
        /*0620*/ 	.short	0x0100
        /*0622*/ 	.byte	0x08
	.zero		1


	//   ....[15]....
        /*0624*/ 	.word	0x00000790
        /*0628*/ 	.word	0x000000ff
        /*062c*/ 	.word	0x000308a0
        /*0630*/ 	.short	0x0100
        /*0632*/ 	.byte	0x08
	.zero		1


	//   ....[16]....
        /*0634*/ 	.word	0x000007a0
        /*0638*/ 	.word	0x000000ff
        /*063c*/ 	.word	0x00030898
        /*0640*/ 	.short	0x0100
        /*0642*/ 	.byte	0x08
	.zero		1


	//   ....[17]....
        /*0644*/ 	.word	0x000007b0
        /*0648*/ 	.word	0x000000ff
        /*064c*/ 	.word	0x000308a8
        /*0650*/ 	.short	0x0100
        /*0652*/ 	.byte	0x08
	.zero		1


	//   ....[18]....
        /*0654*/ 	.word	0x000008e0
        /*0658*/ 	.word	0x000000ff
        /*065c*/ 	.word	0x000308b0
        /*0660*/ 	.short	0x0100
        /*0662*/ 	.byte	0x08
	.zero		1


	//   ....[19]....
        /*0664*/ 	.word	0x000008f0
        /*0668*/ 	.word	0x000000ff
        /*066c*/ 	.word	0x000308c0
        /*0670*/ 	.short	0x0100
        /*0672*/ 	.byte	0x08
	.zero		1


	//   ....[20]....
        /*0674*/ 	.word	0x00000900
        /*0678*/ 	.word	0x000000ff
        /*067c*/ 	.word	0x000308b8
        /*0680*/ 	.short	0x0100
        /*0682*/ 	.byte	0x08
	.zero		1


	//   ....[21]....
        /*0684*/ 	.word	0x00000910
        /*0688*/ 	.word	0x000000ff
        /*068c*/ 	.word	0x000308c8
        /*0690*/ 	.short	0x0100
        /*0692*/ 	.byte	0x08
	.zero		1


	//   ....[22]....
        /*0694*/ 	.word	0x00001b70
        /*0698*/ 	.word	0x000000ff
        /*069c*/ 	.word	0x00030800
        /*06a0*/ 	.short	0x010a
        /*06a2*/ 	.byte	0x26
	.zero		1


	//   ....[23]....
        /*06a4*/ 	.word	0x00001bf0
        /*06a8*/ 	.word	0x00000003
        /*06ac*/ 	.word	0x00030830
        /*06b0*/ 	.short	0x010a
        /*06b2*/ 	.byte	0x3f
	.zero		1


	//   ....[24]....
        /*06b4*/ 	.word	0x00001c90
        /*06b8*/ 	.word	0x00000003
        /*06bc*/ 	.word	0x00030830
        /*06c0*/ 	.short	0x010a
        /*06c2*/ 	.byte	0x3f
	.zero		1


	//   ....[25]....
        /*06c4*/ 	.word	0x000023b0
        /*06c8*/ 	.word	0x00000000
        /*06cc*/ 	.word	0x00000000
        /*06d0*/ 	.short	0x0101
        /*06d2*/ 	.byte	0x3f
	.zero		1


	//   ....[26]....
        /*06d4*/ 	.word	0x00004860
        /*06d8*/ 	.word	0x000000ff
        /*06dc*/ 	.word	0x00030830
        /*06e0*/ 	.short	0x010a
        /*06e2*/ 	.byte	0x05
	.zero		1


	//   ....[27]....
        /*06e4*/ 	.word	0x000048a0
        /*06e8*/ 	.word	0x000000ff
        /*06ec*/ 	.word	0x00030830
        /*06f0*/ 	.short	0x010a
        /*06f2*/ 	.byte	0x05
	.zero		1


	//   ....[28]....
        /*06f4*/ 	.word	0x00005320
        /*06f8*/ 	.word	0x000000ff
        /*06fc*/ 	.word	0x00030850
        /*0700*/ 	.short	0x010a
        /*0702*/ 	.byte	0x0e
	.zero		1


	//   ....[29]....
        /*0704*/ 	.word	0x00005360
        /*0708*/ 	.word	0x000000ff
        /*070c*/ 	.word	0x00030850
        /*0710*/ 	.short	0x010a
        /*0712*/ 	.byte	0x0e
	.zero		1


	//   ....[30]....
        /*0714*/ 	.word	0x00005660
        /*0718*/ 	.word	0x00000000
        /*071c*/ 	.word	0x00000000
        /*0720*/ 	.short	0x0101
        /*0722*/ 	.byte	0x3f
	.zero		1


	//   ....[31]....
        /*0724*/ 	.word	0x00007110
        /*0728*/ 	.word	0x00000086
        /*072c*/ 	.word	0x00000000
        /*0730*/ 	.short	0x0101
        /*0732*/ 	.byte	0x3f
	.zero		1


	//   ....[32]....
        /*0734*/ 	.word	0x000079c0
        /*0738*/ 	.word	0x000000ff
        /*073c*/ 	.word	0x00030830
        /*0740*/ 	.short	0x010a
        /*0742*/ 	.byte	0x05
	.zero		1


	//   ....[33]....
        /*0744*/ 	.word	0x00007a00
        /*0748*/ 	.word	0x000000ff
        /*074c*/ 	.word	0x00030830
        /*0750*/ 	.short	0x010a
        /*0752*/ 	.byte	0x05
	.zero		1


	//   ....[34]....
        /*0754*/ 	.word	0x00008480
        /*0758*/ 	.word	0x000000ff
        /*075c*/ 	.word	0x00030850
        /*0760*/ 	.short	0x010a
        /*0762*/ 	.byte	0x0a
	.zero		1


	//   ....[35]....
        /*0764*/ 	.word	0x000084c0
        /*0768*/ 	.word	0x000000ff
        /*076c*/ 	.word	0x00030850
        /*0770*/ 	.short	0x010a
        /*0772*/ 	.byte	0x0a
	.zero		1


	//   ....[36]....
        /*0774*/ 	.word	0x00009150
        /*0778*/ 	.word	0x0000007b
        /*077c*/ 	.word	0x00000000
        /*0780*/ 	.short	0x0101
        /*0782*/ 	.byte	0x3f
	.zero		1


	//   ....[37]....
        /*0784*/ 	.word	0x000091c0
        /*0788*/ 	.word	0x0000007f
        /*078c*/ 	.word	0x00000000
        /*0790*/ 	.short	0x0101
        /*0792*/ 	.byte	0x3f
	.zero		1


	//   ....[38]....
        /*0794*/ 	.word	0x00009820
        /*0798*/ 	.word	0x000000ff
        /*079c*/ 	.word	0x00030830
        /*07a0*/ 	.short	0x010a
        /*07a2*/ 	.byte	0x05
	.zero		1


	//   ....[39]....
        /*07a4*/ 	.word	0x00009860
        /*07a8*/ 	.word	0x000000ff
        /*07ac*/ 	.word	0x00030830
        /*07b0*/ 	.short	0x010a
        /*07b2*/ 	.byte	0x05
	.zero		1


	//   ....[40]....
        /*07b4*/ 	.word	0x0000a2e0
        /*07b8*/ 	.word	0x000000ff
        /*07bc*/ 	.word	0x00030850
        /*07c0*/ 	.short	0x010a
        /*07c2*/ 	.byte	0x0a
	.zero		1


	//   ....[41]....
        /*07c4*/ 	.word	0x0000a320
        /*07c8*/ 	.word	0x000000ff
        /*07cc*/ 	.word	0x00030850
        /*07d0*/ 	.short	0x010a
        /*07d2*/ 	.byte	0x0a
	.zero		1


	//   ....[42]....
        /*07d4*/ 	.word	0x0000a660
        /*07d8*/ 	.word	0x00000000
        /*07dc*/ 	.word	0x00000000
        /*07e0*/ 	.short	0x0101
        /*07e2*/ 	.byte	0x3f
	.zero		1


	//   ....[43]....
        /*07e4*/ 	.word	0x0000c1c0
        /*07e8*/ 	.word	0x00000088
        /*07ec*/ 	.word	0x00000000
        /*07f0*/ 	.short	0x0101
        /*07f2*/ 	.byte	0x3f
	.zero		1


	//   ....[44]....
        /*07f4*/ 	.word	0x0000cc90
        /*07f8*/ 	.word	0x000000ff
        /*07fc*/ 	.word	0x00030850
        /*0800*/ 	.short	0x010a
        /*0802*/ 	.byte	0x05
	.zero		1


	//   ....[45]....
        /*0804*/ 	.word	0x0000ccd0
        /*0808*/ 	.word	0x000000ff
        /*080c*/ 	.word	0x00030850
        /*0810*/ 	.short	0x010a
        /*0812*/ 	.byte	0x05
	.zero		1


	//   ....[46]....
        /*0814*/ 	.word	0x0000d190
        /*0818*/ 	.word	0x00000004
        /*081c*/ 	.word	0x00000000
        /*0820*/ 	.short	0x0101
        /*0822*/ 	.byte	0x3f
	.zero		1


	//   ....[47]....
        /*0824*/ 	.word	0x0000eaf0
        /*0828*/ 	.word	0x00000026
        /*082c*/ 	.word	0x00000000
        /*0830*/ 	.short	0x0101
        /*0832*/ 	.byte	0x3f
	.zero		1


	//   ....[48]....
        /*0834*/ 	.word	0x00011d40
        /*0838*/ 	.word	0x00000009
        /*083c*/ 	.word	0x00030840
        /*0840*/ 	.short	0x010a
        /*0842*/ 	.byte	0x3f
	.zero		1


	//   ....[49]....
        /*0844*/ 	.word	0x000122f0
        /*0848*/ 	.word	0x0000000a
        /*084c*/ 	.word	0x00030820
        /*0850*/ 	.short	0x010a
        /*0852*/ 	.byte	0x3f
	.zero		1


	//   ....[50]....
        /*0854*/ 	.word	0x00012630
        /*0858*/ 	.word	0x00000002
        /*085c*/ 	.word	0x00030840
        /*0860*/ 	.short	0x010a
        /*0862*/ 	.byte	0x3f
	.zero		1


	//   ....[51]....
        /*0864*/ 	.word	0x00012930
        /*0868*/ 	.word	0x00000003
        /*086c*/ 	.word	0x00000060
        /*0870*/ 	.short	0x010a
        /*0872*/ 	.byte	0x3f
	.zero		1


	//   ....[52]....
        /*0874*/ 	.word	0x00012f70
        /*0878*/ 	.word	0x00000002
        /*087c*/ 	.word	0x00030840
        /*0880*/ 	.short	0x010a
        /*0882*/ 	.byte	0x3f
	.zero		1


	//   ....[53]....
        /*0884*/ 	.word	0x00013270
        /*0888*/ 	.word	0x00000003
        /*088c*/ 	.word	0x00000060
        /*0890*/ 	.short	0x010a
        /*0892*/ 	.byte	0x3f
	.zero		1


	//   ....[54]....
        /*0894*/ 	.word	0x000137a0
        /*0898*/ 	.word	0x00000002
        /*089c*/ 	.word	0x00030840
        /*08a0*/ 	.short	0x010a
        /*08a2*/ 	.byte	0x3f
	.zero		1


	//   ....[55]....
        /*08a4*/ 	.word	0x00013ab0
        /*08a8*/ 	.word	0x00000002
        /*08ac*/ 	.word	0x00000060
        /*08b0*/ 	.short	0x010a
        /*08b2*/ 	.byte	0x3f
	.zero		1


	//   ....[56]....
        /*08b4*/ 	.word	0x00013f70
        /*08b8*/ 	.word	0x00000003
        /*08bc*/ 	.word	0x00030860
        /*08c0*/ 	.short	0x010a
        /*08c2*/ 	.byte	0x3f
	.zero		1


	//   ....[57]....
        /*08c4*/ 	.word	0x00014fb0
        /*08c8*/ 	.word	0x00000000
        /*08cc*/ 	.word	0x00030820
        /*08d0*/ 	.short	0x010a
        /*08d2*/ 	.byte	0x3f
	.zero		1


	//   ....[58]....
        /*08d4*/ 	.word	0x00015190
        /*08d8*/ 	.word	0x00000006
        /*08dc*/ 	.word	0x00000000
        /*08e0*/ 	.short	0x010a
        /*08e2*/ 	.byte	0x3f
	.zero		1


	//   ....[59]....
        /*08e4*/ 	.word	0x00015200
        /*08e8*/ 	.word	0x00000007
        /*08ec*/ 	.word	0x00000000
        /*08f0*/ 	.short	0x010a
        /*08f2*/ 	.byte	0x3f
	.zero		1


	//   ....[60]....
        /*08f4*/ 	.word	0x00015270
        /*08f8*/ 	.word	0x00000004
        /*08fc*/ 	.word	0x00000000
        /*0900*/ 	.short	0x010a
        /*0902*/ 	.byte	0x3f
	.zero		1


	//   ....[61]....
        /*0904*/ 	.word	0x000152a0
        /*0908*/ 	.word	0x00000003
        /*090c*/ 	.word	0x00000000
        /*0910*/ 	.short	0x010a
        /*0912*/ 	.byte	0x3f
	.zero		1


	//   ....[62]....
        /*0914*/ 	.word	0x00015310
        /*0918*/ 	.word	0x00000003
        /*091c*/ 	.word	0x00030800
        /*0920*/ 	.short	0x010a
        /*0922*/ 	.byte	0x3f
	.zero		1


	//   ....[63]....
        /*0924*/ 	.word	0x00015360
        /*0928*/ 	.word	0x00000003
        /*092c*/ 	.word	0x00030830
        /*0930*/ 	.short	0x010a
        /*0932*/ 	.byte	0x3f
	.zero		1


	//   ....[64]....
        /*0934*/ 	.word	0x000153c0
        /*0938*/ 	.word	0x00000079
        /*093c*/ 	.word	0x00030830
        /*0940*/ 	.short	0x010a
        /*0942*/ 	.byte	0x3f
	.zero		1


	//   ....[65]....
        /*0944*/ 	.word	0x00015420
        /*0948*/ 	.word	0x00000003
        /*094c*/ 	.word	0x00030850
        /*0950*/ 	.short	0x010a
        /*0952*/ 	.byte	0x3f
	.zero		1


	//   ....[66]....
        /*0954*/ 	.word	0x00015480
        /*0958*/ 	.word	0x00000005
        /*095c*/ 	.word	0x00030830
        /*0960*/ 	.short	0x010a
        /*0962*/ 	.byte	0x3f
	.zero		1


	//   ....[67]....
        /*0964*/ 	.word	0x000154e0
        /*0968*/ 	.word	0x00000003
        /*096c*/ 	.word	0x00030850
        /*0970*/ 	.short	0x010a
        /*0972*/ 	.byte	0x3f
	.zero		1


	//   ....[68]....
        /*0974*/ 	.word	0x00015540
        /*0978*/ 	.word	0x00000005
        /*097c*/ 	.word	0x00030830
        /*0980*/ 	.short	0x010a
        /*0982*/ 	.byte	0x3f
	.zero		1


	//   ....[69]....
        /*0984*/ 	.word	0x000155a0
        /*0988*/ 	.word	0x00000003
        /*098c*/ 	.word	0x00030850
        /*0990*/ 	.short	0x010a
        /*0992*/ 	.byte	0x3f
	.zero		1


	//   ....[70]....
        /*0994*/ 	.word	0x00015600
        /*0998*/ 	.word	0x00000003
        /*099c*/ 	.word	0x00030850
        /*09a0*/ 	.short	0x010a
        /*09a2*/ 	.byte	0x3f
	.zero		1


	//   ....[71]....
        /*09a4*/ 	.word	0x000157a0
        /*09a8*/ 	.word	0x00000009
        /*09ac*/ 	.word	0x00030840
        /*09b0*/ 	.short	0x010a
        /*09b2*/ 	.byte	0x3f
	.zero		1


	//   ....[72]....
        /*09b4*/ 	.word	0x00015820
        /*09b8*/ 	.word	0x00000008
        /*09bc*/ 	.word	0x00030820
        /*09c0*/ 	.short	0x010a
        /*09c2*/ 	.byte	0x3f
	.zero		1


	//   ....[73]....
        /*09c4*/ 	.word	0x00015870
        /*09c8*/ 	.word	0x00000002
        /*09cc*/ 	.word	0x00030840
        /*09d0*/ 	.short	0x010a
        /*09d2*/ 	.byte	0x3f
	.zero		1


	//   ....[74]....
        /*09d4*/ 	.word	0x000158c0
        /*09d8*/ 	.word	0x00000003
        /*09dc*/ 	.word	0x00000060
        /*09e0*/ 	.short	0x010a
        /*09e2*/ 	.byte	0x3f
	.zero		1


	//   ....[75]....
        /*09e4*/ 	.word	0x00015910
        /*09e8*/ 	.word	0x00000002
        /*09ec*/ 	.word	0x00030840
        /*09f0*/ 	.short	0x010a
        /*09f2*/ 	.byte	0x3f
	.zero		1


	//   ....[76]....
        /*09f4*/ 	.word	0x00015960
        /*09f8*/ 	.word	0x00000003
        /*09fc*/ 	.word	0x00000060
        /*0a00*/ 	.short	0x010a
        /*0a02*/ 	.byte	0x3f
	.zero		1


	//   ....[77]....
        /*0a04*/ 	.word	0x000159b0
        /*0a08*/ 	.word	0x00000002
        /*0a0c*/ 	.word	0x00030840
        /*0a10*/ 	.short	0x010a
        /*0a12*/ 	.byte	0x3f
	.zero		1


	//   ....[78]....
        /*0a14*/ 	.word	0x00015a00
        /*0a18*/ 	.word	0x00000002
        /*0a1c*/ 	.word	0x00000060
        /*0a20*/ 	.short	0x010a
        /*0a22*/ 	.byte	0x3f
	.zero		1


	//   ....[79]....
        /*0a24*/ 	.word	0x00015a50
        /*0a28*/ 	.word	0x00000003
        /*0a2c*/ 	.word	0x00030860
        /*0a30*/ 	.short	0x010a
        /*0a32*/ 	.byte	0x3f
	.zero		1


	//   ....[80]....
        /*0a34*/ 	.word	0x00016410
        /*0a38*/ 	.word	0x00000000
        /*0a3c*/ 	.word	0x00030820
        /*0a40*/ 	.short	0x010a
        /*0a42*/ 	.byte	0x3f
	.zero		1


	//   ....[81]....
        /*0a44*/ 	.word	0x000165b0
        /*0a48*/ 	.word	0x00000006
        /*0a4c*/ 	.word	0x00000000
        /*0a50*/ 	.short	0x010a
        /*0a52*/ 	.byte	0x3f
	.zero		1


	//   ....[82]....
        /*0a54*/ 	.word	0x00016600
        /*0a58*/ 	.word	0x00000007
        /*0a5c*/ 	.word	0x00000000
        /*0a60*/ 	.short	0x010a
        /*0a62*/ 	.byte	0x3f
	.zero		1


	//   ....[83]....
        /*0a64*/ 	.word	0x00016650
        /*0a68*/ 	.word	0x00000004
        /*0a6c*/ 	.word	0x00000000
        /*0a70*/ 	.short	0x010a
        /*0a72*/ 	.byte	0x3f
	.zero		1


	//----- nvinfo : EIATTR_NUM_MBARRIERS
	.align		4
.L_245:
        /*0a74*/ 	.byte	0x03, 0x38
        /*0a76*/ 	.short	0x0016


	//----- nvinfo : EIATTR_EXIT_INSTR_OFFSETS
	.align		4
        /*0a78*/ 	.byte	0x04, 0x1c
        /*0a7a*/ 	.short	(.L_247 - .L_246)


	//   ....[0]....
.L_246:
        /*0a7c*/ 	.word	0x00000a90


	//   ....[1]....
        /*0a80*/ 	.word	0x0000fd20


	//   ....[2]....
        /*0a84*/ 	.word	0x0000fd80


	//   ....[3]....
        /*0a88*/ 	.word	0x000152f0


	//----- nvinfo : EIATTR_MAX_THREADS
	.align		4
.L_247:
        /*0a8c*/ 	.byte	0x04, 0x05
        /*0a8e*/ 	.short	(.L_249 - .L_248)
.L_248:
        /*0a90*/ 	.word	0x00000180
        /*0a94*/ 	.word	0x00000001
        /*0a98*/ 	.word	0x00000001


	//----- nvinfo : EIATTR_CRS_STACK_SIZE
	.align		4
.L_249:
        /*0a9c*/ 	.byte	0x04, 0x1e
        /*0a9e*/ 	.short	(.L_251 - .L_250)
.L_250:
        /*0aa0*/ 	.word	0x00000000


	//----- nvinfo : EIATTR_CBANK_PARAM_SIZE
	.align		4
.L_251:
        /*0aa4*/ 	.byte	0x03, 0x19
        /*0aa6*/ 	.short	0x0a70


	//----- nvinfo : EIATTR_PARAM_CBANK
	.align		4
        /*0aa8*/ 	.byte	0x04, 0x0a
        /*0aaa*/ 	.short	(.L_253 - .L_252)
	.align		4
.L_252:
        /*0aac*/ 	.word	index@(.nv.constant0._ZN7cutlass13device_kernelIN5flash11enable_sm90INS1_16FlashAttnFwdSm90INS1_25CollectiveMainloopFwdSm90ILi2EN4cute5tupleIJNS5_1CILi1EEES8_S8_EEENS6_IJNS7_ILi128EEENS7_ILi96EEENS7_ILi192EEEEEELi192ENS_10bfloat16_tEfNS_4arch4Sm90ELb0ELb1ELb0ELb1ELb0ELb0ELb0ELb1ELb1ELb0ELb0ELb0EEENS1_21CollectiveEpilogueFwdINS6_IJSA_SC_SB_EEES9_SE_SG_Li256ELb1ELb0ELb0ELb0EEENS1_36VarlenDynamicPersistentTileSchedulerILi128ELi96ELi256ELi32ELb0ELb0ELb1ELb1ELb0ELb1EEEEEEEEEvNT_6ParamsE)
        /*0ab0*/ 	.short	0x0210
        /*0ab2*/ 	.short	0x0a70


	//----- nvinfo : EIATTR_SW_WAR
	.align		4
.L_253:
        /*0ab4*/ 	.byte	0x04, 0x36
        /*0ab6*/ 	.short	(.L_255 - .L_254)
.L_254:
        /*0ab8*/ 	.word	0x00000008
.L_255:


//--------------------- .nv.info._ZN7cutlass13device_kernelIN5flash11enable_sm90INS1_16FlashAttnFwdSm90INS1_25CollectiveMainloopFwdSm90ILi2EN4cute5tupleIJNS5_1CILi1EEES8_S8_EEENS6_IJNS7_ILi128EEENS7_ILi96EEENS7_ILi192EEEEEELi192ENS_10bfloat16_tEfNS_4arch4Sm90ELb0ELb1ELb0ELb1ELb0ELb1ELb0ELb1ELb1ELb0ELb0ELb0EEENS1_21CollectiveEpilogueFwdINS6_IJSA_SC_SB_EEES9_SE_SG_Li256ELb1ELb0ELb0ELb0EEENS1_36VarlenDynamicPersistentTileSchedulerILi128ELi96ELi256ELi32ELb0ELb0ELb1ELb1ELb0ELb1EEEEEEEEEvNT_6ParamsE --------------------------
	.section	.nv.info._ZN7cutlass13device_kernelIN5flash11enable_sm90INS1_16FlashAttnFwdSm90INS1_25CollectiveMainloopFwdSm90ILi2EN4cute5tupleIJNS5_1CILi1EEES8_S8_EEENS6_IJNS7_ILi128EEENS7_ILi96EEENS7_ILi192EEEEEELi192ENS_10bfloat16_tEfNS_4arch4Sm90ELb0ELb1ELb0ELb1ELb0ELb1ELb0ELb1ELb1ELb0ELb0ELb0EEENS1_21CollectiveEpilogueFwdINS6_IJSA_SC_SB_EEES9_SE_SG_Li256ELb1ELb0ELb0ELb0EEENS1_36VarlenDynamicPersistentTileSchedulerILi128ELi96ELi256ELi32ELb0ELb0ELb1ELb1ELb0ELb1EEEEEEEEEvNT_6ParamsE,"",@"SHT_CUDA_INFO"
	.sectionflags	@""
	.align	4


	//----- nvinfo : EIATTR_CUDA_API_VERSION
	.align		4
        /*0000*/ 	.byte	0x04, 0x37
        /*0002*/ 	.short	(.L_257 - .L_256)
.L_256:
        /*0004*/ 	.word	0x00000082


	//----- nvinfo : EIATTR_KPARAM_INFO
	.align		4
.L_257:
        /*0008*/ 	.byte	0x04, 0x17
        /*000a*/ 	.short	(.L_259 - .L_258)
.L_258:
        /*000c*/ 	.word	0x00000000
        /*0010*/ 	.short	0x0000
        /*0012*/ 	.short	0x0070
        /*0014*/ 	.byte	0x00, 0xf0, 0x01, 0x28


	//----- nvinfo : EIATTR_SPARSE_MMA_MASK
	.align		4
.L_259:
        /*0018*/ 	.byte	0x03, 0x50
        /*001a*/ 	.short	0x0000


	//----- nvinfo : EIATTR_MAXREG_COUNT
	.align		4
        /*001c*/ 	.byte	0x03, 0x1b
        /*001e*/ 	.short	0x00a8


	//----- nvinfo : EIATTR_NUM_BARRIERS
	.align		4
        /*0020*/ 	.byte	0x02, 0x4c
        /*0022*/ 	.byte	0x10
	.zero		1


	//----- nvinfo : EIATTR_EXTERNS
	.align		4
        /*0024*/ 	.byte	0x04, 0x0f
        /*0026*/ 	.short	(.L_261 - .L_260)


	//   ....[0]....
	.align		4
.L_260:
        /*0028*/ 	.word	index@(__assertfail)


	//----- nvinfo : EIATTR_ANNOTATIONS
	.align		4
.L_261:
        /*002c*/ 	.byte	0x04, 0x55
        /*002e*/ 	.short	(.L_263 - .L_262)


	//   ....[0]....
.L_262:
        /* <DEDUP_REMOVED lines=57> */


	//----- nvinfo : EIATTR_MERCURY_ISA_VERSION
	.align		4
.L_263:
        /*03b0*/ 	.byte	0x03, 0x5f
        /*03b2*/ 	.short	0x0101


	//----- nvinfo : EIATTR_UNUSED_LOAD_BYTE_OFFSET
	.align		4
        /*03b4*/ 	.byte	0x04, 0x44
        /*03b6*/ 	.short	(.L_265 - .L_264)


	//   ....[0]....
.L_264:
        /*03b8*/ 	.word	0x00000ab0
        /*03bc*/ 	.word	0x0000fff0


	//   ....[1]....
        /*03c0*/ 	.word	0x0001fc70
        /*03c4*/ 	.word	0x0000fff0


	//----- nvinfo : EIATTR_INT_WARP_WIDE_INSTR_OFFSETS
	.align		4
.L_265:
        /*03c8*/ 	.byte	0x04, 0x31
        /*03ca*/ 	.short	(.L_267 - .L_266)


	//   ....[0]....
.L_266:
        /*03cc*/ 	.word	0x000001c0


	//   ....[1]....
        /*03d0*/ 	.word	0x00000200


	//   ....[2]....
        /*03d4*/ 	.word	0x00000270


	//   ....[3]....
        /*03d8*/ 	.word	0x000248a0


	//   ....[4]....
        /*03dc*/ 	.word	0x00024940


	//   ....[5]....
        /*03e0*/ 	.word	0x00024e10


	//   ....[6]....
        /*03e4*/ 	.word	0x00024e40


	//   ....[7]....
        /*03e8*/ 	.word	0x00025030


	//   ....[8]....
        /*03ec*/ 	.word	0x00025130


	//   ....[9]....
        /*03f0*/ 	.word	0x00027410


	//   ....[10]....
        /*03f4*/ 	.word	0x000274b0


	//----- nvinfo : EIATTR_COOP_GROUP_MASK_REGIDS
	.align		4
.L_267:
        /*03f8*/ 	.byte	0x04, 0x29
        /*03fa*/ 	.short	(.L_269 - .L_268)


	//   ....[0]....
.L_268:
        /*03fc*/ 	.word	0xffffffff


	//   ....[1]....
        /*0400*/ 	.word	0xffffffff


	//   ....[2]....
        /*0404*/ 	.word	0xffffffff


	//   ....[3]....
        /*0408*/ 	.word	0xffffffff


	//   ....[4]....
        /*040c*/ 	.word	0xffffffff


	//   ....[5]....
        /*0410*/ 	.word	0xffffffff


	//   ....[6]....
        /*0414*/ 	.word	0xffffffff


	//   ....[7]....
        /*0418*/ 	.word	0xffffffff


	//   ....[8]....
        /*041c*/ 	.word	0xffffffff


	//   ....[9]....
        /*0420*/ 	.word	0xffffffff


	//   ....[10]....
        /*0424*/ 	.word	0xffffffff


	//   ....[11]....
        /*0428*/ 	.word	0xffffffff


	//   ....[12]....
        /*042c*/ 	.word	0xffffffff


	//   ....[13]....
        /*0430*/ 	.word	0xffffffff


	//   ....[14]....
        /*0434*/ 	.word	0xffffffff


	//   ....[15]....
        /*0438*/ 	.word	0xffffffff


	//   ....[16]....
        /*043c*/ 	.word	0xffffffff


	//   ....[17]....
        /*0440*/ 	.word	0xffffffff


	//   ....[18]....
        /*0444*/ 	.word	0xffffffff


	//   ....[19]....
        /*0448*/ 	.word	0xffffffff


	//   ....[20]....
        /*044c*/ 	.word	0xffffffff


	//   ....[21]....
        /*0450*/ 	.word	0xffffffff


	//   ....[22]....
        /*0454*/ 	.word	0xffffffff


	//   ....[23]....
        /*0458*/ 	.word	0xffffffff


	//   ....[24]....
        /*045c*/ 	.word	0xffffffff


	//   ....[25]....
        /*0460*/ 	.word	0xffffffff


	//   ....[26]....
        /*0464*/ 	.word	0xffffffff


	//   ....[27]....
        /*0468*/ 	.word	0xffffffff


	//   ....[28]....
        /*046c*/ 	.word	0xffffffff


	//   ....[29]....
        /*0470*/ 	.word	0xffffffff


	//   ....[30]....
        /*0474*/ 	.word	0xffffffff


	//   ....[31]....
        /*0478*/ 	.word	0xffffffff


	//   ....[32]....
        /*047c*/ 	.word	0xffffffff


	//   ....[33]....
        /*0480*/ 	.word	0xffffffff


	//   ....[34]....
        /*0484*/ 	.word	0xffffffff


	//   ....[35]....
        /*0488*/ 	.word	0xffffffff


	//   ....[36]....
        /*048c*/ 	.word	0xffffffff


	//   ....[37]....
        /*0490*/ 	.word	0xffffffff


	//   ....[38]....
        /*0494*/ 	.word	0xffffffff


	//   ....[39]....
        /*0498*/ 	.word	0xffffffff


	//   ....[40]....
        /*049c*/ 	.word	0xffffffff


	//   ....[41]....
        /*04a0*/ 	.word	0xffffffff


	//   ....[42]....
        /*04a4*/ 	.word	0xffffffff


	//   ....[43]....
        /*04a8*/ 	.word	0xffffffff


	//   ....[44]....
        /*04ac*/ 	.word	0xffffffff


	//   ....[45]....
        /*04b0*/ 	.word	0xffffffff


	//   ....[46]....
        /*04b4*/ 	.word	0xffffffff


	//   ....[47]....
        /*04b8*/ 	.word	0xffffffff


	//   ....[48]....
        /*04bc*/ 	.word	0xffffffff


	//   ....[49]....
        /*04c0*/ 	.word	0xffffffff


	//   ....[50]....
        /*04c4*/ 	.word	0xffffffff


	//   ....[51]....
        /*04c8*/ 	.word	0xffffffff


	//   ....[52]....
        /*04cc*/ 	.word	0xffffffff


	//   ....[53]....
        /*04d0*/ 	.word	0xffffffff


	//   ....[54]....
        /*04d4*/ 	.word	0xffffffff


	//   ....[55]....
        /*04d8*/ 	.word	0xffffffff


	//   ....[56]....
        /*04dc*/ 	.word	0xffffffff


	//   ....[57]....
        /*04e0*/ 	.word	0xffffffff


	//   ....[58]....
        /*04e4*/ 	.word	0xffffffff


	//   ....[59]....
        /*04e8*/ 	.word	0xffffffff


	//   ....[60]....
        /*04ec*/ 	.word	0xffffffff


	//   ....[61]....
        /*04f0*/ 	.word	0xffffffff


	//   ....[62]....
        /*04f4*/ 	.word	0x0500000f


	//   ....[63]....
        /*04f8*/ 	.word	0x0500000f


	//   ....[64]....
        /*04fc*/ 	.word	0x0500000f


	//   ....[65]....
        /*0500*/ 	.word	0x0500000f


	//   ....[66]....
        /*0504*/ 	.word	0x0500000f


	//   ....[67]....
        /*0508*/ 	.word	0x0500000f


	//   ....[68]....
        /*050c*/ 	.word	0x0500000f


	//   ....[69]....
        /*0510*/ 	.word	0x0500000f


	//   ....[70]....
        /*0514*/ 	.word	0x0500000f


	//   ....[71]....
        /*0518*/ 	.word	0x0500000f


	//   ....[72]....
        /*051c*/ 	.word	0x0500000f


	//   ....[73]....
        /*0520*/ 	.word	0x0500000f


	//   ....[74]....
        /*0524*/ 	.word	0x0500000f


	//   ....[75]....
        /*0528*/ 	.word	0x0500000f


	//   ....[76]....
        /*052c*/ 	.word	0x0500000f


	//   ....[77]....
        /*0530*/ 	.word	0x0500000f


	//   ....[78]....
        /*0534*/ 	.word	0x0500000f


	//   ....[79]....
        /*0538*/ 	.word	0x0500000f


	//   ....[80]....
        /*053c*/ 	.word	0x0500000f


	//   ....[81]....
        /*0540*/ 	.word	0x0500000f


	//   ....[82]....
        /*0544*/ 	.word	0x0500000f


	//   ....[83]....
        /*0548*/ 	.word	0x0500000f


	//   ....[84]....
        /*054c*/ 	.word	0x0500000f


	//   ....[85]....
        /*0550*/ 	.word	0x0500000f


	//   ....[86]....
        /*0554*/ 	.word	0x0500000f


	//   ....[87]....
        /*0558*/ 	.word	0x0500000f


	//   ....[88]....
        /*055c*/ 	.word	0x0500000f


	//   ....[89]....
        /*0560*/ 	.word	0x0500000f


	//   ....[90]....
        /*0564*/ 	.word	0x0500000f


	//   ....[91]....
        /*0568*/ 	.word	0x0500000f


	//   ....[92]....
        /*056c*/ 	.word	0x0500000f


	//   ....[93]....
        /*0570*/ 	.word	0x0500000f


	//   ....[94]....
        /*0574*/ 	.word	0x0500000f


	//   ....[95]....
        /*0578*/ 	.word	0x0500000f


	//   ....[96]....
        /*057c*/ 	.word	0x0500000f


	//   ....[97]....
        /*0580*/ 	.word	0x0500000f


	//----- nvinfo : EIATTR_COOP_GROUP_INSTR_OFFSETS
	.align		4
.L_269:
        /*0584*/ 	.byte	0x04, 0x28
        /*0586*/ 	.short	(.L_271 - .L_270)


	//   ....[0]....
.L_270:
        /*0588*/ 	.word	0x00000060


	//   ....[1]....
        /*058c*/ 	.word	0x000001d0


	//   ....[2]....
        /*0590*/ 	.word	0x00000220


	//   ....[3]....
        /*0594*/ 	.word	0x00000450


	//   ....[4]....
        /*0598*/ 	.word	0x000005b0


	//   ....[5]....
        /*059c*/ 	.word	0x000006d0


	//   ....[6]....
        /*05a0*/ 	.word	0x00000830


	//   ....[7]....
        /*05a4*/ 	.word	0x0000b630


	//   ....[8]....
        /*05a8*/ 	.word	0x00014690


	//   ....[9]....
        /*05ac*/ 	.word	0x000147a0


	//   ....[10]....
        /*05b0*/ 	.word	0x00014d70


	//   ....[11]....
        /*05b4*/ 	.word	0x00014e30


	//   ....[12]....
        /*05b8*/ 	.word	0x00018010


	//   ....[13]....
        /*05bc*/ 	.word	0x00018120


	//   ....[14]....
        /*05c0*/ 	.word	0x00018710


	//   ....[15]....
        /*05c4*/ 	.word	0x00018770


	//   ....[16]....
        /*05c8*/ 	.word	0x0001a650


	//   ....[17]....
        /*05cc*/ 	.word	0x0001a680


	//   ....[18]....
        /*05d0*/ 	.word	0x0001a8b0


	//   ....[19]....
        /*05d4*/ 	.word	0x0001a9e0


	//   ....[20]....
        /*05d8*/ 	.word	0x0001d970


	//   ....[21]....
        /*05dc*/ 	.word	0x0001da80


	//   ....[22]....
        /*05e0*/ 	.word	0x0001e030


	//   ....[23]....
        /*05e4*/ 	.word	0x0001e0b0


	//   ....[24]....
        /*05e8*/ 	.word	0x0001f420


	//   ....[25]....
        /*05ec*/ 	.word	0x0001f430


	//   ....[26]....
        /*05f0*/ 	.word	0x0001f470


	//   ....[27]....
        /*05f4*/ 	.word	0x0001f480


	//   ....[28]....
        /*05f8*/ 	.word	0x000220f0


	//   ....[29]....
        /*05fc*/ 	.word	0x00022270


	//   ....[30]....
        /*0600*/ 	.word	0x000222a0


	//   ....[31]....
        /*0604*/ 	.word	0x000222e0


	//   ....[32]....
        /*0608*/ 	.word	0x00022350


	//   ....[33]....
        /*060c*/ 	.word	0x000223b0


	//   ....[34]....
        /*0610*/ 	.word	0x000223f0


	//   ....[35]....
        /*0614*/ 	.word	0x000225b0


	//   ....[36]....
        /*0618*/ 	.word	0x00022610


	//   ....[37]....
        /*061c*/ 	.word	0x00022650


	//   ....[38]....
        /*0620*/ 	.word	0x00022690


	//   ....[39]....
        /*0624*/ 	.word	0x000226c0


	//   ....[40]....
        /*0628*/ 	.word	0x000226f0


	//   ....[41]....
        /*062c*/ 	.word	0x00022790


	//   ....[42]....
        /*0630*/ 	.word	0x000227d0


	//   ....[43]....
        /*0634*/ 	.word	0x00022890


	//   ....[44]....
        /*0638*/ 	.word	0x000278c0


	//   ....[45]....
        /*063c*/ 	.word	0x000278d0


	//   ....[46]....
        /*0640*/ 	.word	0x00027a00


	//   ....[47]....
        /*0644*/ 	.word	0x00027a60


	//   ....[48]....
        /*0648*/ 	.word	0x00027aa0


	//   ....[49]....
        /*064c*/ 	.word	0x00027ae0


	//   ....[50]....
        /*0650*/ 	.word	0x00027b10


	//   ....[51]....
        /*0654*/ 	.word	0x00027b40


	//   ....[52]....
        /*0658*/ 	.word	0x00027d10


	//   ....[53]....
        /*065c*/ 	.word	0x00027d70


	//   ....[54]....
        /*0660*/ 	.word	0x00027db0


	//   ....[55]....
        /*0664*/ 	.word	0x00027df0


	//   ....[56]....
        /*0668*/ 	.word	0x00027e20


	//   ....[57]....
        /*066c*/ 	.word	0x00027e50


	//   ....[58]....
        /*0670*/ 	.word	0x00027f10


	//   ....[59]....
        /*0674*/ 	.word	0x00027f30


	//   ....[60]....
        /*0678*/ 	.word	0x00027fa0


	//   ....[61]....
        /*067c*/ 	.word	0x000286e0


	//   ....[62]....
        /*0680*/ 	.word	0x00028af0


	//   ....[63]....
        /*0684*/ 	.word	0x00028b90


	//   ....[64]....
        /*0688*/ 	.word	0x00028c30


	//   ....[65]....
        /*068c*/ 	.word	0x00028cd0


	//   ....[66]....
        /*0690*/ 	.word	0x00028d70


	//   ....[67]....
        /*0694*/ 	.word	0x00028e10


	//   ....[68]....
        /*0698*/ 	.word	0x00028eb0


	//   ....[69]....
        /*069c*/ 	.word	0x00028f50


	//   ....[70]....
        /*06a0*/ 	.word	0x00029040


	//   ....[71]....
        /*06a4*/ 	.word	0x000290e0


	//   ....[72]....
        /*06a8*/ 	.word	0x00029180


	//   ....[73]....
        /*06ac*/ 	.word	0x00029220


	//   ....[74]....
        /*06b0*/ 	.word	0x000292c0


	//   ....[75]....
        /*06b4*/ 	.word	0x00029360


	//   ....[76]....
        /*06b8*/ 	.word	0x00029400


	//   ....[77]....
        /*06bc*/ 	.word	0x000294a0


	//   ....[78]....
        /*06c0*/ 	.word	0x00029840


	//   ....[79]....
        /*06c4*/ 	.word	0x00029b20


	//   ....[80]....
        /*06c8*/ 	.word	0x00029f50


	//   ....[81]....
        /*06cc*/ 	.word	0x00029fe0


	//   ....[82]....
        /*06d0*/ 	.word	0x0002a080


	//   ....[83]....
        /*06d4*/ 	.word	0x0002a130


	//   ....[84]....
        /*06d8*/ 	.word	0x0002a1b0


	//   ....[85]....
        /*06dc*/ 	.word	0x0002a230


	//   ....[86]....
        /*06e0*/ 	.word	0x0002a2b0


	//   ....[87]....
        /*06e4*/ 	.word	0x0002a330


	//   ....[88]....
        /*06e8*/ 	.word	0x0002a3c0


	//   ....[89]....
        /*06ec*/ 	.word	0x0002a470


	//   ....[90]....
        /*06f0*/ 	.word	0x0002a4f0


	//   ....[91]....
        /*06f4*/ 	.word	0x0002a570


	//   ....[92]....
        /*06f8*/ 	.word	0x0002a5f0


	//   ....[93]....
        /*06fc*/ 	.word	0x0002a670


	//   ....[94]....
        /*0700*/ 	.word	0x0002a6e0


	//   ....[95]....
        /*0704*/ 	.word	0x0002a780


	//   ....[96]....
        /*0708*/ 	.word	0x0002a810


	//   ....[97]....
        /*070c*/ 	.word	0x0002a940


	//----- nvinfo : EIATTR_REG_RECONFIG
	.align		4
.L_271:
        /*0710*/ 	.byte	0x01, 0x54
	.zero		2


	//----- nvinfo : EIATTR_SYSCALL_OFFSETS
	.align		4
        /*0714*/ 	.byte	0x04, 0x46
        /*0716*/ 	.short	(.L_273 - .L_272)


	//   ....[0]....
.L_272:
        /*0718*/ 	.word	0x00001c50


	//   ....[1]....
        /*071c*/ 	.word	0x00001da0


	//   ....[2]....
        /*0720*/ 	.word	0x0000b7d0


	//   ....[3]....
        /*0724*/ 	.word	0x0000bc70


	//   ....[4]....
        /*0728*/ 	.word	0x00024ae0


	//   ....[5]....
        /*072c*/ 	.word	0x00024c20


	//   ....[6]....
        /*0730*/ 	.word	0x00024d20


	//----- nvinfo : EIATTR_MBARRIER_INSTR_OFFSETS
	.align		4
.L_273:
        /*0734*/ 	.byte	0x04, 0x39
        /*0736*/ 	.short	(.L_275 - .L_274)


	//   ....[0]....
.L_274:
        /*0738*/ 	.word	0x00000300
        /*073c*/ 	.word	0x000000ff
        /*0740*/ 	.word	0x00030800
        /*0744*/ 	.short	0x0100
        /*0746*/ 	.byte	0x08
	.zero		1


	//   ....[1]....
        /*0748*/ 	.word	0x00000310
        /*074c*/ 	.word	0x000000ff
        /*0750*/ 	.word	0x00030820
        /*0754*/ 	.short	0x0100
        /*0756*/ 	.byte	0x08
	.zero		1


	//   ....[2]....
        /*0758*/ 	.word	0x00000400
        /*075c*/ 	.word	0x000000ff
        /*0760*/ 	.word	0x00030830
        /*0764*/ 	.short	0x0100
        /*0766*/ 	.byte	0x08
	.zero		1


	//   ....[3]....
        /*0768*/ 	.word	0x00000410
        /*076c*/ 	.word	0x000000ff
        /*0770*/ 	.word	0x00030840
        /*0774*/ 	.short	0x0100
        /*0776*/ 	.byte	0x08
	.zero		1


	//   ....[4]....
        /*0778*/ 	.word	0x00000420
        /*077c*/ 	.word	0x000000ff
        /*0780*/ 	.word	0x00030838
        /*0784*/ 	.short	0x0100
        /*0786*/ 	.byte	0x08
	.zero		1


	//   ....[5]....
        /*0788*/ 	.word	0x00000430
        /*078c*/ 	.word	0x000000ff
        /*0790*/ 	.word	0x00030848
        /*0794*/ 	.short	0x0100
        /*0796*/ 	.byte	0x08
	.zero		1


	//   ....[6]....
        /*0798*/ 	.word	0x00000560
        /*079c*/ 	.word	0x000000ff
        /*07a0*/ 	.word	0x00030850
        /*07a4*/ 	.short	0x0100
        /*07a6*/ 	.byte	0x08
	.zero		1


	//   ....[7]....
        /*07a8*/ 	.word	0x00000570
        /*07ac*/ 	.word	0x000000ff
        /*07b0*/ 	.word	0x00030860
        /*07b4*/ 	.short	0x0100
        /*07b6*/ 	.byte	0x08
	.zero		1


	//   ....[8]....
        /*07b8*/ 	.word	0x00000580
        /*07bc*/ 	.word	0x000000ff
        /*07c0*/ 	.word	0x00030858
        /*07c4*/ 	.short	0x0100
        /*07c6*/ 	.byte	0x08
	.zero		1


	//   ....[9]....
        /*07c8*/ 	.word	0x00000590
        /*07cc*/ 	.word	0x000000ff
        /*07d0*/ 	.word	0x00030868
        /*07d4*/ 	.short	0x0100
        /*07d6*/ 	.byte	0x08
	.zero		1


	//   ....[10]....
        /*07d8*/ 	.word	0x00000680
        /*07dc*/ 	.word	0x000000ff
        /*07e0*/ 	.word	0x00030870
        /*07e4*/ 	.short	0x0100
        /*07e6*/ 	.byte	0x06
	.zero		1


	//   ....[11]....
        /*07e8*/ 	.word	0x00000690
        /*07ec*/ 	.word	0x000000ff
        /*07f0*/ 	.word	0x00030880
        /*07f4*/ 	.short	0x0100
        /*07f6*/ 	.byte	0x06
	.zero		1


	//   ....[12]....
        /*07f8*/ 	.word	0x000006a0
        /*07fc*/ 	.word	0x000000ff
        /*0800*/ 	.word	0x00030878
        /*0804*/ 	.short	0x0100
        /*0806*/ 	.byte	0x06
	.zero		1


	//   ....[13]....
        /*0808*/ 	.word	0x000006b0
        /*080c*/ 	.word	0x000000ff
        /*0810*/ 	.word	0x00030888
        /*0814*/ 	.short	0x0100
        /*0816*/ 	.byte	0x06
	.zero		1


	//   ....[14]....
        /*0818*/ 	.word	0x000007e0
        /*081c*/ 	.word	0x000000ff
        /*0820*/ 	.word	0x00030890
        /*0824*/ 	.short	0x0100
        /*0826*/ 	.byte	0x08
	.zero		1


	//   ....[15]....
        /*0828*/ 	.word	0x000007f0
        /*082c*/ 	.word	0x000000ff
        /*0830*/ 	.word	0x000308a0
        /*0834*/ 	.short	0x0100
        /*0836*/ 	.byte	0x08
	.zero		1


	//   ....[16]....
        /*0838*/ 	.word	0x00000800
        /*083c*/ 	.word	0x000000ff
        /*0840*/ 	.word	0x00030898
        /*0844*/ 	.short	0x0100
        /*0846*/ 	.byte	0x08
	.zero		1


	//   ....[17]....
        /*0848*/ 	.word	0x00000810
        /*084c*/ 	.word	0x000000ff
        /*0850*/ 	.word	0x000308a8
        /*0854*/ 	.short	0x0100
        /*0856*/ 	.byte	0x08
	.zero		1


	//   ....[18]....
        /*0858*/ 	.word	0x00000940
        /*085c*/ 	.word	0x000000ff
        /*0860*/ 	.word	0x000308b0
        /*0864*/ 	.short	0x0100
        /*0866*/ 	.byte	0x08
	.zero		1


	//   ....[19]....
        /*0868*/ 	.word	0x00000950
        /*086c*/ 	.word	0x000000ff
        /*0870*/ 	.word	0x000308c0
        /*0874*/ 	.short	0x0100
        /*0876*/ 	.byte	0x08
	.zero		1


	//   ....[20]....
        /*0878*/ 	.word	0x00000960
        /*087c*/ 	.word	0x000000ff
        /*0880*/ 	.word	0x000308b8
        /*0884*/ 	.short	0x0100
        /*0886*/ 	.byte	0x08
	.zero		1


	//   ....[21]....
        /*0888*/ 	.word	0x00000970
        /*088c*/ 	.word	0x000000ff
        /*0890*/ 	.word	0x000308c8
        /*0894*/ 	.short	0x0100
        /*0896*/ 	.byte	0x08
	.zero		1


	//   ....[22]....
        /*0898*/ 	.word	0x00003ac0
        /*089c*/ 	.word	0x00000059
        /*08a0*/ 	.word	0x00030890
        /*08a4*/ 	.short	0x010a
        /*08a6*/ 	.byte	0x3f
	.zero		1


	//   ....[23]....
        /*08a8*/ 	.word	0x000072b0
        /*08ac*/ 	.word	0x00000059
        /*08b0*/ 	.word	0x00030890
        /*08b4*/ 	.short	0x010a
        /*08b6*/ 	.byte	0x3f
	.zero		1


	//   ....[24]....
        /*08b8*/ 	.word	0x0000a560
        /*08bc*/ 	.word	0x00000059
        /*08c0*/ 	.word	0x00030890
        /*08c4*/ 	.short	0x010a
        /*08c6*/ 	.byte	0x3f
	.zero		1


	//   ....[25]....
        /*08c8*/ 	.word	0x0000a950
        /*08cc*/ 	.word	0x00000020
        /*08d0*/ 	.word	0x00000000
        /*08d4*/ 	.short	0x0101
        /*08d6*/ 	.byte	0x3f
	.zero		1


	//   ....[26]....
        /*08d8*/ 	.word	0x0000a990
        /*08dc*/ 	.word	0x00000059
        /*08e0*/ 	.word	0x000308b0
        /*08e4*/ 	.short	0x010a
        /*08e6*/ 	.byte	0x3f
	.zero		1


	//   ....[27]....
        /*08e8*/ 	.word	0x0000aed0
        /*08ec*/ 	.word	0x00000059
        /*08f0*/ 	.word	0x00000000
        /*08f4*/ 	.short	0x0101
        /*08f6*/ 	.byte	0x3f
	.zero		1


	//   ....[28]....
        /*08f8*/ 	.word	0x0000b850
        /*08fc*/ 	.word	0x00000011
        /*0900*/ 	.word	0x00030800
        /*0904*/ 	.short	0x010a
        /*0906*/ 	.byte	0x3f
	.zero		1


	//   ....[29]....
        /*0908*/ 	.word	0x0000b8a0
        /*090c*/ 	.word	0x00000011
        /*0910*/ 	.word	0x00030800
        /*0914*/ 	.short	0x010a
        /*0916*/ 	.byte	0x3f
	.zero		1


	//   ....[30]....
        /*0918*/ 	.word	0x0000cce0
        /*091c*/ 	.word	0x00000011
        /*0920*/ 	.word	0x00030800
        /*0924*/ 	.short	0x010a
        /*0926*/ 	.byte	0x3f
	.zero		1


	//   ....[31]....
        /*0928*/ 	.word	0x00010250
        /*092c*/ 	.word	0x00000011
        /*0930*/ 	.word	0x00030800
        /*0934*/ 	.short	0x010a
        /*0936*/ 	.byte	0x3f
	.zero		1


	//   ....[32]....
        /*0938*/ 	.word	0x00012de0
        /*093c*/ 	.word	0x00000005
        /*0940*/ 	.word	0x00030830
        /*0944*/ 	.short	0x010a
        /*0946*/ 	.byte	0x3f
	.zero		1


	//   ....[33]....
        /*0948*/ 	.word	0x00012e50
        /*094c*/ 	.word	0x00000005
        /*0950*/ 	.word	0x00030830
        /*0954*/ 	.short	0x010a
        /*0956*/ 	.byte	0x3f
	.zero		1


	//   ....[34]....
        /*0958*/ 	.word	0x00013860
        /*095c*/ 	.word	0x00000000
        /*0960*/ 	.word	0x00000000
        /*0964*/ 	.short	0x0101
        /*0966*/ 	.byte	0x3f
	.zero		1


	//   ....[35]....
        /*0968*/ 	.word	0x00015d40
        /*096c*/ 	.word	0x00000000
        /*0970*/ 	.word	0x00030830
        /*0974*/ 	.short	0x010a
        /*0976*/ 	.byte	0x3f
	.zero		1


	//   ....[36]....
        /*0978*/ 	.word	0x00015db0
        /*097c*/ 	.word	0x00000000
        /*0980*/ 	.word	0x00030830
        /*0984*/ 	.short	0x010a
        /*0986*/ 	.byte	0x3f
	.zero		1


	//   ....[37]....
        /*0988*/ 	.word	0x00016b90
        /*098c*/ 	.word	0x0000000e
        /*0990*/ 	.word	0x00030850
        /*0994*/ 	.short	0x010a
        /*0996*/ 	.byte	0x3f
	.zero		1


	//   ....[38]....
        /*0998*/ 	.word	0x00016c30
        /*099c*/ 	.word	0x0000000e
        /*09a0*/ 	.word	0x00030850
        /*09a4*/ 	.short	0x010a
        /*09a6*/ 	.byte	0x3f
	.zero		1


	//   ....[39]....
        /*09a8*/ 	.word	0x00016f50
        /*09ac*/ 	.word	0x00000000
        /*09b0*/ 	.word	0x00000000
        /*09b4*/ 	.short	0x0101
        /*09b6*/ 	.byte	0x3f
	.zero		1


	//   ....[40]....
        /*09b8*/ 	.word	0x00018b60
        /*09bc*/ 	.word	0x00000087
        /*09c0*/ 	.word	0x00000000
        /*09c4*/ 	.short	0x0101
        /*09c6*/ 	.byte	0x3f
	.zero		1


	//   ....[41]....
        /*09c8*/ 	.word	0x00019430
        /*09cc*/ 	.word	0x00000000
        /*09d0*/ 	.word	0x00030830
        /*09d4*/ 	.short	0x010a
        /*09d6*/ 	.byte	0x3f
	.zero		1


	//   ....[42]....
        /*09d8*/ 	.word	0x000194a0
        /*09dc*/ 	.word	0x00000000
        /*09e0*/ 	.word	0x00030830
        /*09e4*/ 	.short	0x010a
        /*09e6*/ 	.byte	0x3f
	.zero		1


	//   ....[43]....
        /*09e8*/ 	.word	0x0001a280
        /*09ec*/ 	.word	0x000000c8
        /*09f0*/ 	.word	0x00030850
        /*09f4*/ 	.short	0x010a
        /*09f6*/ 	.byte	0x3f
	.zero		1


	//   ....[44]....
        /*09f8*/ 	.word	0x0001a2d0
        /*09fc*/ 	.word	0x000000c8
        /*0a00*/ 	.word	0x00030850
        /*0a04*/ 	.short	0x010a
        /*0a06*/ 	.byte	0x3f
	.zero		1


	//   ....[45]....
        /*0a08*/ 	.word	0x0001b0c0
        /*0a0c*/ 	.word	0x0000000d
        /*0a10*/ 	.word	0x00000000
        /*0a14*/ 	.short	0x0101
        /*0a16*/ 	.byte	0x3f
	.zero		1


	//   ....[46]....
        /*0a18*/ 	.word	0x0001b130
        /*0a1c*/ 	.word	0x000000c8
        /*0a20*/ 	.word	0x00000000
        /*0a24*/ 	.short	0x0101
        /*0a26*/ 	.byte	0x3f
	.zero		1


	//   ....[47]....
        /*0a28*/ 	.word	0x0001b6a0
        /*0a2c*/ 	.word	0x00000000
        /*0a30*/ 	.word	0x00030830
        /*0a34*/ 	.short	0x010a
        /*0a36*/ 	.byte	0x3f
	.zero		1


	//   ....[48]....
        /*0a38*/ 	.word	0x0001b710
        /*0a3c*/ 	.word	0x00000000
        /*0a40*/ 	.word	0x00030830
        /*0a44*/ 	.short	0x010a
        /*0a46*/ 	.byte	0x3f
	.zero		1


	//   ....[49]....
        /*0a48*/ 	.word	0x0001c4f0
        /*0a4c*/ 	.word	0x0000000c
        /*0a50*/ 	.word	0x00030850
        /*0a54*/ 	.short	0x010a
        /*0a56*/ 	.byte	0x3f
	.zero		1


	//   ....[50]....
        /*0a58*/ 	.word	0x0001c590
        /*0a5c*/ 	.word	0x0000000c
        /*0a60*/ 	.word	0x00030850
        /*0a64*/ 	.short	0x010a
        /*0a66*/ 	.byte	0x3f
	.zero		1


	//   ....[51]....
        /*0a68*/ 	.word	0x0001c930
        /*0a6c*/ 	.word	0x00000000
        /*0a70*/ 	.word	0x00000000
        /*0a74*/ 	.short	0x0101
        /*0a76*/ 	.byte	0x3f
	.zero		1


	//   ....[52]....
        /*0a78*/ 	.word	0x0001e5a0
        /*0a7c*/ 	.word	0x00000007
        /*0a80*/ 	.word	0x00000000
        /*0a84*/ 	.short	0x0101
        /*0a86*/ 	.byte	0x3f
	.zero		1


	//   ....[53]....
        /*0a88*/ 	.word	0x0001f0a0
        /*0a8c*/ 	.word	0x0000000c
        /*0a90*/ 	.word	0x00030850
        /*0a94*/ 	.short	0x010a
        /*0a96*/ 	.byte	0x3f
	.zero		1


	//   ....[54]....
        /*0a98*/ 	.word	0x0001f140
        /*0a9c*/ 	.word	0x0000000c
        /*0aa0*/ 	.word	0x00030850
        /*0aa4*/ 	.short	0x010a
        /*0aa6*/ 	.byte	0x3f
	.zero		1


	//   ....[55]....
        /*0aa8*/ 	.word	0x0001f600
        /*0aac*/ 	.word	0x0000000c
        /*0ab0*/ 	.word	0x00000000
        /*0ab4*/ 	.short	0x0101
        /*0ab6*/ 	.byte	0x3f
	.zero		1


	//   ....[56]....
        /*0ab8*/ 	.word	0x00020ec0
        /*0abc*/ 	.word	0x00000000
        /*0ac0*/ 	.word	0x00000000
        /*0ac4*/ 	.short	0x0101
        /*0ac6*/ 	.byte	0x3f
	.zero		1


	//   ....[57]....
        /*0ac8*/ 	.word	0x00023940
        /*0acc*/ 	.word	0x0000000c
        /*0ad0*/ 	.word	0x00030820
        /*0ad4*/ 	.short	0x010a
        /*0ad6*/ 	.byte	0x3f
	.zero		1


	//   ....[58]....
        /*0ad8*/ 	.word	0x000239c0
        /*0adc*/ 	.word	0x00000009
        /*0ae0*/ 	.word	0x000308a0
        /*0ae4*/ 	.short	0x010a
        /*0ae6*/ 	.byte	0x3f
	.zero		1


	//   ....[59]....
        /*0ae8*/ 	.word	0x00023c30
        /*0aec*/ 	.word	0x00000009
        /*0af0*/ 	.word	0x000308c0
        /*0af4*/ 	.short	0x010a
        /*0af6*/ 	.byte	0x3f
	.zero		1


	//   ....[60]....
        /*0af8*/ 	.word	0x00023f70
        /*0afc*/ 	.word	0x00000008
        /*0b00*/ 	.word	0x000308a0
        /*0b04*/ 	.short	0x010a
        /*0b06*/ 	.byte	0x3f
	.zero		1


	//   ....[61]....
        /*0b08*/ 	.word	0x000241d0
        /*0b0c*/ 	.word	0x00000008
        /*0b10*/ 	.word	0x000308c0
        /*0b14*/ 	.short	0x010a
        /*0b16*/ 	.byte	0x3f
	.zero		1


	//   ....[62]....
        /*0b18*/ 	.word	0x00025460
        /*0b1c*/ 	.word	0x00000007
        /*0b20*/ 	.word	0x00030840
        /*0b24*/ 	.short	0x010a
        /*0b26*/ 	.byte	0x3f
	.zero		1


	//   ....[63]....
        /*0b28*/ 	.word	0x00025a00
        /*0b2c*/ 	.word	0x0000000a
        /*0b30*/ 	.word	0x00030820
        /*0b34*/ 	.short	0x010a
        /*0b36*/ 	.byte	0x3f
	.zero		1


	//   ....[64]....
        /*0b38*/ 	.word	0x00025d30
        /*0b3c*/ 	.word	0x00000003
        /*0b40*/ 	.word	0x00030840
        /*0b44*/ 	.short	0x010a
        /*0b46*/ 	.byte	0x3f
	.zero		1


	//   ....[65]....
        /*0b48*/ 	.word	0x00026000
        /*0b4c*/ 	.word	0x00000008
        /*0b50*/ 	.word	0x00000060
        /*0b54*/ 	.short	0x010a
        /*0b56*/ 	.byte	0x3f
	.zero		1


	//   ....[66]....
        /*0b58*/ 	.word	0x000265f0
        /*0b5c*/ 	.word	0x00000002
        /*0b60*/ 	.word	0x00030840
        /*0b64*/ 	.short	0x010a
        /*0b66*/ 	.byte	0x3f
	.zero		1


	//   ....[67]....
        /*0b68*/ 	.word	0x000268c0
        /*0b6c*/ 	.word	0x00000002
        /*0b70*/ 	.word	0x00000060
        /*0b74*/ 	.short	0x010a
        /*0b76*/ 	.byte	0x3f
	.zero		1


	//   ....[68]....
        /*0b78*/ 	.word	0x00026dc0
        /*0b7c*/ 	.word	0x00000002
        /*0b80*/ 	.word	0x00030840
        /*0b84*/ 	.short	0x010a
        /*0b86*/ 	.byte	0x3f
	.zero		1


	//   ....[69]....
        /*0b88*/ 	.word	0x000270b0
        /*0b8c*/ 	.word	0x00000002
        /*0b90*/ 	.word	0x00000060
        /*0b94*/ 	.short	0x010a
        /*0b96*/ 	.byte	0x3f
	.zero		1


	//   ....[70]....
        /*0b98*/ 	.word	0x00027560
        /*0b9c*/ 	.word	0x00000003
        /*0ba0*/ 	.word	0x00030860
        /*0ba4*/ 	.short	0x010a
        /*0ba6*/ 	.byte	0x3f
	.zero		1


	//   ....[71]....
        /*0ba8*/ 	.word	0x00028660
        /*0bac*/ 	.word	0x00000000
        /*0bb0*/ 	.word	0x00030820
        /*0bb4*/ 	.short	0x010a
        /*0bb6*/ 	.byte	0x3f
	.zero		1


	//   ....[72]....
        /*0bb8*/ 	.word	0x000287f0
        /*0bbc*/ 	.word	0x00000007
        /*0bc0*/ 	.word	0x00000000
        /*0bc4*/ 	.short	0x010a
        /*0bc6*/ 	.byte	0x3f
	.zero		1


	//   ....[73]....
        /*0bc8*/ 	.word	0x00028860
        /*0bcc*/ 	.word	0x00000003
        /*0bd0*/ 	.word	0x00000000
        /*0bd4*/ 	.short	0x010a
        /*0bd6*/ 	.byte	0x3f
	.zero		1


	//   ....[74]....
        /*0bd8*/ 	.word	0x000288c0
        /*0bdc*/ 	.word	0x00000005
        /*0be0*/ 	.word	0x00000000
        /*0be4*/ 	.short	0x010a
        /*0be6*/ 	.byte	0x3f
	.zero		1


	//   ....[75]....
        /*0be8*/ 	.word	0x000288f0
        /*0bec*/ 	.word	0x00000003
        /*0bf0*/ 	.word	0x00000000
        /*0bf4*/ 	.short	0x010a
        /*0bf6*/ 	.byte	0x3f
	.zero		1


	//   ....[76]....
        /*0bf8*/ 	.word	0x00028950
        /*0bfc*/ 	.word	0x00000059
        /*0c00*/ 	.word	0x00030890
        /*0c04*/ 	.short	0x010a
        /*0c06*/ 	.byte	0x3f
	.zero		1


	//   ....[77]....
        /*0c08*/ 	.word	0x000289a0
        /*0c0c*/ 	.word	0x00000059
        /*0c10*/ 	.word	0x00030890
        /*0c14*/ 	.short	0x010a
        /*0c16*/ 	.byte	0x3f
	.zero		1


	//   ....[78]....
        /*0c18*/ 	.word	0x000289f0
        /*0c1c*/ 	.word	0x00000059
        /*0c20*/ 	.word	0x00030890
        /*0c24*/ 	.short	0x010a
        /*0c26*/ 	.byte	0x3f
	.zero		1


	//   ....[79]....
        /*0c28*/ 	.word	0x00028a40
        /*0c2c*/ 	.word	0x00000059
        /*0c30*/ 	.word	0x000308b0
        /*0c34*/ 	.short	0x010a
        /*0c36*/ 	.byte	0x3f
	.zero		1


	//   ....[80]....
        /*0c38*/ 	.word	0x00028f90
        /*0c3c*/ 	.word	0x00000011
        /*0c40*/ 	.word	0x00030800
        /*0c44*/ 	.short	0x010a
        /*0c46*/ 	.byte	0x3f
	.zero		1


	//   ....[81]....
        /*0c48*/ 	.word	0x000294e0
        /*0c4c*/ 	.word	0x00000011
        /*0c50*/ 	.word	0x00030800
        /*0c54*/ 	.short	0x010a
        /*0c56*/ 	.byte	0x3f
	.zero		1


	//   ....[82]....
        /*0c58*/ 	.word	0x00029530
        /*0c5c*/ 	.word	0x00000005
        /*0c60*/ 	.word	0x00030830
        /*0c64*/ 	.short	0x010a
        /*0c66*/ 	.byte	0x3f
	.zero		1


	//   ....[83]....
        /*0c68*/ 	.word	0x00029580
        /*0c6c*/ 	.word	0x00000000
        /*0c70*/ 	.word	0x00030830
        /*0c74*/ 	.short	0x010a
        /*0c76*/ 	.byte	0x3f
	.zero		1


	//   ....[84]....
        /*0c78*/ 	.word	0x000295d0
        /*0c7c*/ 	.word	0x0000000e
        /*0c80*/ 	.word	0x00030850
        /*0c84*/ 	.short	0x010a
        /*0c86*/ 	.byte	0x3f
	.zero		1


	//   ....[85]....
        /*0c88*/ 	.word	0x00029620
        /*0c8c*/ 	.word	0x00000000
        /*0c90*/ 	.word	0x00030830
        /*0c94*/ 	.short	0x010a
        /*0c96*/ 	.byte	0x3f
	.zero		1


	//   ....[86]....
        /*0c98*/ 	.word	0x00029670
        /*0c9c*/ 	.word	0x000000c8
        /*0ca0*/ 	.word	0x00030850
        /*0ca4*/ 	.short	0x010a
        /*0ca6*/ 	.byte	0x3f
	.zero		1


	//   ....[87]....
        /*0ca8*/ 	.word	0x000296c0
        /*0cac*/ 	.word	0x00000000
        /*0cb0*/ 	.word	0x00030830
        /*0cb4*/ 	.short	0x010a
        /*0cb6*/ 	.byte	0x3f
	.zero		1


	//   ....[88]....
        /*0cb8*/ 	.word	0x00029710
        /*0cbc*/ 	.word	0x0000000c
        /*0cc0*/ 	.word	0x00030850
        /*0cc4*/ 	.short	0x010a
        /*0cc6*/ 	.byte	0x3f
	.zero		1


	//   ....[89]....
        /*0cc8*/ 	.word	0x00029760
        /*0ccc*/ 	.word	0x0000000c
        /*0cd0*/ 	.word	0x00030850
        /*0cd4*/ 	.short	0x010a
        /*0cd6*/ 	.byte	0x3f
	.zero		1


	//   ....[90]....
        /*0cd8*/ 	.word	0x00029900
        /*0cdc*/ 	.word	0x0000000c
        /*0ce0*/ 	.word	0x00030820
        /*0ce4*/ 	.short	0x010a
        /*0ce6*/ 	.byte	0x3f
	.zero		1


	//   ....[91]....
        /*0ce8*/ 	.word	0x00029950
        /*0cec*/ 	.word	0x00000009
        /*0cf0*/ 	.word	0x000308a0
        /*0cf4*/ 	.short	0x010a
        /*0cf6*/ 	.byte	0x3f
	.zero		1


	//   ....[92]....
        /*0cf8*/ 	.word	0x000299a0
        /*0cfc*/ 	.word	0x00000009
        /*0d00*/ 	.word	0x000308c0
        /*0d04*/ 	.short	0x010a
        /*0d06*/ 	.byte	0x3f
	.zero		1


	//   ....[93]....
        /*0d08*/ 	.word	0x000299f0
        /*0d0c*/ 	.word	0x00000008
        /*0d10*/ 	.word	0x000308a0
        /*0d14*/ 	.short	0x010a
        /*0d16*/ 	.byte	0x3f
	.zero		1


	//   ....[94]....
        /*0d18*/ 	.word	0x00029a40
        /*0d1c*/ 	.word	0x00000008
        /*0d20*/ 	.word	0x000308c0
        /*0d24*/ 	.short	0x010a
        /*0d26*/ 	.byte	0x3f
	.zero		1


	//   ....[95]....
        /*0d28*/ 	.word	0x00029be0
        /*0d2c*/ 	.word	0x00000007
        /*0d30*/ 	.word	0x00030840
        /*0d34*/ 	.short	0x010a
        /*0d36*/ 	.byte	0x3f
	.zero		1


	//   ....[96]....
        /*0d38*/ 	.word	0x00029c60
        /*0d3c*/ 	.word	0x00000003
        /*0d40*/ 	.word	0x00030820
        /*0d44*/ 	.short	0x010a
        /*0d46*/ 	.byte	0x3f
	.zero		1


	//   ....[97]....
        /*0d48*/ 	.word	0x00029cb0
        /*0d4c*/ 	.word	0x00000003
        /*0d50*/ 	.word	0x00030840
        /*0d54*/ 	.short	0x010a
        /*0d56*/ 	.byte	0x3f
	.zero		1


	//   ....[98]....
        /*0d58*/ 	.word	0x00029d00
        /*0d5c*/ 	.word	0x00000008
        /*0d60*/ 	.word	0x00000060
        /*0d64*/ 	.short	0x010a
        /*0d66*/ 	.byte	0x3f
	.zero		1


	//   ....[99]....
        /*0d68*/ 	.word	0x00029d50
        /*0d6c*/ 	.word	0x00000002
        /*0d70*/ 	.word	0x00030840
        /*0d74*/ 	.short	0x010a
        /*0d76*/ 	.byte	0x3f
	.zero		1


	//   ....[100]....
        /*0d78*/ 	.word	0x00029da0
        /*0d7c*/ 	.word	0x00000002
        /*0d80*/ 	.word	0x00000060
        /*0d84*/ 	.short	0x010a
        /*0d86*/ 	.byte	0x3f
	.zero		1


	//   ....[101]....
        /*0d88*/ 	.word	0x00029df0
        /*0d8c*/ 	.word	0x00000002
        /*0d90*/ 	.word	0x00030840
        /*0d94*/ 	.short	0x010a
        /*0d96*/ 	.byte	0x3f
	.zero		1


	//   ....[102]....
        /*0d98*/ 	.word	0x00029e40
        /*0d9c*/ 	.word	0x00000002
        /*0da0*/ 	.word	0x00000060
        /*0da4*/ 	.short	0x010a
        /*0da6*/ 	.byte	0x3f
	.zero		1


	//   ....[103]....
        /*0da8*/ 	.word	0x00029e90
        /*0dac*/ 	.word	0x00000003
        /*0db0*/ 	.word	0x00030860
        /*0db4*/ 	.short	0x010a
        /*0db6*/ 	.byte	0x3f
	.zero		1


	//   ....[104]....
        /*0db8*/ 	.word	0x0002a860
        /*0dbc*/ 	.word	0x00000000
        /*0dc0*/ 	.word	0x00030820
        /*0dc4*/ 	.short	0x010a
        /*0dc6*/ 	.byte	0x3f
	.zero		1


	//   ....[105]....
        /*0dc8*/ 	.word	0x0002aa00
        /*0dcc*/ 	.word	0x00000007
        /*0dd0*/ 	.word	0x00000000
        /*0dd4*/ 	.short	0x010a
        /*0dd6*/ 	.byte	0x3f
	.zero		1


	//   ....[106]....
        /*0dd8*/ 	.word	0x0002aa50
        /*0ddc*/ 	.word	0x00000003
        /*0de0*/ 	.word	0x00000000
        /*0de4*/ 	.short	0x010a
        /*0de6*/ 	.byte	0x3f
	.zero		1


	//   ....[107]....
        /*0de8*/ 	.word	0x0002aaa0
        /*0dec*/ 	.word	0x00000005
        /*0df0*/ 	.word	0x00000000
        /*0df4*/ 	.short	0x010a
        /*0df6*/ 	.byte	0x3f
	.zero		1


	//----- nvinfo : EIATTR_NUM_MBARRIERS
	.align		4
.L_275:
        /*0df8*/ 	.byte	0x03, 0x38
        /*0dfa*/ 	.short	0x0016


	//----- nvinfo : EIATTR_EXIT_INSTR_OFFSETS
	.align		4
        /*0dfc*/ 	.byte	0x04, 0x1c
        /*0dfe*/ 	.short	(.L_277 - .L_276)


	//   ....[0]....
.L_276:
        /*0e00*/ 	.word	0x00028940


	//----- nvinfo : EIATTR_MAX_THREADS
	.align		4
.L_277:
        /*0e04*/ 	.byte	0x04, 0x05
        /*0e06*/ 	.short	(.L_279 - .L_278)
.L_278:
        /*0e08*/ 	.word	0x00000180
        /*0e0c*/ 	.word	0x00000001
        /*0e10*/ 	.word	0x00000001


	//----- nvinfo : EIATTR_CRS_STACK_SIZE
	.align		4
.L_279:
        /*0e14*/ 	.byte	0x04, 0x1e
        /*0e16*/ 	.short	(.L_281 - .L_280)
.L_280:
        /*0e18*/ 	.word	0x00000000


	//----- nvinfo : EIATTR_CBANK_PARAM_SIZE
	.align		4
.L_281:
        /*0e1c*/ 	.byte	0x03, 0x19
        /*0e1e*/ 	.short	0x0a70


	//----- nvinfo : EIATTR_PARAM_CBANK
	.align		4
        /*0e20*/ 	.byte	0x04, 0x0a
        /*0e22*/ 	.short	(.L_283 - .L_282)
	.align		4
.L_282:
        /*0e24*/ 	.word	index@(.nv.constant0._ZN7cutlass13device_kernelIN5flash11enable_sm90INS1_16FlashAttnFwdSm90INS1_25CollectiveMainloopFwdSm90ILi2EN4cute5tupleIJNS5_1CILi1EEES8_S8_EEENS6_IJNS7_ILi128EEENS7_ILi96EEENS7_ILi192EEEEEELi192ENS_10bfloat16_tEfNS_4arch4Sm90ELb0ELb1ELb0ELb1ELb0ELb1ELb0ELb1ELb1ELb0ELb0ELb0EEENS1_21CollectiveEpilogueFwdINS6_IJSA_SC_SB_EEES9_SE_SG_Li256ELb1ELb0ELb0ELb0EEENS1_36VarlenDynamicPersistentTileSchedulerILi128ELi96ELi256ELi32ELb0ELb0ELb1ELb1ELb0ELb1EEEEEEEEEvNT_6ParamsE)
        /*0e28*/ 	.short	0x0210
        /*0e2a*/ 	.short	0x0a70


	//----- nvinfo : EIATTR_SW_WAR
	.align		4
.L_283:
        /*0e2c*/ 	.byte	0x04, 0x36
        /*0e2e*/ 	.short	(.L_285 - .L_284)
.L_284:
        /*0e30*/ 	.word	0x00000008
.L_285:


//--------------------- .nv.info._ZN7cutlass13device_kernelIN5flash11enable_sm90INS1_16FlashAttnFwdSm90INS1_25CollectiveMainloopFwdSm90ILi2EN4cute5tupleIJNS5_1CILi1EEES8_S8_EEENS6_IJNS7_ILi128EEENS7_ILi112EEENS7_ILi192EEEEEELi192ENS_10bfloat16_tEfNS_4arch4Sm90ELb1ELb0ELb0ELb0ELb0ELb0ELb0ELb1ELb1ELb0ELb0ELb0EEENS1_21CollectiveEpilogueFwdINS6_IJSA_SC_SB_EEES9_SE_SG_Li256ELb0ELb0ELb0ELb0EEENS1_30DynamicPersistentTileSchedulerILi256ELi32ELb0ELb0ELb1EEEEEEEEEvNT_6ParamsE --------------------------
	.section	.nv.info._ZN7cutlass13device_kernelIN5flash11enable_sm90INS1_16FlashAttnFwdSm90INS1_25CollectiveMainloopFwdSm90ILi2EN4cute5tupleIJNS5_1CILi1EEES8_S8_EEENS6_IJNS7_ILi128EEENS7_ILi112EEENS7_ILi192EEEEEELi192ENS_10bfloat16_tEfNS_4arch4Sm90ELb1ELb0ELb0ELb0ELb0ELb0ELb0ELb1ELb1ELb0ELb0ELb0EEENS1_21CollectiveEpilogueFwdINS6_IJSA_SC_SB_EEES9_SE_SG_Li256ELb0ELb0ELb0ELb0EEENS1_30DynamicPersistentTileSchedulerILi256ELi32ELb0ELb0ELb1EEEEEEEEEvNT_6ParamsE,"",@"SHT_CUDA_INFO"
	.sectionflags	@""
	.align	4


	//----- nvinfo : EIATTR_CUDA_API_VERSION
	.align		4
        /*0000*/ 	.byte	0x04, 0x37
        /*0002*/ 	.short	(.L_287 - .L_286)
.L_286:
        /*0004*/ 	.word	0x00000082


	//----- nvinfo : EIATTR_KPARAM_INFO
	.align		4
.L_287:
        /*0008*/ 	.byte	0x04, 0x17
        /*000a*/ 	.short	(.L_289 - .L_288)
.L_288:
        /*000c*/ 	.word	0x00000000
        /*0010*/ 	.short	0x0000
        /*0012*/ 	.short	0x0070
        /*0014*/ 	.byte	0x00, 0xf0, 0x01, 0x2e


	//----- nvinfo : EIATTR_SPARSE_MMA_MASK
	.align		4
.L_289:
        /*0018*/ 	.byte	0x03, 0x50
        /*001a*/ 	.short	0x0000


	//----- nvinfo : EIATTR_MAXREG_COUNT
	.align		4
        /*001c*/ 	.byte	0x03, 0x1b
        /*001e*/ 	.short	0x00a8


	//----- nvinfo : EIATTR_NUM_BARRIERS
	.align		4
        /*0020*/ 	.byte	0x02, 0x4c
        /*0022*/ 	.byte	0x09
	.zero		1


	//----- nvinfo : EIATTR_EXTERNS
	.align		4
        /*0024*/ 	.byte	0x04, 0x0f
        /*0026*/ 	.short	(.L_291 - .L_290)


	//   ....[0]....
	.align		4
.L_290:
        /*0028*/ 	.word	index@(__assertfail)


	//----- nvinfo : EIATTR_ANNOTATIONS
	.align		4
.L_291:
        /*002c*/ 	.byte	0x04, 0x55
        /*002e*/ 	.short	(.L_293 - .L_292)


	//   ....[0]....
.L_292:
        /*0030*/ 	.word	0x00000001
        /*0034*/ 	.byte	0x40, 0x09, 0x00, 0x00, 0x01, 0x00, 0x00, 0x00, 0x10, 0x0a, 0x00, 0x00, 0x01, 0x00, 0x00, 0x00
        /*0044*/ 	.byte	0x80, 0x08, 0x01, 0x00, 0x01, 0x00, 0x00, 0x00, 0x30, 0x09, 0x01, 0x00, 0x01, 0x00, 0x00, 0x00
        /*0054*/ 	.byte	0x40, 0x09, 0x01, 0x00, 0x01, 0x00, 0x00, 0x00, 0x50, 0x09, 0x01, 0x00, 0x01, 0x00, 0x00, 0x00
        /*0064*/ 	.byte	0x20, 0x19, 0x01, 0x00, 0x01, 0x00, 0x00, 0x00, 0x70, 0x1b, 0x01, 0x00, 0x01, 0x00, 0x00, 0x00
        /*0074*/ 	.byte	0xc0, 0x32, 0x01, 0x00, 0x01, 0x00, 0x00, 0x00, 0xb0, 0x35, 0x01, 0x00, 0x01, 0x00, 0x00, 0x00
        /*0084*/ 	.byte	0xa0, 0x36, 0x01, 0x00, 0x01, 0x00, 0x00, 0x00, 0x40, 0x37, 0x01, 0x00, 0x01, 0x00, 0x00, 0x00
        /*0094*/ 	.byte	0x80, 0x38, 0x01, 0x00


	//----- nvinfo : EIATTR_MERCURY_ISA_VERSION
	.align		4
.L_293:
        /*0098*/ 	.byte	0x03, 0x5f
        /*009a*/ 	.short	0x0101


	//----- nvinfo : EIATTR_INT_WARP_WIDE_INSTR_OFFSETS
	.align		4
        /*009c*/ 	.byte	0x04, 0x31
        /*009e*/ 	.short	(.L_295 - .L_294)


	//   ....[0]....
.L_294:
        /*00a0*/ 	.word	0x00000180


	//   ....[1]....
        /*00a4*/ 	.word	0x000001b0


	//   ....[2]....
        /*00a8*/ 	.word	0x00000240


	//   ....[3]....
        /*00ac*/ 	.word	0x00010df0


	//   ....[4]....
        /*00b0*/ 	.word	0x00010e90


	//   ....[5]....
        /*00b4*/ 	.word	0x00011400


	//   ....[6]....
        /*00b8*/ 	.word	0x00013200


	//   ....[7]....
        /*00bc*/ 	.word	0x000132a0


	//----- nvinfo : EIATTR_COOP_GROUP_MASK_REGIDS
	.align		4
.L_295:
        /*00c0*/ 	.byte	0x04, 0x29
        /*00c2*/ 	.short	(.L_297 - .L_296)


	//   ....[0]....
.L_296:
        /*00c4*/ 	.word	0xffffffff


	//   ....[1]....
        /*00c8*/ 	.word	0xffffffff


	//   ....[2]....
        /*00cc*/ 	.word	0xffffffff


	//   ....[3]....
        /*00d0*/ 	.word	0xffffffff


	//   ....[4]....
        /*00d4*/ 	.word	0xffffffff


	//   ....[5]....
        /*00d8*/ 	.word	0xffffffff


	//   ....[6]....
        /*00dc*/ 	.word	0xffffffff


	//   ....[7]....
        /*00e0*/ 	.word	0xffffffff


	//   ....[8]....
        /*00e4*/ 	.word	0xffffffff


	//   ....[9]....
        /*00e8*/ 	.word	0xffffffff


	//   ....[10]....
        /*00ec*/ 	.word	0xffffffff


	//   ....[11]....
        /*00f0*/ 	.word	0xffffffff


	//   ....[12]....
        /*00f4*/ 	.word	0xffffffff


	//   ....[13]....
        /*00f8*/ 	.word	0xffffffff


	//   ....[14]....
        /*00fc*/ 	.word	0xffffffff


	//   ....[15]....
        /*0100*/ 	.word	0xffffffff


	//   ....[16]....
        /*0104*/ 	.word	0xffffffff


	//   ....[17]....
        /*0108*/ 	.word	0xffffffff


	//   ....[18]....
        /*010c*/ 	.word	0xffffffff


	//   ....[19]....
        /*0110*/ 	.word	0xffffffff


	//   ....[20]....
        /*0114*/ 	.word	0xffffffff


	//   ....[21]....
        /*0118*/ 	.word	0xffffffff


	//   ....[22]....
        /*011c*/ 	.word	0xffffffff


	//   ....[23]....
        /*0120*/ 	.word	0xffffffff


	//   ....[24]....
        /*0124*/ 	.word	0xffffffff


	//   ....[25]....
        /*0128*/ 	.word	0xffffffff


	//   ....[26]....
        /*012c*/ 	.word	0xffffffff


	//   ....[27]....
        /*0130*/ 	.word	0xffffffff


	//   ....[28]....
        /*0134*/ 	.word	0x0500000f


	//   ....[29]....
        /*0138*/ 	.word	0x0500000f


	//----- nvinfo : EIATTR_COOP_GROUP_INSTR_OFFSETS
	.align		4
.L_297:
        /*013c*/ 	.byte	0x04, 0x28
        /*013e*/ 	.short	(.L_299 - .L_298)


	//   ....[0]....
.L_298:
        /*0140*/ 	.word	0x00000060


	//   ....[1]....
        /*0144*/ 	.word	0x00000190


	//   ....[2]....
        /*0148*/ 	.word	0x00000250


	//   ....[3]....
        /*014c*/ 	.word	0x000003c0


	//   ....[4]....
        /*0150*/ 	.word	0x00000520


	//   ....[5]....
        /*0154*/ 	.word	0x00000640


	//   ....[6]....
        /*0158*/ 	.word	0x000007a0


	//   ....[7]....
        /*015c*/ 	.word	0x00001550


	//   ....[8]....
        /*0160*/ 	.word	0x000042d0


	//   ....[9]....
        /*0164*/ 	.word	0x00004390


	//   ....[10]....
        /*0168*/ 	.word	0x00004bd0


	//   ....[11]....
        /*016c*/ 	.word	0x00004c70


	//   ....[12]....
        /*0170*/ 	.word	0x00008e30


	//   ....[13]....
        /*0174*/ 	.word	0x00008e90


	//   ....[14]....
        /*0178*/ 	.word	0x00009740


	//   ....[15]....
        /*017c*/ 	.word	0x00009770


	//   ....[16]....
        /*0180*/ 	.word	0x0000cdc0


	//   ....[17]....
        /*0184*/ 	.word	0x0000cdf0


	//   ....[18]....
        /*0188*/ 	.word	0x0000d1e0


	//   ....[19]....
        /*018c*/ 	.word	0x0000d260


	//   ....[20]....
        /*0190*/ 	.word	0x0000e690


	//   ....[21]....
        /*0194*/ 	.word	0x0000e6d0


	//   ....[22]....
        /*0198*/ 	.word	0x0000e750


	//   ....[23]....
        /*019c*/ 	.word	0x0000e790


	//   ....[24]....
        /*01a0*/ 	.word	0x0000fc20


	//   ....[25]....
        /*01a4*/ 	.word	0x00010840


	//   ....[26]....
        /*01a8*/ 	.word	0x00013640


	//   ....[27]....
        /*01ac*/ 	.word	0x00013820


	//   ....[28]....
        /*01b0*/ 	.word	0x00013da0


	//   ....[29]....
        /*01b4*/ 	.word	0x00014170


	//----- nvinfo : EIATTR_REG_RECONFIG
	.align		4
.L_299:
        /*01b8*/ 	.byte	0x01, 0x54
	.zero		2


	//----- nvinfo : EIATTR_SYSCALL_OFFSETS
	.align		4
        /*01bc*/ 	.byte	0x04, 0x46
        /*01be*/ 	.short	(.L_301 - .L_300)


	//   ....[0]....
.L_300:
        /*01c0*/ 	.word	0x00001710


	//   ....[1]....
        /*01c4*/ 	.word	0x00011010


	//   ....[2]....
        /*01c8*/ 	.word	0x00011140


	//   ....[3]....
        /*01cc*/ 	.word	0x00011240


	//----- nvinfo : EIATTR_MBARRIER_INSTR_OFFSETS
	.align		4
.L_301:
        /*01d0*/ 	.byte	0x04, 0x39
        /*01d2*/ 	.short	(.L_303 - .L_302)


	//   ....[0]....
.L_302:
        /*01d4*/ 	.word	0x00000270
        /*01d8*/ 	.word	0x000000ff
        /*01dc*/ 	.word	0x00036800
        /*01e0*/ 	.short	0x0100
        /*01e2*/ 	.byte	0x06
	.zero		1


	//   ....[1]....
        /*01e4*/ 	.word	0x00000280
        /*01e8*/ 	.word	0x000000ff
        /*01ec*/ 	.word	0x00036820
        /*01f0*/ 	.short	0x0100
        /*01f2*/ 	.byte	0x06
	.zero		1


	//   ....[2]....
        /*01f4*/ 	.word	0x00000370
        /*01f8*/ 	.word	0x000000ff
        /*01fc*/ 	.word	0x00036830
        /*0200*/ 	.short	0x0100
        /*0202*/ 	.byte	0x08
	.zero		1


	//   ....[3]....
        /*0204*/ 	.word	0x00000380
        /*0208*/ 	.word	0x000000ff
        /*020c*/ 	.word	0x00036840
        /*0210*/ 	.short	0x0100
        /*0212*/ 	.byte	0x08
	.zero		1


	//   ....[4]....
        /*0214*/ 	.word	0x00000390
        /*0218*/ 	.word	0x000000ff
        /*021c*/ 	.word	0x00036838
        /*0220*/ 	.short	0x0100
        /*0222*/ 	.byte	0x08
	.zero		1


	//   ....[5]....
        /*0224*/ 	.word	0x000003a0
        /*0228*/ 	.word	0x000000ff
        /*022c*/ 	.word	0x00036848
        /*0230*/ 	.short	0x0100
        /*0232*/ 	.byte	0x08
	.zero		1


	//   ....[6]....
        /*0234*/ 	.word	0x000004d0
        /*0238*/ 	.word	0x000000ff
        /*023c*/ 	.word	0x00036850
        /*0240*/ 	.short	0x0100
        /*0242*/ 	.byte	0x08
	.zero		1


	//   ....[7]....
        /*0244*/ 	.word	0x000004e0
        /*0248*/ 	.word	0x000000ff
        /*024c*/ 	.word	0x00036860
        /*0250*/ 	.short	0x0100
        /*0252*/ 	.byte	0x08
	.zero		1


	//   ....[8]....
        /*0254*/ 	.word	0x000004f0
        /*0258*/ 	.word	0x000000ff
        /*025c*/ 	.word	0x00036858
        /*0260*/ 	.short	0x0100
        /*0262*/ 	.byte	0x08
	.zero		1


	//   ....[9]....
        /*0264*/ 	.word	0x00000500
        /*0268*/ 	.word	0x000000ff
        /*026c*/ 	.word	0x00036868
        /*0270*/ 	.short	0x0100
        /*0272*/ 	.byte	0x08
	.zero		1


	//   ....[10]....
        /*0274*/ 	.word	0x000005f0
        /*0278*/ 	.word	0x000000ff
        /*027c*/ 	.word	0x00036870
        /*0280*/ 	.short	0x0100
        /*0282*/ 	.byte	0x06
	.zero		1


	//   ....[11]....
        /*0284*/ 	.word	0x00000600
        /*0288*/ 	.word	0x000000ff
        /*028c*/ 	.word	0x00036880
        /*0290*/ 	.short	0x0100
        /*0292*/ 	.byte	0x06
	.zero		1


	//   ....[12]....
        /*0294*/ 	.word	0x00000610
        /*0298*/ 	.word	0x000000ff
        /*029c*/ 	.word	0x00036878
        /*02a0*/ 	.short	0x0100
        /*02a2*/ 	.byte	0x06
	.zero		1


	//   ....[13]....
        /*02a4*/ 	.word	0x00000620
        /*02a8*/ 	.word	0x000000ff
        /*02ac*/ 	.word	0x00036888
        /*02b0*/ 	.short	0x0100
        /*02b2*/ 	.byte	0x06
	.zero		1


	//   ....[14]....
        /*02b4*/ 	.word	0x00000750
        /*02b8*/ 	.word	0x000000ff
        /*02bc*/ 	.word	0x00036890
        /*02c0*/ 	.short	0x0100
        /*02c2*/ 	.byte	0x08
	.zero		1


	//   ....[15]....
        /*02c4*/ 	.word	0x00000760
        /*02c8*/ 	.word	0x000000ff
        /*02cc*/ 	.word	0x000368a0
        /*02d0*/ 	.short	0x0100
        /*02d2*/ 	.byte	0x08
	.zero		1


	//   ....[16]....
        /*02d4*/ 	.word	0x00000770
        /*02d8*/ 	.word	0x000000ff
        /*02dc*/ 	.word	0x00036898
        /*02e0*/ 	.short	0x0100
        /*02e2*/ 	.byte	0x08
	.zero		1


	//   ....[17]....
        /*02e4*/ 	.word	0x00000780
        /*02e8*/ 	.word	0x000000ff
        /*02ec*/ 	.word	0x000368a8
        /*02f0*/ 	.short	0x0100
        /*02f2*/ 	.byte	0x08
	.zero		1


	//   ....[18]....
        /*02f4*/ 	.word	0x000008b0
        /*02f8*/ 	.word	0x000000ff
        /*02fc*/ 	.word	0x000368b0
        /*0300*/ 	.short	0x0100
        /*0302*/ 	.byte	0x08
	.zero		1


	//   ....[19]....
        /*0304*/ 	.word	0x000008c0
        /*0308*/ 	.word	0x000000ff
        /*030c*/ 	.word	0x000368c0
        /*0310*/ 	.short	0x0100
        /*0312*/ 	.byte	0x08
	.zero		1


	//   ....[20]....
        /*0314*/ 	.word	0x000008d0
        /*0318*/ 	.word	0x000000ff
        /*031c*/ 	.word	0x000368b8
        /*0320*/ 	.short	0x0100
        /*0322*/ 	.byte	0x08
	.zero		1


	//   ....[21]....
        /*0324*/ 	.word	0x000008e0
        /*0328*/ 	.word	0x000000ff
        /*032c*/ 	.word	0x000368c8
        /*0330*/ 	.short	0x0100
        /*0332*/ 	.byte	0x08
	.zero		1


	//   ....[22]....
        /*0334*/ 	.word	0x00001780
        /*0338*/ 	.word	0x000000ff
        /*033c*/ 	.word	0x00036800
        /*0340*/ 	.short	0x010a
        /*0342*/ 	.byte	0x04
	.zero		1


	//   ....[23]....
        /*0344*/ 	.word	0x00001820
        /*0348*/ 	.word	0x00000002
        /*034c*/ 	.word	0x00036830
        /*0350*/ 	.short	0x010a
        /*0352*/ 	.byte	0x3f
	.zero		1


	//   ....[24]....
        /*0354*/ 	.word	0x00001890
        /*0358*/ 	.word	0x00000002
        /*035c*/ 	.word	0x00036830
        /*0360*/ 	.short	0x010a
        /*0362*/ 	.byte	0x3f
	.zero		1


	//   ....[25]....
        /*0364*/ 	.word	0x000041f0
        /*0368*/ 	.word	0x00000002
        /*036c*/ 	.word	0x00000000
        /*0370*/ 	.short	0x0101
        /*0372*/ 	.byte	0x3f
	.zero		1


	//   ....[26]....
        /*0374*/ 	.word	0x00005df0
        /*0378*/ 	.word	0x000000ff
        /*037c*/ 	.word	0x00036830
        /*0380*/ 	.short	0x010a
        /*0382*/ 	.byte	0x2f
	.zero		1


	//   ....[27]....
        /*0384*/ 	.word	0x00005e30
        /*0388*/ 	.word	0x000000ff
        /*038c*/ 	.word	0x00036830
        /*0390*/ 	.short	0x010a
        /*0392*/ 	.byte	0x2f
	.zero		1


	//   ....[28]....
        /*0394*/ 	.word	0x00008530
        /*0398*/ 	.word	0x000000ff
        /*039c*/ 	.word	0x00036850
        /*03a0*/ 	.short	0x010a
        /*03a2*/ 	.byte	0x06
	.zero		1


	//   ....[29]....
        /*03a4*/ 	.word	0x00008570
        /*03a8*/ 	.word	0x000000ff
        /*03ac*/ 	.word	0x00036850
        /*03b0*/ 	.short	0x010a
        /*03b2*/ 	.byte	0x06
	.zero		1


	//   ....[30]....
        /*03b4*/ 	.word	0x00009f60
        /*03b8*/ 	.word	0x00000008
        /*03bc*/ 	.word	0x00000000
        /*03c0*/ 	.short	0x0101
        /*03c2*/ 	.byte	0x3f
	.zero		1


	//   ....[31]....
        /*03c4*/ 	.word	0x00009fa0
        /*03c8*/ 	.word	0x0000008c
        /*03cc*/ 	.word	0x00000000
        /*03d0*/ 	.short	0x0101
        /*03d2*/ 	.byte	0x3f
	.zero		1


	//   ....[32]....
        /*03d4*/ 	.word	0x0000a370
        /*03d8*/ 	.word	0x000000ff
        /*03dc*/ 	.word	0x00036830
        /*03e0*/ 	.short	0x010a
        /*03e2*/ 	.byte	0x06
	.zero		1


	//   ....[33]....
        /*03e4*/ 	.word	0x0000a3b0
        /*03e8*/ 	.word	0x000000ff
        /*03ec*/ 	.word	0x00036830
        /*03f0*/ 	.short	0x010a
        /*03f2*/ 	.byte	0x06
	.zero		1


	//   ....[34]....
        /*03f4*/ 	.word	0x0000caa0
        /*03f8*/ 	.word	0x000000ff
        /*03fc*/ 	.word	0x00036850
        /*0400*/ 	.short	0x010a
        /*0402*/ 	.byte	0x07
	.zero		1


	//   ....[35]....
        /*0404*/ 	.word	0x0000cae0
        /*0408*/ 	.word	0x000000ff
        /*040c*/ 	.word	0x00036850
        /*0410*/ 	.short	0x010a
        /*0412*/ 	.byte	0x07
	.zero		1


	//   ....[36]....
        /*0414*/ 	.word	0x0000da00
        /*0418*/ 	.word	0x00000090
        /*041c*/ 	.word	0x00000000
        /*0420*/ 	.short	0x0101
        /*0422*/ 	.byte	0x3f
	.zero		1


	//   ....[37]....
        /*0424*/ 	.word	0x0000da50
        /*0428*/ 	.word	0x00000090
        /*042c*/ 	.word	0x00000000
        /*0430*/ 	.short	0x0101
        /*0432*/ 	.byte	0x3f
	.zero		1


	//   ....[38]....
        /*0434*/ 	.word	0x0000e600
        /*0438*/ 	.word	0x000000ff
        /*043c*/ 	.word	0x00036850
        /*0440*/ 	.short	0x010a
        /*0442*/ 	.byte	0x05
	.zero		1


	//   ....[39]....
        /*0444*/ 	.word	0x0000e640
        /*0448*/ 	.word	0x000000ff
        /*044c*/ 	.word	0x00036850
        /*0450*/ 	.short	0x010a
        /*0452*/ 	.byte	0x05
	.zero		1


	//   ....[40]....
        /*0454*/ 	.word	0x0000eb30
        /*0458*/ 	.word	0x00000004
        /*045c*/ 	.word	0x00000000
        /*0460*/ 	.short	0x0101
        /*0462*/ 	.byte	0x3f
	.zero		1


	//   ....[41]....
        /*0464*/ 	.word	0x0000fe20
        /*0468*/ 	.word	0x000000ff
        /*046c*/ 	.word	0x00000000
        /*0470*/ 	.short	0x0101
        /*0472*/ 	.byte	0x05
	.zero		1


	//   ....[42]....
        /*0474*/ 	.word	0x00011690
        /*0478*/ 	.word	0x00000008
        /*047c*/ 	.word	0x00036840
        /*0480*/ 	.short	0x010a
        /*0482*/ 	.byte	0x3f
	.zero		1


	//   ....[43]....
        /*0484*/ 	.word	0x00011bb0
        /*0488*/ 	.word	0x00000012
        /*048c*/ 	.word	0x00036820
        /*0490*/ 	.short	0x010a
        /*0492*/ 	.byte	0x3f
	.zero		1


	//   ....[44]....
        /*0494*/ 	.word	0x00011e20
        /*0498*/ 	.word	0x00000003
        /*049c*/ 	.word	0x00036840
        /*04a0*/ 	.short	0x010a
        /*04a2*/ 	.byte	0x3f
	.zero		1


	//   ....[45]....
        /*04a4*/ 	.word	0x000120b0
        /*04a8*/ 	.word	0x00000003
        /*04ac*/ 	.word	0x00000060
        /*04b0*/ 	.short	0x010a
        /*04b2*/ 	.byte	0x3f
	.zero		1


	//   ....[46]....
        /*04b4*/ 	.word	0x00012590
        /*04b8*/ 	.word	0x00000002
        /*04bc*/ 	.word	0x00036840
        /*04c0*/ 	.short	0x010a
        /*04c2*/ 	.byte	0x3f
	.zero		1


	//   ....[47]....
        /*04c4*/ 	.word	0x00012820
        /*04c8*/ 	.word	0x00000002
        /*04cc*/ 	.word	0x00000060
        /*04d0*/ 	.short	0x010a
        /*04d2*/ 	.byte	0x3f
	.zero		1


	//   ....[48]....
        /*04d4*/ 	.word	0x00012c70
        /*04d8*/ 	.word	0x00000002
        /*04dc*/ 	.word	0x00036840
        /*04e0*/ 	.short	0x010a
        /*04e2*/ 	.byte	0x3f
	.zero		1


	//   ....[49]....
        /*04e4*/ 	.word	0x00012f20
        /*04e8*/ 	.word	0x00000002
        /*04ec*/ 	.word	0x00000060
        /*04f0*/ 	.short	0x010a
        /*04f2*/ 	.byte	0x3f
	.zero		1


	//   ....[50]....
        /*04f4*/ 	.word	0x00013350
        /*04f8*/ 	.word	0x00000003
        /*04fc*/ 	.word	0x00036860
        /*0500*/ 	.short	0x010a
        /*0502*/ 	.byte	0x3f
	.zero		1


	//   ....[51]....
        /*0504*/ 	.word	0x000137d0
        /*0508*/ 	.word	0x00000007
        /*050c*/ 	.word	0x00036820
        /*0510*/ 	.short	0x010a
        /*0512*/ 	.byte	0x3f
	.zero		1


	//   ....[52]....
        /*0514*/ 	.word	0x00013920
        /*0518*/ 	.word	0x00000005
        /*051c*/ 	.word	0x00000000
        /*0520*/ 	.short	0x010a
        /*0522*/ 	.byte	0x3f
	.zero		1


	//   ....[53]....
        /*0524*/ 	.word	0x00013990
        /*0528*/ 	.word	0x00000003
        /*052c*/ 	.word	0x00000000
        /*0530*/ 	.short	0x010a
        /*0532*/ 	.byte	0x3f
	.zero		1


	//   ....[54]....
        /*0534*/ 	.word	0x000139f0
        /*0538*/ 	.word	0x00000005
        /*053c*/ 	.word	0x00000000
        /*0540*/ 	.short	0x010a
        /*0542*/ 	.byte	0x3f
	.zero		1


	//   ....[55]....
        /*0544*/ 	.word	0x00013a20
        /*0548*/ 	.word	0x00000003
        /*054c*/ 	.word	0x00000000
        /*0550*/ 	.short	0x010a
        /*0552*/ 	.byte	0x3f
	.zero		1


	//   ....[56]....
        /*0554*/ 	.word	0x00013aa0
        /*0558*/ 	.word	0x00000003
        /*055c*/ 	.word	0x00036800
        /*0560*/ 	.short	0x010a
        /*0562*/ 	.byte	0x3f
	.zero		1


	//   ....[57]....
        /*0564*/ 	.word	0x00013af0
        /*0568*/ 	.word	0x00000002
        /*056c*/ 	.word	0x00036830
        /*0570*/ 	.short	0x010a
        /*0572*/ 	.byte	0x3f
	.zero		1


	//   ....[58]....
        /*0574*/ 	.word	0x00013b50
        /*0578*/ 	.word	0x00000005
        /*057c*/ 	.word	0x00036830
        /*0580*/ 	.short	0x010a
        /*0582*/ 	.byte	0x3f
	.zero		1


	//   ....[59]....
        /*0584*/ 	.word	0x00013bb0
        /*0588*/ 	.word	0x00000003
        /*058c*/ 	.word	0x00036850
        /*0590*/ 	.short	0x010a
        /*0592*/ 	.byte	0x3f
	.zero		1


	//   ....[60]....
        /*0594*/ 	.word	0x00013c10
        /*0598*/ 	.word	0x00000005
        /*059c*/ 	.word	0x00036830
        /*05a0*/ 	.short	0x010a
        /*05a2*/ 	.byte	0x3f
	.zero		1


	//   ....[61]....
        /*05a4*/ 	.word	0x00013c70
        /*05a8*/ 	.word	0x00000003
        /*05ac*/ 	.word	0x00036850
        /*05b0*/ 	.short	0x010a
        /*05b2*/ 	.byte	0x3f
	.zero		1


	//   ....[62]....
        /*05b4*/ 	.word	0x00013cd0
        /*05b8*/ 	.word	0x00000003
        /*05bc*/ 	.word	0x00036850
        /*05c0*/ 	.short	0x010a
        /*05c2*/ 	.byte	0x3f
	.zero		1


	//   ....[63]....
        /*05c4*/ 	.word	0x00013e50
        /*05c8*/ 	.word	0x00000008
        /*05cc*/ 	.word	0x00036840
        /*05d0*/ 	.short	0x010a
        /*05d2*/ 	.byte	0x3f
	.zero		1


	//   ....[64]....
        /*05d4*/ 	.word	0x00013ea0
        /*05d8*/ 	.word	0x00000012
        /*05dc*/ 	.word	0x00036820
        /*05e0*/ 	.short	0x010a
        /*05e2*/ 	.byte	0x3f
	.zero		1


	//   ....[65]....
        /*05e4*/ 	.word	0x00013ef0
        /*05e8*/ 	.word	0x00000003
        /*05ec*/ 	.word	0x00036840
        /*05f0*/ 	.short	0x010a
        /*05f2*/ 	.byte	0x3f
	.zero		1


	//   ....[66]....
        /*05f4*/ 	.word	0x00013f40
        /*05f8*/ 	.word	0x00000003
        /*05fc*/ 	.word	0x00000060
        /*0600*/ 	.short	0x010a
        /*0602*/ 	.byte	0x3f
	.zero		1


	//   ....[67]....
        /*0604*/ 	.word	0x00013f90
        /*0608*/ 	.word	0x00000002
        /*060c*/ 	.word	0x00036840
        /*0610*/ 	.short	0x010a
        /*0612*/ 	.byte	0x3f
	.zero		1


	//   ....[68]....
        /*0614*/ 	.word	0x00013fe0
        /*0618*/ 	.word	0x00000002
        /*061c*/ 	.word	0x00000060
        /*0620*/ 	.short	0x010a
        /*0622*/ 	.byte	0x3f
	.zero		1


	//   ....[69]....
        /*0624*/ 	.word	0x00014030
        /*0628*/ 	.word	0x00000002
        /*062c*/ 	.word	0x00036840
        /*0630*/ 	.short	0x010a
        /*0632*/ 	.byte	0x3f
	.zero		1


	//   ....[70]....
        /*0634*/ 	.word	0x00014080
        /*0638*/ 	.word	0x00000002
        /*063c*/ 	.word	0x00000060
        /*0640*/ 	.short	0x010a
        /*0642*/ 	.byte	0x3f
	.zero		1


	//   ....[71]....
        /*0644*/ 	.word	0x000140d0
        /*0648*/ 	.word	0x00000003
        /*064c*/ 	.word	0x00036860
        /*0650*/ 	.short	0x010a
        /*0652*/ 	.byte	0x3f
	.zero		1


	//   ....[72]....
        /*0654*/ 	.word	0x000141b0
        /*0658*/ 	.word	0x00000007
        /*065c*/ 	.word	0x00036820
        /*0660*/ 	.short	0x010a
        /*0662*/ 	.byte	0x3f
	.zero		1


	//   ....[73]....
        /*0664*/ 	.word	0x00014200
        /*0668*/ 	.word	0x00000005
        /*066c*/ 	.word	0x00000000
        /*0670*/ 	.short	0x010a
        /*0672*/ 	.byte	0x3f
	.zero		1


	//   ....[74]....
        /*0674*/ 	.word	0x00014250
        /*0678*/ 	.word	0x00000003
        /*067c*/ 	.word	0x00000000
        /*0680*/ 	.short	0x010a
        /*0682*/ 	.byte	0x3f
	.zero		1


	//   ....[75]....
        /*0684*/ 	.word	0x000142a0
        /*0688*/ 	.word	0x00000005
        /*068c*/ 	.word	0x00000000
        /*0690*/ 	.short	0x010a
        /*0692*/ 	.byte	0x3f
	.zero		1


	//----- nvinfo : EIATTR_NUM_MBARRIERS
	.align		4
.L_303:
        /*0694*/ 	.byte	0x03, 0x38
        /*0696*/ 	.short	0x0016


	//----- nvinfo : EIATTR_EXIT_INSTR_OFFSETS
	.align		4
        /*0698*/ 	.byte	0x04, 0x1c
        /*069a*/ 	.short	(.L_305 - .L_304)


	//   ....[0]....
.L_304:
        /*069c*/ 	.word	0x00000a00


	//   ....[1]....
        /*06a0*/ 	.word	0x00010800


	//   ....[2]....
        /*06a4*/ 	.word	0x00010860


	//   ....[3]....
        /*06a8*/ 	.word	0x00013840


	//   ....[4]....
        /*06ac*/ 	.word	0x00013a70


	//----- nvinfo : EIATTR_MAX_THREADS
	.align		4
.L_305:
        /*06b0*/ 	.byte	0x04, 0x05
        /*06b2*/ 	.short	(.L_307 - .L_306)
.L_306:
        /*06b4*/ 	.word	0x00000180
        /*06b8*/ 	.word	0x00000001
        /*06bc*/ 	.word	0x00000001


	//----- nvinfo : EIATTR_CRS_STACK_SIZE
	.align		4
.L_307:
        /*06c0*/ 	.byte	0x04, 0x1e
        /*06c2*/ 	.short	(.L_309 - .L_308)
.L_308:
        /*06c4*/ 	.word	0x00000000


	//----- nvinfo : EIATTR_CBANK_PARAM_SIZE
	.align		4
.L_309:
        /*06c8*/ 	.byte	0x03, 0x19
        /*06ca*/ 	.short	0x0bf0


	//----- nvinfo : EIATTR_PARAM_CBANK
	.align		4
        /*06cc*/ 	.byte	0x04, 0x0a
        /*06ce*/ 	.short	(.L_311 - .L_310)
	.align		4
.L_310:
        /*06d0*/ 	.word	index@(.nv.constant0._ZN7cutlass13device_kernelIN5flash11enable_sm90INS1_16FlashAttnFwdSm90INS1_25CollectiveMainloopFwdSm90ILi2EN4cute5tupleIJNS5_1CILi1EEES8_S8_EEENS6_IJNS7_ILi128EEENS7_ILi112EEENS7_ILi192EEEEEELi192ENS_10bfloat16_tEfNS_4arch4Sm90ELb1ELb0ELb0ELb0ELb0ELb0ELb0ELb1ELb1ELb0ELb0ELb0EEENS1_21CollectiveEpilogueFwdINS6_IJSA_SC_SB_EEES9_SE_SG_Li256ELb0ELb0ELb0ELb0EEENS1_30DynamicPersistentTileSchedulerILi256ELi32ELb0ELb0ELb1EEEEEEEEEvNT_6ParamsE)
        /*06d4*/ 	.short	0x0210
        /*06d6*/ 	.short	0x0bf0


	//----- nvinfo : EIATTR_SW_WAR
	.align		4
.L_311:
        /*06d8*/ 	.byte	0x04, 0x36
        /*06da*/ 	.short	(.L_313 - .L_312)
.L_312:
        /*06dc*/ 	.word	0x00000008
.L_313:


//--------------------- .nv.info._ZN7cutlass13device_kernelIN5flash11enable_sm90INS1_16FlashAttnFwdSm90INS1_25CollectiveMainloopFwdSm90ILi2EN4cute5tupleIJNS5_1CILi1EEES8_S8_EEENS6_IJNS7_ILi128EEENS7_ILi112EEENS7_ILi192EEEEEELi192ENS_10bfloat16_tEfNS_4arch4Sm90ELb1ELb0ELb0ELb1ELb0ELb0ELb0ELb1ELb1ELb0ELb0ELb0EEENS1_21CollectiveEpilogueFwdINS6_IJSA_SC_SB_EEES9_SE_SG_Li256ELb1ELb0ELb0ELb0EEENS1_36VarlenDynamicPersistentTileSchedulerILi128ELi112ELi256ELi32ELb0ELb0ELb1ELb1ELb1ELb1EEEEEEEEEvNT_6ParamsE --------------------------
	.section	.nv.info._ZN7cutlass13device_kernelIN5flash11enable_sm90INS1_16FlashAttnFwdSm90INS1_25CollectiveMainloopFwdSm90ILi2EN4cute5tupleIJNS5_1CILi1EEES8_S8_EEENS6_IJNS7_ILi128EEENS7_ILi112EEENS7_ILi192EEEEEELi192ENS_10bfloat16_tEfNS_4arch4Sm90ELb1ELb0ELb0ELb1ELb0ELb0ELb0ELb1ELb1ELb0ELb0ELb0EEENS1_21CollectiveEpilogueFwdINS6_IJSA_SC_SB_EEES9_SE_SG_Li256ELb1ELb0ELb0ELb0EEENS1_36VarlenDynamicPersistentTileSchedulerILi128ELi112ELi256ELi32ELb0ELb0ELb1ELb1ELb1ELb1EEEEEEEEEvNT_6ParamsE,"",@"SHT_CUDA_INFO"
	.sectionflags	@""
	.align	4


	//----- nvinfo : EIATTR_CUDA_API_VERSION
	.align		4
        /*0000*/ 	.byte	0x04, 0x37
        /*0002*/ 	.short	(.L_315 - .L_314)
.L_314:
        /*0004*/ 	.word	0x00000082


	//----- nvinfo : EIATTR_KPARAM_INFO
	.align		4
.L_315:
        /*0008*/ 	.byte	0x04, 0x17
        /*000a*/ 	.short	(.L_317 - .L_316)
.L_316:
        /*000c*/ 	.word	0x00000000
        /*0010*/ 	.short	0x0000
        /*0012*/ 	.short	0x0070
        /*0014*/ 	.byte	0x00, 0xf0, 0x01, 0x28


	//----- nvinfo : EIATTR_SPARSE_MMA_MASK
	.align		4
.L_317:
        /*0018*/ 	.byte	0x03, 0x50
        /*001a*/ 	.short	0x0000


	//----- nvinfo : EIATTR_MAXREG_COUNT
	.align		4
        /*001c*/ 	.byte	0x03, 0x1b
        /*001e*/ 	.short	0x00a8


	//----- nvinfo : EIATTR_NUM_BARRIERS
	.align		4
        /*0020*/ 	.byte	0x02, 0x4c
        /*0022*/ 	.byte	0x09
	.zero		1


	//----- nvinfo : EIATTR_EXTERNS
	.align		4
        /*0024*/ 	.byte	0x04, 0x0f
        /*0026*/ 	.short	(.L_319 - .L_318)


	//   ....[0]....
	.align		4
.L_318:
        /*0028*/ 	.word	index@(__assertfail)


	//----- nvinfo : EIATTR_ANNOTATIONS
	.align		4
.L_319:
        /*002c*/ 	.byte	0x04, 0x55
        /*002e*/ 	.short	(.L_321 - .L_320)


	//   ....[0]....
.L_320:
        /* <DEDUP_REMOVED lines=33> */


	//----- nvinfo : EIATTR_MERCURY_ISA_VERSION
	.align		4
.L_321:
        /*0230*/ 	.byte	0x03, 0x5f
        /*0232*/ 	.short	0x0101


	//----- nvinfo : EIATTR_UNUSED_LOAD_BYTE_OFFSET
	.align		4
        /*0234*/ 	.byte	0x04, 0x44
        /*0236*/ 	.short	(.L_323 - .L_322)


	//   ....[0]....
.L_322:
        /*0238*/ 	.word	0x00000a40
        /*023c*/ 	.word	0x0000fff0


	//   ....[1]....
        /*0240*/ 	.word	0x0000eff0
        /*0244*/ 	.word	0x0000fff0


	//----- nvinfo : EIATTR_INT_WARP_WIDE_INSTR_OFFSETS
	.align		4
.L_323:
        /*0248*/ 	.byte	0x04, 0x31
        /*024a*/ 	.short	(.L_325 - .L_324)


	//   ....[0]....
.L_324:
        /*024c*/ 	.word	0x00000160


	//   ....[1]....
        /*0250*/ 	.word	0x000001a0


	//   ....[2]....
        /*0254*/ 	.word	0x00000210


	//   ....[3]....
        /*0258*/ 	.word	0x00012a00


	//   ....[4]....
        /*025c*/ 	.word	0x00012aa0


	//   ....[5]....
        /*0260*/ 	.word	0x00012f30


	//   ....[6]....
        /*0264*/ 	.word	0x00012f60


	//   ....[7]....
        /*0268*/ 	.word	0x00013170


	//   ....[8]....
        /*026c*/ 	.word	0x00013260


	//   ....[9]....
        /*0270*/ 	.word	0x00015660


	//   ....[10]....
        /*0274*/ 	.word	0x00015700


	//----- nvinfo : EIATTR_COOP_GROUP_MASK_REGIDS
	.align		4
.L_325:
        /*0278*/ 	.byte	0x04, 0x29
        /*027a*/ 	.short	(.L_327 - .L_326)


	//   ....[0]....
.L_326:
        /*027c*/ 	.word	0xffffffff


	//   ....[1]....
        /*0280*/ 	.word	0xffffffff


	//   ....[2]....
        /*0284*/ 	.word	0xffffffff


	//   ....[3]....
        /*0288*/ 	.word	0xffffffff


	//   ....[4]....
        /*028c*/ 	.word	0xffffffff


	//   ....[5]....
        /*0290*/ 	.word	0xffffffff


	//   ....[6]....
        /*0294*/ 	.word	0xffffffff


	//   ....[7]....
        /*0298*/ 	.word	0xffffffff


	//   ....[8]....
        /*029c*/ 	.word	0xffffffff


	//   ....[9]....
        /*02a0*/ 	.word	0xffffffff


	//   ....[10]....
        /*02a4*/ 	.word	0xffffffff


	//   ....[11]....
        /*02a8*/ 	.word	0xffffffff


	//   ....[12]....
        /*02ac*/ 	.word	0xffffffff


	//   ....[13]....
        /*02b0*/ 	.word	0xffffffff


	//   ....[14]....
        /*02b4*/ 	.word	0xffffffff


	//   ....[15]....
        /*02b8*/ 	.word	0xffffffff


	//   ....[16]....
        /*02bc*/ 	.word	0xffffffff


	//   ....[17]....
        /*02c0*/ 	.word	0xffffffff


	//   ....[18]....
        /*02c4*/ 	.word	0xffffffff


	//   ....[19]....
        /*02c8*/ 	.word	0xffffffff


	//   ....[20]....
        /*02cc*/ 	.word	0xffffffff


	//   ....[21]....
        /*02d0*/ 	.word	0xffffffff


	//   ....[22]....
        /*02d4*/ 	.word	0xffffffff


	//   ....[23]....
        /*02d8*/ 	.word	0xffffffff


	//   ....[24]....
        /*02dc*/ 	.word	0xffffffff


	//   ....[25]....
        /*02e0*/ 	.word	0xffffffff


	//   ....[26]....
        /*02e4*/ 	.word	0xffffffff


	//   ....[27]....
        /*02e8*/ 	.word	0xffffffff


	//   ....[28]....
        /*02ec*/ 	.word	0xffffffff


	//   ....[29]....
        /*02f0*/ 	.word	0xffffffff


	//   ....[30]....
        /*02f4*/ 	.word	0xffffffff


	//   ....[31]....
        /*02f8*/ 	.word	0xffffffff


	//   ....[32]....
        /*02fc*/ 	.word	0xffffffff


	//   ....[33]....
        /*0300*/ 	.word	0xffffffff


	//   ....[34]....
        /*0304*/ 	.word	0xffffffff


	//   ....[35]....
        /*0308*/ 	.word	0xffffffff


	//   ....[36]....
        /*030c*/ 	.word	0xffffffff


	//   ....[37]....
        /*0310*/ 	.word	0xffffffff


	//   ....[38]....
        /*0314*/ 	.word	0xffffffff


	//   ....[39]....
        /*0318*/ 	.word	0xffffffff


	//   ....[40]....
        /*031c*/ 	.word	0xffffffff


	//   ....[41]....
        /*0320*/ 	.word	0xffffffff


	//   ....[42]....
        /*0324*/ 	.word	0xffffffff


	//   ....[43]....
        /*0328*/ 	.word	0xffffffff


	//   ....[44]....
        /*032c*/ 	.word	0xffffffff


	//   ....[45]....
        /*0330*/ 	.word	0xffffffff


	//   ....[46]....
        /*0334*/ 	.word	0xffffffff


	//   ....[47]....
        /*0338*/ 	.word	0xffffffff


	//   ....[48]....
        /*033c*/ 	.word	0xffffffff


	//   ....[49]....
        /*0340*/ 	.word	0xffffffff


	//   ....[50]....
        /*0344*/ 	.word	0xffffffff


	//   ....[51]....
        /*0348*/ 	.word	0xffffffff


	//   ....[52]....
        /*034c*/ 	.word	0xffffffff


	//   ....[53]....
        /*0350*/ 	.word	0xffffffff


	//   ....[54]....
        /*0354*/ 	.word	0xffffffff


	//   ....[55]....
        /*0358*/ 	.word	0xffffffff


	//   ....[56]....
        /*035c*/ 	.word	0xffffffff


	//   ....[57]....
        /*0360*/ 	.word	0xffffffff


	//   ....[58]....
        /*0364*/ 	.word	0x0500000f


	//   ....[59]....
        /*0368*/ 	.word	0x0500000f


	//   ....[60]....
        /*036c*/ 	.word	0x0500000f


	//   ....[61]....
        /*0370*/ 	.word	0x0500000f


	//   ....[62]....
        /*0374*/ 	.word	0x0500000f


	//   ....[63]....
        /*0378*/ 	.word	0x0500000f


	//   ....[64]....
        /*037c*/ 	.word	0x0500000f


	//   ....[65]....
        /*0380*/ 	.word	0x0500000f


	//   ....[66]....
        /*0384*/ 	.word	0x0500000f


	//   ....[67]....
        /*0388*/ 	.word	0x0500000f


	//   ....[68]....
        /*038c*/ 	.word	0x0500000f


	//   ....[69]....
        /*0390*/ 	.word	0x0500000f


	//   ....[70]....
        /*0394*/ 	.word	0x0500000f


	//   ....[71]....
        /*0398*/ 	.word	0x0500000f


	//   ....[72]....
        /*039c*/ 	.word	0x0500000f


	//   ....[73]....
        /*03a0*/ 	.word	0x0500000f


	//   ....[74]....
        /*03a4*/ 	.word	0x0500000f


	//   ....[75]....
        /*03a8*/ 	.word	0x0500000f


	//   ....[76]....
        /*03ac*/ 	.word	0x0500000f


	//----- nvinfo : EIATTR_COOP_GROUP_INSTR_OFFSETS
	.align		4
.L_327:
        /*03b0*/ 	.byte	0x04, 0x28
        /*03b2*/ 	.short	(.L_329 - .L_328)


	//   ....[0]....
.L_328:
        /*03b4*/ 	.word	0x00000060


	//   ....[1]....
        /*03b8*/ 	.word	0x00000170


	//   ....[2]....
        /*03bc*/ 	.word	0x000001c0


	//   ....[3]....
        /*03c0*/ 	.word	0x000003f0


	//   ....[4]....
        /*03c4*/ 	.word	0x00000550


	//   ....[5]....
        /*03c8*/ 	.word	0x00000670


	//   ....[6]....
        /*03cc*/ 	.word	0x000007d0


	//   ....[7]....
        /*03d0*/ 	.word	0x000017d0


	//   ....[8]....
        /*03d4*/ 	.word	0x00004400


	//   ....[9]....
        /*03d8*/ 	.word	0x000044e0


	//   ....[10]....
        /*03dc*/ 	.word	0x00004df0


	//   ....[11]....
        /*03e0*/ 	.word	0x00004ee0


	//   ....[12]....
        /*03e4*/ 	.word	0x00008de0


	//   ....[13]....
        /*03e8*/ 	.word	0x00008e60


	//   ....[14]....
        /*03ec*/ 	.word	0x00009750


	//   ....[15]....
        /*03f0*/ 	.word	0x00009780


	//   ....[16]....
        /*03f4*/ 	.word	0x0000cc50


	//   ....[17]....
        /*03f8*/ 	.word	0x0000cc80


	//   ....[18]....
        /*03fc*/ 	.word	0x0000d090


	//   ....[19]....
        /*0400*/ 	.word	0x0000d0e0


	//   ....[20]....
        /*0404*/ 	.word	0x0000e4f0


	//   ....[21]....
        /*0408*/ 	.word	0x0000e530


	//   ....[22]....
        /*040c*/ 	.word	0x0000e630


	//   ....[23]....
        /*0410*/ 	.word	0x0000e640


	//   ....[24]....
        /*0414*/ 	.word	0x00011780


	//   ....[25]....
        /*0418*/ 	.word	0x00011910


	//   ....[26]....
        /*041c*/ 	.word	0x00011940


	//   ....[27]....
        /*0420*/ 	.word	0x00011980


	//   ....[28]....
        /*0424*/ 	.word	0x000119f0


	//   ....[29]....
        /*0428*/ 	.word	0x00011a50


	//   ....[30]....
        /*042c*/ 	.word	0x00011a90


	//   ....[31]....
        /*0430*/ 	.word	0x00011c40


	//   ....[32]....
        /*0434*/ 	.word	0x00011ca0


	//   ....[33]....
        /*0438*/ 	.word	0x00011ce0


	//   ....[34]....
        /*043c*/ 	.word	0x00011d20


	//   ....[35]....
        /*0440*/ 	.word	0x00011d50


	//   ....[36]....
        /*0444*/ 	.word	0x00011d80


	//   ....[37]....
        /*0448*/ 	.word	0x00011e20


	//   ....[38]....
        /*044c*/ 	.word	0x00011e80


	//   ....[39]....
        /*0450*/ 	.word	0x00011f10


	//   ....[40]....
        /*0454*/ 	.word	0x00015b70


	//   ....[41]....
        /*0458*/ 	.word	0x00015b80


	//   ....[42]....
        /*045c*/ 	.word	0x00015ca0


	//   ....[43]....
        /*0460*/ 	.word	0x00015d00


	//   ....[44]....
        /*0464*/ 	.word	0x00015d40


	//   ....[45]....
        /*0468*/ 	.word	0x00015d80


	//   ....[46]....
        /*046c*/ 	.word	0x00015db0


	//   ....[47]....
        /*0470*/ 	.word	0x00015de0


	//   ....[48]....
        /*0474*/ 	.word	0x00015f80


	//   ....[49]....
        /*0478*/ 	.word	0x00015fe0


	//   ....[50]....
        /*047c*/ 	.word	0x00016020


	//   ....[51]....
        /*0480*/ 	.word	0x00016060


	//   ....[52]....
        /*0484*/ 	.word	0x00016090


	//   ....[53]....
        /*0488*/ 	.word	0x000160c0


	//   ....[54]....
        /*048c*/ 	.word	0x00016180


	//   ....[55]....
        /*0490*/ 	.word	0x000161a0


	//   ....[56]....
        /*0494*/ 	.word	0x00016210


	//   ....[57]....
        /*0498*/ 	.word	0x000168b0


	//   ....[58]....
        /*049c*/ 	.word	0x00016ea0


	//   ....[59]....
        /*04a0*/ 	.word	0x000172c0


	//   ....[60]....
        /*04a4*/ 	.word	0x00017350


	//   ....[61]....
        /*04a8*/ 	.word	0x000173f0


	//   ....[62]....
        /*04ac*/ 	.word	0x000174a0


	//   ....[63]....
        /*04b0*/ 	.word	0x00017520


	//   ....[64]....
        /*04b4*/ 	.word	0x000175a0


	//   ....[65]....
        /*04b8*/ 	.word	0x00017620


	//   ....[66]....
        /*04bc*/ 	.word	0x000176a0


	//   ....[67]....
        /*04c0*/ 	.word	0x00017730


	//   ....[68]....
        /*04c4*/ 	.word	0x000177e0


	//   ....[69]....
        /*04c8*/ 	.word	0x00017860


	//   ....[70]....
        /*04cc*/ 	.word	0x000178e0


	//   ....[71]....
        /*04d0*/ 	.word	0x00017960


	//   ....[72]....
        /*04d4*/ 	.word	0x000179e0


	//   ....[73]....
        /*04d8*/ 	.word	0x00017a50


	//   ....[74]....
        /*04dc*/ 	.word	0x00017af0


	//   ....[75]....
        /*04e0*/ 	.word	0x00017b80


	//   ....[76]....
        /*04e4*/ 	.word	0x00017cb0


	//----- nvinfo : EIATTR_REG_RECONFIG
	.align		4
.L_329:
        /*04e8*/ 	.byte	0x01, 0x54
	.zero		2


	//----- nvinfo : EIATTR_SYSCALL_OFFSETS
	.align		4
        /*04ec*/ 	.byte	0x04, 0x46
        /*04ee*/ 	.short	(.L_331 - .L_330)


	//   ....[0]....
.L_330:
        /*04f0*/ 	.word	0x000019b0


	//   ....[1]....
        /*04f4*/ 	.word	0x00012c30


	//   ....[2]....
        /*04f8*/ 	.word	0x00012d70


	//   ....[3]....
        /*04fc*/ 	.word	0x00012e70


	//----- nvinfo : EIATTR_MBARRIER_INSTR_OFFSETS
	.align		4
.L_331:
        /*0500*/ 	.byte	0x04, 0x39
        /*0502*/ 	.short	(.L_333 - .L_332)


	//   ....[0]....
.L_332:
        /*0504*/ 	.word	0x000002a0
        /*0508*/ 	.word	0x000000ff
        /*050c*/ 	.word	0x00036800
        /*0510*/ 	.short	0x0100
        /*0512*/ 	.byte	0x08
	.zero		1


	//   ....[1]....
        /*0514*/ 	.word	0x000002b0
        /*0518*/ 	.word	0x000000ff
        /*051c*/ 	.word	0x00036820
        /*0520*/ 	.short	0x0100
        /*0522*/ 	.byte	0x08
	.zero		1


	//   ....[2]....
        /*0524*/ 	.word	0x000003a0
        /*0528*/ 	.word	0x000000ff
        /*052c*/ 	.word	0x00036830
        /*0530*/ 	.short	0x0100
        /*0532*/ 	.byte	0x08
	.zero		1


	//   ....[3]....
        /*0534*/ 	.word	0x000003b0
        /*0538*/ 	.word	0x000000ff
        /*053c*/ 	.word	0x00036840
        /*0540*/ 	.short	0x0100
        /*0542*/ 	.byte	0x08
	.zero		1


	//   ....[4]....
        /*0544*/ 	.word	0x000003c0
        /*0548*/ 	.word	0x000000ff
        /*054c*/ 	.word	0x00036838
        /*0550*/ 	.short	0x0100
        /*0552*/ 	.byte	0x08
	.zero		1


	//   ....[5]....
        /*0554*/ 	.word	0x000003d0
        /*0558*/ 	.word	0x000000ff
        /*055c*/ 	.word	0x00036848
        /*0560*/ 	.short	0x0100
        /*0562*/ 	.byte	0x08
	.zero		1


	//   ....[6]....
        /*0564*/ 	.word	0x00000500
        /*0568*/ 	.word	0x000000ff
        /*056c*/ 	.word	0x00036850
        /*0570*/ 	.short	0x0100
        /*0572*/ 	.byte	0x08
	.zero		1


	//   ....[7]....
        /*0574*/ 	.word	0x00000510
        /*0578*/ 	.word	0x000000ff
        /*057c*/ 	.word	0x00036860
        /*0580*/ 	.short	0x0100
        /*0582*/ 	.byte	0x08
	.zero		1


	//   ....[8]....
        /*0584*/ 	.word	0x00000520
        /*0588*/ 	.word	0x000000ff
        /*058c*/ 	.word	0x00036858
        /*0590*/ 	.short	0x0100
        /*0592*/ 	.byte	0x08
	.zero		1


	//   ....[9]....
        /*0594*/ 	.word	0x00000530
        /*0598*/ 	.word	0x000000ff
        /*059c*/ 	.word	0x00036868
        /*05a0*/ 	.short	0x0100
        /*05a2*/ 	.byte	0x08
	.zero		1


	//   ....[10]....
        /*05a4*/ 	.word	0x00000620
        /*05a8*/ 	.word	0x000000ff
        /*05ac*/ 	.word	0x00036870
        /*05b0*/ 	.short	0x0100
        /*05b2*/ 	.byte	0x06
	.zero		1


	//   ....[11]....
        /*05b4*/ 	.word	0x00000630
        /*05b8*/ 	.word	0x000000ff
        /*05bc*/ 	.word	0x00036880
        /*05c0*/ 	.short	0x0100
        /*05c2*/ 	.byte	0x06
	.zero		1


	//   ....[12]....
        /*05c4*/ 	.word	0x00000640
        /*05c8*/ 	.word	0x000000ff
        /*05cc*/ 	.word	0x00036878
        /*05d0*/ 	.short	0x0100
        /*05d2*/ 	.byte	0x06
	.zero		1


	//   ....[13]....
        /*05d4*/ 	.word	0x00000650
        /*05d8*/ 	.word	0x000000ff
        /*05dc*/ 	.word	0x00036888
        /*05e0*/ 	.short	0x0100
        /*05e2*/ 	.byte	0x06
	.zero		1


	//   ....[14]....
        /*05e4*/ 	.word	0x00000780
        /*05e8*/ 	.word	0x000000ff
        /*05ec*/ 	.word	0x00036890
        /*05f0*/ 	.short	0x0100
        /*05f2*/ 	.byte	0x08
	.zero		1


	//   ....[15]....
        /*05f4*/ 	.word	0x00000790
        /*05f8*/ 	.word	0x000000ff
        /*05fc*/ 	.word	0x000368a0
        /*0600*/ 	.short	0x0100
        /*0602*/ 	.byte	0x08
	.zero		1


	//   ....[16]....
        /*0604*/ 	.word	0x000007a0
        /*0608*/ 	.word	0x000000ff
        /*060c*/ 	.word	0x00036898
        /*0610*/ 	.short	0x0100
        /*0612*/ 	.byte	0x08
	.zero		1


	//   ....[17]....
        /*0614*/ 	.word	0x000007b0
        /*0618*/ 	.word	0x000000ff
        /*061c*/ 	.word	0x000368a8
        /*0620*/ 	.short	0x0100
        /*0622*/ 	.byte	0x08
	.zero		1


	//   ....[18]....
        /*0624*/ 	.word	0x000008e0
        /*0628*/ 	.word	0x000000ff
        /*062c*/ 	.word	0x000368b0
        /*0630*/ 	.short	0x0100
        /*0632*/ 	.byte	0x08
	.zero		1


	//   ....[19]....
        /*0634*/ 	.word	0x000008f0
        /*0638*/ 	.word	0x000000ff
        /*063c*/ 	.word	0x000368c0
        /*0640*/ 	.short	0x0100
        /*0642*/ 	.byte	0x08
	.zero		1


	//   ....[20]....
        /*0644*/ 	.word	0x00000900
        /*0648*/ 	.word	0x000000ff
        /*064c*/ 	.word	0x000368b8
        /*0650*/ 	.short	0x0100
        /*0652*/ 	.byte	0x08
	.zero		1


	//   ....[21]....
        /*0654*/ 	.word	0x00000910
        /*0658*/ 	.word	0x000000ff
        /*065c*/ 	.word	0x000368c8
        /*0660*/ 	.short	0x0100
        /*0662*/ 	.byte	0x08
	.zero		1


	//   ....[22]....
        /*0664*/ 	.word	0x00001a50
        /*0668*/ 	.word	0x000000ff
        /*066c*/ 	.word	0x00036800
        /*0670*/ 	.short	0x010a
        /*0672*/ 	.byte	0x3c
	.zero		1


	//   ....[23]....
        /*0674*/ 	.word	0x00001ad0
        /*0678*/ 	.word	0x00000002
        /*067c*/ 	.word	0x00036830
        /*0680*/ 	.short	0x010a
        /*0682*/ 	.byte	0x3f
	.zero		1


	//   ....[24]....
        /*0684*/ 	.word	0x00001b40
        /*0688*/ 	.word	0x00000002
        /*068c*/ 	.word	0x00036830
        /*0690*/ 	.short	0x010a
        /*0692*/ 	.byte	0x3f
	.zero		1


	//   ....[25]....
        /*0694*/ 	.word	0x00004330
        /*0698*/ 	.word	0x00000002
        /*069c*/ 	.word	0x00000000
        /*06a0*/ 	.short	0x0101
        /*06a2*/ 	.byte	0x3f
	.zero		1


	//   ....[26]....
        /*06a4*/ 	.word	0x00005f00
        /*06a8*/ 	.word	0x000000ff
        /*06ac*/ 	.word	0x00036830
        /*06b0*/ 	.short	0x010a
        /*06b2*/ 	.byte	0x27
	.zero		1


	//   ....[27]....
        /*06b4*/ 	.word	0x00005f40
        /*06b8*/ 	.word	0x000000ff
        /*06bc*/ 	.word	0x00036830
        /*06c0*/ 	.short	0x010a
        /*06c2*/ 	.byte	0x27
	.zero		1


	//   ....[28]....
        /*06c4*/ 	.word	0x00008540
        /*06c8*/ 	.word	0x000000ff
        /*06cc*/ 	.word	0x00036850
        /*06d0*/ 	.short	0x010a
        /*06d2*/ 	.byte	0x0a
	.zero		1


	//   ....[29]....
        /*06d4*/ 	.word	0x00008580
        /*06d8*/ 	.word	0x000000ff
        /*06dc*/ 	.word	0x00036850
        /*06e0*/ 	.short	0x010a
        /*06e2*/ 	.byte	0x0a
	.zero		1


	//   ....[30]....
        /*06e4*/ 	.word	0x00009f30
        /*06e8*/ 	.word	0x00000006
        /*06ec*/ 	.word	0x00000000
        /*06f0*/ 	.short	0x0101
        /*06f2*/ 	.byte	0x3f
	.zero		1


	//   ....[31]....
        /*06f4*/ 	.word	0x00009f80
        /*06f8*/ 	.word	0x0000008e
        /*06fc*/ 	.word	0x00000000
        /*0700*/ 	.short	0x0101
        /*0702*/ 	.byte	0x3f
	.zero		1


	//   ....[32]....
        /*0704*/ 	.word	0x0000a310
        /*0708*/ 	.word	0x000000ff
        /*070c*/ 	.word	0x00036830
        /*0710*/ 	.short	0x010a
        /*0712*/ 	.byte	0x06
	.zero		1


	//   ....[33]....
        /*0714*/ 	.word	0x0000a350
        /*0718*/ 	.word	0x000000ff
        /*071c*/ 	.word	0x00036830
        /*0720*/ 	.short	0x010a
        /*0722*/ 	.byte	0x06
	.zero		1


	//   ....[34]....
        /*0724*/ 	.word	0x0000c940
        /*0728*/ 	.word	0x000000ff
        /*072c*/ 	.word	0x00036850
        /*0730*/ 	.short	0x010a
        /*0732*/ 	.byte	0x0b
	.zero		1


	//   ....[35]....
        /*0734*/ 	.word	0x0000c980
        /*0738*/ 	.word	0x000000ff
        /*073c*/ 	.word	0x00036850
        /*0740*/ 	.short	0x010a
        /*0742*/ 	.byte	0x0b
	.zero		1


	//   ....[36]....
        /*0744*/ 	.word	0x0000d890
        /*0748*/ 	.word	0x0000008c
        /*074c*/ 	.word	0x00000000
        /*0750*/ 	.short	0x0101
        /*0752*/ 	.byte	0x3f
	.zero		1


	//   ....[37]....
        /*0754*/ 	.word	0x0000d900
        /*0758*/ 	.word	0x0000008c
        /*075c*/ 	.word	0x00000000
        /*0760*/ 	.short	0x0101
        /*0762*/ 	.byte	0x3f
	.zero		1


	//   ....[38]....
        /*0764*/ 	.word	0x0000e460
        /*0768*/ 	.word	0x000000ff
        /*076c*/ 	.word	0x00036850
        /*0770*/ 	.short	0x010a
        /*0772*/ 	.byte	0x05
	.zero		1


	//   ....[39]....
        /*0774*/ 	.word	0x0000e4a0
        /*0778*/ 	.word	0x000000ff
        /*077c*/ 	.word	0x00036850
        /*0780*/ 	.short	0x010a
        /*0782*/ 	.byte	0x05
	.zero		1


	//   ....[40]....
        /*0784*/ 	.word	0x0000e990
        /*0788*/ 	.word	0x00000004
        /*078c*/ 	.word	0x00000000
        /*0790*/ 	.short	0x0101
        /*0792*/ 	.byte	0x3f
	.zero		1


	//   ....[41]....
        /*0794*/ 	.word	0x000103b0
        /*0798*/ 	.word	0x0000002a
        /*079c*/ 	.word	0x00000000
        /*07a0*/ 	.short	0x0101
        /*07a2*/ 	.byte	0x3f
	.zero		1


	//   ....[42]....
        /*07a4*/ 	.word	0x000135b0
        /*07a8*/ 	.word	0x00000008
        /*07ac*/ 	.word	0x00036840
        /*07b0*/ 	.short	0x010a
        /*07b2*/ 	.byte	0x3f
	.zero		1


	//   ....[43]....
        /*07b4*/ 	.word	0x00013b60
        /*07b8*/ 	.word	0x00000009
        /*07bc*/ 	.word	0x00036820
        /*07c0*/ 	.short	0x010a
        /*07c2*/ 	.byte	0x3f
	.zero		1


	//   ....[44]....
        /*07c4*/ 	.word	0x00013e90
        /*07c8*/ 	.word	0x00000002
        /*07cc*/ 	.word	0x00036840
        /*07d0*/ 	.short	0x010a
        /*07d2*/ 	.byte	0x3f
	.zero		1


	//   ....[45]....
        /*07d4*/ 	.word	0x00014190
        /*07d8*/ 	.word	0x00000003
        /*07dc*/ 	.word	0x00000060
        /*07e0*/ 	.short	0x010a
        /*07e2*/ 	.byte	0x3f
	.zero		1


	//   ....[46]....
        /*07e4*/ 	.word	0x000147b0
        /*07e8*/ 	.word	0x00000002
        /*07ec*/ 	.word	0x00036840
        /*07f0*/ 	.short	0x010a
        /*07f2*/ 	.byte	0x3f
	.zero		1


	//   ....[47]....
        /*07f4*/ 	.word	0x00014ab0
        /*07f8*/ 	.word	0x00000003
        /*07fc*/ 	.word	0x00000060
        /*0800*/ 	.short	0x010a
        /*0802*/ 	.byte	0x3f
	.zero		1


	//   ....[48]....
        /*0804*/ 	.word	0x00014fe0
        /*0808*/ 	.word	0x00000002
        /*080c*/ 	.word	0x00036840
        /*0810*/ 	.short	0x010a
        /*0812*/ 	.byte	0x3f
	.zero		1


	//   ....[49]....
        /*0814*/ 	.word	0x000152f0
        /*0818*/ 	.word	0x00000002
        /*081c*/ 	.word	0x00000060
        /*0820*/ 	.short	0x010a
        /*0822*/ 	.byte	0x3f
	.zero		1


	//   ....[50]....
        /*0824*/ 	.word	0x000157c0
        /*0828*/ 	.word	0x00000003
        /*082c*/ 	.word	0x00036860
        /*0830*/ 	.short	0x010a
        /*0832*/ 	.byte	0x3f
	.zero		1


	//   ....[51]....
        /*0834*/ 	.word	0x00016830
        /*0838*/ 	.word	0x00000000
        /*083c*/ 	.word	0x00036820
        /*0840*/ 	.short	0x010a
        /*0842*/ 	.byte	0x3f
	.zero		1


	//   ....[52]....
        /*0844*/ 	.word	0x00016a10
        /*0848*/ 	.word	0x00000006
        /*084c*/ 	.word	0x00000000
        /*0850*/ 	.short	0x010a
        /*0852*/ 	.byte	0x3f
	.zero		1


	//   ....[53]....
        /*0854*/ 	.word	0x00016a80
        /*0858*/ 	.word	0x00000007
        /*085c*/ 	.word	0x00000000
        /*0860*/ 	.short	0x010a
        /*0862*/ 	.byte	0x3f
	.zero		1


	//   ....[54]....
        /*0864*/ 	.word	0x00016af0
        /*0868*/ 	.word	0x00000004
        /*086c*/ 	.word	0x00000000
        /*0870*/ 	.short	0x010a
        /*0872*/ 	.byte	0x3f
	.zero		1


	//   ....[55]....
        /*0874*/ 	.word	0x00016b20
        /*0878*/ 	.word	0x00000003
        /*087c*/ 	.word	0x00000000
        /*0880*/ 	.short	0x010a
        /*0882*/ 	.byte	0x3f
	.zero		1


	//   ....[56]....
        /*0884*/ 	.word	0x00016b90
        /*0888*/ 	.word	0x00000003
        /*088c*/ 	.word	0x00036800
        /*0890*/ 	.short	0x010a
        /*0892*/ 	.byte	0x3f
	.zero		1


	//   ....[57]....
        /*0894*/ 	.word	0x00016be0
        /*0898*/ 	.word	0x00000002
        /*089c*/ 	.word	0x00036830
        /*08a0*/ 	.short	0x010a
        /*08a2*/ 	.byte	0x3f
	.zero		1


	//   ....[58]....
        /*08a4*/ 	.word	0x00016c40
        /*08a8*/ 	.word	0x00000005
        /*08ac*/ 	.word	0x00036830
        /*08b0*/ 	.short	0x010a
        /*08b2*/ 	.byte	0x3f
	.zero		1


	//   ....[59]....
        /*08b4*/ 	.word	0x00016ca0
        /*08b8*/ 	.word	0x00000003
        /*08bc*/ 	.word	0x00036850
        /*08c0*/ 	.short	0x010a
        /*08c2*/ 	.byte	0x3f
	.zero		1


	//   ....[60]....
        /*08c4*/ 	.word	0x00016d00
        /*08c8*/ 	.word	0x00000005
        /*08cc*/ 	.word	0x00036830
        /*08d0*/ 	.short	0x010a
        /*08d2*/ 	.byte	0x3f
	.zero		1


	//   ....[61]....
        /*08d4*/ 	.word	0x00016d60
        /*08d8*/ 	.word	0x00000003
        /*08dc*/ 	.word	0x00036850
        /*08e0*/ 	.short	0x010a
        /*08e2*/ 	.byte	0x3f
	.zero		1


	//   ....[62]....
        /*08e4*/ 	.word	0x00016dc0
        /*08e8*/ 	.word	0x00000003
        /*08ec*/ 	.word	0x00036850
        /*08f0*/ 	.short	0x010a
        /*08f2*/ 	.byte	0x3f
	.zero		1


	//   ....[63]....
        /*08f4*/ 	.word	0x00016f60
        /*08f8*/ 	.word	0x00000008
        /*08fc*/ 	.word	0x00036840
        /*0900*/ 	.short	0x010a
        /*0902*/ 	.byte	0x3f
	.zero		1


	//   ....[64]....
        /*0904*/ 	.word	0x00016fe0
        /*0908*/ 	.word	0x00000008
        /*090c*/ 	.word	0x00036820
        /*0910*/ 	.short	0x010a
        /*0912*/ 	.byte	0x3f
	.zero		1


	//   ....[65]....
        /*0914*/ 	.word	0x00017030
        /*0918*/ 	.word	0x00000002
        /*091c*/ 	.word	0x00036840
        /*0920*/ 	.short	0x010a
        /*0922*/ 	.byte	0x3f
	.zero		1


	//   ....[66]....
        /*0924*/ 	.word	0x00017080
        /*0928*/ 	.word	0x00000003
        /*092c*/ 	.word	0x00000060
        /*0930*/ 	.short	0x010a
        /*0932*/ 	.byte	0x3f
	.zero		1


	//   ....[67]....
        /*0934*/ 	.word	0x000170d0
        /*0938*/ 	.word	0x00000002
        /*093c*/ 	.word	0x00036840
        /*0940*/ 	.short	0x010a
        /*0942*/ 	.byte	0x3f
	.zero		1


	//   ....[68]....
        /*0944*/ 	.word	0x00017120
        /*0948*/ 	.word	0x00000003
        /*094c*/ 	.word	0x00000060
        /*0950*/ 	.short	0x010a
        /*0952*/ 	.byte	0x3f
	.zero		1


	//   ....[69]....
        /*0954*/ 	.word	0x00017170
        /*0958*/ 	.word	0x00000002
        /*095c*/ 	.word	0x00036840
        /*0960*/ 	.short	0x010a
        /*0962*/ 	.byte	0x3f
	.zero		1


	//   ....[70]....
        /*0964*/ 	.word	0x000171c0
        /*0968*/ 	.word	0x00000002
        /*096c*/ 	.word	0x00000060
        /*0970*/ 	.short	0x010a
        /*0972*/ 	.byte	0x3f
	.zero		1


	//   ....[71]....
        /*0974*/ 	.word	0x00017210
        /*0978*/ 	.word	0x00000003
        /*097c*/ 	.word	0x00036860
        /*0980*/ 	.short	0x010a
        /*0982*/ 	.byte	0x3f
	.zero		1


	//   ....[72]....
        /*0984*/ 	.word	0x00017bd0
        /*0988*/ 	.word	0x00000000
        /*098c*/ 	.word	0x00036820
        /*0990*/ 	.short	0x010a
        /*0992*/ 	.byte	0x3f
	.zero		1


	//   ....[73]....
        /*0994*/ 	.word	0x00017d70
        /*0998*/ 	.word	0x00000006
        /*099c*/ 	.word	0x00000000
        /*09a0*/ 	.short	0x010a
        /*09a2*/ 	.byte	0x3f
	.zero		1


	//   ....[74]....
        /*09a4*/ 	.word	0x00017dc0
        /*09a8*/ 	.word	0x00000007
        /*09ac*/ 	.word	0x00000000
        /*09b0*/ 	.short	0x010a
        /*09b2*/ 	.byte	0x3f
	.zero		1


	//   ....[75]....
        /*09b4*/ 	.word	0x00017e10
        /*09b8*/ 	.word	0x00000004
        /*09bc*/ 	.word	0x00000000
        /*09c0*/ 	.short	0x010a
        /*09c2*/ 	.byte	0x3f
	.zero		1


	//----- nvinfo : EIATTR_NUM_MBARRIERS
	.align		4
.L_333:
        /*09c4*/ 	.byte	0x03, 0x38
        /*09c6*/ 	.short	0x0016


	//----- nvinfo : EIATTR_EXIT_INSTR_OFFSETS
	.align		4
        /*09c8*/ 	.byte	0x04, 0x1c
        /*09ca*/ 	.short	(.L_335 - .L_334)


	//   ....[0]....
.L_334:
        /*09cc*/ 	.word	0x00000a80


	//   ....[1]....
        /*09d0*/ 	.word	0x00011740


	//   ....[2]....
        /*09d4*/ 	.word	0x000117a0


	//   ....[3]....
        /*09d8*/ 	.word	0x00016b70


	//----- nvinfo : EIATTR_MAX_THREADS
	.align		4
.L_335:
        /*09dc*/ 	.byte	0x04, 0x05
        /*09de*/ 	.short	(.L_337 - .L_336)
.L_336:
        /*09e0*/ 	.word	0x00000180
        /*09e4*/ 	.word	0x00000001
        /*09e8*/ 	.word	0x00000001


	//----- nvinfo : EIATTR_CRS_STACK_SIZE
	.align		4
.L_337:
        /*09ec*/ 	.byte	0x04, 0x1e
        /*09ee*/ 	.short	(.L_339 - .L_338)
.L_338:
        /*09f0*/ 	.word	0x00000000


	//----- nvinfo : EIATTR_CBANK_PARAM_SIZE
	.align		4
.L_339:
        /*09f4*/ 	.byte	0x03, 0x19
        /*09f6*/ 	.short	0x0a70


	//----- nvinfo : EIATTR_PARAM_CBANK
	.align		4
        /*09f8*/ 	.byte	0x04, 0x0a
        /*09fa*/ 	.short	(.L_341 - .L_340)
	.align		4
.L_340:
        /*09fc*/ 	.word	index@(.nv.constant0._ZN7cutlass13device_kernelIN5flash11enable_sm90INS1_16FlashAttnFwdSm90INS1_25CollectiveMainloopFwdSm90ILi2EN4cute5tupleIJNS5_1CILi1EEES8_S8_EEENS6_IJNS7_ILi128EEENS7_ILi112EEENS7_ILi192EEEEEELi192ENS_10bfloat16_tEfNS_4arch4Sm90ELb1ELb0ELb0ELb1ELb0ELb0ELb0ELb1ELb1ELb0ELb0ELb0EEENS1_21CollectiveEpilogueFwdINS6_IJSA_SC_SB_EEES9_SE_SG_Li256ELb1ELb0ELb0ELb0EEENS1_36VarlenDynamicPersistentTileSchedulerILi128ELi112ELi256ELi32ELb0ELb0ELb1ELb1ELb1ELb1EEEEEEEEEvNT_6ParamsE)
        /*0a00*/ 	.short	0x0210
        /*0a02*/ 	.short	0x0a70


	//----- nvinfo : EIATTR_SW_WAR
	.align		4
.L_341:
        /*0a04*/ 	.byte	0x04, 0x36
        /*0a06*/ 	.short	(.L_343 - .L_342)
.L_342:
        /*0a08*/ 	.word	0x00000008
.L_343:


//--------------------- .nv.info._ZN7cutlass13device_kernelIN5flash11enable_sm90INS1_16FlashAttnFwdSm90INS1_25CollectiveMainloopFwdSm90ILi2EN4cute5tupleIJNS5_1CILi1EEES8_S8_EEENS6_IJNS7_ILi128EEENS7_ILi112EEENS7_ILi192EEEEEELi192ENS_10bfloat16_tEfNS_4arch4Sm90ELb1ELb0ELb0ELb1ELb0ELb1ELb0ELb1ELb1ELb0ELb0ELb0EEENS1_21CollectiveEpilogueFwdINS6_IJSA_SC_SB_EEES9_SE_SG_Li256ELb1ELb0ELb0ELb0EEENS1_36VarlenDynamicPersistentTileSchedulerILi128ELi112ELi256ELi32ELb0ELb0ELb1ELb1ELb1ELb1EEEEEEEEEvNT_6ParamsE --------------------------
	.section	.nv.info._ZN7cutlass13device_kernelIN5flash11enable_sm90INS1_16FlashAttnFwdSm90INS1_25CollectiveMainloopFwdSm90ILi2EN4cute5tupleIJNS5_1CILi1EEES8_S8_EEENS6_IJNS7_ILi128EEENS7_ILi112EEENS7_ILi192EEEEEELi192ENS_10bfloat16_tEfNS_4arch4Sm90ELb1ELb0ELb0ELb1ELb0ELb1ELb0ELb1ELb1ELb0ELb0ELb0EEENS1_21CollectiveEpilogueFwdINS6_IJSA_SC_SB_EEES9_SE_SG_Li256ELb1ELb0ELb0ELb0EEENS1_36VarlenDynamicPersistentTileSchedulerILi128ELi112ELi256ELi32ELb0ELb0ELb1ELb1ELb1ELb1EEEEEEEEEvNT_6ParamsE,"",@"SHT_CUDA_INFO"
	.sectionflags	@""
	.align	4


	//----- nvinfo : EIATTR_CUDA_API_VERSION
	.align		4
        /*0000*/ 	.byte	0x04, 0x37
        /*0002*/ 	.short	(.L_345 - .L_344)
.L_344:
        /*0004*/ 	.word	0x00000082


	//----- nvinfo : EIATTR_KPARAM_INFO
	.align		4
.L_345:
        /*0008*/ 	.byte	0x04, 0x17
        /*000a*/ 	.short	(.L_347 - .L_346)
.L_346:
        /*000c*/ 	.word	0x00000000
        /*0010*/ 	.short	0x0000
        /*0012*/ 	.short	0x0070
        /*0014*/ 	.byte	0x00, 0xf0, 0x01, 0x28


	//----- nvinfo : EIATTR_SPARSE_MMA_MASK
	.align		4
.L_347:
        /*0018*/ 	.byte	0x03, 0x50
        /*001a*/ 	.short	0x0000


	//----- nvinfo : EIATTR_MAXREG_COUNT
	.align		4
        /*001c*/ 	.byte	0x03, 0x1b
        /*001e*/ 	.short	0x00a8


	//----- nvinfo : EIATTR_NUM_BARRIERS
	.align		4
        /*0020*/ 	.byte	0x02, 0x4c
        /*0022*/ 	.byte	0x10
	.zero		1


	//----- nvinfo : EIATTR_EXTERNS
	.align		4
        /*0024*/ 	.byte	0x04, 0x0f
        /*0026*/ 	.short	(.L_349 - .L_348)


	//   ....[0]....
	.align		4
.L_348:
        /*0028*/ 	.word	index@(__assertfail)


	//----- nvinfo : EIATTR_ANNOTATIONS
	.align		4
.L_349:
        /*002c*/ 	.byte	0x04, 0x55
        /*002e*/ 	.short	(.L_351 - .L_350)


	//   ....[0]....
.L_350:
        /* <DEDUP_REMOVED lines=74> */


	//----- nvinfo : EIATTR_MERCURY_ISA_VERSION
	.align		4
.L_351:
        /*04b8*/ 	.byte	0x03, 0x5f
        /*04ba*/ 	.short	0x0101


	//----- nvinfo : EIATTR_UNUSED_LOAD_BYTE_OFFSET
	.align		4
        /*04bc*/ 	.byte	0x04, 0x44
        /*04be*/ 	.short	(.L_353 - .L_352)


	//   ....[0]....
.L_352:
        /*04c0*/ 	.word	0x00000ae0
        /*04c4*/ 	.word	0x0000fff0


	//   ....[1]....
        /*04c8*/ 	.word	0x00023230
        /*04cc*/ 	.word	0x0000fff0


	//----- nvinfo : EIATTR_INT_WARP_WIDE_INSTR_OFFSETS
	.align		4
.L_353:
        /*04d0*/ 	.byte	0x04, 0x31
        /*04d2*/ 	.short	(.L_355 - .L_354)


	//   ....[0]....
.L_354:
        /*04d4*/ 	.word	0x000001c0


	//   ....[1]....
        /*04d8*/ 	.word	0x00000200


	//   ....[2]....
        /*04dc*/ 	.word	0x00000270


	//   ....[3]....
        /*04e0*/ 	.word	0x00027780


	//   ....[4]....
        /*04e4*/ 	.word	0x00027810


	//   ....[5]....
        /*04e8*/ 	.word	0x00027c90


	//   ....[6]....
        /*04ec*/ 	.word	0x00027cc0


	//   ....[7]....
        /*04f0*/ 	.word	0x00027ed0


	//   ....[8]....
        /*04f4*/ 	.word	0x00027fc0


	//   ....[9]....
        /*04f8*/ 	.word	0x0002a350


	//   ....[10]....
        /*04fc*/ 	.word	0x0002a3e0


	//----- nvinfo : EIATTR_COOP_GROUP_MASK_REGIDS
	.align		4
.L_355:
        /*0500*/ 	.byte	0x04, 0x29
        /*0502*/ 	.short	(.L_357 - .L_356)


	//   ....[0]....
.L_356:
        /*0504*/ 	.word	0xffffffff


	//   ....[1]....
        /*0508*/ 	.word	0xffffffff


	//   ....[2]....
        /*050c*/ 	.word	0xffffffff


	//   ....[3]....
        /*0510*/ 	.word	0xffffffff


	//   ....[4]....
        /*0514*/ 	.word	0xffffffff


	//   ....[5]....
        /*0518*/ 	.word	0xffffffff


	//   ....[6]....
        /*051c*/ 	.word	0xffffffff


	//   ....[7]....
        /*0520*/ 	.word	0xffffffff


	//   ....[8]....
        /*0524*/ 	.word	0xffffffff


	//   ....[9]....
        /*0528*/ 	.word	0xffffffff


	//   ....[10]....
        /*052c*/ 	.word	0xffffffff


	//   ....[11]....
        /*0530*/ 	.word	0xffffffff


	//   ....[12]....
        /*0534*/ 	.word	0xffffffff


	//   ....[13]....
        /*0538*/ 	.word	0xffffffff


	//   ....[14]....
        /*053c*/ 	.word	0xffffffff


	//   ....[15]....
        /*0540*/ 	.word	0xffffffff


	//   ....[16]....
        /*0544*/ 	.word	0xffffffff


	//   ....[17]....
        /*0548*/ 	.word	0xffffffff


	//   ....[18]....
        /*054c*/ 	.word	0xffffffff


	//   ....[19]....
        /*0550*/ 	.word	0xffffffff


	//   ....[20]....
        /*0554*/ 	.word	0xffffffff


	//   ....[21]....
        /*0558*/ 	.word	0xffffffff


	//   ....[22]....
        /*055c*/ 	.word	0xffffffff


	//   ....[23]....
        /*0560*/ 	.word	0xffffffff


	//   ....[24]....
        /*0564*/ 	.word	0xffffffff


	//   ....[25]....
        /*0568*/ 	.word	0xffffffff


	//   ....[26]....
        /*056c*/ 	.word	0xffffffff


	//   ....[27]....
        /*0570*/ 	.word	0xffffffff


	//   ....[28]....
        /*0574*/ 	.word	0xffffffff


	//   ....[29]....
        /*0578*/ 	.word	0xffffffff


	//   ....[30]....
        /*057c*/ 	.word	0xffffffff


	//   ....[31]....
        /*0580*/ 	.word	0xffffffff


	//   ....[32]....
        /*0584*/ 	.word	0xffffffff


	//   ....[33]....
        /*0588*/ 	.word	0xffffffff


	//   ....[34]....
        /*058c*/ 	.word	0xffffffff


	//   ....[35]....
        /*0590*/ 	.word	0xffffffff


	//   ....[36]....
        /*0594*/ 	.word	0xffffffff


	//   ....[37]....
        /*0598*/ 	.word	0xffffffff


	//   ....[38]....
        /*059c*/ 	.word	0xffffffff


	//   ....[39]....
        /*05a0*/ 	.word	0xffffffff


	//   ....[40]....
        /*05a4*/ 	.word	0xffffffff


	//   ....[41]....
        /*05a8*/ 	.word	0xffffffff


	//   ....[42]....
        /*05ac*/ 	.word	0xffffffff


	//   ....[43]....
        /*05b0*/ 	.word	0xffffffff


	//   ....[44]....
        /*05b4*/ 	.word	0xffffffff


	//   ....[45]....
        /*05b8*/ 	.word	0xffffffff


	//   ....[46]....
        /*05bc*/ 	.word	0xffffffff


	//   ....[47]....
        /*05c0*/ 	.word	0xffffffff


	//   ....[48]....
        /*05c4*/ 	.word	0xffffffff


	//   ....[49]....
        /*05c8*/ 	.word	0xffffffff


	//   ....[50]....
        /*05cc*/ 	.word	0xffffffff


	//   ....[51]....
        /*05d0*/ 	.word	0xffffffff


	//   ....[52]....
        /*05d4*/ 	.word	0xffffffff


	//   ....[53]....
        /*05d8*/ 	.word	0xffffffff


	//   ....[54]....
        /*05dc*/ 	.word	0xffffffff


	//   ....[55]....
        /*05e0*/ 	.word	0xffffffff


	//   ....[56]....
        /*05e4*/ 	.word	0xffffffff


	//   ....[57]....
        /*05e8*/ 	.word	0xffffffff


	//   ....[58]....
        /*05ec*/ 	.word	0x0500000f


	//   ....[59]....
        /*05f0*/ 	.word	0x0500000f


	//   ....[60]....
        /*05f4*/ 	.word	0x0500000f


	//   ....[61]....
        /*05f8*/ 	.word	0x0500000f


	//   ....[62]....
        /*05fc*/ 	.word	0x0500000f


	//   ....[63]....
        /*0600*/ 	.word	0x0500000f


	//   ....[64]....
        /*0604*/ 	.word	0x0500000f


	//   ....[65]....
        /*0608*/ 	.word	0x0500000f


	//   ....[66]....
        /*060c*/ 	.word	0x0500000f


	//   ....[67]....
        /*0610*/ 	.word	0x0500000f


	//   ....[68]....
        /*0614*/ 	.word	0x0500000f


	//   ....[69]....
        /*0618*/ 	.word	0x0500000f


	//   ....[70]....
        /*061c*/ 	.word	0x0500000f


	//   ....[71]....
        /*0620*/ 	.word	0x0500000f


	//   ....[72]....
        /*0624*/ 	.word	0x0500000f


	//   ....[73]....
        /*0628*/ 	.word	0x0500000f


	//   ....[74]....
        /*062c*/ 	.word	0x0500000f


	//   ....[75]....
        /*0630*/ 	.word	0x0500000f


	//   ....[76]....
        /*0634*/ 	.word	0x0500000f


	//   ....[77]....
        /*0638*/ 	.word	0x0500000f


	//   ....[78]....
        /*063c*/ 	.word	0x0500000f


	//   ....[79]....
        /*0640*/ 	.word	0x0500000f


	//   ....[80]....
        /*0644*/ 	.word	0x0500000f


	//   ....[81]....
        /*0648*/ 	.word	0x0500000f


	//   ....[82]....
        /*064c*/ 	.word	0x0500000f


	//   ....[83]....
        /*0650*/ 	.word	0x0500000f


	//   ....[84]....
        /*0654*/ 	.word	0x0500000f


	//   ....[85]....
        /*0658*/ 	.word	0x0500000f


	//   ....[86]....
        /*065c*/ 	.word	0x0500000f


	//   ....[87]....
        /*0660*/ 	.word	0x0500000f


	//   ....[88]....
        /*0664*/ 	.word	0x0500000f


	//   ....[89]....
        /*0668*/ 	.word	0x0500000f


	//   ....[90]....
        /*066c*/ 	.word	0x0500000f


	//   ....[91]....
        /*0670*/ 	.word	0x0500000f


	//   ....[92]....
        /*0674*/ 	.word	0x0500000f


	//   ....[93]....
        /*0678*/ 	.word	0x0500000f


	//----- nvinfo : EIATTR_COOP_GROUP_INSTR_OFFSETS
	.align		4
.L_357:
        /*067c*/ 	.byte	0x04, 0x28
        /*067e*/ 	.short	(.L_359 - .L_358)


	//   ....[0]....
.L_358:
        /*0680*/ 	.word	0x00000060


	//   ....[1]....
        /*0684*/ 	.word	0x000001d0


	//   ....[2]....
        /*0688*/ 	.word	0x00000220


	//   ....[3]....
        /*068c*/ 	.word	0x00000450


	//   ....[4]....
        /*0690*/ 	.word	0x000005b0


	//   ....[5]....
        /*0694*/ 	.word	0x000006d0


	//   ....[6]....
        /*0698*/ 	.word	0x00000830


	//   ....[7]....
        /*069c*/ 	.word	0x0000b080


	//   ....[8]....
        /*06a0*/ 	.word	0x00016340


	//   ....[9]....
        /*06a4*/ 	.word	0x00016380


	//   ....[10]....
        /*06a8*/ 	.word	0x00016c50


	//   ....[11]....
        /*06ac*/ 	.word	0x00016cc0


	//   ....[12]....
        /*06b0*/ 	.word	0x0001bd20


	//   ....[13]....
        /*06b4*/ 	.word	0x0001be30


	//   ....[14]....
        /*06b8*/ 	.word	0x0001c5b0


	//   ....[15]....
        /*06bc*/ 	.word	0x0001c610


	//   ....[16]....
        /*06c0*/ 	.word	0x00021040


	//   ....[17]....
        /*06c4*/ 	.word	0x00021070


	//   ....[18]....
        /*06c8*/ 	.word	0x000210d0


	//   ....[19]....
        /*06cc*/ 	.word	0x000213f0


	//   ....[20]....
        /*06d0*/ 	.word	0x000229e0


	//   ....[21]....
        /*06d4*/ 	.word	0x000229f0


	//   ....[22]....
        /*06d8*/ 	.word	0x00022a30


	//   ....[23]....
        /*06dc*/ 	.word	0x00022a40


	//   ....[24]....
        /*06e0*/ 	.word	0x000255b0


	//   ....[25]....
        /*06e4*/ 	.word	0x00025730


	//   ....[26]....
        /*06e8*/ 	.word	0x00025760


	//   ....[27]....
        /*06ec*/ 	.word	0x000257a0


	//   ....[28]....
        /*06f0*/ 	.word	0x00025800


	//   ....[29]....
        /*06f4*/ 	.word	0x00025860


	//   ....[30]....
        /*06f8*/ 	.word	0x000258b0


	//   ....[31]....
        /*06fc*/ 	.word	0x00025a60


	//   ....[32]....
        /*0700*/ 	.word	0x00025ac0


	//   ....[33]....
        /*0704*/ 	.word	0x00025b00


	//   ....[34]....
        /*0708*/ 	.word	0x00025b40


	//   ....[35]....
        /*070c*/ 	.word	0x00025b70


	//   ....[36]....
        /*0710*/ 	.word	0x00025ba0


	//   ....[37]....
        /*0714*/ 	.word	0x00025c30


	//   ....[38]....
        /*0718*/ 	.word	0x00025c90


	//   ....[39]....
        /*071c*/ 	.word	0x00025d20


	//   ....[40]....
        /*0720*/ 	.word	0x0002a850


	//   ....[41]....
        /*0724*/ 	.word	0x0002a860


	//   ....[42]....
        /*0728*/ 	.word	0x0002a970


	//   ....[43]....
        /*072c*/ 	.word	0x0002a9d0


	//   ....[44]....
        /*0730*/ 	.word	0x0002aa10


	//   ....[45]....
        /*0734*/ 	.word	0x0002aa50


	//   ....[46]....
        /*0738*/ 	.word	0x0002aa80


	//   ....[47]....
        /*073c*/ 	.word	0x0002aab0


	//   ....[48]....
        /*0740*/ 	.word	0x0002ac40


	//   ....[49]....
        /*0744*/ 	.word	0x0002aca0


	//   ....[50]....
        /*0748*/ 	.word	0x0002ace0


	//   ....[51]....
        /*074c*/ 	.word	0x0002ad20


	//   ....[52]....
        /*0750*/ 	.word	0x0002ad50


	//   ....[53]....
        /*0754*/ 	.word	0x0002ad80


	//   ....[54]....
        /*0758*/ 	.word	0x0002ae40


	//   ....[55]....
        /*075c*/ 	.word	0x0002ae60


	//   ....[56]....
        /*0760*/ 	.word	0x0002aed0


	//   ....[57]....
        /*0764*/ 	.word	0x0002b560


	//   ....[58]....
        /*0768*/ 	.word	0x0002b9c0


	//   ....[59]....
        /*076c*/ 	.word	0x0002ba60


	//   ....[60]....
        /*0770*/ 	.word	0x0002bb00


	//   ....[61]....
        /*0774*/ 	.word	0x0002bba0


	//   ....[62]....
        /*0778*/ 	.word	0x0002bc40


	//   ....[63]....
        /*077c*/ 	.word	0x0002bce0


	//   ....[64]....
        /*0780*/ 	.word	0x0002bd80


	//   ....[65]....
        /*0784*/ 	.word	0x0002be20


	//   ....[66]....
        /*0788*/ 	.word	0x0002bf10


	//   ....[67]....
        /*078c*/ 	.word	0x0002bfb0


	//   ....[68]....
        /*0790*/ 	.word	0x0002c050


	//   ....[69]....
        /*0794*/ 	.word	0x0002c0f0


	//   ....[70]....
        /*0798*/ 	.word	0x0002c190


	//   ....[71]....
        /*079c*/ 	.word	0x0002c230


	//   ....[72]....
        /*07a0*/ 	.word	0x0002c2d0


	//   ....[73]....
        /*07a4*/ 	.word	0x0002c370


	//   ....[74]....
        /*07a8*/ 	.word	0x0002c670


	//   ....[75]....
        /*07ac*/ 	.word	0x0002c950


	//   ....[76]....
        /*07b0*/ 	.word	0x0002cd70


	//   ....[77]....
        /*07b4*/ 	.word	0x0002ce00


	//   ....[78]....
        /*07b8*/ 	.word	0x0002cea0


	//   ....[79]....
        /*07bc*/ 	.word	0x0002cf50


	//   ....[80]....
        /*07c0*/ 	.word	0x0002cfd0


	//   ....[81]....
        /*07c4*/ 	.word	0x0002d050


	//   ....[82]....
        /*07c8*/ 	.word	0x0002d0d0


	//   ....[83]....
        /*07cc*/ 	.word	0x0002d150


	//   ....[84]....
        /*07d0*/ 	.word	0x0002d1e0


	//   ....[85]....
        /*07d4*/ 	.word	0x0002d290


	//   ....[86]....
        /*07d8*/ 	.word	0x0002d310


	//   ....[87]....
        /*07dc*/ 	.word	0x0002d390


	//   ....[88]....
        /*07e0*/ 	.word	0x0002d410


	//   ....[89]....
        /*07e4*/ 	.word	0x0002d490


	//   ....[90]....
        /*07e8*/ 	.word	0x0002d500


	//   ....[91]....
        /*07ec*/ 	.word	0x0002d5a0


	//   ....[92]....
        /*07f0*/ 	.word	0x0002d630


	//   ....[93]....
        /*07f4*/ 	.word	0x0002d760


	//----- nvinfo : EIATTR_REG_RECONFIG
	.align		4
.L_359:
        /*07f8*/ 	.byte	0x01, 0x54
	.zero		2


	//----- nvinfo : EIATTR_SYSCALL_OFFSETS
	.align		4
        /*07fc*/ 	.byte	0x04, 0x46
        /*07fe*/ 	.short	(.L_361 - .L_360)


	//   ....[0]....
.L_360:
        /*0800*/ 	.word	0x00001a50


	//   ....[1]....
        /*0804*/ 	.word	0x00001ba0


	//   ....[2]....
        /*0808*/ 	.word	0x0000b220


	//   ....[3]....
        /*080c*/ 	.word	0x0000b6c0


	//   ....[4]....
        /*0810*/ 	.word	0x000279a0


	//   ....[5]....
        /*0814*/ 	.word	0x00027ae0


	//   ....[6]....
        /*0818*/ 	.word	0x00027be0


	//----- nvinfo : EIATTR_MBARRIER_INSTR_OFFSETS
	.align		4
.L_361:
        /*081c*/ 	.byte	0x04, 0x39
        /*081e*/ 	.short	(.L_363 - .L_362)


	//   ....[0]....
.L_362:
        /*0820*/ 	.word	0x00000300
        /*0824*/ 	.word	0x000000ff
        /*0828*/ 	.word	0x00036800
        /*082c*/ 	.short	0x0100
        /*082e*/ 	.byte	0x08
	.zero		1


	//   ....[1]....
        /*0830*/ 	.word	0x00000310
        /*0834*/ 	.word	0x000000ff
        /*0838*/ 	.word	0x00036820
        /*083c*/ 	.short	0x0100
        /*083e*/ 	.byte	0x08
	.zero		1


	//   ....[2]....
        /*0840*/ 	.word	0x00000400
        /*0844*/ 	.word	0x000000ff
        /*0848*/ 	.word	0x00036830
        /*084c*/ 	.short	0x0100
        /*084e*/ 	.byte	0x08
	.zero		1


	//   ....[3]....
        /*0850*/ 	.word	0x00000410
        /*0854*/ 	.word	0x000000ff
        /*0858*/ 	.word	0x00036840
        /*085c*/ 	.short	0x0100
        /*085e*/ 	.byte	0x08
	.zero		1


	//   ....[4]....
        /*0860*/ 	.word	0x00000420
        /*0864*/ 	.word	0x000000ff
        /*0868*/ 	.word	0x00036838
        /*086c*/ 	.short	0x0100
        /*086e*/ 	.byte	0x08
	.zero		1


	//   ....[5]....
        /*0870*/ 	.word	0x00000430
        /*0874*/ 	.word	0x000000ff
        /*0878*/ 	.word	0x00036848
        /*087c*/ 	.short	0x0100
        /*087e*/ 	.byte	0x08
	.zero		1


	//   ....[6]....
        /*0880*/ 	.word	0x00000560
        /*0884*/ 	.word	0x000000ff
        /*0888*/ 	.word	0x00036850
        /*088c*/ 	.short	0x0100
        /*088e*/ 	.byte	0x08
	.zero		1


	//   ....[7]....
        /*0890*/ 	.word	0x00000570
        /*0894*/ 	.word	0x000000ff
        /*0898*/ 	.word	0x00036860
        /*089c*/ 	.short	0x0100
        /*089e*/ 	.byte	0x08
	.zero		1


	//   ....[8]....
        /*08a0*/ 	.word	0x00000580
        /*08a4*/ 	.word	0x000000ff
        /*08a8*/ 	.word	0x00036858
        /*08ac*/ 	.short	0x0100
        /*08ae*/ 	.byte	0x08
	.zero		1


	//   ....[9]....
        /*08b0*/ 	.word	0x00000590
        /*08b4*/ 	.word	0x000000ff
        /*08b8*/ 	.word	0x00036868
        /*08bc*/ 	.short	0x0100
        /*08be*/ 	.byte	0x08
	.zero		1


	//   ....[10]....
        /*08c0*/ 	.word	0x00000680
        /*08c4*/ 	.word	0x000000ff
        /*08c8*/ 	.word	0x00036870
        /*08cc*/ 	.short	0x0100
        /*08ce*/ 	.byte	0x06
	.zero		1


	//   ....[11]....
        /*08d0*/ 	.word	0x00000690
        /*08d4*/ 	.word	0x000000ff
        /*08d8*/ 	.word	0x00036880
        /*08dc*/ 	.short	0x0100
        /*08de*/ 	.byte	0x06
	.zero		1


	//   ....[12]....
        /*08e0*/ 	.word	0x000006a0
        /*08e4*/ 	.word	0x000000ff
        /*08e8*/ 	.word	0x00036878
        /*08ec*/ 	.short	0x0100
        /*08ee*/ 	.byte	0x06
	.zero		1


	//   ....[13]....
        /*08f0*/ 	.word	0x000006b0
        /*08f4*/ 	.word	0x000000ff
        /*08f8*/ 	.word	0x00036888
        /*08fc*/ 	.short	0x0100
        /*08fe*/ 	.byte	0x06
	.zero		1


	//   ....[14]....
        /*0900*/ 	.word	0x000007e0
        /*0904*/ 	.word	0x000000ff
        /*0908*/ 	.word	0x00036890
        /*090c*/ 	.short	0x0100
        /*090e*/ 	.byte	0x08
	.zero		1


	//   ....[15]....
        /*0910*/ 	.word	0x000007f0
        /*0914*/ 	.word	0x000000ff
        /*0918*/ 	.word	0x000368a0
        /*091c*/ 	.short	0x0100
        /*091e*/ 	.byte	0x08
	.zero		1


	//   ....[16]....
        /*0920*/ 	.word	0x00000800
        /*0924*/ 	.word	0x000000ff
        /*0928*/ 	.word	0x00036898
        /*092c*/ 	.short	0x0100
        /*092e*/ 	.byte	0x08
	.zero		1


	//   ....[17]....
        /*0930*/ 	.word	0x00000810
        /*0934*/ 	.word	0x000000ff
        /*0938*/ 	.word	0x000368a8
        /*093c*/ 	.short	0x0100
        /*093e*/ 	.byte	0x08
	.zero		1


	//   ....[18]....
        /*0940*/ 	.word	0x00000940
        /*0944*/ 	.word	0x000000ff
        /*0948*/ 	.word	0x000368b0
        /*094c*/ 	.short	0x0100
        /*094e*/ 	.byte	0x08
	.zero		1


	//   ....[19]....
        /*0950*/ 	.word	0x00000950
        /*0954*/ 	.word	0x000000ff
        /*0958*/ 	.word	0x000368c0
        /*095c*/ 	.short	0x0100
        /*095e*/ 	.byte	0x08
	.zero		1


	//   ....[20]....
        /*0960*/ 	.word	0x00000960
        /*0964*/ 	.word	0x000000ff
        /*0968*/ 	.word	0x000368b8
        /*096c*/ 	.short	0x0100
        /*096e*/ 	.byte	0x08
	.zero		1


	//   ....[21]....
        /*0970*/ 	.word	0x00000970
        /*0974*/ 	.word	0x000000ff
        /*0978*/ 	.word	0x000368c8
        /*097c*/ 	.short	0x0100
        /*097e*/ 	.byte	0x08
	.zero		1


	//   ....[22]....
        /*0980*/ 	.word	0x000038f0
        /*0984*/ 	.word	0x00000062
        /*0988*/ 	.word	0x00036890
        /*098c*/ 	.short	0x010a
        /*098e*/ 	.byte	0x3f
	.zero		1


	//   ....[23]....
        /*0990*/ 	.word	0x00006f00
        /*0994*/ 	.word	0x00000062
        /*0998*/ 	.word	0x00036890
        /*099c*/ 	.short	0x010a
        /*099e*/ 	.byte	0x3f
	.zero		1


	//   ....[24]....
        /*09a0*/ 	.word	0x0000a1b0
        /*09a4*/ 	.word	0x00000062
        /*09a8*/ 	.word	0x00036890
        /*09ac*/ 	.short	0x010a
        /*09ae*/ 	.byte	0x3f
	.zero		1


	//   ....[25]....
        /*09b0*/ 	.word	0x0000a580
        /*09b4*/ 	.word	0x00000028
        /*09b8*/ 	.word	0x00000000
        /*09bc*/ 	.short	0x0101
        /*09be*/ 	.byte	0x3f
	.zero		1


	//   ....[26]....
        /*09c0*/ 	.word	0x0000a5c0
        /*09c4*/ 	.word	0x00000062
        /*09c8*/ 	.word	0x000368b0
        /*09cc*/ 	.short	0x010a
        /*09ce*/ 	.byte	0x3f
	.zero		1


	//   ....[27]....
        /*09d0*/ 	.word	0x0000ac30
        /*09d4*/ 	.word	0x00000062
        /*09d8*/ 	.word	0x00000000
        /*09dc*/ 	.short	0x0101
        /*09de*/ 	.byte	0x3f
	.zero		1


	//   ....[28]....
        /*09e0*/ 	.word	0x0000b2a0
        /*09e4*/ 	.word	0x00000012
        /*09e8*/ 	.word	0x00036800
        /*09ec*/ 	.short	0x010a
        /*09ee*/ 	.byte	0x3f
	.zero		1


	//   ....[29]....
        /*09f0*/ 	.word	0x0000b2f0
        /*09f4*/ 	.word	0x00000012
        /*09f8*/ 	.word	0x00036800
        /*09fc*/ 	.short	0x010a
        /*09fe*/ 	.byte	0x3f
	.zero		1


	//   ....[30]....
        /*0a00*/ 	.word	0x0000c6e0
        /*0a04*/ 	.word	0x00000012
        /*0a08*/ 	.word	0x00036800
        /*0a0c*/ 	.short	0x010a
        /*0a0e*/ 	.byte	0x3f
	.zero		1


	//   ....[31]....
        /*0a10*/ 	.word	0x0000fc50
        /*0a14*/ 	.word	0x00000012
        /*0a18*/ 	.word	0x00036800
        /*0a1c*/ 	.short	0x010a
        /*0a1e*/ 	.byte	0x3f
	.zero		1


	//   ....[32]....
        /*0a20*/ 	.word	0x00012880
        /*0a24*/ 	.word	0x00000006
        /*0a28*/ 	.word	0x00036830
        /*0a2c*/ 	.short	0x010a
        /*0a2e*/ 	.byte	0x3f
	.zero		1


	//   ....[33]....
        /*0a30*/ 	.word	0x00012900
        /*0a34*/ 	.word	0x00000006
        /*0a38*/ 	.word	0x00036830
        /*0a3c*/ 	.short	0x010a
        /*0a3e*/ 	.byte	0x3f
	.zero		1


	//   ....[34]....
        /*0a40*/ 	.word	0x00016280
        /*0a44*/ 	.word	0x00000006
        /*0a48*/ 	.word	0x00000000
        /*0a4c*/ 	.short	0x0101
        /*0a4e*/ 	.byte	0x3f
	.zero		1


	//   ....[35]....
        /*0a50*/ 	.word	0x00017d90
        /*0a54*/ 	.word	0x0000000d
        /*0a58*/ 	.word	0x00036830
        /*0a5c*/ 	.short	0x010a
        /*0a5e*/ 	.byte	0x3f
	.zero		1


	//   ....[36]....
        /*0a60*/ 	.word	0x00017e10
        /*0a64*/ 	.word	0x0000000d
        /*0a68*/ 	.word	0x00036830
        /*0a6c*/ 	.short	0x010a
        /*0a6e*/ 	.byte	0x3f
	.zero		1


	//   ....[37]....
        /*0a70*/ 	.word	0x0001b480
        /*0a74*/ 	.word	0x0000000b
        /*0a78*/ 	.word	0x00036850
        /*0a7c*/ 	.short	0x010a
        /*0a7e*/ 	.byte	0x3f
	.zero		1


	//   ....[38]....
        /*0a80*/ 	.word	0x0001b4d0
        /*0a84*/ 	.word	0x0000000b
        /*0a88*/ 	.word	0x00036850
        /*0a8c*/ 	.short	0x010a
        /*0a8e*/ 	.byte	0x3f
	.zero		1


	//   ....[39]....
        /*0a90*/ 	.word	0x0001ce70
        /*0a94*/ 	.word	0x0000000d
        /*0a98*/ 	.word	0x00000000
        /*0a9c*/ 	.short	0x0101
        /*0a9e*/ 	.byte	0x3f
	.zero		1


	//   ....[40]....
        /*0aa0*/ 	.word	0x0001ced0
        /*0aa4*/ 	.word	0x00000007
        /*0aa8*/ 	.word	0x00000000
        /*0aac*/ 	.short	0x0101
        /*0aae*/ 	.byte	0x3f
	.zero		1


	//   ....[41]....
        /*0ab0*/ 	.word	0x0001d300
        /*0ab4*/ 	.word	0x00000004
        /*0ab8*/ 	.word	0x00036830
        /*0abc*/ 	.short	0x010a
        /*0abe*/ 	.byte	0x3f
	.zero		1


	//   ....[42]....
        /*0ac0*/ 	.word	0x0001d380
        /*0ac4*/ 	.word	0x00000004
        /*0ac8*/ 	.word	0x00036830
        /*0acc*/ 	.short	0x010a
        /*0ace*/ 	.byte	0x3f
	.zero		1


	//   ....[43]....
        /*0ad0*/ 	.word	0x000209f0
        /*0ad4*/ 	.word	0x0000000b
        /*0ad8*/ 	.word	0x00036850
        /*0adc*/ 	.short	0x010a
        /*0ade*/ 	.byte	0x3f
	.zero		1


	//   ....[44]....
        /*0ae0*/ 	.word	0x00020a40
        /*0ae4*/ 	.word	0x0000000b
        /*0ae8*/ 	.word	0x00036850
        /*0aec*/ 	.short	0x010a
        /*0aee*/ 	.byte	0x3f
	.zero		1


	//   ....[45]....
        /*0af0*/ 	.word	0x00021a80
        /*0af4*/ 	.word	0x00000014
        /*0af8*/ 	.word	0x00000000
        /*0afc*/ 	.short	0x0101
        /*0afe*/ 	.byte	0x3f
	.zero		1


	//   ....[46]....
        /*0b00*/ 	.word	0x00021ae0
        /*0b04*/ 	.word	0x0000000b
        /*0b08*/ 	.word	0x00000000
        /*0b0c*/ 	.short	0x0101
        /*0b0e*/ 	.byte	0x3f
	.zero		1


	//   ....[47]....
        /*0b10*/ 	.word	0x000225e0
        /*0b14*/ 	.word	0x0000000b
        /*0b18*/ 	.word	0x00036850
        /*0b1c*/ 	.short	0x010a
        /*0b1e*/ 	.byte	0x3f
	.zero		1


	//   ....[48]....
        /*0b20*/ 	.word	0x00022680
        /*0b24*/ 	.word	0x0000000b
        /*0b28*/ 	.word	0x00036850
        /*0b2c*/ 	.short	0x010a
        /*0b2e*/ 	.byte	0x3f
	.zero		1


	//   ....[49]....
        /*0b30*/ 	.word	0x00022bc0
        /*0b34*/ 	.word	0x0000000c
        /*0b38*/ 	.word	0x00000000
        /*0b3c*/ 	.short	0x0101
        /*0b3e*/ 	.byte	0x3f
	.zero		1


	//   ....[50]....
        /*0b40*/ 	.word	0x00024450
        /*0b44*/ 	.word	0x00000000
        /*0b48*/ 	.word	0x00000000
        /*0b4c*/ 	.short	0x0101
        /*0b4e*/ 	.byte	0x3f
	.zero		1


	//   ....[51]....
        /*0b50*/ 	.word	0x00026ab0
        /*0b54*/ 	.word	0x00000009
        /*0b58*/ 	.word	0x00036820
        /*0b5c*/ 	.short	0x010a
        /*0b5e*/ 	.byte	0x3f
	.zero		1


	//   ....[52]....
        /*0b60*/ 	.word	0x00026b40
        /*0b64*/ 	.word	0x00000005
        /*0b68*/ 	.word	0x000368a0
        /*0b6c*/ 	.short	0x010a
        /*0b6e*/ 	.byte	0x3f
	.zero		1


	//   ....[53]....
        /*0b70*/ 	.word	0x00026dc0
        /*0b74*/ 	.word	0x00000005
        /*0b78*/ 	.word	0x000368c0
        /*0b7c*/ 	.short	0x010a
        /*0b7e*/ 	.byte	0x3f
	.zero		1


	//   ....[54]....
        /*0b80*/ 	.word	0x00027160
        /*0b84*/ 	.word	0x00000006
        /*0b88*/ 	.word	0x000368a0
        /*0b8c*/ 	.short	0x010a
        /*0b8e*/ 	.byte	0x3f
	.zero		1


	//   ....[55]....
        /*0b90*/ 	.word	0x000273c0
        /*0b94*/ 	.word	0x00000006
        /*0b98*/ 	.word	0x000368c0
        /*0b9c*/ 	.short	0x010a
        /*0b9e*/ 	.byte	0x3f
	.zero		1


	//   ....[56]....
        /*0ba0*/ 	.word	0x000282f0
        /*0ba4*/ 	.word	0x00000007
        /*0ba8*/ 	.word	0x00036840
        /*0bac*/ 	.short	0x010a
        /*0bae*/ 	.byte	0x3f
	.zero		1


	//   ....[57]....
        /*0bb0*/ 	.word	0x000288a0
        /*0bb4*/ 	.word	0x0000000a
        /*0bb8*/ 	.word	0x00036820
        /*0bbc*/ 	.short	0x010a
        /*0bbe*/ 	.byte	0x3f
	.zero		1


	//   ....[58]....
        /*0bc0*/ 	.word	0x00028bb0
        /*0bc4*/ 	.word	0x00000007
        /*0bc8*/ 	.word	0x00036840
        /*0bcc*/ 	.short	0x010a
        /*0bce*/ 	.byte	0x3f
	.zero		1


	//   ....[59]....
        /*0bd0*/ 	.word	0x00028eb0
        /*0bd4*/ 	.word	0x00000008
        /*0bd8*/ 	.word	0x00000060
        /*0bdc*/ 	.short	0x010a
        /*0bde*/ 	.byte	0x3f
	.zero		1


	//   ....[60]....
        /*0be0*/ 	.word	0x000294c0
        /*0be4*/ 	.word	0x00000002
        /*0be8*/ 	.word	0x00036840
        /*0bec*/ 	.short	0x010a
        /*0bee*/ 	.byte	0x3f
	.zero		1


	//   ....[61]....
        /*0bf0*/ 	.word	0x000297c0
        /*0bf4*/ 	.word	0x00000003
        /*0bf8*/ 	.word	0x00000060
        /*0bfc*/ 	.short	0x010a
        /*0bfe*/ 	.byte	0x3f
	.zero		1


	//   ....[62]....
        /*0c00*/ 	.word	0x00029ce0
        /*0c04*/ 	.word	0x00000002
        /*0c08*/ 	.word	0x00036840
        /*0c0c*/ 	.short	0x010a
        /*0c0e*/ 	.byte	0x3f
	.zero		1


	//   ....[63]....
        /*0c10*/ 	.word	0x00029ff0
        /*0c14*/ 	.word	0x00000002
        /*0c18*/ 	.word	0x00000060
        /*0c1c*/ 	.short	0x010a
        /*0c1e*/ 	.byte	0x3f
	.zero		1


	//   ....[64]....
        /*0c20*/ 	.word	0x0002a4a0
        /*0c24*/ 	.word	0x00000003
        /*0c28*/ 	.word	0x00036860
        /*0c2c*/ 	.short	0x010a
        /*0c2e*/ 	.byte	0x3f
	.zero		1


	//   ....[65]....
        /*0c30*/ 	.word	0x0002b4e0
        /*0c34*/ 	.word	0x00000000
        /*0c38*/ 	.word	0x00036820
        /*0c3c*/ 	.short	0x010a
        /*0c3e*/ 	.byte	0x3f
	.zero		1


	//   ....[66]....
        /*0c40*/ 	.word	0x0002b6b0
        /*0c44*/ 	.word	0x00000006
        /*0c48*/ 	.word	0x00000000
        /*0c4c*/ 	.short	0x010a
        /*0c4e*/ 	.byte	0x3f
	.zero		1


	//   ....[67]....
        /*0c50*/ 	.word	0x0002b720
        /*0c54*/ 	.word	0x00000007
        /*0c58*/ 	.word	0x00000000
        /*0c5c*/ 	.short	0x010a
        /*0c5e*/ 	.byte	0x3f
	.zero		1


	//   ....[68]....
        /*0c60*/ 	.word	0x0002b790
        /*0c64*/ 	.word	0x00000004
        /*0c68*/ 	.word	0x00000000
        /*0c6c*/ 	.short	0x010a
        /*0c6e*/ 	.byte	0x3f
	.zero		1


	//   ....[69]....
        /*0c70*/ 	.word	0x0002b7c0
        /*0c74*/ 	.word	0x00000003
        /*0c78*/ 	.word	0x00000000
        /*0c7c*/ 	.short	0x010a
        /*0c7e*/ 	.byte	0x3f
	.zero		1


	//   ....[70]....
        /*0c80*/ 	.word	0x0002b820
        /*0c84*/ 	.word	0x00000062
        /*0c88*/ 	.word	0x00036890
        /*0c8c*/ 	.short	0x010a
        /*0c8e*/ 	.byte	0x3f
	.zero		1


	//   ....[71]....
        /*0c90*/ 	.word	0x0002b870
        /*0c94*/ 	.word	0x00000062
        /*0c98*/ 	.word	0x00036890
        /*0c9c*/ 	.short	0x010a
        /*0c9e*/ 	.byte	0x3f
	.zero		1


	//   ....[72]....
        /*0ca0*/ 	.word	0x0002b8c0
        /*0ca4*/ 	.word	0x00000062
        /*0ca8*/ 	.word	0x00036890
        /*0cac*/ 	.short	0x010a
        /*0cae*/ 	.byte	0x3f
	.zero		1


	//   ....[73]....
        /*0cb0*/ 	.word	0x0002b910
        /*0cb4*/ 	.word	0x00000062
        /*0cb8*/ 	.word	0x000368b0
        /*0cbc*/ 	.short	0x010a
        /*0cbe*/ 	.byte	0x3f
	.zero		1


	//   ....[74]....
        /*0cc0*/ 	.word	0x0002be60
        /*0cc4*/ 	.word	0x00000012
        /*0cc8*/ 	.word	0x00036800
        /*0ccc*/ 	.short	0x010a
        /*0cce*/ 	.byte	0x3f
	.zero		1


	//   ....[75]....
        /*0cd0*/ 	.word	0x0002c3b0
        /*0cd4*/ 	.word	0x00000012
        /*0cd8*/ 	.word	0x00036800
        /*0cdc*/ 	.short	0x010a
        /*0cde*/ 	.byte	0x3f
	.zero		1


	//   ....[76]....
        /*0ce0*/ 	.word	0x0002c400
        /*0ce4*/ 	.word	0x00000006
        /*0ce8*/ 	.word	0x00036830
        /*0cec*/ 	.short	0x010a
        /*0cee*/ 	.byte	0x3f
	.zero		1


	//   ....[77]....
        /*0cf0*/ 	.word	0x0002c450
        /*0cf4*/ 	.word	0x0000000d
        /*0cf8*/ 	.word	0x00036830
        /*0cfc*/ 	.short	0x010a
        /*0cfe*/ 	.byte	0x3f
	.zero		1


	//   ....[78]....
        /*0d00*/ 	.word	0x0002c4a0
        /*0d04*/ 	.word	0x0000000b
        /*0d08*/ 	.word	0x00036850
        /*0d0c*/ 	.short	0x010a
        /*0d0e*/ 	.byte	0x3f
	.zero		1


	//   ....[79]....
        /*0d10*/ 	.word	0x0002c4f0
        /*0d14*/ 	.word	0x00000004
        /*0d18*/ 	.word	0x00036830
        /*0d1c*/ 	.short	0x010a
        /*0d1e*/ 	.byte	0x3f
	.zero		1


	//   ....[80]....
        /*0d20*/ 	.word	0x0002c540
        /*0d24*/ 	.word	0x0000000b
        /*0d28*/ 	.word	0x00036850
        /*0d2c*/ 	.short	0x010a
        /*0d2e*/ 	.byte	0x3f
	.zero		1


	//   ....[81]....
        /*0d30*/ 	.word	0x0002c590
        /*0d34*/ 	.word	0x0000000b
        /*0d38*/ 	.word	0x00036850
        /*0d3c*/ 	.short	0x010a
        /*0d3e*/ 	.byte	0x3f
	.zero		1


	//   ....[82]....
        /*0d40*/ 	.word	0x0002c730
        /*0d44*/ 	.word	0x00000009
        /*0d48*/ 	.word	0x00036820
        /*0d4c*/ 	.short	0x010a
        /*0d4e*/ 	.byte	0x3f
	.zero		1


	//   ....[83]....
        /*0d50*/ 	.word	0x0002c780
        /*0d54*/ 	.word	0x00000005
        /*0d58*/ 	.word	0x000368a0
        /*0d5c*/ 	.short	0x010a
        /*0d5e*/ 	.byte	0x3f
	.zero		1


	//   ....[84]....
        /*0d60*/ 	.word	0x0002c7d0
        /*0d64*/ 	.word	0x00000005
        /*0d68*/ 	.word	0x000368c0
        /*0d6c*/ 	.short	0x010a
        /*0d6e*/ 	.byte	0x3f
	.zero		1


	//   ....[85]....
        /*0d70*/ 	.word	0x0002c820
        /*0d74*/ 	.word	0x00000006
        /*0d78*/ 	.word	0x000368a0
        /*0d7c*/ 	.short	0x010a
        /*0d7e*/ 	.byte	0x3f
	.zero		1


	//   ....[86]....
        /*0d80*/ 	.word	0x0002c870
        /*0d84*/ 	.word	0x00000006
        /*0d88*/ 	.word	0x000368c0
        /*0d8c*/ 	.short	0x010a
        /*0d8e*/ 	.byte	0x3f
	.zero		1


	//   ....[87]....
        /*0d90*/ 	.word	0x0002ca10
        /*0d94*/ 	.word	0x00000007
        /*0d98*/ 	.word	0x00036840
        /*0d9c*/ 	.short	0x010a
        /*0d9e*/ 	.byte	0x3f
	.zero		1


	//   ....[88]....
        /*0da0*/ 	.word	0x0002ca90
        /*0da4*/ 	.word	0x00000003
        /*0da8*/ 	.word	0x00036820
        /*0dac*/ 	.short	0x010a
        /*0dae*/ 	.byte	0x3f
	.zero		1


	//   ....[89]....
        /*0db0*/ 	.word	0x0002cae0
        /*0db4*/ 	.word	0x00000007
        /*0db8*/ 	.word	0x00036840
        /*0dbc*/ 	.short	0x010a
        /*0dbe*/ 	.byte	0x3f
	.zero		1


	//   ....[90]....
        /*0dc0*/ 	.word	0x0002cb30
        /*0dc4*/ 	.word	0x00000008
        /*0dc8*/ 	.word	0x00000060
        /*0dcc*/ 	.short	0x010a
        /*0dce*/ 	.byte	0x3f
	.zero		1


	//   ....[91]....
        /*0dd0*/ 	.word	0x0002cb80
        /*0dd4*/ 	.word	0x00000002
        /*0dd8*/ 	.word	0x00036840
        /*0ddc*/ 	.short	0x010a
        /*0dde*/ 	.byte	0x3f
	.zero		1


	//   ....[92]....
        /*0de0*/ 	.word	0x0002cbd0
        /*0de4*/ 	.word	0x00000003
        /*0de8*/ 	.word	0x00000060
        /*0dec*/ 	.short	0x010a
        /*0dee*/ 	.byte	0x3f
	.zero		1


	//   ....[93]....
        /*0df0*/ 	.word	0x0002cc20
        /*0df4*/ 	.word	0x00000002
        /*0df8*/ 	.word	0x00036840
        /*0dfc*/ 	.short	0x010a
        /*0dfe*/ 	.byte	0x3f
	.zero		1


	//   ....[94]....
        /*0e00*/ 	.word	0x0002cc70
        /*0e04*/ 	.word	0x00000002
        /*0e08*/ 	.word	0x00000060
        /*0e0c*/ 	.short	0x010a
        /*0e0e*/ 	.byte	0x3f
	.zero		1


	//   ....[95]....
        /*0e10*/ 	.word	0x0002ccc0
        /*0e14*/ 	.word	0x00000003
        /*0e18*/ 	.word	0x00036860
        /*0e1c*/ 	.short	0x010a
        /*0e1e*/ 	.byte	0x3f
	.zero		1


	//   ....[96]....
        /*0e20*/ 	.word	0x0002d680
        /*0e24*/ 	.word	0x00000000
        /*0e28*/ 	.word	0x00036820
        /*0e2c*/ 	.short	0x010a
        /*0e2e*/ 	.byte	0x3f
	.zero		1


	//   ....[97]....
        /*0e30*/ 	.word	0x0002d820
        /*0e34*/ 	.word	0x00000006
        /*0e38*/ 	.word	0x00000000
        /*0e3c*/ 	.short	0x010a
        /*0e3e*/ 	.byte	0x3f
	.zero		1


	//   ....[98]....
        /*0e40*/ 	.word	0x0002d870
        /*0e44*/ 	.word	0x00000007
        /*0e48*/ 	.word	0x00000000
        /*0e4c*/ 	.short	0x010a
        /*0e4e*/ 	.byte	0x3f
	.zero		1


	//   ....[99]....
        /*0e50*/ 	.word	0x0002d8c0
        /*0e54*/ 	.word	0x00000004
        /*0e58*/ 	.word	0x00000000
        /*0e5c*/ 	.short	0x010a
        /*0e5e*/ 	.byte	0x3f
	.zero		1


	//----- nvinfo : EIATTR_NUM_MBARRIERS
	.align		4
.L_363:
        /*0e60*/ 	.byte	0x03, 0x38
        /*0e62*/ 	.short	0x0016


	//----- nvinfo : EIATTR_EXIT_INSTR_OFFSETS
	.align		4
        /*0e64*/ 	.byte	0x04, 0x1c
        /*0e66*/ 	.short	(.L_365 - .L_364)


	//   ....[0]....
.L_364:
        /*0e68*/ 	.word	0x0002b810


	//----- nvinfo : EIATTR_MAX_THREADS
	.align		4
.L_365:
        /*0e6c*/ 	.byte	0x04, 0x05
        /*0e6e*/ 	.short	(.L_367 - .L_366)
.L_366:
        /*0e70*/ 	.word	0x00000180
        /*0e74*/ 	.word	0x00000001
        /*0e78*/ 	.word	0x00000001


	//----- nvinfo : EIATTR_CRS_STACK_SIZE
	.align		4
.L_367:
        /*0e7c*/ 	.byte	0x04, 0x1e
        /*0e7e*/ 	.short	(.L_369 - .L_368)
.L_368:
        /*0e80*/ 	.word	0x00000000


	//----- nvinfo : EIATTR_CBANK_PARAM_SIZE
	.align		4
.L_369:
        /*0e84*/ 	.byte	0x03, 0x19
        /*0e86*/ 	.short	0x0a70


	//----- nvinfo : EIATTR_PARAM_CBANK
	.align		4
        /*0e88*/ 	.byte	0x04, 0x0a
        /*0e8a*/ 	.short	(.L_371 - .L_370)
	.align		4
.L_370:
        /*0e8c*/ 	.word	index@(.nv.constant0._ZN7cutlass13device_kernelIN5flash11enable_sm90INS1_16FlashAttnFwdSm90INS1_25CollectiveMainloopFwdSm90ILi2EN4cute5tupleIJNS5_1CILi1EEES8_S8_EEENS6_IJNS7_ILi128EEENS7_ILi112EEENS7_ILi192EEEEEELi192ENS_10bfloat16_tEfNS_4arch4Sm90ELb1ELb0ELb0ELb1ELb0ELb1ELb0ELb1ELb1ELb0ELb0ELb0EEENS1_21CollectiveEpilogueFwdINS6_IJSA_SC_SB_EEES9_SE_SG_Li256ELb1ELb0ELb0ELb0EEENS1_36VarlenDynamicPersistentTileSchedulerILi128ELi112ELi256ELi32ELb0ELb0ELb1ELb1ELb1ELb1EEEEEEEEEvNT_6ParamsE)
        /*0e90*/ 	.short	0x0210
        /*0e92*/ 	.short	0x0a70


	//----- nvinfo : EIATTR_SW_WAR
	.align		4
.L_371:
        /*0e94*/ 	.byte	0x04, 0x36
        /*0e96*/ 	.short	(.L_373 - .L_372)
.L_372:
        /*0e98*/ 	.word	0x00000008
.L_373:


//--------------------- .nv.callgraph             --------------------------
	.section	.nv.callgraph,"",@"SHT_CUDA_CALLGRAPH"
	.align	4
	.sectionentsize	8
	.align		4
        /*0000*/ 	.word	0x00000000
	.align		4
        /*0004*/ 	.word	0xffffffff
	.align		4
        /*0008*/ 	.word	index@(_ZN7cutlass13device_kernelIN5flash11enable_sm90INS1_16FlashAttnFwdSm90INS1_25CollectiveMainloopFwdSm90ILi2EN4cute5tupleIJNS5_1CILi1EEES8_S8_EEENS6_IJNS7_ILi128EEENS7_ILi112EEENS7_ILi192EEEEEELi192ENS_10bfloat16_tEfNS_4arch4Sm90ELb0ELb0ELb0ELb0ELb0ELb0ELb0ELb1ELb1ELb0ELb0ELb0EEENS1_21CollectiveEpilogueFwdINS6_IJSA_SC_SB_EEES9_SE_SG_Li256ELb0ELb0ELb0ELb0EEENS1_29StaticPersistentTileSchedulerILb0EEEEEEEEEvNT_6ParamsE)
	.align		4
        /*000c*/ 	.word	index@(__assertfail)
	.align		4
        /*0010*/ 	.word	index@(_ZN7cutlass13device_kernelIN5flash11enable_sm90INS1_16FlashAttnFwdSm90INS1_25CollectiveMainloopFwdSm90ILi2EN4cute5tupleIJNS5_1CILi2EEENS7_ILi1EEES9_EEENS6_IJNS7_ILi128EEENS7_ILi112EEENS7_ILi192EEEEEELi192ENS_10bfloat16_tEfNS_4arch4Sm90ELb0ELb0ELb0ELb0ELb0ELb0ELb0ELb1ELb1ELb0ELb0ELb0EEENS1_21CollectiveEpilogueFwdINS6_IJSB_SD_SC_EEESA_SF_SH_Li256ELb0ELb0ELb0ELb0EEENS1_29StaticPersistentTileSchedulerILb0EEEEEEEEEvNT_6ParamsE)
	.align		4
        /*0014*/ 	.word	index@(__assertfail)
	.align		4
        /*0018*/ 	.word	index@(_ZN7cutlass13device_kernelIN5flash11enable_sm90INS1_16FlashAttnFwdSm90INS1_25CollectiveMainloopFwdSm90ILi2EN4cute5tupleIJNS5_1CILi1EEES8_S8_EEENS6_IJNS7_ILi128EEENS7_ILi112EEENS7_ILi192EEEEEELi192ENS_10bfloat16_tEfNS_4arch4Sm90ELb0ELb0ELb0ELb1ELb0ELb0ELb0ELb1ELb1ELb0ELb0ELb0EEENS1_21CollectiveEpilogueFwdINS6_IJSA_SC_SB_EEES9_SE_SG_Li256ELb1ELb0ELb0ELb0EEENS1_36VarlenDynamicPersistentTileSchedulerILi128ELi112ELi256ELi32ELb0ELb0ELb1ELb0ELb1ELb1EEEEEEEEEvNT_6ParamsE)
	.align		4
        /*001c*/ 	.word	index@(__assertfail)
	.align		4
        /*0020*/ 	.word	index@(_ZN7cutlass13device_kernelIN5flash11enable_sm90INS1_16FlashAttnFwdSm90INS1_25CollectiveMainloopFwdSm90ILi2EN4cute5tupleIJNS5_1CILi1EEES8_S8_EEENS6_IJNS7_ILi128EEENS7_ILi112EEENS7_ILi192EEEEEELi192ENS_10bfloat16_tEfNS_4arch4Sm90ELb0ELb0ELb0ELb1ELb0ELb1ELb0ELb1ELb1ELb0ELb0ELb0EEENS1_21CollectiveEpilogueFwdINS6_IJSA_SC_SB_EEES9_SE_SG_Li256ELb1ELb0ELb0ELb0EEENS1_36VarlenDynamicPersistentTileSchedulerILi128ELi112ELi256ELi32ELb0ELb0ELb1ELb0ELb1ELb1EEEEEEEEEvNT_6ParamsE)
	.align		4
        /*0024*/ 	.word	index@(__assertfail)
	.align		4
        /*0028*/ 	.word	index@(_ZN7cutlass13device_kernelIN5flash11enable_sm90INS1_16FlashAttnFwdSm90INS1_25CollectiveMainloopFwdSm90ILi2EN4cute5tupleIJNS5_1CILi1EEES8_S8_EEENS6_IJNS7_ILi128EEENS7_ILi96EEENS7_ILi192EEEEEELi192ENS_10bfloat16_tEfNS_4arch4Sm90ELb0ELb1ELb0ELb0ELb0ELb0ELb0ELb1ELb1ELb0ELb0ELb0EEENS1_21CollectiveEpilogueFwdINS6_IJSA_SC_SB_EEES9_SE_SG_Li256ELb0ELb0ELb0ELb0EEENS1_30DynamicPersistentTileSchedulerILi256ELi32ELb0ELb0ELb1EEEEEEEEEvNT_6ParamsE)
	.align		4
        /*002c*/ 	.word	index@(__assertfail)
	.align		4
        /*0030*/ 	.word	index@(_ZN7cutlass13device_kernelIN5flash11enable_sm90INS1_16FlashAttnFwdSm90INS1_25CollectiveMainloopFwdSm90ILi2EN4cute5tupleIJNS5_1CILi1EEES8_S8_EEENS6_IJNS7_ILi128EEENS7_ILi96EEENS7_ILi192EEEEEELi192ENS_10bfloat16_tEfNS_4arch4Sm90ELb0ELb1ELb0ELb1ELb0ELb0ELb0ELb1ELb1ELb0ELb0ELb0EEENS1_21CollectiveEpilogueFwdINS6_IJSA_SC_SB_EEES9_SE_SG_Li256ELb1ELb0ELb0ELb0EEENS1_36VarlenDynamicPersistentTileSchedulerILi128ELi96ELi256ELi32ELb0ELb0ELb1ELb1ELb0ELb1EEEEEEEEEvNT_6ParamsE)
	.align		4
        /*0034*/ 	.word	index@(__assertfail)
	.align		4
        /*0038*/ 	.word	index@(_ZN7cutlass13device_kernelIN5flash11enable_sm90INS1_16FlashAttnFwdSm90INS1_25CollectiveMainloopFwdSm90ILi2EN4cute5tupleIJNS5_1CILi1EEES8_S8_EEENS6_IJNS7_ILi128EEENS7_ILi96EEENS7_ILi192EEEEEELi192ENS_10bfloat16_tEfNS_4arch4Sm90ELb0ELb1ELb0ELb1ELb0ELb1ELb0ELb1ELb1ELb0ELb0ELb0EEENS1_21CollectiveEpilogueFwdINS6_IJSA_SC_SB_EEES9_SE_SG_Li256ELb1ELb0ELb0ELb0EEENS1_36VarlenDynamicPersistentTileSchedulerILi128ELi96ELi256ELi32ELb0ELb0ELb1ELb1ELb0ELb1EEEEEEEEEvNT_6ParamsE)
	.align		4
        /*003c*/ 	.word	index@(__assertfail)
	.align		4
        /*0040*/ 	.word	index@(_ZN7cutlass13device_kernelIN5flash11enable_sm90INS1_16FlashAttnFwdSm90INS1_25CollectiveMainloopFwdSm90ILi2EN4cute5tupleIJNS5_1CILi1EEES8_S8_EEENS6_IJNS7_ILi128EEENS7_ILi112EEENS7_ILi192EEEEEELi192ENS_10bfloat16_tEfNS_4arch4Sm90ELb1ELb0ELb0ELb0ELb0ELb0ELb0ELb1ELb1ELb0ELb0ELb0EEENS1_21CollectiveEpilogueFwdINS6_IJSA_SC_SB_EEES9_SE_SG_Li256ELb0ELb0ELb0ELb0EEENS1_30DynamicPersistentTileSchedulerILi256ELi32ELb0ELb0ELb1EEEEEEEEEvNT_6ParamsE)
	.align		4
        /*0044*/ 	.word	index@(__assertfail)
	.align		4
        /*0048*/ 	.word	index@(_ZN7cutlass13device_kernelIN5flash11enable_sm90INS1_16FlashAttnFwdSm90INS1_25CollectiveMainloopFwdSm90ILi2EN4cute5tupleIJNS5_1CILi1EEES8_S8_EEENS6_IJNS7_ILi128EEENS7_ILi112EEENS7_ILi192EEEEEELi192ENS_10bfloat16_tEfNS_4arch4Sm90ELb1ELb0ELb0ELb1ELb0ELb0ELb0ELb1ELb1ELb0ELb0ELb0EEENS1_21CollectiveEpilogueFwdINS6_IJSA_SC_SB_EEES9_SE_SG_Li256ELb1ELb0ELb0ELb0EEENS1_36VarlenDynamicPersistentTileSchedulerILi128ELi112ELi256ELi32ELb0ELb0ELb1ELb1ELb1ELb1EEEEEEEEEvNT_6ParamsE)
	.align		4
        /*004c*/ 	.word	index@(__assertfail)
	.align		4
        /*0050*/ 	.word	index@(_ZN7cutlass13device_kernelIN5flash11enable_sm90INS1_16FlashAttnFwdSm90INS1_25CollectiveMainloopFwdSm90ILi2EN4cute5tupleIJNS5_1CILi1EEES8_S8_EEENS6_IJNS7_ILi128EEENS7_ILi112EEENS7_ILi192EEEEEELi192ENS_10bfloat16_tEfNS_4arch4Sm90ELb1ELb0ELb0ELb1ELb0ELb1ELb0ELb1ELb1ELb0ELb0ELb0EEENS1_21CollectiveEpilogueFwdINS6_IJSA_SC_SB_EEES9_SE_SG_Li256ELb1ELb0ELb0ELb0EEENS1_36VarlenDynamicPersistentTileSchedulerILi128ELi112ELi256ELi32ELb0ELb0ELb1ELb1ELb1ELb1EEEEEEEEEvNT_6ParamsE)
	.align		4
        /*0054*/ 	.word	index@(__assertfail)
	.align		4
        /*0058*/ 	.word	0x00000000
	.align		4
        /*005c*/ 	.word	0xfffffffe
	.align		4
        /*0060*/ 	.word	0x00000000
	.align		4
        /*0064*/ 	.word	0xfffffffd
	.align		4
        /*0068*/ 	.word	0x00000000
	.align		4
        /*006c*/ 	.word	0xfffffffc


//--------------------- .nv.constant4             --------------------------
	.section	.nv.constant4,"a",@progbits
	.align	8
	.align		8
.nv.constant4:
        /*0000*/ 	.dword	__assertfail
	.align		8
        /*0008*/ 	.dword	__unnamed_1
	.align		8
        /*0010*/ 	.dword	__unnamed_2
	.align		8
        /*0018*/ 	.dword	__unnamed_3
	.align		8
        /*0020*/ 	.dword	__unnamed_4
	.align		8
        /*0028*/ 	.dword	__unnamed_5
	.align		8
        /*0030*/ 	.dword	__unnamed_6
	.align		8
        /*0038*/ 	.dword	__unnamed_7
	.align		8
        /*0040*/ 	.dword	__unnamed_8
	.align		8
        /*0048*/ 	.dword	__unnamed_9
	.align		8
        /*0050*/ 	.dword	_ZN66_INTERNAL_725718ff_30_flash_fwd_hdim192_bf16_sm90_cu_526fb41a_30984cuda3std3__45__cpo5beginE
	.align		8
        /*0058*/ 	.dword	_ZN66_INTERNAL_725718ff_30_flash_fwd_hdim192_bf16_sm90_cu_526fb41a_30984cuda3std3__45__cpo3endE
	.align		8
        /*0060*/ 	.dword	_ZN66_INTERNAL_725718ff_30_flash_fwd_hdim192_bf16_sm90_cu_526fb41a_30984cuda3std3__45__cpo6cbeginE
	.align		8
        /*0068*/ 	.dword	_ZN66_INTERNAL_725718ff_30_flash_fwd_hdim192_bf16_sm90_cu_526fb41a_30984cuda3std3__45__cpo4cendE
	.align		8
        /*0070*/ 	.dword	_ZN66_INTERNAL_725718ff_30_flash_fwd_hdim192_bf16_sm90_cu_526fb41a_30984cuda3std3__468_GLOBAL__N__725718ff_30_flash_fwd_hdim192_bf16_sm90_cu_526fb41a_30986ignoreE
	.align		8
        /*0078*/ 	.dword	_ZN66_INTERNAL_725718ff_30_flash_fwd_hdim192_bf16_sm90_cu_526fb41a_30984cuda3std3__419piecewise_constructE
	.align		8
        /*0080*/ 	.dword	_ZN66_INTERNAL_725718ff_30_flash_fwd_hdim192_bf16_sm90_cu_526fb41a_30984cuda3std3__48in_placeE
	.align		8
        /*0088*/ 	.dword	_ZN66_INTERNAL_725718ff_30_flash_fwd_hdim192_bf16_sm90_cu_526fb41a_30984cuda3std6ranges3__45__cpo4swapE
	.align		8
        /*0090*/ 	.dword	_ZN66_INTERNAL_725718ff_30_flash_fwd_hdim192_bf16_sm90_cu_526fb41a_30984cuda3std6ranges3__45__cpo9iter_moveE
	.align		8
        /*0098*/ 	.dword	_ZN66_INTERNAL_725718ff_30_flash_fwd_hdim192_bf16_sm90_cu_526fb41a_30984cute7productE
	.align		8
        /*00a0*/ 	.dword	_ZN66_INTERNAL_725718ff_30_flash_fwd_hdim192_bf16_sm90_cu_526fb41a_30984cute1_E
	.align		8
        /*00a8*/ 	.dword	$str$23
	.align		8
        /*00b0*/ 	.dword	$str$24


//--------------------- .text._ZN7cutlass13device_kernelIN5flash11enable_sm90INS1_16FlashAttnFwdSm90INS1_25CollectiveMainloopFwdSm90ILi2EN4cute5tupleIJNS5_1CILi1EEES8_S8_EEENS6_IJNS7_ILi128EEENS7_ILi112EEENS7_ILi192EEEEEELi192ENS_10bfloat16_tEfNS_4arch4Sm90ELb0ELb0ELb0ELb0ELb0ELb0ELb0ELb1ELb1ELb0ELb0ELb0EEENS1_21CollectiveEpilogueFwdINS6_IJSA_SC_SB_EEES9_SE_SG_Li256ELb0ELb0ELb0ELb0EEENS1_29StaticPersistentTileSchedulerILb0EEEEEEEEEvNT_6ParamsE --------------------------
	.section	.text._ZN7cutlass13device_kernelIN5flash11enable_sm90INS1_16FlashAttnFwdSm90INS1_25CollectiveMainloopFwdSm90ILi2EN4cute5tupleIJNS5_1CILi1EEES8_S8_EEENS6_IJNS7_ILi128EEENS7_ILi112EEENS7_ILi192EEEEEELi192ENS_10bfloat16_tEfNS_4arch4Sm90ELb0ELb0ELb0ELb0ELb0ELb0ELb0ELb1ELb1ELb0ELb0ELb0EEENS1_21CollectiveEpilogueFwdINS6_IJSA_SC_SB_EEES9_SE_SG_Li256ELb0ELb0ELb0ELb0EEENS1_29StaticPersistentTileSchedulerILb0EEEEEEEEEvNT_6ParamsE,"ax",@progbits
	.align	128
.text._ZN7cutlass13device_kernelIN5flash11enable_sm90INS1_16FlashAttnFwdSm90INS1_25CollectiveMainloopFwdSm90ILi2EN4cute5tupleIJNS5_1CILi1EEES8_S8_EEENS6_IJNS7_ILi128EEENS7_ILi112EEENS7_ILi192EEEEEELi192ENS_10bfloat16_tEfNS_4arch4Sm90ELb0ELb0ELb0ELb0ELb0ELb0ELb0ELb1ELb1ELb0ELb0ELb0EEENS1_21CollectiveEpilogueFwdINS6_IJSA_SC_SB_EEES9_SE_SG_Li256ELb0ELb0ELb0ELb0EEENS1_29StaticPersistentTileSchedulerILb0EEEEEEEEEvNT_6ParamsE:
        .type           _ZN7cutlass13device_kernelIN5flash11enable_sm90INS1_16FlashAttnFwdSm90INS1_25CollectiveMainloopFwdSm90ILi2EN4cute5tupleIJNS5_1CILi1EEES8_S8_EEENS6_IJNS7_ILi128EEENS7_ILi112EEENS7_ILi192EEEEEELi192ENS_10bfloat16_tEfNS_4arch4Sm90ELb0ELb0ELb0ELb0ELb0ELb0ELb0ELb1ELb1ELb0ELb0ELb0EEENS1_21CollectiveEpilogueFwdINS6_IJSA_SC_SB_EEES9_SE_SG_Li256ELb0ELb0ELb0ELb0EEENS1_29StaticPersistentTileSchedulerILb0EEEEEEEEEvNT_6ParamsE,@function
        .size           _ZN7cutlass13device_kernelIN5flash11enable_sm90INS1_16FlashAttnFwdSm90INS1_25CollectiveMainloopFwdSm90ILi2EN4cute5tupleIJNS5_1CILi1EEES8_S8_EEENS6_IJNS7_ILi128EEENS7_ILi112EEENS7_ILi192EEEEEELi192ENS_10bfloat16_tEfNS_4arch4Sm90ELb0ELb0ELb0ELb0ELb0ELb0ELb0ELb1ELb1ELb0ELb0ELb0EEENS1_21CollectiveEpilogueFwdINS6_IJSA_SC_SB_EEES9_SE_SG_Li256ELb0ELb0ELb0ELb0EEENS1_29StaticPersistentTileSchedulerILb0EEEEEEEEEvNT_6ParamsE,(.L_x_2655 - _ZN7cutlass13device_kernelIN5flash11enable_sm90INS1_16FlashAttnFwdSm90INS1_25CollectiveMainloopFwdSm90ILi2EN4cute5tupleIJNS5_1CILi1EEES8_S8_EEENS6_IJNS7_ILi128EEENS7_ILi112EEENS7_ILi192EEEEEELi192ENS_10bfloat16_tEfNS_4arch4Sm90ELb0ELb0ELb0ELb0ELb0ELb0ELb0ELb1ELb1ELb0ELb0ELb0EEENS1_21CollectiveEpilogueFwdINS6_IJSA_SC_SB_EEES9_SE_SG_Li256ELb0ELb0ELb0ELb0EEENS1_29StaticPersistentTileSchedulerILb0EEEEEEEEEvNT_6ParamsE)
        .other          _ZN7cutlass13device_kernelIN5flash11enable_sm90INS1_16FlashAttnFwdSm90INS1_25CollectiveMainloopFwdSm90ILi2EN4cute5tupleIJNS5_1CILi1EEES8_S8_EEENS6_IJNS7_ILi128EEENS7_ILi112EEENS7_ILi192EEEEEELi192ENS_10bfloat16_tEfNS_4arch4Sm90ELb0ELb0ELb0ELb0ELb0ELb0ELb0ELb1ELb1ELb0ELb0ELb0EEENS1_21CollectiveEpilogueFwdINS6_IJSA_SC_SB_EEES9_SE_SG_Li256ELb0ELb0ELb0ELb0EEENS1_29StaticPersistentTileSchedulerILb0EEEEEEEEEvNT_6ParamsE,@"STO_CUDA_ENTRY STV_DEFAULT"
_ZN7cutlass13device_kernelIN5flash11enable_sm90INS1_16FlashAttnFwdSm90INS1_25CollectiveMainloopFwdSm90ILi2EN4cute5tupleIJNS5_1CILi1EEES8_S8_EEENS6_IJNS7_ILi128EEENS7_ILi112EEENS7_ILi192EEEEEELi192ENS_10bfloat16_tEfNS_4arch4Sm90ELb0ELb0ELb0ELb0ELb0ELb0ELb0ELb1ELb1ELb0ELb0ELb0EEENS1_21CollectiveEpilogueFwdINS6_IJSA_SC_SB_EEES9_SE_SG_Li256ELb0ELb0ELb0ELb0EEENS1_29StaticPersistentTileSchedulerILb0EEEEEEEEEvNT_6ParamsE:
[----:B------:R-:W1:Y:S02]  /*0000*/  LDC R1, c[0x0][0x28] ;  /* 0x00000a00ff017b82 */ /* 0x000e640000000800 */
[----:B-1----:R-:W-:Y:S01]  /*0010*/  VIADD R1, R1, 0xffffffe0 ;  /* 0xffffffe001017836 */ /* 0x002fe20000000000 */
[----:B------:R-:W1:Y:S01]  /*0020*/  S2R R4, SR_TID.X ;  /* 0x0000000000047919 */ /* 0x000e620000002100 */
[----:B------:R-:W-:Y:S01]  /*0030*/  ELECT P0, URZ, PT ;  /* 0x00000000003f782f */ /* 0x000fe20003800000 */
[----:B------:R-:W-:Y:S01]  /*0040*/  BSSY B0, `(.L_x_0) ;  /* 0x0000014000007945 */ /* 0x000fe20003800000 */
[----:B-1----:R-:W-:-:S05]  /*0050*/  SHF.R.U32.HI R0, RZ, 0x5, R4 ;  /* 0x00000005ff007819 */ /* 0x002fca0000011604 */
[----:B------:R-:W1:Y:S02]  /*0060*/  SHFL.IDX PT, R2, R0, RZ, 0x1f ;  /* 0x00001fff00027589 */ /* 0x000e6400000e0000 */
[----:B-1----:R-:W-:Y:S02]  /*0070*/  ISETP.EQ.AND P0, PT, R2, RZ, P0 ;  /* 0x000000ff0200720c */ /* 0x002fe40000702270 */
[----:B------:R-:W-:-:S11]  /*0080*/  SHF.R.U32.HI R2, RZ, 0x7, R4 ;  /* 0x00000007ff027819 */ /* 0x000fd60000011604 */
[----:B------:R-:W-:Y:S05]  /*0090*/  @!P0 BRA `(.L_x_1) ;  /* 0x0000000000388947 */ /* 0x000fea0003800000 */
[----:B------:R-:W-:Y:S02]  /*00a0*/  ULDC.64 UR4, c[0x0][0x198] ;  /* 0x0000660000047ab9 */ /* 0x000fe40000000a00 */
[----:B------:R-:W-:Y:S02]  /*00b0*/  UIADD3 UR6, UP0, UR4, 0x270, URZ ;  /* 0x0000027004067890 */ /* 0x000fe4000ff1e03f */
[----:B------:R-:W-:Y:S02]  /*00c0*/  UIADD3 UR8, UP1, UR4, 0x370, URZ ;  /* 0x0000037004087890 */ /* 0x000fe4000ff3e03f */
[----:B------:R-:W-:Y:S02]  /*00d0*/  UIADD3 UR10, UP2, UR4, 0x470, URZ ;  /* 0x00000470040a7890 */ /* 0x000fe4000ff5e03f */
[----:B------:R-:W-:Y:S02]  /*00e0*/  UIADD3 UR4, UP3, UR4, 0x9f0, URZ ;  /* 0x000009f004047890 */ /* 0x000fe4000ff7e03f */
[----:B------:R-:W-:-:S02]  /*00f0*/  UIADD3.X UR7, URZ, UR5, URZ, UP0, !UPT ;  /* 0x000000053f077290 */ /* 0x000fc400087fe43f */
[----:B------:R-:W-:Y:S02]  /*0100*/  UIADD3.X UR9, URZ, UR5, URZ, UP1, !UPT ;  /* 0x000000053f097290 */ /* 0x000fe40008ffe43f */
[----:B------:R-:W-:Y:S02]  /*0110*/  UIADD3.X UR11, URZ, UR5, URZ, UP2, !UPT ;  /* 0x000000053f0b7290 */ /* 0x000fe400097fe43f */
[----:B------:R-:W-:-:S03]  /*0120*/  UIADD3.X UR5, URZ, UR5, URZ, UP3, !UPT ;  /* 0x000000053f057290 */ /* 0x000fc60009ffe43f */
[----:B------:R1:W-:Y:S02]  /*0130*/  UTMACCTL.PF [UR6] ;  /* 0x00000000060079b9 */ /* 0x0003e40008040000 */
[----:B------:R1:W-:Y:S02]  /*0140*/  UTMACCTL.PF [UR8] ;  /* 0x00000000080079b9 */ /* 0x0003e40008040000 */
[----:B------:R1:W-:Y:S02]  /*0150*/  UTMACCTL.PF [UR10] ;  /* 0x000000000a0079b9 */ /* 0x0003e40008040000 */
[----:B------:R1:W-:Y:S02]  /*0160*/  UTMACCTL.PF [UR4] ;  /* 0x00000000040079b9 */ /* 0x0003e40008040000 */
[----:B-1----:R-:W-:Y:S01]  /*0170*/  NOP ;  /* 0x0000000000007918 */ /* 0x002fe20000000000 */
.L_x_1:
[----:B------:R-:W-:Y:S05]  /*0180*/  BSYNC B0 ;  /* 0x0000000000007941 */ /* 0x000fea0003800000 */
.L_x_0:
[----:B------:R-:W-:Y:S01]  /*0190*/  VOTEU.ANY UP0, P0 ;  /* 0x00000000003f7886 */ /* 0x000fe20000000100 */
[----:B------:R-:W1:Y:S01]  /*01a0*/  SHFL.IDX PT, R2, R2, RZ, 0x1f ;  /* 0x00001fff02027589 */ /* 0x000e6200000e0000 */
[----:B------:R-:W-:Y:S01]  /*01b0*/  UMOV UR4, 0x1 ;  /* 0x0000000100047882 */ /* 0x000fe20000000000 */
[----:B------:R-:W-:Y:S01]  /*01c0*/  VOTEU.ANY UP1, P0 ;  /* 0x00000000003f7886 */ /* 0x000fe20000020100 */
[----:B------:R-:W-:Y:S01]  /*01d0*/  VOTEU.ANY UP2, P0 ;  /* 0x00000000003f7886 */ /* 0x000fe20000040100 */
[----:B------:R-:W2:Y:S01]  /*01e0*/  @UP0 S2UR UR7, SR_CgaCtaId ;  /* 0x00000000000709c3 */ /* 0x000ea20000008800 */
[----:B------:R-:W3:Y:S01]  /*01f0*/  SHFL.IDX PT, R3, R0, RZ, 0x1f ;  /* 0x00001fff00037589 */ /* 0x000ee200000e0000 */
[----:B------:R-:W-:Y:S01]  /*0200*/  @UP0 UMOV UR6, 0x400 ;  /* 0x0000040000060882 */ /* 0x000fe20000000000 */
[----:B------:R-:W-:-:S04]  /*0210*/  @UP0 UIADD3 UR4, -UR4, 0x100000, URZ ;  /* 0x0010000004040890 */ /* 0x000fc8000fffe13f */
[----:B------:R-:W-:Y:S02]  /*0220*/  @UP0 USHF.L.U32 UR5, UR4, 0xb, URZ ;  /* 0x0000000b04050899 */ /* 0x000fe4000800063f */
[----:B------:R-:W-:Y:S01]  /*0230*/  @UP0 USHF.L.U32 UR4, UR4, 0x1, URZ ;  /* 0x0000000104040899 */ /* 0x000fe2000800063f */
[----:B-1----:R-:W-:Y:S01]  /*0240*/  R2UR UR8, R2 ;  /* 0x00000000020872ca */ /* 0x002fe200000e0000 */
[----:B--2---:R-:W-:Y:S01]  /*0250*/  @UP0 ULEA UR6, UR7, UR6, 0x18 ;  /* 0x0000000607060291 */ /* 0x004fe2000f8ec03f */
[----:B---3--:R-:W-:-:S11]  /*0260*/  ISETP.NE.AND P1, PT, R3, RZ, PT ;  /* 0x000000ff0300720c */ /* 0x008fd60003f25270 */
[----:B------:R-:W-:Y:S01]  /*0270*/  UISETP.NE.AND UP0, UPT, UR8, URZ, UPT ;  /* 0x0000003f0800728c */ /* 0x000fe2000bf05270 */
[----:B------:R-:W1:Y:S02]  /*0280*/  FENCE.VIEW.ASYNC.S ;  /* 0x00000000000073c6 */ /* 0x000e640000000000 */
[----:B-1----:R1:W2:Y:S01]  /*0290*/  @UP1 SYNCS.EXCH.64 URZ, [UR6+0x36800], UR4 ;  /* 0x03680004063f15b2 */ /* 0x0022a20008000100 */
[----:B------:R1:W3:Y:S01]  /*02a0*/  @UP2 SYNCS.EXCH.64 URZ, [UR6+0x36820], UR4 ;  /* 0x03682004063f25b2 */ /* 0x0002e20008000100 */
[----:B------:R-:W-:Y:S06]  /*02b0*/  @P1 BRA `(.L_x_2) ;  /* 0x0000000000481947 */ /* 0x000fec0003800000 */
[----:B-1----:R-:W1:Y:S01]  /*02c0*/  S2UR UR5, SR_CgaCtaId ;  /* 0x00000000000579c3 */ /* 0x002e620000008800 */
[----:B------:R-:W-:Y:S01]  /*02d0*/  UMOV UR4, 0x400 ;  /* 0x0000040000047882 */ /* 0x000fe20000000000 */
[----:B------:R-:W-:Y:S01]  /*02e0*/  UMOV UR6, 0x1 ;  /* 0x0000000100067882 */ /* 0x000fe20000000000 */
[----:B------:R-:W-:Y:S01]  /*02f0*/  UMOV UR9, 0x2 ;  /* 0x0000000200097882 */ /* 0x000fe20000000000 */
[----:B------:R-:W-:-:S04]  /*0300*/  UIADD3 UR6, -UR6, 0x100000, URZ ;  /* 0x0010000006067890 */ /* 0x000fc8000fffe13f */
[----:B------:R-:W-:Y:S02]  /*0310*/  USHF.L.U32 UR7, UR6, 0xb, URZ ;  /* 0x0000000b06077899 */ /* 0x000fe4000800063f */
[----:B------:R-:W-:Y:S01]  /*0320*/  USHF.L.U32 UR6, UR6, 0x1, URZ ;  /* 0x0000000106067899 */ /* 0x000fe2000800063f */
[----:B------:R-:W-:Y:S01]  /*0330*/  ELECT P0, URZ, PT ;  /* 0x00000000003f782f */ /* 0x000fe20003800000 */
[----:B-1----:R-:W-:Y:S02]  /*0340*/  ULEA UR8, UR5, UR4, 0x18 ;  /* 0x0000000405087291 */ /* 0x002fe4000f8ec03f */
[----:B------:R-:W-:-:S04]  /*0350*/  UIADD3 UR4, -UR9, 0x100000, URZ ;  /* 0x0010000009047890 */ /* 0x000fc8000fffe13f */
[----:B------:R-:W-:Y:S02]  /*0360*/  USHF.L.U32 UR5, UR4, 0xb, URZ ;  /* 0x0000000b04057899 */ /* 0x000fe4000800063f */
[----:B------:R-:W-:Y:S01]  /*0370*/  USHF.L.U32 UR4, UR4, 0x1, URZ ;  /* 0x0000000104047899 */ /* 0x000fe2000800063f */
[----:B------:R-:W1:Y:S03]  /*0380*/  FENCE.VIEW.ASYNC.S ;  /* 0x00000000000073c6 */ /* 0x000e660000000000 */
[----:B-1----:R4:W1:Y:S08]  /*0390*/  SYNCS.EXCH.64 URZ, [UR8+0x36830], UR6 ;  /* 0x03683006083f75b2 */ /* 0x0028700008000100 */
[----:B------:R4:W1:Y:S01]  /*03a0*/  SYNCS.EXCH.64 URZ, [UR8+0x36840], UR4 ;  /* 0x03684004083f75b2 */ /* 0x0008620008000100 */
[----:B------:R4:W1:Y:S01]  /*03b0*/  SYNCS.EXCH.64 URZ, [UR8+0x36838], UR6 ;  /* 0x03683806083f75b2 */ /* 0x0008620008000100 */
[----:B------:R4:W1:Y:S02]  /*03c0*/  SYNCS.EXCH.64 URZ, [UR8+0x36848], UR4 ;  /* 0x03684804083f75b2 */ /* 0x0008640008000100 */
[----:B----4-:R-:W-:Y:S01]  /*03d0*/  NOP ;  /* 0x0000000000007918 */ /* 0x010fe20000000000 */
.L_x_2:
[----:B------:R-:W4:Y:S01]  /*03e0*/  SHFL.IDX PT, R2, R0, RZ, 0x1f ;  /* 0x00001fff00027589 */ /* 0x000f2200000e0000 */
[----:B------:R-:W-:Y:S01]  /*03f0*/  NOP ;  /* 0x0000000000007918 */ /* 0x000fe20000000000 */
[----:B----4-:R-:W-:-:S13]  /*0400*/  ISETP.NE.AND P0, PT, R2, RZ, PT ;  /* 0x000000ff0200720c */ /* 0x010fda0003f05270 */
[----:B------:R-:W-:Y:S05]  /*0410*/  @P0 BRA `(.L_x_3) ;  /* 0x0000000000480947 */ /* 0x000fea0003800000 */
[----:B-1----:R-:W1:Y:S01]  /*0420*/  S2UR UR5, SR_CgaCtaId ;  /* 0x00000000000579c3 */ /* 0x002e620000008800 */
[----:B------:R-:W-:Y:S01]  /*0430*/  UMOV UR4, 0x400 ;  /* 0x0000040000047882 */ /* 0x000fe20000000000 */
[----:B------:R-:W-:Y:S01]  /*0440*/  UMOV UR6, 0x1 ;  /* 0x0000000100067882 */ /* 0x000fe20000000000 */
[----:B------:R-:W-:Y:S01]  /*0450*/  UMOV UR7, 0x2 ;  /* 0x0000000200077882 */ /* 0x000fe20000000000 */
[----:B------:R-:W-:Y:S01]  /*0460*/  ELECT P0, URZ, PT ;  /* 0x00000000003f782f */ /* 0x000fe20003800000 */
[----:B-1----:R-:W-:Y:S02]  /*0470*/  ULEA UR8, UR5, UR4, 0x18 ;  /* 0x0000000405087291 */ /* 0x002fe4000f8ec03f */
[----:B------:R-:W-:-:S04]  /*0480*/  UIADD3 UR4, -UR6, 0x100000, URZ ;  /* 0x0010000006047890 */ /* 0x000fc8000fffe13f */
[----:B------:R-:W-:Y:S02]  /*0490*/  USHF.L.U32 UR5, UR4, 0xb, URZ ;  /* 0x0000000b04057899 */ /* 0x000fe4000800063f */
[----:B------:R-:W-:Y:S02]  /*04a0*/  USHF.L.U32 UR4, UR4, 0x1, URZ ;  /* 0x0000000104047899 */ /* 0x000fe4000800063f */
        /* <DEDUP_REMOVED lines=9> */
.L_x_3:
[----:B------:R-:W4:Y:S01]  /*0540*/  SHFL.IDX PT, R2, R0, RZ, 0x1f ;  /* 0x00001fff00027589 */ /* 0x000f2200000e0000 */
[----:B------:R-:W-:Y:S01]  /*0550*/  NOP ;  /* 0x0000000000007918 */ /* 0x000fe20000000000 */
[----:B----4-:R-:W-:-:S13]  /*0560*/  ISETP.NE.AND P0, PT, R2, RZ, PT ;  /* 0x000000ff0200720c */ /* 0x010fda0003f05270 */
[----:B------:R-:W-:Y:S05]  /*0570*/  @P0 BRA `(.L_x_4) ;  /* 0x0000000000380947 */ /* 0x000fea0003800000 */
[----:B-1----:R-:W1:Y:S01]  /*0580*/  S2UR UR5, SR_CgaCtaId ;  /* 0x00000000000579c3 */ /* 0x002e620000008800 */
[----:B------:R-:W-:Y:S01]  /*0590*/  UMOV UR4, 0x400 ;  /* 0x0000040000047882 */ /* 0x000fe20000000000 */
[----:B------:R-:W-:Y:S01]  /*05a0*/  UMOV UR7, 0x1 ;  /* 0x0000000100077882 */ /* 0x000fe20000000000 */
[----:B------:R-:W-:Y:S01]  /*05b0*/  ELECT P0, URZ, PT ;  /* 0x00000000003f782f */ /* 0x000fe20003800000 */
[----:B-1----:R-:W-:Y:S02]  /*05c0*/  ULEA UR6, UR5, UR4, 0x18 ;  /* 0x0000000405067291 */ /* 0x002fe4000f8ec03f */
[----:B------:R-:W-:-:S04]  /*05d0*/  UIADD3 UR4, -UR7, 0x100000, URZ ;  /* 0x0010000007047890 */ /* 0x000fc8000fffe13f */
[----:B------:R-:W-:Y:S02]  /*05e0*/  USHF.L.U32 UR5, UR4, 0xb, URZ ;  /* 0x0000000b04057899 */ /* 0x000fe4000800063f */
[----:B------:R-:W-:Y:S01]  /*05f0*/  USHF.L.U32 UR4, UR4, 0x1, URZ ;  /* 0x0000000104047899 */ /* 0x000fe2000800063f */
[----:B------:R-:W1:Y:S11]  /*0600*/  FENCE.VIEW.ASYNC.S ;  /* 0x00000000000073c6 */ /* 0x000e760000000000 */
[----:B-1----:R4:W1:Y:S01]  /*0610*/  SYNCS.EXCH.64 URZ, [UR6+0x36870], UR4 ;  /* 0x03687004063f75b2 */ /* 0x0028620008000100 */
[----:B------:R4:W1:Y:S01]  /*0620*/  SYNCS.EXCH.64 URZ, [UR6+0x36880], UR4 ;  /* 0x03688004063f75b2 */ /* 0x0008620008000100 */
[----:B------:R4:W1:Y:S01]  /*0630*/  SYNCS.EXCH.64 URZ, [UR6+0x36878], UR4 ;  /* 0x03687804063f75b2 */ /* 0x0008620008000100 */
[----:B------:R4:W1:Y:S02]  /*0640*/  SYNCS.EXCH.64 URZ, [UR6+0x36888], UR4 ;  /* 0x03688804063f75b2 */ /* 0x0008640008000100 */
[----:B----4-:R-:W-:Y:S01]  /*0650*/  NOP ;  /* 0x0000000000007918 */ /* 0x010fe20000000000 */
.L_x_4:
        /* <DEDUP_REMOVED lines=22> */
.L_x_5:
        /* <DEDUP_REMOVED lines=22> */
.L_x_6:
[----:B-1----:R-:W-:Y:S01]  /*0920*/  UMOV UR4, 0x1 ;  /* 0x0000000100047882 */ /* 0x002fe20000000000 */
[----:B------:R-:W-:Y:S01]  /*0930*/  PLOP3.LUT P0, PT, PT, PT, UP0, 0x80, 0x0 ;  /* 0x000000000000781c */ /* 0x000fe20003f0f008 */
[----:B------:R-:W-:Y:S01]  /*0940*/  USEL UR4, UR4, 0x2, !UP0 ;  /* 0x0000000204047887 */ /* 0x000fe2000c000000 */
[----:B------:R-:W-:-:S05]  /*0950*/  NOP ;  /* 0x0000000000007918 */ /* 0x000fca0000000000 */
[----:B------:R-:W-:-:S05]  /*0960*/  IMAD.U32 R2, RZ, RZ, UR4 ;  /* 0x00000004ff027e24 */ /* 0x000fca000f8e00ff */
[----:B------:R1:W-:Y:S01]  /*0970*/  STL [R1+0x1c], R2 ;  /* 0x00001c0201007387 */ /* 0x0003e20000100800 */
[----:B--23--:R-:W-:Y:S06]  /*0980*/  BAR.SYNC.DEFER_BLOCKING 0x0 ;  /* 0x0000000000007b1d */ /* 0x00cfec0000010000 */
[----:B------:R-:W-:Y:S05]  /*0990*/  @!P0 BRA `(.L_x_7) ;  /* 0x000000a8009c8947 */ /* 0x000fea0003800000 */
.L_x_8:
[----:B------:R-:W-:-:S08]  /*09a0*/  NOP ;  /* 0x0000000000007918 */ /* 0x000fd00000000000 */
[----:B------:R-:W2:Y:S02]  /*09b0*/  USETMAXREG.TRY_ALLOC.CTAPOOL UP0, 0xf0 ;  /* 0x000000f0000079c8 */ /* 0x000ea40008000600 */
[----:B--2---:R-:W-:-:S13]  /*09c0*/  PLOP3.LUT P0, PT, PT, PT, UP0, 0x80, 0x0 ;  /* 0x000000000000781c */ /* 0x004fda0003f0f008 */
[----:B------:R-:W-:Y:S05]  /*09d0*/  @!P0 BRA `(.L_x_8) ;  /* 0xfffffffc00f08947 */ /* 0x000fea000383ffff */
[----:B------:R-:W2:Y:S08]  /*09e0*/  S2UR UR7, SR_CTAID.X ;  /* 0x00000000000779c3 */ /* 0x000eb00000002500 */
[----:B------:R-:W-:Y:S08]  /*09f0*/  BAR.ARV 0x8, 0x120 ;  /* 0x0204800000007b1d */ /* 0x000ff00000002000 */
[----:B------:R-:W2:Y:S02]  /*0a00*/  LDC R0, c[0x0][0xda4] ;  /* 0x00036900ff007b82 */ /* 0x000ea40000000800 */
[----:B--2---:R-:W-:-:S13]  /*0a10*/  ISETP.LE.AND P0, PT, R0, UR7, PT ;  /* 0x0000000700007c0c */ /* 0x004fda000bf03270 */
[----:B------:R-:W-:Y:S05]  /*0a20*/  @P0 EXIT ;  /* 0x000000000000094d */ /* 0x000fea0003800000 */
[----:B-1----:R-:W2:Y:S01]  /*0a30*/  LDL R2, [R1+0x1c] ;  /* 0x00001c0001027983 */ /* 0x002ea20000100800 */
[----:B------:R-:W-:Y:S01]  /*0a40*/  VIADD R0, R4, 0xffffff80 ;  /* 0xffffff8004007836 */ /* 0x000fe20000000000 */
[----:B------:R-:W1:Y:S01]  /*0a50*/  S2UR UR5, SR_CgaCtaId ;  /* 0x00000000000579c3 */ /* 0x000e620000008800 */
[----:B------:R-:W-:Y:S01]  /*0a60*/  UMOV UR4, 0x400 ;  /* 0x0000040000047882 */ /* 0x000fe20000000000 */
[----:B------:R-:W-:Y:S01]  /*0a70*/  IMAD.MOV.U32 R210, RZ, RZ, -0x2 ;  /* 0xfffffffeffd27424 */ /* 0x000fe200078e00ff */
[----:B------:R-:W-:Y:S01]  /*0a80*/  UMOV UR38, URZ ;  /* 0x0000003f00267c82 */ /* 0x000fe20008000000 */
[----:B------:R-:W-:Y:S01]  /*0a90*/  SHF.R.S32.HI R3, RZ, 0x1f, R0 ;  /* 0x0000001fff037819 */ /* 0x000fe20000011400 */
[----:B------:R-:W-:-:S03]  /*0aa0*/  IMAD.U32 R22, RZ, RZ, UR7 ;  /* 0x00000007ff167e24 */ /* 0x000fc6000f8e00ff */
[----:B------:R-:W3:Y:S01]  /*0ab0*/  S2UR UR6, SR_SWINHI ;  /* 0x00000000000679c3 */ /* 0x000ee20000002f00 */
[CC--:B------:R-:W-:Y:S02]  /*0ac0*/  LEA.HI R6, R3.reuse, R0.reuse, RZ, 0x4 ;  /* 0x0000000003067211 */ /* 0x0c0fe400078f20ff */
[----:B------:R-:W-:Y:S02]  /*0ad0*/  LEA.HI R208, R3, R0, RZ, 0x5 ;  /* 0x0000000003d07211 */ /* 0x000fe400078f28ff */
[----:B------:R-:W-:Y:S02]  /*0ae0*/  SHF.R.S32.HI R7, RZ, 0x4, R6 ;  /* 0x00000004ff077819 */ /* 0x000fe40000011406 */
[----:B------:R-:W-:Y:S02]  /*0af0*/  SHF.R.S32.HI R208, RZ, 0x5, R208 ;  /* 0x00000005ffd07819 */ /* 0x000fe400000114d0 */
[----:B------:R-:W-:-:S04]  /*0b00*/  LEA.HI R8, R6, R7, RZ, 0x1 ;  /* 0x0000000706087211 */ /* 0x000fc800078f08ff */
[----:B------:R-:W-:Y:S01]  /*0b10*/  LOP3.LUT R8, R8, 0x1ffffffe, RZ, 0xc0, !PT ;  /* 0x1ffffffe08087812 */ /* 0x000fe200078ec0ff */
[----:B-1----:R-:W-:-:S03]  /*0b20*/  ULEA UR9, UR5, UR4, 0x18 ;  /* 0x0000000405097291 */ /* 0x002fc6000f8ec03f */
[----:B------:R-:W-:-:S03]  /*0b30*/  IADD3 R8, R7, -R8, RZ ;  /* 0x8000000807087210 */ /* 0x000fc60007ffe0ff */
[----:B------:R-:W-:Y:S01]  /*0b40*/  IMAD.U32 R16, RZ, RZ, UR9 ;  /* 0x00000009ff107e24 */ /* 0x000fe2000f8e00ff */
[----:B------:R-:W-:Y:S01]  /*0b50*/  UMOV UR4, UR9 ;  /* 0x0000000900047c82 */ /* 0x000fe20008000000 */
[----:B---3--:R-:W-:Y:S01]  /*0b60*/  UMOV UR5, UR6 ;  /* 0x0000000600057c82 */ /* 0x008fe20008000000 */
[----:B------:R-:W-:Y:S02]  /*0b70*/  IMAD.U32 R18, RZ, RZ, UR4 ;  /* 0x00000004ff127e24 */ /* 0x000fe4000f8e00ff */
[----:B------:R-:W-:Y:S01]  /*0b80*/  IMAD.U32 R19, RZ, RZ, UR5 ;  /* 0x00000005ff137e24 */ /* 0x000fe2000f8e00ff */
[----:B------:R-:W-:Y:S02]  /*0b90*/  UMOV UR5, URZ ;  /* 0x0000003f00057c82 */ /* 0x000fe40008000000 */
[----:B------:R-:W-:Y:S01]  /*0ba0*/  IMAD.U32 R23, RZ, RZ, UR5 ;  /* 0x00000005ff177e24 */ /* 0x000fe2000f8e00ff */
[----:B--2---:R-:W-:Y:S02]  /*0bb0*/  R2UR UR8, R2 ;  /* 0x00000000020872ca */ /* 0x004fe400000e0000 */
[----:B------:R-:W-:-:S02]  /*0bc0*/  LEA.HI R2, R3, R0, RZ, 0x7 ;  /* 0x0000000003027211 */ /* 0x000fc400078f38ff */
[----:B------:R-:W-:Y:S02]  /*0bd0*/  LOP3.LUT R3, R6, 0x3fffff0, RZ, 0xc0, !PT ;  /* 0x03fffff006037812 */ /* 0x000fe400078ec0ff */
[----:B------:R-:W-:Y:S02]  /*0be0*/  LOP3.LUT R5, R2, 0xffffff80, RZ, 0xc0, !PT ;  /* 0xffffff8002057812 */ /* 0x000fe400078ec0ff */
[----:B------:R-:W-:Y:S01]  /*0bf0*/  SHF.R.S32.HI R207, RZ, 0x7, R2 ;  /* 0x00000007ffcf7819 */ /* 0x000fe20000011402 */
[C---:B------:R-:W-:Y:S02]  /*0c00*/  IMAD.IADD R3, R0.reuse, 0x1, -R3 ;  /* 0x0000000100037824 */ /* 0x040fe400078e0a03 */
[----:B------:R-:W-:Y:S01]  /*0c10*/  IMAD.IADD R204, R0, 0x1, -R5 ;  /* 0x0000000100cc7824 */ /* 0x000fe200078e0a05 */
[----:B------:R-:W-:Y:S01]  /*0c20*/  LEA.HI R2, R2, R207, RZ, 0x1 ;  /* 0x000000cf02027211 */ /* 0x000fe200078f08ff */
[----:B------:R-:W-:Y:S01]  /*0c30*/  IMAD R3, R208, 0x10, R3 ;  /* 0x00000010d0037824 */ /* 0x000fe200078e0203 */
[----:B------:R-:W-:-:S02]  /*0c40*/  ULOP3.LUT UR4, UR8, 0x1, URZ, 0xfc, !UPT ;  /* 0x0000000108047892 */ /* 0x000fc4000f8efc3f */
[----:B------:R-:W-:Y:S01]  /*0c50*/  SHF.R.S32.HI R5, RZ, 0x1f, R204 ;  /* 0x0000001fff057819 */ /* 0x000fe200000114cc */
[----:B------:R-:W-:Y:S01]  /*0c60*/  IMAD R8, R3, 0x8, R8 ;  /* 0x0000000803087824 */ /* 0x000fe200078e0208 */
[----:B------:R-:W-:Y:S02]  /*0c70*/  LOP3.LUT R2, R2, 0x3fffffe, RZ, 0xc0, !PT ;  /* 0x03fffffe02027812 */ /* 0x000fe400078ec0ff */
[CC--:B------:R-:W-:Y:S01]  /*0c80*/  LEA.HI R4, R5.reuse, R204.reuse, RZ, 0x2 ;  /* 0x000000cc05047211 */ /* 0x0c0fe200078f10ff */
[----:B------:R-:W-:Y:S01]  /*0c90*/  IMAD.U32 R211, RZ, RZ, UR4 ;  /* 0x00000004ffd37e24 */ /* 0x000fe2000f8e00ff */
[----:B------:R-:W-:Y:S01]  /*0ca0*/  LEA.HI R5, R5, R204, RZ, 0x5 ;  /* 0x000000cc05057211 */ /* 0x000fe200078f28ff */
[----:B------:R-:W-:Y:S01]  /*0cb0*/  IMAD.IADD R2, R207, 0x1, -R2 ;  /* 0x00000001cf027824 */ /* 0x000fe200078e0a02 */
[--C-:B------:R-:W-:Y:S01]  /*0cc0*/  SHF.R.S32.HI R6, RZ, 0x2, R4.reuse ;  /* 0x00000002ff067819 */ /* 0x100fe20000011404 */
[----:B------:R-:W-:Y:S01]  /*0cd0*/  UMOV UR4, URZ ;  /* 0x0000003f00047c82 */ /* 0x000fe20008000000 */
[----:B------:R-:W-:Y:S01]  /*0ce0*/  SHF.R.S32.HI R9, RZ, 0x1f, R4 ;  /* 0x0000001fff097819 */ /* 0x000fe20000011404 */
[----:B------:R-:W-:Y:S01]  /*0cf0*/  IMAD.U32 R17, RZ, RZ, UR4 ;  /* 0x00000004ff117e24 */ /* 0x000fe2000f8e00ff */
[----:B------:R-:W-:Y:S01]  /*0d00*/  SHF.R.S32.HI R0, RZ, 0x5, R5 ;  /* 0x00000005ff007819 */ /* 0x000fe20000011405 */
[----:B------:R-:W-:Y:S01]  /*0d10*/  IMAD.SHL.U32 R5, R8, 0x8, RZ ;  /* 0x0000000808057824 */ /* 0x000fe200078e00ff */
[----:B------:R-:W-:-:S02]  /*0d20*/  LEA.HI R9, R9, R6, RZ, 0x3 ;  /* 0x0000000609097211 */ /* 0x000fc400078f18ff */
[----:B------:R-:W-:Y:S01]  /*0d30*/  LOP3.LUT R3, R4, 0x7ffffffc, RZ, 0xc0, !PT ;  /* 0x7ffffffc04037812 */ /* 0x000fe200078ec0ff */
[----:B------:R-:W-:Y:S01]  /*0d40*/  IMAD.WIDE R18, R5, 0x2, R18 ;  /* 0x0000000205127825 */ /* 0x000fe200078e0212 */
[----:B------:R-:W-:Y:S02]  /*0d50*/  LOP3.LUT R9, R9, 0xfffffff8, RZ, 0xc0, !PT ;  /* 0xfffffff809097812 */ /* 0x000fe400078ec0ff */
[----:B------:R-:W-:-:S03]  /*0d60*/  IADD3 R3, R204, -R3, RZ ;  /* 0x80000003cc037210 */ /* 0x000fc60007ffe0ff */
[----:B------:R-:W-:Y:S02]  /*0d70*/  IMAD.IADD R9, R6, 0x1, -R9 ;  /* 0x0000000106097824 */ /* 0x000fe400078e0a09 */
[----:B------:R-:W-:Y:S02]  /*0d80*/  IMAD R210, R3, R210, 0x70 ;  /* 0x0000007003d27424 */ /* 0x000fe400078e02d2 */
[----:B------:R-:W-:-:S05]  /*0d90*/  IMAD R9, R0, 0x10, R9 ;  /* 0x0000001000097824 */ /* 0x000fca00078e0209 */
[----:B------:R-:W-:-:S07]  /*0da0*/  LEA R209, R2, R9, 0x6 ;  /* 0x0000000902d17211 */ /* 0x000fce00078e30ff */
.L_x_31:
[----:B------:R-:W1:Y:S01]  /*0db0*/  SHFL.IDX PT, R0, R207, RZ, 0x1f ;  /* 0x00001fffcf007589 */ /* 0x000e6200000e0000 */
[----:B------:R-:W-:Y:S01]  /*0dc0*/  R2UR UR9, R16 ;  /* 0x00000000100972ca */ /* 0x000fe200000e0000 */
[----:B------:R-:W-:Y:S01]  /*0dd0*/  ULDC UR5, c[0x0][0xda8] ;  /* 0x00036a0000057ab9 */ /* 0x000fe20000000800 */
[----:B------:R-:W-:Y:S01]  /*0de0*/  ULDC.64 UR6, c[0x0][0x3f8] ;  /* 0x0000fe0000067ab9 */ /* 0x000fe20000000a00 */
[----:B------:R-:W-:Y:S01]  /*0df0*/  R2UR UR12, R22 ;  /* 0x00000000160c72ca */ /* 0x000fe200000e0000 */
[----:B------:R-:W-:Y:S02]  /*0e00*/  UISETP.NE.AND UP1, UPT, UR5, 0x1, UPT ;  /* 0x000000010500788c */ /* 0x000fe4000bf25270 */
[----:B------:R-:W-:Y:S01]  /*0e10*/  UISETP.NE.U32.AND UP0, UPT, UR6, URZ, UPT ;  /* 0x0000003f0600728c */ /* 0x000fe2000bf05070 */
[----:B------:R-:W-:Y:S01]  /*0e20*/  ULDC UR5, c[0x0][0xdb4] ;  /* 0x00036d0000057ab9 */ /* 0x000fe20000000800 */
[----:B------:R-:W-:Y:S01]  /*0e30*/  ULDC UR60, c[0x0][0x404] ;  /* 0x00010100003c7ab9 */ /* 0x000fe20000000800 */
[----:B------:R-:W-:-:S02]  /*0e40*/  UISETP.NE.AND UP2, UPT, UR5, 0x1, UPT ;  /* 0x000000010500788c */ /* 0x000fc4000bf45270 */
[----:B------:R-:W-:Y:S02]  /*0e50*/  UISETP.NE.AND.EX UP0, UPT, UR7, URZ, UPT, UP0 ;  /* 0x0000003f0700728c */ /* 0x000fe4000bf05300 */
[----:B------:R-:W-:Y:S02]  /*0e60*/  UIADD3 UR9, UR9, 0x15400, URZ ;  /* 0x0001540009097890 */ /* 0x000fe4000fffe03f */
[----:B------:R-:W-:Y:S01]  /*0e70*/  USEL UR60, UR60, 0x1, UP0 ;  /* 0x000000013c3c7887 */ /* 0x000fe20008000000 */
[----:B------:R-:W-:Y:S01]  /*0e80*/  ULDC UR8, c[0x0][0x2e0] ;  /* 0x0000b80000087ab9 */ /* 0x000fe20000000800 */
[----:B------:R-:W-:Y:S01]  /*0e90*/  @UP1 ULDC UR6, c[0x0][0xdac] ;  /* 0x00036b0000061ab9 */ /* 0x000fe20000000800 */
[----:B------:R-:W-:Y:S02]  /*0ea0*/  ULOP3.LUT UP0, URZ, UR9, 0x9f, URZ, 0xc0, !UPT ;  /* 0x0000009f093f7892 */ /* 0x000fe4000f80c03f */
[----:B------:R-:W-:Y:S01]  /*0eb0*/  UIMAD.WIDE.U32 UR6, UR12, UR6, URZ ;  /* 0x000000060c0672a5 */ /* 0x000fe2000f8e003f */
[----:B-1----:R-:W-:Y:S01]  /*0ec0*/  R2UR UR4, R0 ;  /* 0x00000000000472ca */ /* 0x002fe200000e0000 */
[----:B------:R-:W-:Y:S01]  /*0ed0*/  UIMAD UR60, UR60, UR8, URZ ;  /* 0x000000083c3c72a4 */ /* 0x000fe2000f8e023f */
[----:B------:R-:W-:-:S02]  /*0ee0*/  UMOV UR13, UR12 ;  /* 0x0000000c000d7c82 */ /* 0x000fc40008000000 */
[----:B------:R-:W-:Y:S01]  /*0ef0*/  @UP1 ULDC UR8, c[0x0][0xdb0] ;  /* 0x00036c0000081ab9 */ /* 0x000fe20000000800 */
[----:B------:R-:W-:Y:S01]  /*0f00*/  PLOP3.LUT P0, PT, PT, PT, UP0, 0x80, 0x0 ;  /* 0x000000000000781c */ /* 0x000fe20003f0f008 */
[----:B------:R-:W-:Y:S01]  /*0f10*/  @UP1 USHF.R.U32.HI UR13, URZ, UR8, UR7 ;  /* 0x000000083f0d1299 */ /* 0x000fe20008011607 */
[----:B------:R-:W-:-:S03]  /*0f20*/  @UP2 ULDC.64 UR10, c[0x0][0xdb8] ;  /* 0x00036e00000a2ab9 */ /* 0x000fc60000000a00 */
[----:B------:R-:W-:Y:S02]  /*0f30*/  UIMAD.WIDE.U32 UR6, UR13, UR10, URZ ;  /* 0x0000000a0d0672a5 */ /* 0x000fe4000f8e003f */
[----:B------:R-:W-:Y:S01]  /*0f40*/  IMAD.U32 R206, RZ, RZ, UR13 ;  /* 0x0000000dffce7e24 */ /* 0x000fe2000f8e00ff */
[----:B------:R-:W-:Y:S01]  /*0f50*/  ULEA.HI UR5, UR4, UR4, URZ, 0x1 ;  /* 0x0000000404057291 */ /* 0x000fe2000f8f083f */
[----:B------:R-:W-:Y:S01]  /*0f60*/  UMOV UR36, UR13 ;  /* 0x0000000d00247c82 */ /* 0x000fe20008000000 */
[----:B------:R-:W-:Y:S02]  /*0f70*/  @UP2 USHF.R.U32.HI UR36, URZ, UR11, UR7 ;  /* 0x0000000b3f242299 */ /* 0x000fe40008011607 */
[----:B------:R-:W-:-:S04]  /*0f80*/  ULOP3.LUT UR5, UR5, 0x1e, URZ, 0xc0, !UPT ;  /* 0x0000001e05057892 */ /* 0x000fc8000f8ec03f */
[----:B------:R-:W-:Y:S02]  /*0f90*/  UIADD3 UR4, UR4, -UR5, URZ ;  /* 0x8000000504047290 */ /* 0x000fe4000fffe03f */
[----:B------:R-:W-:Y:S02]  /*0fa0*/  UIADD3 UR5, UR60, 0x6f, URZ ;  /* 0x0000006f3c057890 */ /* 0x000fe4000fffe03f */
[----:B------:R-:W-:-:S03]  /*0fb0*/  ULEA UR8, UR4, UR9, 0xd ;  /* 0x0000000904087291 */ /* 0x000fc6000f8e683f */
[----:B------:R-:W-:Y:S01]  /*0fc0*/  UMOV UR4, URZ ;  /* 0x0000003f00047c82 */ /* 0x000fe20008000000 */
[----:B------:R-:W-:Y:S02]  /*0fd0*/  USHF.R.U32.HI UR8, URZ, 0x4, UR8 ;  /* 0x000000043f087899 */ /* 0x000fe40008011608 */
[----:B------:R-:W-:Y:S02]  /*0fe0*/  UIMAD.WIDE UR4, UR5, -0x6db6db6d, UR4 ;  /* 0x92492493050478a5 */ /* 0x000fe4000f8e0204 */
[----:B------:R-:W-:Y:S02]  /*0ff0*/  ULOP3.LUT UR39, UR8, 0x3fff, URZ, 0xc0, !UPT ;  /* 0x00003fff08277892 */ /* 0x000fe4000f8ec03f */
[----:B------:R-:W-:-:S03]  /*1000*/  USHF.R.U32.HI UR61, URZ, 0x1f, UR5 ;  /* 0x0000001f3f3d7899 */ /* 0x000fc60008011605 */
[----:B------:R-:W-:Y:S01]  /*1010*/  UMOV UR4, UR12 ;  /* 0x0000000c00047c82 */ /* 0x000fe20008000000 */
[----:B------:R-:W-:Y:S01]  /*1020*/  ULEA.HI.SX32 UR61, UR5, UR61, 0x1a ;  /* 0x0000003d053d7291 */ /* 0x000fe2000f8fd23f */
[----:B------:R-:W-:Y:S01]  /*1030*/  MOV R205, UR4 ;  /* 0x0000000400cd7c02 */ /* 0x000fe20008000f00 */
[----:B------:R-:W-:Y:S10]  /*1040*/  @!P0 BRA `(.L_x_9) ;  /* 0x0000000000408947 */ /* 0x000ff40003800000 */
[----:B------:R-:W-:Y:S01]  /*1050*/  MOV R0, 0x0 ;  /* 0x0000000000007802 */ /* 0x000fe20000000f00 */
[----:B------:R-:W-:Y:S01]  /*1060*/  ULDC.64 UR4, c[0x4][0xa8] ;  /* 0x01002a0000047ab9 */ /* 0x000fe20000000a00 */
[----:B------:R-:W-:Y:S01]  /*1070*/  ULDC.64 UR6, c[0x4][0x20] ;  /* 0x0100080000067ab9 */ /* 0x000fe20000000a00 */
[----:B------:R-:W-:Y:S01]  /*1080*/  IMAD.U32 R4, RZ, RZ, UR4 ;  /* 0x00000004ff047e24 */ /* 0x000fe2000f8e00ff */
[----:B------:R1:W2:Y:S01]  /*1090*/  LDC.64 R2, c[0x4][R0] ;  /* 0x0100000000027b82 */ /* 0x0002a20000000a00 */
[----:B------:R-:W-:Y:S01]  /*10a0*/  IMAD.U32 R5, RZ, RZ, UR5 ;  /* 0x00000005ff057e24 */ /* 0x000fe2000f8e00ff */
[----:B------:R-:W-:Y:S01]  /*10b0*/  ULDC.64 UR4, c[0x4][0xb0] ;  /* 0x01002c0000047ab9 */ /* 0x000fe20000000a00 */
[----:B------:R-:W-:Y:S01]  /*10c0*/  IMAD.U32 R10, RZ, RZ, UR6 ;  /* 0x00000006ff0a7e24 */ /* 0x000fe2000f8e00ff */
[----:B------:R-:W-:Y:S01]  /*10d0*/  MOV R11, UR7 ;  /* 0x00000007000b7c02 */ /* 0x000fe20008000f00 */
[----:B------:R-:W-:Y:S02]  /*10e0*/  IMAD.U32 R6, RZ, RZ, UR4 ;  /* 0x00000004ff067e24 */ /* 0x000fe4000f8e00ff */
[----:B------:R-:W-:-:S02]  /*10f0*/  IMAD.U32 R7, RZ, RZ, UR5 ;  /* 0x00000005ff077e24 */ /* 0x000fc4000f8e00ff */
[----:B------:R-:W-:Y:S02]  /*1100*/  IMAD.MOV.U32 R8, RZ, RZ, 0x70 ;  /* 0x00000070ff087424 */ /* 0x000fe400078e00ff */
[----:B------:R-:W-:Y:S02]  /*1110*/  IMAD.MOV.U32 R12, RZ, RZ, 0x1 ;  /* 0x00000001ff0c7424 */ /* 0x000fe400078e00ff */
[----:B-1----:R-:W-:-:S07]  /*1120*/  IMAD.MOV.U32 R13, RZ, RZ, RZ ;  /* 0x000000ffff0d7224 */ /* 0x002fce00078e00ff */
[----:B------:R-:W-:-:S07]  /*1130*/  LEPC R20, `(.L_x_9) ;  /* 0x000000001014794e */ /* 0x000fce0000000000 */
[----:B--2---:R-:W-:Y:S05]  /*1140*/  CALL.ABS.NOINC R2 ;  /* 0x0000000002007343 */ /* 0x004fea0003c00000 */
.L_x_9:
[----:B------:R-:W-:Y:S02]  /*1150*/  R2UR UR4, R23 ;  /* 0x00000000170472ca */ /* 0x000fe400000e0000 */
[----:B------:R-:W-:Y:S02]  /*1160*/  R2UR UR6, R16 ;  /* 0x00000000100672ca */ /* 0x000fe400000e0000 */
[----:B------:R-:W-:-:S09]  /*1170*/  R2UR UR5, R211 ;  /* 0x00000000d30572ca */ /* 0x000fd200000e0000 */
[----:B------:R-:W-:-:S04]  /*1180*/  ULOP3.LUT UR4, UR4, 0x1, URZ, 0xc0, !UPT ;  /* 0x0000000104047892 */ /* 0x000fc8000f8ec03f */
[----:B------:R-:W-:Y:S02]  /*1190*/  IMAD.U32 R2, RZ, RZ, UR5 ;  /* 0x00000005ff027e24 */ /* 0x000fe4000f8e00ff */
[----:B------:R-:W-:-:S03]  /*11a0*/  IMAD.U32 R0, RZ, RZ, UR4 ;  /* 0x00000004ff007e24 */ /* 0x000fc6000f8e00ff */
[----:B------:R-:W-:Y:S02]  /*11b0*/  ISETP.NE.AND P0, PT, R2, 0x3, PT ;  /* 0x000000030200780c */ /* 0x000fe40003f05270 */
[----:B------:R-:W-:-:S04]  /*11c0*/  SHF.L.U32 R0, R0, 0x1f, RZ ;  /* 0x0000001f00007819 */ /* 0x000fc800000006ff */
[----:B------:R-:W1:Y:S02]  /*11d0*/  SYNCS.PHASECHK.TRANS64.TRYWAIT P1, [UR6+0x36800], R0 ;  /* 0x03680000ff0075a7 */ /* 0x000e640008020146 */
[----:B-1----:R-:W-:Y:S05]  /*11e0*/  @!P1 BRA `(.L_x_10) ;  /* 0x000000d4004c9947 */ /* 0x002fea0003800000 */
.L_x_89:
[----:B------:R-:W-:Y:S05]  /*11f0*/  @!P0 BRA `(.L_x_11) ;  /* 0x0000000000048947 */ /* 0x000fea0003800000 */
[----:B------:R-:W-:Y:S01]  /*1200*/  BPT.TRAP 0x1 ;  /* 0x000000040000795c */ /* 0x000fe20000300000 */
.L_x_11:
[----:B------:R-:W-:Y:S02]  /*1210*/  R2UR UR5, R17 ;  /* 0x00000000110572ca */ /* 0x000fe400000e0000 */
[----:B------:R-:W-:Y:S02]  /*1220*/  R2UR UR4, R16 ;  /* 0x00000000100472ca */ /* 0x000fe400000e0000 */
[----:B------:R-:W-:-:S09]  /*1230*/  MOV R2, UR38 ;  /* 0x0000002600027c02 */ /* 0x000fd20008000f00 */
[----:B-1----:R-:W-:Y:S02]  /*1240*/  IMAD.U32 R3, RZ, RZ, UR5 ;  /* 0x00000005ff037e24 */ /* 0x002fe4000f8e00ff */
[----:B------:R-:W-:-:S03]  /*1250*/  LEA R2, R2, UR4, 0x3 ;  /* 0x0000000402027c11 */ /* 0x000fc6000f8e18ff */
[----:B------:R-:W-:-:S04]  /*1260*/  SHF.L.U32 R3, R3, 0x1f, RZ ;  /* 0x0000001f03037819 */ /* 0x000fc800000006ff */
[----:B------:R1:W2:Y:S01]  /*1270*/  SYNCS.PHASECHK.TRANS64.TRYWAIT P2, [R2+URZ+0x36830], R3 ;  /* 0x03683003020075a7 */ /* 0x0002a2000804017f */
[----:B------:R-:W-:Y:S05]  /*1280*/  @!P0 BRA `(.L_x_12) ;  /* 0x0000000000048947 */ /* 0x000fea0003800000 */
[----:B------:R-:W-:Y:S01]  /*1290*/  BPT.TRAP 0x1 ;  /* 0x000000040000795c */ /* 0x000fe20000300000 */
.L_x_12:
[----:B------:R-:W3:Y:S01]  /*12a0*/  S2R R0, SR_TID.X ;  /* 0x0000000000007919 */ /* 0x000ee20000002100 */
[----:B------:R-:W-:Y:S01]  /*12b0*/  IMAD.MOV.U32 R119, RZ, RZ, RZ ;  /* 0x000000ffff777224 */ /* 0x000fe200078e00ff */
[----:B---3--:R-:W-:-:S04]  /*12c0*/  LOP3.LUT R0, R0, 0x7f, RZ, 0xc0, !PT ;  /* 0x0000007f00007812 */ /* 0x008fc800078ec0ff */
[----:B------:R-:W-:Y:S01]  /*12d0*/  ISETP.NE.AND P1, PT, R0, RZ, PT ;  /* 0x000000ff0000720c */ /* 0x000fe20003f25270 */
[----:B--2---:R-:W-:-:S12]  /*12e0*/  @P2 BRA `(.L_x_13) ;  /* 0x0000000000082947 */ /* 0x004fd80003800000 */
[----:B------:R-:W2:Y:S02]  /*12f0*/  SYNCS.PHASECHK.TRANS64.TRYWAIT P2, [R2+URZ+0x36830], R3 ;  /* 0x03683003020075a7 */ /* 0x000ea4000804017f */
[----:B--2---:R-:W-:Y:S05]  /*1300*/  @!P2 BRA `(.L_x_14) ;  /* 0x000000d40020a947 */ /* 0x004fea0003800000 */
.L_x_13:
[----:B------:R-:W-:Y:S05]  /*1310*/  WARPSYNC.ALL ;  /* 0x0000000000007948 */ /* 0x000fea0003800000 */
[----:B------:R-:W-:Y:S01]  /*1320*/  R2UR UR4, R16 ;  /* 0x00000000100472ca */ /* 0x000fe200000e0000 */
[----:B------:R-:W-:Y:S01]  /*1330*/  ULOP3.LUT UR39, UR39, 0x10000, URZ, 0xfc, !UPT ;  /* 0x0001000027277892 */ /* 0x000fe2000f8efc3f */
[----:B------:R-:W-:Y:S01]  /*1340*/  WARPGROUP.ARRIVE ;  /* 0x00000000000079c5 */ /* 0x000fe20000000000 */
[----:B------:R-:W-:Y:S01]  /*1350*/  UMOV UR57, 0x40000040 ;  /* 0x4000004000397882 */ /* 0x000fe20000000000 */
[----:B------:R-:W-:Y:S01]  /*1360*/  UMOV UR59, 0x40000040 ;  /* 0x40000040003b7882 */ /* 0x000fe20000000000 */
[----:B------:R-:W-:Y:S01]  /*1370*/  UMOV UR7, 0x40000040 ;  /* 0x4000004000077882 */ /* 0x000fe20000000000 */
[----:B------:R-:W-:Y:S01]  /*1380*/  UMOV UR9, UR57 ;  /* 0x0000003900097c82 */ /* 0x000fe20008000000 */
[----:B------:R-:W-:Y:S01]  /*1390*/  UMOV UR11, 0x40000040 ;  /* 0x40000040000b7882 */ /* 0x000fe20000000000 */
[----:B------:R-:W-:Y:S01]  /*13a0*/  UMOV UR56, UR39 ;  /* 0x0000002700387c82 */ /* 0x000fe20008000000 */
[----:B------:R-:W-:Y:S01]  /*13b0*/  UMOV UR13, UR57 ;  /* 0x00000039000d7c82 */ /* 0x000fe20008000000 */
[----:B------:R-:W-:Y:S01]  /*13c0*/  UMOV UR8, UR56 ;  /* 0x0000003800087c82 */ /* 0x000fe20008000000 */
[----:B------:R-:W-:Y:S01]  /*13d0*/  UMOV UR12, UR56 ;  /* 0x00000038000c7c82 */ /* 0x000fe20008000000 */
[----:B------:R-:W-:Y:S01]  /*13e0*/  UMOV UR15, 0x40000040 ;  /* 0x40000040000f7882 */ /* 0x000fe20000000000 */
[----:B------:R-:W-:Y:S01]  /*13f0*/  UIADD3 UR4, UR4, 0x21400, URZ ;  /* 0x0002140004047890 */ /* 0x000fe2000fffe03f */
[----:B------:R-:W-:Y:S01]  /*1400*/  MOV R0, UR57 ;  /* 0x0000003900007c02 */ /* 0x000fe20008000f00 */
[----:B------:R-:W-:Y:S01]  /*1410*/  UMOV UR16, UR56 ;  /* 0x0000003800107c82 */ /* 0x000fe20008000000 */
[----:B------:R-:W-:Y:S01]  /*1420*/  UMOV UR17, UR57 ;  /* 0x0000003900117c82 */ /* 0x000fe20008000000 */
[----:B------:R-:W-:Y:S01]  /*1430*/  USHF.R.U32.HI UR4, URZ, 0x4, UR4 ;  /* 0x000000043f047899 */ /* 0x000fe20008011604 */
[----:B-12---:R-:W-:Y:S01]  /*1440*/  MOV R3, UR56 ;  /* 0x0000003800037c02 */ /* 0x006fe20008000f00 */
[----:B------:R-:W-:Y:S01]  /*1450*/  UMOV UR19, 0x40000040 ;  /* 0x4000004000137882 */ /* 0x000fe20000000000 */
[----:B------:R-:W-:Y:S01]  /*1460*/  UIADD3 UR20, UR39, 0x2, URZ ;  /* 0x0000000227147890 */ /* 0x000fe2000fffe03f */
[----:B------:R-:W-:Y:S01]  /*1470*/  P2R R80, PR, RZ, 0x2 ;  /* 0x00000002ff507803 */ /* 0x000fe20000000000 */
[----:B------:R-:W-:Y:S01]  /*1480*/  ULOP3.LUT UR4, UR4, 0x3fff, URZ, 0xc0, !UPT ;  /* 0x00003fff04047892 */ /* 0x000fe2000f8ec03f */
[----:B------:R-:W-:Y:S01]  /*1490*/  P2R R82, PR, RZ, 0x1 ;  /* 0x00000001ff527803 */ /* 0x000fe20000000000 */
[----:B------:R-:W-:Y:S01]  /*14a0*/  UMOV UR23, 0x40000040 ;  /* 0x4000004000177882 */ /* 0x000fe20000000000 */
[----:B------:R-:W-:Y:S01]  /*14b0*/  UMOV UR27, 0x40000040 ;  /* 0x40000040001b7882 */ /* 0x000fe20000000000 */
[----:B------:R-:W-:Y:S01]  /*14c0*/  ULOP3.LUT UR5, UR4, 0x10000, URZ, 0xfc, !UPT ;  /* 0x0001000004057892 */ /* 0x000fe2000f8efc3f */
[-C--:B------:R-:W-:Y:S01]  /*14d0*/  MOV R118, R119.reuse ;  /* 0x0000007700767202 */ /* 0x080fe20000000f00 */
[----:B------:R-:W-:Y:S01]  /*14e0*/  UMOV UR31, 0x40000040 ;  /* 0x40000040001f7882 */ /* 0x000fe20000000000 */
[----:B------:R-:W-:Y:S01]  /*14f0*/  UMOV UR4, UR56 ;  /* 0x0000003800047c82 */ /* 0x000fe20008000000 */
[----:B------:R-:W-:Y:S01]  /*1500*/  UIMAD UR37, UR38, 0xa80, UR5 ;  /* 0x00000a80262578a4 */ /* 0x000fe2000f8e0205 */
[--C-:B------:R-:W-:Y:S01]  /*1510*/  IMAD.MOV.U32 R116, RZ, RZ, R119.reuse ;  /* 0x000000ffff747224 */ /* 0x100fe200078e0077 */
[----:B------:R-:W-:Y:S01]  /*1520*/  UMOV UR35, 0x40000040 ;  /* 0x4000004000237882 */ /* 0x000fe20000000000 */
[----:B------:R-:W-:Y:S01]  /*1530*/  IMAD.U32 R8, RZ, RZ, UR5 ;  /* 0x00000005ff087e24 */ /* 0x000fe2000f8e00ff */
[----:B------:R-:W-:Y:S01]  /*1540*/  UIADD3 UR6, UR37, 0x80, URZ ;  /* 0x0000008025067890 */ /* 0x000fe2000fffe03f */
[--C-:B------:R-:W-:Y:S01]  /*1550*/  IMAD.MOV.U32 R114, RZ, RZ, R119.reuse ;  /* 0x000000ffff727224 */ /* 0x100fe200078e0077 */
[----:B------:R-:W-:Y:S01]  /*1560*/  UMOV UR5, UR57 ;  /* 0x0000003900057c82 */ /* 0x000fe20008000000 */
[----:B------:R-:W-:Y:S01]  /*1570*/  UMOV UR58, UR37 ;  /* 0x00000025003a7c82 */ /* 0x000fe20008000000 */
[----:B------:R-:W-:Y:S01]  /*1580*/  UIADD3 UR10, UR37, 0x180, URZ ;  /* 0x00000180250a7890 */ /* 0x000fe2000fffe03f */
[----:B------:R-:W-:Y:S01]  /*1590*/  HGMMA.64x16x16.F32.BF16 R72, gdesc[UR56], RZ, !UPT, gsb0 ;  /* 0x00200000384879f0 */ /* 0x000fe2000c0018ff */
[----:B------:R-:W-:Y:S01]  /*15a0*/  UIADD3 UR14, UR37, 0x200, URZ ;  /* 0x00000200250e7890 */ /* 0x000fe2000fffe03f */
[--C-:B------:R-:W-:Y:S01]  /*15b0*/  IMAD.MOV.U32 R112, RZ, RZ, R119.reuse ;  /* 0x000000ffff707224 */ /* 0x100fe200078e0077 */
[----:B------:R-:W-:Y:S01]  /*15c0*/  UIADD3 UR18, UR37, 0x280, URZ ;  /* 0x0000028025127890 */ /* 0x000fe2000fffe03f */
[--C-:B------:R-:W-:Y:S01]  /*15d0*/  IMAD.MOV.U32 R110, RZ, RZ, R119.reuse ;  /* 0x000000ffff6e7224 */ /* 0x100fe200078e0077 */
[----:B------:R-:W-:Y:S01]  /*15e0*/  UIADD3 UR22, UR37, 0x284, URZ ;  /* 0x0000028425167890 */ /* 0x000fe2000fffe03f */
[-C--:B------:R-:W-:Y:S01]  /*15f0*/  MOV R108, R119.reuse ;  /* 0x00000077006c7202 */ /* 0x080fe20000000f00 */
[----:B------:R-:W-:Y:S01]  /*1600*/  UIADD3 UR26, UR37, 0x286, URZ ;  /* 0x00000286251a7890 */ /* 0x000fe2000fffe03f */
[--C-:B------:R-:W-:Y:S01]  /*1610*/  IMAD.MOV.U32 R106, RZ, RZ, R119.reuse ;  /* 0x000000ffff6a7224 */ /* 0x100fe200078e0077 */
[----:B------:R-:W-:Y:S01]  /*1620*/  UIADD3 UR30, UR37, 0x600, URZ ;  /* 0x00000600251e7890 */ /* 0x000fe2000fffe03f */
[--C-:B------:R-:W-:Y:S01]  /*1630*/  IMAD.MOV.U32 R104, RZ, RZ, R119.reuse ;  /* 0x000000ffff687224 */ /* 0x100fe200078e0077 */
[----:B------:R-:W-:Y:S01]  /*1640*/  UIADD3 UR34, UR37, 0x602, URZ ;  /* 0x0000060225227890 */ /* 0x000fe2000fffe03f */
[--C-:B------:R-:W-:Y:S01]  /*1650*/  IMAD.MOV.U32 R102, RZ, RZ, R119.reuse ;  /* 0x000000ffff667224 */ /* 0x100fe200078e0077 */
[----:B------:R-:W-:Y:S01]  /*1660*/  UIADD3 UR42, UR37, 0x604, URZ ;  /* 0x00000604252a7890 */ /* 0x000fe2000fffe03f */
[--C-:B------:R-:W-:Y:S01]  /*1670*/  IMAD.MOV.U32 R100, RZ, RZ, R119.reuse ;  /* 0x000000ffff647224 */ /* 0x100fe200078e0077 */
[----:B------:R-:W-:Y:S01]  /*1680*/  UMOV UR43, 0x40000040 ;  /* 0x40000040002b7882 */ /* 0x000fe20000000000 */
[----:B------:R-:W-:Y:S01]  /*1690*/  UIADD3 UR46, UR37, 0x606, URZ ;  /* 0x00000606252e7890 */ /* 0x000fe2000fffe03f */
[-C--:B------:R-:W-:Y:S01]  /*16a0*/  MOV R98, R119.reuse ;  /* 0x0000007700627202 */ /* 0x080fe20000000f00 */
[----:B------:R-:W-:Y:S01]  /*16b0*/  UMOV UR47, 0x40000040 ;  /* 0x40000040002f7882 */ /* 0x000fe20000000000 */
[----:B------:R-:W-:Y:S01]  /*16c0*/  UIADD3 UR50, UR37, 0x800, URZ ;  /* 0x0000080025327890 */ /* 0x000fe2000fffe03f */
[--C-:B------:R-:W-:Y:S01]  /*16d0*/  IMAD.MOV.U32 R96, RZ, RZ, R119.reuse ;  /* 0x000000ffff607224 */ /* 0x100fe200078e0077 */
[----:B------:R-:W-:Y:S01]  /*16e0*/  UMOV UR51, 0x40000040 ;  /* 0x4000004000337882 */ /* 0x000fe20000000000 */
[----:B------:R-:W-:Y:S01]  /*16f0*/  UIADD3 UR54, UR37, 0x802, URZ ;  /* 0x0000080225367890 */ /* 0x000fe2000fffe03f */
[--C-:B------:R-:W-:Y:S01]  /*1700*/  IMAD.MOV.U32 R94, RZ, RZ, R119.reuse ;  /* 0x000000ffff5e7224 */ /* 0x100fe200078e0077 */
[----:B------:R-:W-:Y:S01]  /*1710*/  UMOV UR55, 0x40000040 ;  /* 0x4000004000377882 */ /* 0x000fe20000000000 */
[----:B------:R-:W-:Y:S01]  /*1720*/  UMOV UR59, 0x40000040 ;  /* 0x40000040003b7882 */ /* 0x000fe20000000000 */
[----:B------:R-:W-:Y:S01]  /*1730*/  UISETP.GE.AND UP0, UPT, UR60, 0x71, UPT ;  /* 0x000000713c00788c */ /* 0x000fe2000bf06270 */
[--C-:B------:R-:W-:Y:S01]  /*1740*/  IMAD.MOV.U32 R92, RZ, RZ, R119.reuse ;  /* 0x000000ffff5c7224 */ /* 0x100fe200078e0077 */
[----:B------:R-:W-:Y:S01]  /*1750*/  MOV R88, R119 ;  /* 0x0000007700587202 */ /* 0x000fe20000000f00 */
[----:B------:R-:W-:-:S02]  /*1760*/  IMAD.MOV.U32 R90, RZ, RZ, R119 ;  /* 0x000000ffff5a7224 */ /* 0x000fc400078e0077 */
[--C-:B------:R-:W-:Y:S02]  /*1770*/  IMAD.MOV.U32 R86, RZ, RZ, R119.reuse ;  /* 0x000000ffff567224 */ /* 0x100fe400078e0077 */
[----:B------:R-:W-:Y:S01]  /*1780*/  IMAD.MOV.U32 R84, RZ, RZ, R119 ;  /* 0x000000ffff547224 */ /* 0x000fe200078e0077 */
[----:B------:R-:W-:Y:S02]  /*1790*/  WARPGROUP.DEPBAR.LE gsb0, 0x0 ;  /* 0x00008000000079c5 */ /* 0x000fe40000010000 */
[----:B------:R-:W-:-:S06]  /*17a0*/  WARPGROUP.ARRIVE ;  /* 0x00000000000079c5 */ /* 0x000fcc0000000000 */
[----:B------:R-:W-:Y:S01]  /*17b0*/  HGMMA.64x16x16.F32.BF16 R64, gdesc[UR4], RZ, !UPT, gsb0 ;  /* 0x00200000044079f0 */ /* 0x000fe2000c0018ff */
[----:B------:R-:W-:Y:S01]  /*17c0*/  UIADD3 UR6, UR37, 0x100, URZ ;  /* 0x0000010025067890 */ /* 0x000fe2000fffe03f */
[----:B------:R-:W-:Y:S01]  /*17d0*/  UMOV UR4, UR56 ;  /* 0x0000003800047c82 */ /* 0x000fe20008000000 */
[----:B------:R-:W-:Y:S01]  /*17e0*/  UMOV UR5, UR57 ;  /* 0x0000003900057c82 */ /* 0x000fe20008000000 */
[----:B------:R-:W-:Y:S01]  /*17f0*/  UMOV UR7, 0x40000040 ;  /* 0x4000004000077882 */ /* 0x000fe20000000000 */
        /* <DEDUP_REMOVED lines=12> */
[----:B------:R-:W-:Y:S01]  /*18c0*/  UMOV UR9, 0x40000040 ;  /* 0x4000004000097882 */ /* 0x000fe20000000000 */
[----:B------:R-:W-:Y:S01]  /*18d0*/  UMOV UR11, 0x40000040 ;  /* 0x40000040000b7882 */ /* 0x000fe20000000000 */
[----:B------:R-:W-:Y:S01]  /*18e0*/  UIADD3 UR20, UR39, 0x4, URZ ;  /* 0x0000000427147890 */ /* 0x000fe2000fffe03f */
        /* <DEDUP_REMOVED lines=23> */
[----:B------:R-:W-:Y:S01]  /*1a60*/  HGMMA.64x16x16.F32.BF16 R72, gdesc[UR8], R72, gsb0 ;  /* 0x00200000084879f0 */ /* 0x000fe20008001848 */
[----:B------:R-:W-:Y:S01]  /*1a70*/  UIADD3 UR10, UR37, 0x182, URZ ;  /* 0x00000182250a7890 */ /* 0x000fe2000fffe03f */
[----:B------:R-:W-:Y:S01]  /*1a80*/  UMOV UR11, 0x40000040 ;  /* 0x40000040000b7882 */ /* 0x000fe20000000000 */
[----:B------:R-:W-:Y:S02]  /*1a90*/  WARPGROUP.DEPBAR.LE gsb0, 0x0 ;  /* 0x00008000000079c5 */ /* 0x000fe40000010000 */
[----:B------:R-:W-:-:S06]  /*1aa0*/  WARPGROUP.ARRIVE ;  /* 0x00000000000079c5 */ /* 0x000fcc0000000000 */
[----:B------:R-:W-:Y:S01]  /*1ab0*/  HGMMA.64x16x16.F32.BF16 R64, gdesc[UR4], R64, gsb0 ;  /* 0x00200000044079f0 */ /* 0x000fe20008001840 */
        /* <DEDUP_REMOVED lines=14> */
[----:B------:R-:W-:Y:S02]  /*1ba0*/  UIADD3 UR10, UR39, 0x6, URZ ;  /* 0x00000006270a7890 */ /* 0x000fe4000fffe03f */
[----:B------:R-:W-:Y:S01]  /*1bb0*/  UIADD3 UR11, UR37, 0x702, URZ ;  /* 0x00000702250b7890 */ /* 0x000fe2000fffe03f */
[----:B------:R-:W-:Y:S02]  /*1bc0*/  WARPGROUP.DEPBAR.LE gsb0, 0x0 ;  /* 0x00008000000079c5 */ /* 0x000fe40000010000 */
[----:B------:R-:W-:-:S06]  /*1bd0*/  WARPGROUP.ARRIVE ;  /* 0x00000000000079c5 */ /* 0x000fcc0000000000 */
[----:B------:R-:W-:Y:S01]  /*1be0*/  HGMMA.64x16x16.F32.BF16 R40, gdesc[UR12], R40, gsb0 ;  /* 0x002000000c2879f0 */ /* 0x000fe20008001828 */
[----:B------:R-:W-:Y:S01]  /*1bf0*/  UIADD3 UR14, UR37, 0x4, URZ ;  /* 0x00000004250e7890 */ /* 0x000fe2000fffe03f */
[----:B------:R-:W-:Y:S01]  /*1c00*/  UMOV UR12, UR20 ;  /* 0x00000014000c7c82 */ /* 0x000fe20008000000 */
[----:B------:R-:W-:Y:S01]  /*1c10*/  UMOV UR13, 0x40000040 ;  /* 0x40000040000d7882 */ /* 0x000fe20000000000 */
[----:B------:R-:W-:Y:S01]  /*1c20*/  UMOV UR15, 0x40000040 ;  /* 0x40000040000f7882 */ /* 0x000fe20000000000 */
[----:B------:R-:W-:Y:S01]  /*1c30*/  UMOV UR20, UR12 ;  /* 0x0000000c00147c82 */ /* 0x000fe20008000000 */
[----:B------:R-:W-:Y:S01]  /*1c40*/  UMOV UR21, UR13 ;  /* 0x0000000d00157c82 */ /* 0x000fe20008000000 */
        /* <DEDUP_REMOVED lines=35> */
[----:B------:R-:W-:Y:S03]  /*1e80*/  HGMMA.64x16x16.F32.BF16 R48, gdesc[UR12], R48, gsb0 ;  /* 0x002000000c3079f0 */ /* 0x000fe60008001830 */
        /* <DEDUP_REMOVED lines=9> */
[----:B------:R-:W-:Y:S01]  /*1f20*/  UIADD3 UR10, UR39, 0x400, URZ ;  /* 0x00000400270a7890 */ /* 0x000fe2000fffe03f */
        /* <DEDUP_REMOVED lines=274> */
[----:B------:R-:W-:Y:S01]  /*3050*/  UMOV UR44, UR10 ;  /* 0x0000000a002c7c82 */ /* 0x000fe20008000000 */
[----:B------:R-:W-:Y:S01]  /*3060*/  UMOV UR45, 0x40000040 ;  /* 0x40000040002d7882 */ /* 0x000fe20000000000 */
[----:B------:R-:W-:Y:S01]  /*3070*/  UMOV UR46, UR11 ;  /* 0x0000000b002e7c82 */ /* 0x000fe20008000000 */
[----:B------:R-:W-:Y:S01]  /*3080*/  UMOV UR47, 0x40000040 ;  /* 0x40000040002f7882 */ /* 0x000fe20000000000 */
[----:B------:R-:W-:Y:S01]  /*3090*/  UMOV UR52, UR44 ;  /* 0x0000002c00347c82 */ /* 0x000fe20008000000 */
[----:B------:R-:W-:Y:S01]  /*30a0*/  UMOV UR53, UR45 ;  /* 0x0000002d00357c82 */ /* 0x000fe20008000000 */
[----:B------:R-:W-:Y:S01]  /*30b0*/  UMOV UR48, UR44 ;  /* 0x0000002c00307c82 */ /* 0x000fe20008000000 */
[----:B------:R-:W-:Y:S01]  /*30c0*/  UMOV UR49, UR45 ;  /* 0x0000002d00317c82 */ /* 0x000fe20008000000 */
[----:B------:R-:W-:Y:S02]  /*30d0*/  UIADD3 UR11, UR37, 0xa02, URZ ;  /* 0x00000a02250b7890 */ /* 0x000fe4000fffe03f */
[----:B------:R-:W-:Y:S01]  /*30e0*/  UIADD3 UR10, UR39, 0x804, URZ ;  /* 0x00000804270a7890 */ /* 0x000fe2000fffe03f */
[----:B------:R-:W-:-:S02]  /*30f0*/  WARPGROUP.DEPBAR.LE gsb0, 0x0 ;  /* 0x00008000000079c5 */ /* 0x000fc40000010000 */
        /* <DEDUP_REMOVED lines=32> */
[----:B------:R-:W-:Y:S01]  /*3300*/  UMOV UR52, UR48 ;  /* 0x0000003000347c82 */ /* 0x000fe20008000000 */
[----:B------:R-:W-:Y:S01]  /*3310*/  UMOV UR53, UR49 ;  /* 0x0000003100357c82 */ /* 0x000fe20008000000 */
[----:B------:R-:W-:Y:S01]  /*3320*/  UIADD3 UR10, UR39, 0x806, URZ ;  /* 0x00000806270a7890 */ /* 0x000fe2000fffe03f */
[----:B------:R-:W-:-:S02]  /*3330*/  WARPGROUP.DEPBAR.LE gsb0, 0x0 ;  /* 0x00008000000079c5 */ /* 0x000fc40000010000 */
[----:B------:R-:W-:-:S06]  /*3340*/  WARPGROUP.ARRIVE ;  /* 0x00000000000079c5 */ /* 0x000fcc0000000000 */
[----:B------:R-:W-:Y:S01]  /*3350*/  HGMMA.64x16x16.F32.BF16 R40, gdesc[UR4], R40, gsb0 ;  /* 0x00200000042879f0 */ /* 0x000fe20008001828 */
[----:B------:R-:W-:Y:S01]  /*3360*/  UMOV UR4, UR44 ;  /* 0x0000002c00047c82 */ /* 0x000fe20008000000 */
[----:B------:R-:W-:Y:S01]  /*3370*/  UMOV UR5, UR45 ;  /* 0x0000002d00057c82 */ /* 0x000fe20008000000 */
[----:B------:R-:W-:Y:S01]  /*3380*/  UMOV UR6, UR11 ;  /* 0x0000000b00067c82 */ /* 0x000fe20008000000 */
[----:B------:R-:W-:Y:S01]  /*3390*/  UMOV UR7, 0x40000040 ;  /* 0x4000004000077882 */ /* 0x000fe20000000000 */
[----:B------:R-:W-:Y:S01]  /*33a0*/  UIADD3 UR11, UR37, 0xa04, URZ ;  /* 0x00000a04250b7890 */ /* 0x000fe2000fffe03f */
        /* <DEDUP_REMOVED lines=21> */
[----:B------:R-:W-:-:S04]  /*3500*/  UMOV UR7, 0x40000040 ;  /* 0x4000004000077882 */ /* 0x000fc80000000000 */
[----:B------:R-:W-:Y:S01]  /*3510*/  UMOV UR58, UR6 ;  /* 0x00000006003a7c82 */ /* 0x000fe20008000000 */
[----:B------:R-:W-:Y:S01]  /*3520*/  UIADD3 UR6, UR37, 0x984, URZ ;  /* 0x0000098425067890 */ /* 0x000fe2000fffe03f */
[----:B------:R-:W-:Y:S02]  /*3530*/  WARPGROUP.DEPBAR.LE gsb0, 0x0 ;  /* 0x00008000000079c5 */ /* 0x000fe40000010000 */
[----:B------:R-:W-:-:S06]  /*3540*/  WARPGROUP.ARRIVE ;  /* 0x00000000000079c5 */ /* 0x000fcc0000000000 */
[----:B------:R-:W-:Y:S01]  /*3550*/  HGMMA.64x16x16.F32.BF16 R56, gdesc[UR56], R56, gsb0 ;  /* 0x00200000383879f0 */ /* 0x000fe20008001838 */
[----:B------:R-:W-:Y:S02]  /*3560*/  R2UR UR56, R3 ;  /* 0x00000000033872ca */ /* 0x000fe400000e0000 */
[----:B------:R-:W-:Y:S01]  /*3570*/  R2UR UR57, R0 ;  /* 0x00000000003972ca */ /* 0x000fe200000e0000 */
[----:B------:R-:W-:Y:S01]  /*3580*/  VIADD R0, R210, UR60 ;  /* 0x0000003cd2007c36 */ /* 0x000fe20008000000 */
[----:B------:R-:W-:-:S05]  /*3590*/  MOV R3, UR61 ;  /* 0x0000003d00037c02 */ /* 0x000fca0008000f00 */
[----:B------:R-:W-:-:S05]  /*35a0*/  IMAD R3, R3, -0x70, R0 ;  /* 0xffffff9003037824 */ /* 0x000fca00078e0200 */
[C---:B------:R-:W-:Y:S02]  /*35b0*/  ISETP.GT.AND P2, PT, R3.reuse, RZ, PT ;  /* 0x000000ff0300720c */ /* 0x040fe40003f44270 */
[C---:B------:R-:W-:Y:S02]  /*35c0*/  ISETP.GT.AND P3, PT, R3.reuse, 0x1, PT ;  /* 0x000000010300780c */ /* 0x040fe40003f64270 */
[C---:B------:R-:W-:Y:S02]  /*35d0*/  ISETP.GT.AND P4, PT, R3.reuse, 0x8, PT ;  /* 0x000000080300780c */ /* 0x040fe40003f84270 */
[C---:B------:R-:W-:Y:S02]  /*35e0*/  ISETP.GT.AND P5, PT, R3.reuse, 0x9, PT ;  /* 0x000000090300780c */ /* 0x040fe40003fa4270 */
[C---:B------:R-:W-:Y:S02]  /*35f0*/  ISETP.GT.AND P6, PT, R3.reuse, 0x21, PT ;  /* 0x000000210300780c */ /* 0x040fe40003fc4270 */
[----:B------:R-:W-:-:S02]  /*3600*/  ISETP.GT.AND P1, PT, R3, 0x49, PT ;  /* 0x000000490300780c */ /* 0x000fc40003f24270 */
[----:B------:R-:W-:Y:S01]  /*3610*/  ISETP.GT.AND P0, PT, R3, 0x50, PT ;  /* 0x000000500300780c */ /* 0x000fe20003f04270 */
[----:B------:R-:W-:Y:S02]  /*3620*/  WARPGROUP.DEPBAR.LE gsb0, 0x0 ;  /* 0x00008000000079c5 */ /* 0x000fe40000010000 */
[----:B------:R-:W-:-:S06]  /*3630*/  WARPGROUP.ARRIVE ;  /* 0x00000000000079c5 */ /* 0x000fcc0000000000 */
[----:B------:R-:W-:Y:S01]  /*3640*/  HGMMA.64x16x16.F32.BF16 R48, gdesc[UR52], R48, gsb0 ;  /* 0x00200000343079f0 */ /* 0x000fe20008001830 */
[----:B------:R-:W-:Y:S01]  /*3650*/  UIADD3 UR54, UR37, 0x706, URZ ;  /* 0x0000070625367890 */ /* 0x000fe2000fffe03f */
[----:B------:R-:W-:Y:S01]  /*3660*/  UMOV UR52, UR10 ;  /* 0x0000000a00347c82 */ /* 0x000fe20008000000 */
[----:B------:R-:W-:Y:S01]  /*3670*/  UMOV UR53, 0x40000040 ;  /* 0x4000004000357882 */ /* 0x000fe20000000000 */
        /* <DEDUP_REMOVED lines=8> */
[----:B------:R-:W-:Y:S01]  /*3700*/  UMOV UR4, UR48 ;  /* 0x0000003000047c82 */ /* 0x000fe20008000000 */
        /* <DEDUP_REMOVED lines=14> */
[----:B------:R-:W-:Y:S01]  /*37f0*/  WARPGROUP.ARRIVE ;  /* 0x00000000000079c5 */ /* 0x000fe20000000000 */
[----:B------:R-:W-:Y:S01]  /*3800*/  FSEL R81, R72, -INF , P2 ;  /* 0xff80000048517808 */ /* 0x000fe20001000000 */
[--C-:B------:R-:W-:Y:S01]  /*3810*/  IMAD.MOV.U32 R72, RZ, RZ, R119.reuse ;  /* 0x000000ffff487224 */ /* 0x100fe200078e0077 */
[----:B------:R-:W-:Y:S02]  /*3820*/  FSEL R73, R73, -INF , P3 ;  /* 0xff80000049497808 */ /* 0x000fe40001800000 */
[----:B------:R-:W-:Y:S01]  /*3830*/  FSEL R83, R76, -INF , P4 ;  /* 0xff8000004c537808 */ /* 0x000fe20002000000 */
[----:B------:R-:W-:Y:S01]  /*3840*/  HGMMA.64x16x16.F32.BF16 R64, gdesc[UR4], R64, gsb0 ;  /* 0x00200000044079f0 */ /* 0x000fe20008001840 */
[----:B------:R-:W-:Y:S01]  /*3850*/  UIADD3 UR6, UR37, 0x806, URZ ;  /* 0x0000080625067890 */ /* 0x000fe2000fffe03f */
[----:B------:R-:W-:Y:S01]  /*3860*/  FMNMX.FTZ R0, R81, R73, !PT ;  /* 0x0000004951007209 */ /* 0x000fe20007810000 */
[----:B------:R-:W-:Y:S01]  /*3870*/  UMOV UR4, UR52 ;  /* 0x0000003400047c82 */ /* 0x000fe20008000000 */
[----:B------:R-:W-:Y:S01]  /*3880*/  UMOV UR5, UR53 ;  /* 0x0000003500057c82 */ /* 0x000fe20008000000 */
[----:B------:R-:W-:Y:S01]  /*3890*/  UMOV UR7, 0x40000040 ;  /* 0x4000004000077882 */ /* 0x000fe20000000000 */
[----:B------:R-:W-:Y:S01]  /*38a0*/  FSEL R5, R74, -INF , P2 ;  /* 0xff8000004a057808 */ /* 0x000fe20001000000 */
[--C-:B------:R-:W-:Y:S01]  /*38b0*/  IMAD.MOV.U32 R76, RZ, RZ, R119.reuse ;  /* 0x000000ffff4c7224 */ /* 0x100fe200078e0077 */
[----:B------:R-:W-:Y:S01]  /*38c0*/  FSEL R77, R77, -INF , P5 ;  /* 0xff8000004d4d7808 */ /* 0x000fe20002800000 */
[----:B------:R-:W-:Y:S01]  /*38d0*/  IMAD.MOV.U32 R74, RZ, RZ, R119 ;  /* 0x000000ffff4a7224 */ /* 0x000fe200078e0077 */
[----:B------:R-:W-:-:S02]  /*38e0*/  ISETP.GT.AND P2, PT, R3, 0x10, PT ;  /* 0x000000100300780c */ /* 0x000fc40003f44270 */
[----:B------:R-:W-:Y:S02]  /*38f0*/  FMNMX.FTZ R0, R83, R0, !PT ;  /* 0x0000000053007209 */ /* 0x000fe40007810000 */
[----:B------:R-:W-:Y:S02]  /*3900*/  FSEL R75, R75, -INF , P3 ;  /* 0xff8000004b4b7808 */ /* 0x000fe40001800000 */
[----:B------:R-:W-:Y:S02]  /*3910*/  ISETP.GT.AND P3, PT, R3, 0x11, PT ;  /* 0x000000110300780c */ /* 0x000fe40003f64270 */
[----:B------:R-:W-:Y:S02]  /*3920*/  FMNMX.FTZ R0, R77, R0, !PT ;  /* 0x000000004d007209 */ /* 0x000fe40007810000 */
[----:B------:R-:W-:Y:S02]  /*3930*/  FSEL R7, R78, -INF , P4 ;  /* 0xff8000004e077808 */ /* 0x000fe40002000000 */
[----:B------:R-:W-:-:S02]  /*3940*/  ISETP.GT.AND P4, PT, R3, 0x18, PT ;  /* 0x000000180300780c */ /* 0x000fc40003f84270 */
[----:B------:R-:W-:Y:S02]  /*3950*/  FSEL R79, R79, -INF , P5 ;  /* 0xff8000004f4f7808 */ /* 0x000fe40002800000 */
[----:B------:R-:W-:Y:S02]  /*3960*/  ISETP.GT.AND P5, PT, R3, 0x19, PT ;  /* 0x000000190300780c */ /* 0x000fe40003fa4270 */
[----:B------:R-:W-:Y:S01]  /*3970*/  MOV R78, R119 ;  /* 0x00000077004e7202 */ /* 0x000fe20000000f00 */
[----:B------:R-:W-:Y:S02]  /*3980*/  WARPGROUP.DEPBAR.LE gsb0, 0x0 ;  /* 0x00008000000079c5 */ /* 0x000fe40000010000 */
[----:B------:R-:W-:Y:S01]  /*3990*/  WARPGROUP.ARRIVE ;  /* 0x00000000000079c5 */ /* 0x000fe20000000000 */
[----:B------:R-:W-:Y:S01]  /*39a0*/  FSEL R85, R64, -INF , P2 ;  /* 0xff80000040557808 */ /* 0x000fe20001000000 */
[----:B------:R-:W-:Y:S01]  /*39b0*/  IMAD.MOV.U32 R64, RZ, RZ, R119 ;  /* 0x000000ffff407224 */ /* 0x000fe200078e0077 */
[----:B------:R-:W-:-:S02]  /*39c0*/  FSEL R65, R65, -INF , P3 ;  /* 0xff80000041417808 */ /* 0x000fc40001800000 */
[----:B------:R-:W-:Y:S01]  /*39d0*/  FMNMX.FTZ R0, R85, R0, !PT ;  /* 0x0000000055007209 */ /* 0x000fe20007810000 */
[----:B------:R-:W-:Y:S01]  /*39e0*/  HGMMA.64x16x16.F32.BF16 R56, gdesc[UR4], R56, gsb0 ;  /* 0x00200000043879f0 */ /* 0x000fe20008001838 */
[----:B------:R-:W-:Y:S01]  /*39f0*/  UIADD3 UR6, UR37, 0x886, URZ ;  /* 0x0000088625067890 */ /* 0x000fe2000fffe03f */
[----:B------:R-:W-:Y:S01]  /*3a00*/  FSEL R87, R68, -INF , P4 ;  /* 0xff80000044577808 */ /* 0x000fe20002000000 */
[----:B------:R-:W-:Y:S01]  /*3a10*/  UMOV UR4, UR52 ;  /* 0x0000003400047c82 */ /* 0x000fe20008000000 */
[----:B------:R-:W-:Y:S01]  /*3a20*/  UMOV UR5, UR53 ;  /* 0x0000003500057c82 */ /* 0x000fe20008000000 */
[----:B------:R-:W-:Y:S01]  /*3a30*/  UMOV UR7, 0x40000040 ;  /* 0x4000004000077882 */ /* 0x000fe20000000000 */
[----:B------:R-:W-:Y:S02]  /*3a40*/  FMNMX.FTZ R0, R65, R0, !PT ;  /* 0x0000000041007209 */ /* 0x000fe40007810000 */
[----:B------:R-:W-:Y:S01]  /*3a50*/  FSEL R9, R66, -INF , P2 ;  /* 0xff80000042097808 */ /* 0x000fe20001000000 */
[----:B------:R-:W-:Y:S01]  /*3a60*/  IMAD.MOV.U32 R66, RZ, RZ, R119 ;  /* 0x000000ffff427224 */ /* 0x000fe200078e0077 */
[----:B------:R-:W-:-:S02]  /*3a70*/  FSEL R69, R69, -INF , P5 ;  /* 0xff80000045457808 */ /* 0x000fc40002800000 */
[----:B------:R-:W-:Y:S02]  /*3a80*/  ISETP.GT.AND P2, PT, R3, 0x20, PT ;  /* 0x000000200300780c */ /* 0x000fe40003f44270 */
[----:B------:R-:W-:Y:S02]  /*3a90*/  FMNMX.FTZ R0, R87, R0, !PT ;  /* 0x0000000057007209 */ /* 0x000fe40007810000 */
[----:B------:R-:W-:Y:S02]  /*3aa0*/  FSEL R71, R71, -INF , P5 ;  /* 0xff80000047477808 */ /* 0x000fe40002800000 */
[----:B------:R-:W-:Y:S02]  /*3ab0*/  FMNMX.FTZ R0, R69, R0, !PT ;  /* 0x0000000045007209 */ /* 0x000fe40007810000 */
[C---:B------:R-:W-:Y:S02]  /*3ac0*/  ISETP.GT.AND P5, PT, R3.reuse, 0x28, PT ;  /* 0x000000280300780c */ /* 0x040fe40003fa4270 */
[----:B------:R-:W-:Y:S01]  /*3ad0*/  FSEL R11, R70, -INF , P4 ;  /* 0xff800000460b7808 */ /* 0x000fe20002000000 */
[----:B------:R-:W-:Y:S01]  /*3ae0*/  IMAD.MOV.U32 R70, RZ, RZ, R119 ;  /* 0x000000ffff467224 */ /* 0x000fe200078e0077 */
        /* <DEDUP_REMOVED lines=16> */
[----:B------:R-:W-:Y:S01]  /*3bf0*/  FMNMX.FTZ R0, R57, R0, !PT ;  /* 0x0000000039007209 */ /* 0x000fe20007810000 */
[----:B------:R-:W-:Y:S01]  /*3c00*/  IMAD.MOV.U32 R60, RZ, RZ, R119 ;  /* 0x000000ffff3c7224 */ /* 0x000fe200078e0077 */
[----:B------:R-:W-:Y:S02]  /*3c10*/  FSEL R61, R61, -INF , P4 ;  /* 0xff8000003d3d7808 */ /* 0x000fe40002000000 */
[----:B------:R-:W-:-:S02]  /*3c20*/  FMNMX.FTZ R0, R91, R0, !PT ;  /* 0x000000005b007209 */ /* 0x000fc40007810000 */
[----:B------:R-:W-:Y:S02]  /*3c30*/  FSEL R13, R58, -INF , P2 ;  /* 0xff8000003a0d7808 */ /* 0x000fe40001000000 */
[----:B------:R-:W-:Y:S02]  /*3c40*/  ISETP.GT.AND P2, PT, R3, 0x31, PT ;  /* 0x000000310300780c */ /* 0x000fe40003f44270 */
[----:B------:R-:W-:Y:S02]  /*3c50*/  FMNMX.FTZ R0, R61, R0, !PT ;  /* 0x000000003d007209 */ /* 0x000fe40007810000 */
[----:B------:R-:W-:Y:S02]  /*3c60*/  FSEL R59, R59, -INF , P6 ;  /* 0xff8000003b3b7808 */ /* 0x000fe40003000000 */
        /* <DEDUP_REMOVED lines=9> */
[----:B------:R-:W-:Y:S02]  /*3d00*/  FSEL R93, R48, -INF , P3 ;  /* 0xff800000305d7808 */ /* 0x000fe40001800000 */
[----:B------:R-:W-:-:S02]  /*3d10*/  FSEL R95, R49, -INF , P2 ;  /* 0xff800000315f7808 */ /* 0x000fc40001000000 */
[----:B------:R-:W-:Y:S01]  /*3d20*/  FMNMX.FTZ R0, R93, R0, !PT ;  /* 0x000000005d007209 */ /* 0x000fe20007810000 */
[----:B------:R-:W-:Y:S01]  /*3d30*/  HGMMA.64x16x16.F32.BF16 R40, gdesc[UR4], R40, gsb0 ;  /* 0x00200000042879f0 */ /* 0x000fe20008001828 */
[----:B------:R-:W-:Y:S01]  /*3d40*/  UMOV UR4, UR52 ;  /* 0x0000003400047c82 */ /* 0x000fe20008000000 */
[----:B------:R-:W-:Y:S01]  /*3d50*/  UMOV UR5, UR53 ;  /* 0x0000003500057c82 */ /* 0x000fe20008000000 */
[----:B------:R-:W-:Y:S01]  /*3d60*/  UMOV UR6, UR10 ;  /* 0x0000000a00067c82 */ /* 0x000fe20008000000 */
[----:B------:R-:W-:Y:S01]  /*3d70*/  UMOV UR7, 0x40000040 ;  /* 0x4000004000077882 */ /* 0x000fe20000000000 */
[----:B------:R-:W-:Y:S01]  /*3d80*/  FSEL R97, R52, -INF , P6 ;  /* 0xff80000034617808 */ /* 0x000fe20003000000 */
[----:B------:R-:W-:Y:S01]  /*3d90*/  IMAD.MOV.U32 R52, RZ, RZ, R119 ;  /* 0x000000ffff347224 */ /* 0x000fe200078e0077 */
[----:B------:R-:W-:Y:S02]  /*3da0*/  FMNMX.FTZ R0, R95, R0, !PT ;  /* 0x000000005f007209 */ /* 0x000fe40007810000 */
[----:B------:R-:W-:-:S02]  /*3db0*/  FSEL R99, R53, -INF , P5 ;  /* 0xff80000035637808 */ /* 0x000fc40002800000 */
[----:B------:R-:W-:Y:S02]  /*3dc0*/  FMNMX.FTZ R0, R97, R0, !PT ;  /* 0x0000000061007209 */ /* 0x000fe40007810000 */
[----:B------:R-:W-:Y:S01]  /*3dd0*/  FSEL R49, R50, -INF , P3 ;  /* 0xff80000032317808 */ /* 0x000fe20001800000 */
[----:B------:R-:W-:Y:S01]  /*3de0*/  IMAD.MOV.U32 R50, RZ, RZ, R119 ;  /* 0x000000ffff327224 */ /* 0x000fe200078e0077 */
[----:B------:R-:W-:Y:S02]  /*3df0*/  ISETP.GT.AND P3, PT, R3, 0x41, PT ;  /* 0x000000410300780c */ /* 0x000fe40003f64270 */
[----:B------:R-:W-:Y:S02]  /*3e00*/  FMNMX.FTZ R0, R99, R0, !PT ;  /* 0x0000000063007209 */ /* 0x000fe40007810000 */
[----:B------:R-:W-:Y:S02]  /*3e10*/  FSEL R51, R51, -INF , P2 ;  /* 0xff80000033337808 */ /* 0x000fe40001000000 */
[----:B------:R-:W-:-:S02]  /*3e20*/  ISETP.GT.AND P2, PT, R3, 0x48, PT ;  /* 0x000000480300780c */ /* 0x000fc40003f44270 */
[----:B------:R-:W-:Y:S02]  /*3e30*/  FSEL R55, R55, -INF , P5 ;  /* 0xff80000037377808 */ /* 0x000fe40002800000 */
[C---:B------:R-:W-:Y:S02]  /*3e40*/  ISETP.GT.AND P5, PT, R3.reuse, 0x68, PT ;  /* 0x000000680300780c */ /* 0x040fe40003fa4270 */
[----:B------:R-:W-:Y:S01]  /*3e50*/  FSEL R53, R54, -INF , P6 ;  /* 0xff80000036357808 */ /* 0x000fe20003000000 */
[----:B------:R-:W-:Y:S01]  /*3e60*/  IMAD.MOV.U32 R54, RZ, RZ, R119 ;  /* 0x000000ffff367224 */ /* 0x000fe200078e0077 */
[----:B------:R-:W-:Y:S02]  /*3e70*/  ISETP.GT.AND P6, PT, R3, 0x69, PT ;  /* 0x000000690300780c */ /* 0x000fe40003fc4270 */
[----:B------:R-:W-:Y:S01]  /*3e80*/  MOV R48, R119 ;  /* 0x0000007700307202 */ /* 0x000fe20000000f00 */
[----:B------:R-:W-:Y:S02]  /*3e90*/  WARPGROUP.DEPBAR.LE gsb0, 0x0 ;  /* 0x00008000000079c5 */ /* 0x000fe40000010000 */
[----:B------:R-:W-:Y:S01]  /*3ea0*/  WARPGROUP.ARRIVE ;  /* 0x00000000000079c5 */ /* 0x000fe20000000000 */
[----:B------:R-:W-:-:S02]  /*3eb0*/  FSEL R101, R40, -INF , P4 ;  /* 0xff80000028657808 */ /* 0x000fc40002000000 */
[----:B------:R-:W-:Y:S02]  /*3ec0*/  FSEL R103, R41, -INF , P3 ;  /* 0xff80000029677808 */ /* 0x000fe40001800000 */
        /* <DEDUP_REMOVED lines=9> */
[----:B------:R-:W-:-:S02]  /*3f60*/  FSEL R107, R45, -INF , P1 ;  /* 0xff8000002d6b7808 */ /* 0x000fc40000800000 */
[----:B------:R-:W-:Y:S02]  /*3f70*/  FMNMX.FTZ R0, R105, R0, !PT ;  /* 0x0000000069007209 */ /* 0x000fe40007810000 */
[----:B------:R-:W-:Y:S02]  /*3f80*/  ISETP.GT.AND P1, PT, R3, 0x51, PT ;  /* 0x000000510300780c */ /* 0x000fe40003f24270 */
[----:B------:R-:W-:Y:S02]  /*3f90*/  FMNMX.FTZ R0, R107, R0, !PT ;  /* 0x000000006b007209 */ /* 0x000fe40007810000 */
[----:B------:R-:W-:Y:S01]  /*3fa0*/  FSEL R21, R46, -INF , P2 ;  /* 0xff8000002e157808 */ /* 0x000fe20001000000 */
[----:B------:R-:W-:Y:S01]  /*3fb0*/  IMAD.MOV.U32 R46, RZ, RZ, R119 ;  /* 0x000000ffff2e7224 */ /* 0x000fe200078e0077 */
[----:B------:R-:W-:Y:S02]  /*3fc0*/  ISETP.GT.AND P2, PT, R3, 0x59, PT ;  /* 0x000000590300780c */ /* 0x000fe40003f44270 */
[----:B------:R-:W-:-:S02]  /*3fd0*/  FSEL R43, R43, -INF , P3 ;  /* 0xff8000002b2b7808 */ /* 0x000fc40001800000 */
[C---:B------:R-:W-:Y:S02]  /*3fe0*/  ISETP.GT.AND P3, PT, R3.reuse, 0x60, PT ;  /* 0x000000600300780c */ /* 0x040fe40003f64270 */
[----:B------:R-:W-:Y:S02]  /*3ff0*/  FSEL R41, R42, -INF , P4 ;  /* 0xff8000002a297808 */ /* 0x000fe40002000000 */
[----:B------:R-:W-:Y:S02]  /*4000*/  ISETP.GT.AND P4, PT, R3, 0x61, PT ;  /* 0x000000610300780c */ /* 0x000fe40003f84270 */
[----:B------:R-:W-:Y:S01]  /*4010*/  P2R R14, PR, RZ, 0x4 ;  /* 0x00000004ff0e7803 */ /* 0x000fe20000000000 */
[----:B------:R-:W-:Y:S02]  /*4020*/  WARPGROUP.DEPBAR.LE gsb0, 0x0 ;  /* 0x00008000000079c5 */ /* 0x000fe40000010000 */
[----:B------:R-:W-:Y:S01]  /*4030*/  WARPGROUP.ARRIVE ;  /* 0x00000000000079c5 */ /* 0x000fe20000000000 */
[----:B------:R-:W-:-:S02]  /*4040*/  FSEL R109, R32, -INF , P0 ;  /* 0xff800000206d7808 */ /* 0x000fc40000000000 */
[----:B------:R-:W-:Y:S02]  /*4050*/  ISETP.GT.AND P0, PT, R3, 0x58, PT ;  /* 0x000000580300780c */ /* 0x000fe40003f04270 */
[----:B------:R-:W-:Y:S01]  /*4060*/  FSEL R111, R33, -INF , P1 ;  /* 0xff800000216f7808 */ /* 0x000fe20000800000 */
[----:B------:R-:W-:Y:S01]  /*4070*/  HGMMA.64x16x16.F32.BF16 R24, gdesc[UR4], R24, gsb0 ;  /* 0x00200000041879f0 */ /* 0x000fe20008001818 */
[----:B------:R-:W-:Y:S01]  /*4080*/  FMNMX.FTZ R0, R109, R0, !PT ;  /* 0x000000006d007209 */ /* 0x000fe20007810000 */
[----:B------:R-:W-:Y:S01]  /*4090*/  ULDC UR4, c[0x0][0x988] ;  /* 0x0002620000047ab9 */ /* 0x000fe20000000800 */
[----:B------:R-:W-:Y:S02]  /*40a0*/  FSEL R113, R36, -INF , P0 ;  /* 0xff80000024717808 */ /* 0x000fe40000000000 */
[----:B------:R-:W-:Y:S02]  /*40b0*/  FMNMX.FTZ R0, R111, R0, !PT ;  /* 0x000000006f007209 */ /* 0x000fe40007810000 */
[----:B------:R-:W-:-:S02]  /*40c0*/  FSEL R115, R37, -INF , P2 ;  /* 0xff80000025737808 */ /* 0x000fc40001000000 */
[----:B------:R-:W-:Y:S02]  /*40d0*/  FMNMX.FTZ R0, R113, R0, !PT ;  /* 0x0000000071007209 */ /* 0x000fe40007810000 */
[----:B------:R-:W-:Y:S02]  /*40e0*/  P2R R20, PR, RZ, 0x1 ;  /* 0x00000001ff147803 */ /* 0x000fe40000000000 */
[----:B------:R-:W-:Y:S02]  /*40f0*/  FMNMX.FTZ R0, R115, R0, !PT ;  /* 0x0000000073007209 */ /* 0x000fe40007810000 */
[C---:B------:R-:W-:Y:S02]  /*4100*/  ISETP.GT.AND P0, PT, R3.reuse, 0x49, PT ;  /* 0x000000490300780c */ /* 0x040fe40003f04270 */
[----:B------:R-:W-:Y:S02]  /*4110*/  P2R R32, PR, RZ, 0x2 ;  /* 0x00000002ff207803 */ /* 0x000fe40000000000 */
[----:B------:R-:W-:-:S02]  /*4120*/  ISETP.GT.AND P1, PT, R3, 0x50, PT ;  /* 0x000000500300780c */ /* 0x000fc40003f24270 */
[----:B------:R-:W-:Y:S02]  /*4130*/  FSEL R47, R47, -INF , P0 ;  /* 0xff8000002f2f7808 */ /* 0x000fe40000000000 */
[----:B------:R-:W-:Y:S02]  /*4140*/  FSEL R45, R34, -INF , P1 ;  /* 0xff800000222d7808 */ /* 0x000fe40000800000 */
[----:B------:R-:W-:Y:S02]  /*4150*/  ISETP.NE.AND P1, PT, R32, RZ, PT ;  /* 0x000000ff2000720c */ /* 0x000fe40003f25270 */
[----:B------:R-:W-:Y:S02]  /*4160*/  ISETP.NE.AND P0, PT, R20, RZ, PT ;  /* 0x000000ff1400720c */ /* 0x000fe40003f05270 */
[----:B------:R-:W-:Y:S02]  /*4170*/  FSEL R35, R35, -INF , P1 ;  /* 0xff80000023237808 */ /* 0x000fe40000800000 */
[----:B------:R-:W-:Y:S01]  /*4180*/  ISETP.NE.AND P1, PT, R80, RZ, PT ;  /* 0x000000ff5000720c */ /* 0x000fe20003f25270 */
[----:B------:R-:W-:-:S12]  /*4190*/  IMAD.MOV.U32 R80, RZ, RZ, R119 ;  /* 0x000000ffff507224 */ /* 0x000fd800078e0077 */
[----:B------:R-:W-:-:S05]  /*41a0*/  @!P1 VIADD R2, R2, 0x36840 ;  /* 0x0003684002029836 */ /* 0x000fca0000000000 */
[----:B------:R-:W-:Y:S01]  /*41b0*/  @!P1 PRMT R2, RZ, 0x654, R2 ;  /* 0x00000654ff029816 */ /* 0x000fe20000000002 */
[----:B------:R-:W-:Y:S02]  /*41c0*/  WARPGROUP.DEPBAR.LE gsb0, 0x0 ;  /* 0x00008000000079c5 */ /* 0x000fe40000010000 */
[----:B------:R-:W-:Y:S01]  /*41d0*/  FSEL R117, R24, -INF , P3 ;  /* 0xff80000018757808 */ /* 0x000fe20001800000 */
[----:B------:R1:W-:Y:S01]  /*41e0*/  @!P1 SYNCS.ARRIVE.TRANS64.RED.A1T0 RZ, [R2+URZ], RZ ;  /* 0x000000ff02ff99a7 */ /* 0x0003e2000810043f */
[----:B------:R-:W-:Y:S02]  /*41f0*/  FSEL R121, R25, -INF , P4 ;  /* 0xff80000019797808 */ /* 0x000fe40002000000 */
[----:B------:R-:W-:Y:S02]  /*4200*/  FMNMX.FTZ R0, R117, R0, !PT ;  /* 0x0000000075007209 */ /* 0x000fe40007810000 */
[----:B------:R-:W-:Y:S02]  /*4210*/  FSEL R123, R28, -INF , P5 ;  /* 0xff8000001c7b7808 */ /* 0x000fe40002800000 */
[----:B------:R-:W-:-:S02]  /*4220*/  FMNMX.FTZ R0, R121, R0, !PT ;  /* 0x0000000079007209 */ /* 0x000fc40007810000 */
[----:B------:R-:W-:Y:S02]  /*4230*/  FSEL R125, R29, -INF , P6 ;  /* 0xff8000001d7d7808 */ /* 0x000fe40003000000 */
[----:B------:R-:W-:Y:S02]  /*4240*/  FMNMX.FTZ R0, R123, R0, !PT ;  /* 0x000000007b007209 */ /* 0x000fe40007810000 */
[----:B------:R-:W-:Y:S02]  /*4250*/  FSEL R29, R38, -INF , P0 ;  /* 0xff800000261d7808 */ /* 0x000fe40000000000 */
[----:B------:R-:W-:Y:S01]  /*4260*/  FMNMX.FTZ R6, R125, R0, !PT ;  /* 0x000000007d067209 */ /* 0x000fe20007810000 */
[----:B------:R-:W-:Y:S01]  /*4270*/  IMAD.U32 R0, RZ, RZ, UR4 ;  /* 0x00000004ff007e24 */ /* 0x000fe2000f8e00ff */
[----:B------:R-:W-:Y:S02]  /*4280*/  FSEL R27, R27, -INF , P4 ;  /* 0xff8000001b1b7808 */ /* 0x000fe40002000000 */
[----:B------:R-:W-:Y:S01]  /*4290*/  FSEL R31, R31, -INF , P6 ;  /* 0xff8000001f1f7808 */ /* 0x000fe20003000000 */
[----:B------:R-:W2:Y:S01]  /*42a0*/  SHFL.BFLY PT, R25, R6, 0x2, 0x1f ;  /* 0x0c401f0006197f89 */ /* 0x000ea200000e0000 */
[----:B------:R-:W-:Y:S01]  /*42b0*/  ISETP.NE.AND P0, PT, R82, RZ, PT ;  /* 0x000000ff5200720c */ /* 0x000fe20003f05270 */
[----:B------:R-:W-:Y:S01]  /*42c0*/  IMAD.MOV.U32 R82, RZ, RZ, R119 ;  /* 0x000000ffff527224 */ /* 0x000fe200078e0077 */
[----:B--2---:R-:W-:-:S02]  /*42d0*/  FMNMX.FTZ R25, R6, R25, !PT ;  /* 0x0000001906197209 */ /* 0x004fc40007810000 */
[----:B------:R-:W-:-:S03]  /*42e0*/  FMNMX.FTZ R6, R5, R75, !PT ;  /* 0x0000004b05067209 */ /* 0x000fc60007810000 */
[----:B------:R-:W2:Y:S01]  /*42f0*/  SHFL.BFLY PT, R4, R25, 0x1, 0x1f ;  /* 0x0c201f0019047f89 */ /* 0x000ea200000e0000 */
[----:B------:R-:W-:-:S04]  /*4300*/  FMNMX.FTZ R6, R7, R6, !PT ;  /* 0x0000000607067209 */ /* 0x000fc80007810000 */
[----:B------:R-:W-:-:S04]  /*4310*/  FMNMX.FTZ R6, R79, R6, !PT ;  /* 0x000000064f067209 */ /* 0x000fc80007810000 */
[----:B------:R-:W-:-:S04]  /*4320*/  FMNMX.FTZ R6, R9, R6, !PT ;  /* 0x0000000609067209 */ /* 0x000fc80007810000 */
[----:B------:R-:W-:-:S04]  /*4330*/  FMNMX.FTZ R6, R67, R6, !PT ;  /* 0x0000000643067209 */ /* 0x000fc80007810000 */
[----:B------:R-:W-:-:S04]  /*4340*/  FMNMX.FTZ R6, R11, R6, !PT ;  /* 0x000000060b067209 */ /* 0x000fc80007810000 */
[----:B------:R-:W-:Y:S02]  /*4350*/  FMNMX.FTZ R6, R71, R6, !PT ;  /* 0x0000000647067209 */ /* 0x000fe40007810000 */
[----:B--2---:R-:W-:Y:S02]  /*4360*/  FMNMX.FTZ R4, R25, R4, !PT ;  /* 0x0000000419047209 */ /* 0x004fe40007810000 */
[----:B------:R-:W-:Y:S02]  /*4370*/  FMNMX.FTZ R6, R13, R6, !PT ;  /* 0x000000060d067209 */ /* 0x000fe40007810000 */
[C---:B------:R-:W-:Y:S01]  /*4380*/  FSETP.NEU.FTZ.AND P2, PT, R4.reuse, -INF , PT ;  /* 0xff8000000400780b */ /* 0x040fe20003f5d000 */
[----:B------:R-:W-:Y:S01]  /*4390*/  FMUL.FTZ R10, R4, R0 ;  /* 0x00000000040a7220 */ /* 0x000fe20000410000 */
[----:B------:R-:W-:-:S04]  /*43a0*/  FMNMX.FTZ R6, R59, R6, !PT ;  /* 0x000000063b067209 */ /* 0x000fc80007810000 */
[----:B------:R-:W-:Y:S02]  /*43b0*/  FMNMX.FTZ R6, R15, R6, !PT ;  /* 0x000000060f067209 */ /* 0x000fe40007810000 */
[----:B------:R-:W-:Y:S02]  /*43c0*/  FSEL R12, R10, RZ, P2 ;  /* 0x000000ff0a0c7208 */ /* 0x000fe40001000000 */
[----:B------:R-:W-:Y:S02]  /*43d0*/  FMNMX.FTZ R6, R63, R6, !PT ;  /* 0x000000063f067209 */ /* 0x000fe40007810000 */
[----:B------:R-:W-:Y:S01]  /*43e0*/  ISETP.NE.AND P2, PT, R14, RZ, PT ;  /* 0x000000ff0e00720c */ /* 0x000fe20003f45270 */
[--C-:B------:R-:W-:Y:S01]  /*43f0*/  FFMA.FTZ R57, R57, R0, -R12.reuse ;  /* 0x0000000039397223 */ /* 0x100fe2000001080c */
[----:B------:R-:W-:Y:S01]  /*4400*/  FMNMX.FTZ R6, R49, R6, !PT ;  /* 0x0000000631067209 */ /* 0x000fe20007810000 */
[--C-:B------:R-:W-:Y:S01]  /*4410*/  FFMA.FTZ R3, R61, R0, -R12.reuse ;  /* 0x000000003d037223 */ /* 0x100fe2000001080c */
[----:B------:R-:W-:Y:S01]  /*4420*/  FSEL R39, R39, -INF , P2 ;  /* 0xff80000027277808 */ /* 0x000fe20001000000 */
[----:B------:R2:W-:Y:S01]  /*4430*/  MUFU.EX2 R192, R57 ;  /* 0x0000003900c07308 */ /* 0x0005e20000000800 */
[----:B------:R-:W-:Y:S01]  /*4440*/  FMNMX.FTZ R6, R51, R6, !PT ;  /* 0x0000000633067209 */ /* 0x000fe20007810000 */
[-CC-:B------:R-:W-:Y:S01]  /*4450*/  FFMA.FTZ R200, R81, R0.reuse, -R12.reuse ;  /* 0x0000000051c87223 */ /* 0x180fe2000001080c */
[----:B------:R-:W-:Y:S01]  /*4460*/  FSEL R61, R30, -INF , P5 ;  /* 0xff8000001e3d7808 */ /* 0x000fe20002800000 */
[--C-:B------:R-:W-:Y:S01]  /*4470*/  FFMA.FTZ R25, R73, R0, -R12.reuse ;  /* 0x0000000049197223 */ /* 0x100fe2000001080c */
[----:B------:R-:W-:Y:S01]  /*4480*/  FMNMX.FTZ R6, R53, R6, !PT ;  /* 0x0000000635067209 */ /* 0x000fe20007810000 */
[-CC-:B------:R-:W-:Y:S01]  /*4490*/  FFMA.FTZ R202, R83, R0.reuse, -R12.reuse ;  /* 0x0000000053ca7223 */ /* 0x180fe2000001080c */
[--C-:B------:R-:W-:Y:S01]  /*44a0*/  FFMA.FTZ R33, R77, R0, -R12.reuse ;  /* 0x000000004d217223 */ /* 0x100fe2000001080c */
[----:B------:R3:W-:Y:S01]  /*44b0*/  MUFU.EX2 R194, R3 ;  /* 0x0000000300c27308 */ /* 0x0007e20000000800 */
[----:B------:R-:W-:Y:S01]  /*44c0*/  FMNMX.FTZ R6, R55, R6, !PT ;  /* 0x0000000637067209 */ /* 0x000fe20007810000 */
[-CC-:B------:R-:W-:Y:S01]  /*44d0*/  FFMA.FTZ R196, R85, R0.reuse, -R12.reuse ;  /* 0x0000000055c47223 */ /* 0x180fe2000001080c */
[----:B--2---:R-:W-:Y:S01]  /*44e0*/  FSEL R57, R26, -INF , P3 ;  /* 0xff8000001a397808 */ /* 0x004fe20001800000 */
[--C-:B------:R-:W-:Y:S01]  /*44f0*/  FFMA.FTZ R37, R65, R0, -R12.reuse ;  /* 0x0000000041257223 */ /* 0x100fe2000001080c */
[----:B------:R-:W-:Y:S01]  /*4500*/  FMNMX.FTZ R6, R41, R6, !PT ;  /* 0x0000000629067209 */ /* 0x000fe20007810000 */
[-CC-:B------:R-:W-:Y:S01]  /*4510*/  FFMA.FTZ R198, R87, R0.reuse, -R12.reuse ;  /* 0x0000000057c67223 */ /* 0x180fe2000001080c */
[--C-:B------:R-:W-:Y:S01]  /*4520*/  FFMA.FTZ R69, R69, R0, -R12.reuse ;  /* 0x0000000045457223 */ /* 0x100fe2000001080c */
[----:B------:R-:W-:Y:S01]  /*4530*/  MUFU.EX2 R200, R200 ;  /* 0x000000c800c87308 */ /* 0x000fe20000000800 */
[----:B------:R-:W-:Y:S01]  /*4540*/  FMNMX.FTZ R6, R43, R6, !PT ;  /* 0x000000062b067209 */ /* 0x000fe20007810000 */
[-CC-:B------:R-:W-:Y:S01]  /*4550*/  FFMA.FTZ R89, R89, R0.reuse, -R12.reuse ;  /* 0x0000000059597223 */ /* 0x180fe2000001080c */
[-CC-:B------:R-:W-:Y:S01]  /*4560*/  FFMA.FTZ R91, R91, R0.reuse, -R12.reuse ;  /* 0x000000005b5b7223 */ /* 0x180fe2000001080c */
[--C-:B------:R-:W-:Y:S01]  /*4570*/  FFMA.FTZ R93, R93, R0, -R12.reuse ;  /* 0x000000005d5d7223 */ /* 0x100fe2000001080c */
[----:B------:R-:W-:Y:S01]  /*4580*/  FMNMX.FTZ R6, R21, R6, !PT ;  /* 0x0000000615067209 */ /* 0x000fe20007810000 */
[-CC-:B------:R-:W-:Y:S01]  /*4590*/  FFMA.FTZ R95, R95, R0.reuse, -R12.reuse ;  /* 0x000000005f5f7223 */ /* 0x180fe2000001080c */
[--C-:B------:R-:W-:Y:S01]  /*45a0*/  FFMA.FTZ R97, R97, R0, -R12.reuse ;  /* 0x0000000061617223 */ /* 0x100fe2000001080c */
[----:B------:R-:W2:Y:S01]  /*45b0*/  MUFU.EX2 R25, R25 ;  /* 0x0000001900197308 */ /* 0x000ea20000000800 */
[----:B------:R-:W-:Y:S01]  /*45c0*/  FMNMX.FTZ R6, R47, R6, !PT ;  /* 0x000000062f067209 */ /* 0x000fe20007810000 */
[-CC-:B------:R-:W-:Y:S01]  /*45d0*/  FFMA.FTZ R99, R99, R0.reuse, -R12.reuse ;  /* 0x0000000063637223 */ /* 0x180fe2000001080c */
[-CC-:B------:R-:W-:Y:S01]  /*45e0*/  FFMA.FTZ R101, R101, R0.reuse, -R12.reuse ;  /* 0x0000000065657223 */ /* 0x180fe2000001080c */
[--C-:B------:R-:W-:Y:S01]  /*45f0*/  FFMA.FTZ R103, R103, R0, -R12.reuse ;  /* 0x0000000067677223 */ /* 0x100fe2000001080c */
[----:B------:R-:W-:Y:S01]  /*4600*/  FMNMX.FTZ R6, R45, R6, !PT ;  /* 0x000000062d067209 */ /* 0x000fe20007810000 */
[-CC-:B------:R-:W-:Y:S01]  /*4610*/  FFMA.FTZ R105, R105, R0.reuse, -R12.reuse ;  /* 0x0000000069697223 */ /* 0x180fe2000001080c */
[--C-:B------:R-:W-:Y:S01]  /*4620*/  FFMA.FTZ R107, R107, R0, -R12.reuse ;  /* 0x000000006b6b7223 */ /* 0x100fe2000001080c */
[----:B------:R-:W4:Y:S01]  /*4630*/  MUFU.EX2 R202, R202 ;  /* 0x000000ca00ca7308 */ /* 0x000f220000000800 */
[----:B------:R-:W-:Y:S01]  /*4640*/  FMNMX.FTZ R6, R35, R6, !PT ;  /* 0x0000000623067209 */ /* 0x000fe20007810000 */
[-CC-:B------:R-:W-:Y:S01]  /*4650*/  FFMA.FTZ R109, R109, R0.reuse, -R12.reuse ;  /* 0x000000006d6d7223 */ /* 0x180fe2000001080c */
[-CC-:B------:R-:W-:Y:S01]  /*4660*/  FFMA.FTZ R111, R111, R0.reuse, -R12.reuse ;  /* 0x000000006f6f7223 */ /* 0x180fe2000001080c */
[--C-:B------:R-:W-:Y:S01]  /*4670*/  FFMA.FTZ R113, R113, R0, -R12.reuse ;  /* 0x0000000071717223 */ /* 0x100fe2000001080c */
[----:B------:R-:W-:Y:S01]  /*4680*/  FMNMX.FTZ R6, R29, R6, !PT ;  /* 0x000000061d067209 */ /* 0x000fe20007810000 */
[-CC-:B------:R-:W-:Y:S01]  /*4690*/  FFMA.FTZ R115, R115, R0.reuse, -R12.reuse ;  /* 0x0000000073737223 */ /* 0x180fe2000001080c */
[--C-:B------:R-:W-:Y:S01]  /*46a0*/  FFMA.FTZ R117, R117, R0, -R12.reuse ;  /* 0x0000000075757223 */ /* 0x100fe2000001080c */
[----:B------:R-:W5:Y:S01]  /*46b0*/  MUFU.EX2 R33, R33 ;  /* 0x0000002100217308 */ /* 0x000f620000000800 */
[----:B------:R-:W-:Y:S01]  /*46c0*/  FMNMX.FTZ R6, R39, R6, !PT ;  /* 0x0000000627067209 */ /* 0x000fe20007810000 */
[-CC-:B------:R-:W-:Y:S01]  /*46d0*/  FFMA.FTZ R121, R121, R0.reuse, -R12.reuse ;  /* 0x0000000079797223 */ /* 0x180fe2000001080c */
[-CC-:B------:R-:W-:Y:S01]  /*46e0*/  FFMA.FTZ R123, R123, R0.reuse, -R12.reuse ;  /* 0x000000007b7b7223 */ /* 0x180fe2000001080c */
[----:B------:R-:W-:Y:S01]  /*46f0*/  FFMA.FTZ R12, R125, R0, -R12 ;  /* 0x000000007d0c7223 */ /* 0x000fe2000001080c */
[----:B------:R-:W-:Y:S01]  /*4700*/  FMNMX.FTZ R6, R57, R6, !PT ;  /* 0x0000000639067209 */ /* 0x000fe20007810000 */
[--C-:B------:R-:W-:Y:S01]  /*4710*/  IMAD.MOV.U32 R87, RZ, RZ, R119.reuse ;  /* 0x000000ffff577224 */ /* 0x100fe200078e0077 */
[-C--:B------:R-:W-:Y:S01]  /*4720*/  MOV R83, R119.reuse ;  /* 0x0000007700537202 */ /* 0x080fe20000000f00 */
[----:B------:R-:W1:Y:S01]  /*4730*/  MUFU.EX2 R196, R196 ;  /* 0x000000c400c47308 */ /* 0x000e620000000800 */
[----:B------:R-:W-:Y:S01]  /*4740*/  FMNMX.FTZ R6, R27, R6, !PT ;  /* 0x000000061b067209 */ /* 0x000fe20007810000 */
[--C-:B------:R-:W-:Y:S01]  /*4750*/  IMAD.MOV.U32 R85, RZ, RZ, R119.reuse ;  /* 0x000000ffff557224 */ /* 0x100fe200078e0077 */
[----:B------:R-:W-:Y:S01]  /*4760*/  MOV R73, R119 ;  /* 0x0000007700497202 */ /* 0x000fe20000000f00 */
[--C-:B------:R-:W-:Y:S01]  /*4770*/  IMAD.MOV.U32 R81, RZ, RZ, R119.reuse ;  /* 0x000000ffff517224 */ /* 0x100fe200078e0077 */
[----:B------:R-:W-:Y:S01]  /*4780*/  FMNMX.FTZ R6, R61, R6, !PT ;  /* 0x000000063d067209 */ /* 0x000fe20007810000 */
[----:B------:R-:W-:-:S02]  /*4790*/  IMAD.MOV.U32 R77, RZ, RZ, R119 ;  /* 0x000000ffff4d7224 */ /* 0x000fc400078e0077 */
[----:B------:R-:W1:Y:S01]  /*47a0*/  MUFU.EX2 R37, R37 ;  /* 0x0000002500257308 */ /* 0x000e620000000800 */
[----:B------:R-:W-:Y:S01]  /*47b0*/  FMNMX.FTZ R6, R31, R6, !PT ;  /* 0x000000061f067209 */ /* 0x000fe20007810000 */
[----:B------:R-:W-:-:S04]  /*47c0*/  IMAD.MOV.U32 R65, RZ, RZ, R119 ;  /* 0x000000ffff417224 */ /* 0x000fc800078e0077 */
[----:B---3--:R-:W3:Y:S02]  /*47d0*/  SHFL.BFLY PT, R3, R6, 0x2, 0x1f ;  /* 0x0c401f0006037f89 */ /* 0x008ee400000e0000 */
[----:B------:R-:W1:Y:S08]  /*47e0*/  MUFU.EX2 R198, R198 ;  /* 0x000000c600c67308 */ /* 0x000e700000000800 */
[----:B------:R-:W-:Y:S08]  /*47f0*/  MUFU.EX2 R69, R69 ;  /* 0x0000004500457308 */ /* 0x000ff00000000800 */
[----:B------:R-:W-:Y:S01]  /*4800*/  MUFU.EX2 R89, R89 ;  /* 0x0000005900597308 */ /* 0x000fe20000000800 */
[----:B---3--:R-:W-:-:S07]  /*4810*/  FMNMX.FTZ R10, R6, R3, !PT ;  /* 0x00000003060a7209 */ /* 0x008fce0007810000 */
[----:B------:R-:W-:Y:S01]  /*4820*/  MUFU.EX2 R91, R91 ;  /* 0x0000005b005b7308 */ /* 0x000fe20000000800 */
[----:B------:R-:W3:Y:S07]  /*4830*/  SHFL.BFLY PT, R3, R10, 0x1, 0x1f ;  /* 0x0c201f000a037f89 */ /* 0x000eee00000e0000 */
[----:B------:R-:W-:Y:S08]  /*4840*/  MUFU.EX2 R93, R93 ;  /* 0x0000005d005d7308 */ /* 0x000ff00000000800 */
[----:B------:R2:W-:Y:S08]  /*4850*/  MUFU.EX2 R188, R95 ;  /* 0x0000005f00bc7308 */ /* 0x0005f00000000800 */
[----:B------:R-:W-:Y:S01]  /*4860*/  MUFU.EX2 R97, R97 ;  /* 0x0000006100617308 */ /* 0x000fe20000000800 */
[----:B--2---:R-:W-:Y:S01]  /*4870*/  IMAD.MOV.U32 R95, RZ, RZ, R119 ;  /* 0x000000ffff5f7224 */ /* 0x004fe200078e0077 */
[----:B---3--:R-:W-:-:S04]  /*4880*/  FMNMX.FTZ R3, R10, R3, !PT ;  /* 0x000000030a037209 */ /* 0x008fc80007810000 */
[C---:B------:R-:W-:Y:S01]  /*4890*/  FSETP.NEU.FTZ.AND P2, PT, R3.reuse, -INF , PT ;  /* 0xff8000000300780b */ /* 0x040fe20003f5d000 */
[-C--:B------:R-:W-:Y:S01]  /*48a0*/  FMUL.FTZ R6, R3, R0.reuse ;  /* 0x0000000003067220 */ /* 0x080fe20000410000 */
[----:B------:R-:W-:Y:S04]  /*48b0*/  MUFU.EX2 R190, R99 ;  /* 0x0000006300be7308 */ /* 0x000fe80000000800 */
[----:B------:R-:W-:Y:S02]  /*48c0*/  FSEL R6, R6, RZ, P2 ;  /* 0x000000ff06067208 */ /* 0x000fe40001000000 */
[----:B------:R-:W-:Y:S02]  /*48d0*/  PLOP3.LUT P2, PT, PT, PT, UP0, 0x80, 0x0 ;  /* 0x000000000000781c */ /* 0x000fe40003f4f008 */
[----:B------:R-:W-:Y:S01]  /*48e0*/  MUFU.EX2 R101, R101 ;  /* 0x0000006500657308 */ /* 0x000fe20000000800 */
[-CC-:B------:R-:W-:Y:S01]  /*48f0*/  FFMA.FTZ R5, R5, R0.reuse, -R6.reuse ;  /* 0x0000000005057223 */ /* 0x180fe20000010806 */
[-CC-:B------:R-:W-:Y:S01]  /*4900*/  FFMA.FTZ R7, R7, R0.reuse, -R6.reuse ;  /* 0x0000000007077223 */ /* 0x180fe20000010806 */
[-CC-:B------:R-:W-:Y:S01]  /*4910*/  FFMA.FTZ R75, R75, R0.reuse, -R6.reuse ;  /* 0x000000004b4b7223 */ /* 0x180fe20000010806 */
[-CC-:B------:R-:W-:Y:S01]  /*4920*/  FFMA.FTZ R79, R79, R0.reuse, -R6.reuse ;  /* 0x000000004f4f7223 */ /* 0x180fe20000010806 */
[-CC-:B------:R-:W-:Y:S01]  /*4930*/  FFMA.FTZ R9, R9, R0.reuse, -R6.reuse ;  /* 0x0000000009097223 */ /* 0x180fe20000010806 */
[-CC-:B------:R-:W-:Y:S01]  /*4940*/  FFMA.FTZ R67, R67, R0.reuse, -R6.reuse ;  /* 0x0000000043437223 */ /* 0x180fe20000010806 */
[-CC-:B------:R-:W-:Y:S01]  /*4950*/  FFMA.FTZ R11, R11, R0.reuse, -R6.reuse ;  /* 0x000000000b0b7223 */ /* 0x180fe20000010806 */
[----:B------:R2:W-:Y:S01]  /*4960*/  MUFU.EX2 R203, R7 ;  /* 0x0000000700cb7308 */ /* 0x0005e20000000800 */
[-CC-:B------:R-:W-:Y:S01]  /*4970*/  FFMA.FTZ R71, R71, R0.reuse, -R6.reuse ;  /* 0x0000000047477223 */ /* 0x180fe20000010806 */
[-CC-:B------:R-:W-:Y:S01]  /*4980*/  FFMA.FTZ R13, R13, R0.reuse, -R6.reuse ;  /* 0x000000000d0d7223 */ /* 0x180fe20000010806 */
[-CC-:B------:R-:W-:Y:S01]  /*4990*/  FFMA.FTZ R51, R51, R0.reuse, -R6.reuse ;  /* 0x0000000033337223 */ /* 0x180fe20000010806 */
[-CC-:B------:R-:W-:Y:S01]  /*49a0*/  FFMA.FTZ R59, R59, R0.reuse, -R6.reuse ;  /* 0x000000003b3b7223 */ /* 0x180fe20000010806 */
[-CC-:B------:R-:W-:Y:S01]  /*49b0*/  FFMA.FTZ R15, R15, R0.reuse, -R6.reuse ;  /* 0x000000000f0f7223 */ /* 0x180fe20000010806 */
[-CC-:B------:R-:W-:Y:S01]  /*49c0*/  FFMA.FTZ R63, R63, R0.reuse, -R6.reuse ;  /* 0x000000003f3f7223 */ /* 0x180fe20000010806 */
[-CC-:B------:R-:W-:Y:S01]  /*49d0*/  FFMA.FTZ R49, R49, R0.reuse, -R6.reuse ;  /* 0x0000000031317223 */ /* 0x180fe20000010806 */
[----:B------:R-:W-:Y:S01]  /*49e0*/  MUFU.EX2 R5, R5 ;  /* 0x0000000500057308 */ /* 0x000fe20000000800 */
[----:B--2---:R-:W-:Y:S01]  /*49f0*/  FADD.FTZ R7, R200, R25 ;  /* 0x00000019c8077221 */ /* 0x004fe20000010000 */
[-CC-:B------:R-:W-:Y:S01]  /*4a00*/  FFMA.FTZ R43, R43, R0.reuse, -R6.reuse ;  /* 0x000000002b2b7223 */ /* 0x180fe20000010806 */
[-CC-:B------:R-:W-:Y:S01]  /*4a10*/  FFMA.FTZ R53, R53, R0.reuse, -R6.reuse ;  /* 0x0000000035357223 */ /* 0x180fe20000010806 */
[-CC-:B------:R-:W-:Y:S01]  /*4a20*/  FFMA.FTZ R55, R55, R0.reuse, -R6.reuse ;  /* 0x0000000037377223 */ /* 0x180fe20000010806 */
[----:B----4-:R-:W-:Y:S01]  /*4a30*/  FADD.FTZ R32, R202, R7 ;  /* 0x00000007ca207221 */ /* 0x010fe20000010000 */
[-CC-:B------:R-:W-:Y:S01]  /*4a40*/  FFMA.FTZ R41, R41, R0.reuse, -R6.reuse ;  /* 0x0000000029297223 */ /* 0x180fe20000010806 */
[-C--:B------:R-:W-:Y:S01]  /*4a50*/  FFMA.FTZ R21, R21, R0.reuse, -R6 ;  /* 0x0000000015157223 */ /* 0x080fe20000010806 */
[----:B------:R-:W2:Y:S01]  /*4a60*/  MUFU.EX2 R10, R75 ;  /* 0x0000004b000a7308 */ /* 0x000ea20000000800 */
[----:B-----5:R-:W-:Y:S01]  /*4a70*/  FADD.FTZ R7, R33, R32 ;  /* 0x0000002021077221 */ /* 0x020fe20000010000 */
[-CC-:B------:R-:W-:Y:S01]  /*4a80*/  FFMA.FTZ R47, R47, R0.reuse, -R6.reuse ;  /* 0x000000002f2f7223 */ /* 0x180fe20000010806 */
[--C-:B------:R-:W-:Y:S01]  /*4a90*/  FFMA.FTZ R45, R45, R0, -R6.reuse ;  /* 0x000000002d2d7223 */ /* 0x100fe20000010806 */
[----:B------:R-:W-:Y:S01]  /*4aa0*/  F2FP.BF16.F32.PACK_AB R200, R25, R200 ;  /* 0x000000c819c8723e */ /* 0x000fe200000010ff */
[----:B-1----:R-:W-:Y:S01]  /*4ab0*/  FADD.FTZ R34, R196, R7 ;  /* 0x00000007c4227221 */ /* 0x002fe20000010000 */
[-CC-:B------:R-:W-:Y:S01]  /*4ac0*/  FFMA.FTZ R35, R35, R0.reuse, -R6.reuse ;  /* 0x0000000023237223 */ /* 0x180fe20000010806 */
[-C--:B------:R-:W-:Y:S01]  /*4ad0*/  FFMA.FTZ R29, R29, R0.reuse, -R6 ;  /* 0x000000001d1d7223 */ /* 0x080fe20000010806 */
[----:B------:R1:W3:Y:S01]  /*4ae0*/  MUFU.EX2 R14, R79 ;  /* 0x0000004f000e7308 */ /* 0x0002e20000000800 */
[----:B------:R-:W-:Y:S01]  /*4af0*/  FADD.FTZ R7, R37, R34 ;  /* 0x0000002225077221 */ /* 0x000fe20000010000 */
[-CC-:B------:R-:W-:Y:S01]  /*4b00*/  FFMA.FTZ R39, R39, R0.reuse, -R6.reuse ;  /* 0x0000000027277223 */ /* 0x180fe20000010806 */
[-CC-:B------:R-:W-:Y:S01]  /*4b10*/  FFMA.FTZ R57, R57, R0.reuse, -R6.reuse ;  /* 0x0000000039397223 */ /* 0x180fe20000010806 */
[-CC-:B------:R-:W-:Y:S01]  /*4b20*/  FFMA.FTZ R27, R27, R0.reuse, -R6.reuse ;  /* 0x000000001b1b7223 */ /* 0x180fe20000010806 */
[----:B------:R-:W-:Y:S01]  /*4b30*/  FADD.FTZ R36, R198, R7 ;  /* 0x00000007c6247221 */ /* 0x000fe20000010000 */
[-CC-:B------:R-:W-:Y:S01]  /*4b40*/  FFMA.FTZ R61, R61, R0.reuse, -R6.reuse ;  /* 0x000000003d3d7223 */ /* 0x180fe20000010806 */
[----:B------:R-:W-:Y:S01]  /*4b50*/  FFMA.FTZ R31, R31, R0, -R6 ;  /* 0x000000001f1f7223 */ /* 0x000fe20000010806 */
[----:B------:R-:W4:Y:S01]  /*4b60*/  MUFU.EX2 R9, R9 ;  /* 0x0000000900097308 */ /* 0x000f220000000800 */
[----:B--2---:R-:W-:Y:S01]  /*4b70*/  FADD.FTZ R34, R5, R10 ;  /* 0x0000000a05227221 */ /* 0x004fe20000010000 */
[----:B------:R-:W-:Y:S01]  /*4b80*/  FADD.FTZ R38, R69, R36 ;  /* 0x0000002445267221 */ /* 0x000fe20000010000 */
[----:B------:R-:W-:Y:S01]  /*4b90*/  F2FP.BF16.F32.PACK_AB R201, R10, R5 ;  /* 0x000000050ac9723e */ /* 0x000fe200000010ff */
[----:B------:R-:W-:-:S02]  /*4ba0*/  IMAD.MOV.U32 R99, RZ, RZ, R119 ;  /* 0x000000ffff637224 */ /* 0x000fc400078e0077 */
[----:B------:R-:W-:Y:S01]  /*4bb0*/  FADD.FTZ R7, R203, R34 ;  /* 0x00000022cb077221 */ /* 0x000fe20000010000 */
[----:B------:R-:W-:Y:S01]  /*4bc0*/  F2FP.BF16.F32.PACK_AB R202, R33, R202 ;  /* 0x000000ca21ca723e */ /* 0x000fe200000010ff */
[----:B-1----:R-:W-:Y:S01]  /*4bd0*/  IMAD.MOV.U32 R79, RZ, RZ, R119 ;  /* 0x000000ffff4f7224 */ /* 0x002fe200078e0077 */
[----:B------:R1:W2:Y:S01]  /*4be0*/  MUFU.EX2 R20, R67 ;  /* 0x0000004300147308 */ /* 0x0002a20000000800 */
[C---:B---3--:R-:W-:Y:S01]  /*4bf0*/  FADD.FTZ R36, R14.reuse, R7 ;  /* 0x000000070e247221 */ /* 0x048fe20000010000 */
[----:B------:R-:W-:Y:S01]  /*4c00*/  F2FP.BF16.F32.PACK_AB R196, R37, R196 ;  /* 0x000000c425c4723e */ /* 0x000fe200000010ff */
[--C-:B------:R-:W-:Y:S01]  /*4c10*/  IMAD.MOV.U32 R75, RZ, RZ, R119.reuse ;  /* 0x000000ffff4b7224 */ /* 0x100fe200078e0077 */
[----:B------:R-:W-:Y:S01]  /*4c20*/  F2FP.BF16.F32.PACK_AB R198, R69, R198 ;  /* 0x000000c645c6723e */ /* 0x000fe200000010ff */
[--C-:B------:R-:W-:Y:S01]  /*4c30*/  IMAD.MOV.U32 R69, RZ, RZ, R119.reuse ;  /* 0x000000ffff457224 */ /* 0x100fe200078e0077 */
[----:B------:R-:W-:Y:S01]  /*4c40*/  F2FP.BF16.F32.PACK_AB R203, R14, R203 ;  /* 0x000000cb0ecb723e */ /* 0x000fe200000010ff */
[--C-:B------:R-:W-:Y:S01]  /*4c50*/  IMAD.MOV.U32 R37, RZ, RZ, R119.reuse ;  /* 0x000000ffff257224 */ /* 0x100fe200078e0077 */
[----:B------:R-:W3:Y:S01]  /*4c60*/  MUFU.EX2 R11, R11 ;  /* 0x0000000b000b7308 */ /* 0x000ee20000000800 */
[----:B----4-:R-:W-:Y:S01]  /*4c70*/  FADD.FTZ R7, R9, R36 ;  /* 0x0000002409077221 */ /* 0x010fe20000010000 */
[----:B-1----:R-:W-:Y:S01]  /*4c80*/  IMAD.MOV.U32 R67, RZ, RZ, R119 ;  /* 0x000000ffff437224 */ /* 0x002fe200078e0077 */
[----:B------:R-:W-:-:S05]  /*4c90*/  MOV R33, R119 ;  /* 0x0000007700217202 */ /* 0x000fca0000000f00 */
[----:B------:R1:W4:Y:S01]  /*4ca0*/  MUFU.EX2 R24, R71 ;  /* 0x0000004700187308 */ /* 0x0003220000000800 */
[C---:B--2---:R-:W-:Y:S01]  /*4cb0*/  FADD.FTZ R36, R20.reuse, R7 ;  /* 0x0000000714247221 */ /* 0x044fe20000010000 */
[----:B------:R-:W-:-:S06]  /*4cc0*/  F2FP.BF16.F32.PACK_AB R197, R20, R9 ;  /* 0x0000000914c5723e */ /* 0x000fcc00000010ff */
[----:B------:R2:W-:Y:S01]  /*4cd0*/  MUFU.EX2 R30, R51 ;  /* 0x00000033001e7308 */ /* 0x0005e20000000800 */
[----:B---3--:R-:W-:Y:S01]  /*4ce0*/  FADD.FTZ R7, R11, R36 ;  /* 0x000000240b077221 */ /* 0x008fe20000010000 */
[----:B-1----:R-:W-:-:S06]  /*4cf0*/  IMAD.MOV.U32 R71, RZ, RZ, R119 ;  /* 0x000000ffff477224 */ /* 0x002fcc00078e0077 */
[----:B------:R-:W1:Y:S01]  /*4d00*/  MUFU.EX2 R13, R13 ;  /* 0x0000000d000d7308 */ /* 0x000e620000000800 */
[----:B--2---:R-:W-:Y:S01]  /*4d10*/  FADD.FTZ R51, R89, R38 ;  /* 0x0000002659337221 */ /* 0x004fe20000010000 */
[----:B----4-:R-:W-:-:S03]  /*4d20*/  F2FP.BF16.F32.PACK_AB R199, R24, R11 ;  /* 0x0000000b18c7723e */ /* 0x010fc600000010ff */
[C---:B------:R-:W-:Y:S01]  /*4d30*/  FADD.FTZ R38, R192.reuse, R51 ;  /* 0x00000033c0267221 */ /* 0x040fe20000010000 */
[----:B------:R-:W-:Y:S01]  /*4d40*/  F2FP.BF16.F32.PACK_AB R192, R192, R89 ;  /* 0x00000059c0c0723e */ /* 0x000fe200000010ff */
[----:B------:R-:W-:Y:S01]  /*4d50*/  IMAD.MOV.U32 R89, RZ, RZ, R119 ;  /* 0x000000ffff597224 */ /* 0x000fe200078e0077 */
[----:B------:R2:W3:Y:S01]  /*4d60*/  MUFU.EX2 R26, R59 ;  /* 0x0000003b001a7308 */ /* 0x0004e20000000800 */
[----:B------:R-:W-:Y:S01]  /*4d70*/  FADD.FTZ R51, R91, R38 ;  /* 0x000000265b337221 */ /* 0x000fe20000010000 */
[----:B------:R-:W-:Y:S01]  /*4d80*/  FADD.FTZ R38, R24, R7 ;  /* 0x0000000718267221 */ /* 0x000fe20000010000 */
[----:B------:R-:W-:Y:S02]  /*4d90*/  IMAD.MOV.U32 R24, RZ, RZ, R119 ;  /* 0x000000ffff187224 */ /* 0x000fe400078e0077 */
[C---:B------:R-:W-:Y:S01]  /*4da0*/  FADD.FTZ R40, R194.reuse, R51 ;  /* 0x00000033c2287221 */ /* 0x040fe20000010000 */
[----:B------:R-:W-:Y:S01]  /*4db0*/  F2FP.BF16.F32.PACK_AB R194, R194, R91 ;  /* 0x0000005bc2c2723e */ /* 0x000fe200000010ff */
[--C-:B------:R-:W-:Y:S01]  /*4dc0*/  IMAD.MOV.U32 R91, RZ, RZ, R119.reuse ;  /* 0x000000ffff5b7224 */ /* 0x100fe200078e0077 */
[----:B------:R-:W4:Y:S01]  /*4dd0*/  MUFU.EX2 R15, R15 ;  /* 0x0000000f000f7308 */ /* 0x000f220000000800 */
[----:B-1----:R-:W-:Y:S01]  /*4de0*/  FADD.FTZ R7, R13, R38 ;  /* 0x000000260d077221 */ /* 0x002fe20000010000 */
[----:B--2---:R-:W-:-:S02]  /*4df0*/  IMAD.MOV.U32 R59, RZ, RZ, R119 ;  /* 0x000000ffff3b7224 */ /* 0x004fc400078e0077 */
[----:B------:R-:W-:-:S04]  /*4e00*/  IMAD.MOV.U32 R51, RZ, RZ, R119 ;  /* 0x000000ffff337224 */ /* 0x000fc800078e0077 */
[----:B------:R1:W2:Y:S01]  /*4e10*/  MUFU.EX2 R28, R63 ;  /* 0x0000003f001c7308 */ /* 0x0002a20000000800 */
[C---:B---3--:R-:W-:Y:S01]  /*4e20*/  FADD.FTZ R2, R26.reuse, R7 ;  /* 0x000000071a027221 */ /* 0x048fe20000010000 */
[----:B------:R-:W-:Y:S01]  /*4e30*/  F2FP.BF16.F32.PACK_AB R193, R26, R13 ;  /* 0x0000000d1ac1723e */ /* 0x000fe200000010ff */
[----:B------:R-:W-:-:S05]  /*4e40*/  IMAD.MOV.U32 R26, RZ, RZ, R119 ;  /* 0x000000ffff1a7224 */ /* 0x000fca00078e0077 */
[----:B------:R3:W-:Y:S01]  /*4e50*/  MUFU.EX2 R34, R43 ;  /* 0x0000002b00227308 */ /* 0x0007e20000000800 */
[----:B----4-:R-:W-:Y:S01]  /*4e60*/  FADD.FTZ R7, R15, R2 ;  /* 0x000000020f077221 */ /* 0x010fe20000010000 */
[----:B-1----:R-:W-:-:S06]  /*4e70*/  MOV R63, R119 ;  /* 0x00000077003f7202 */ /* 0x002fcc0000000f00 */
[----:B------:R-:W1:Y:S01]  /*4e80*/  MUFU.EX2 R49, R49 ;  /* 0x0000003100317308 */ /* 0x000e620000000800 */
[----:B---3--:R-:W-:Y:S01]  /*4e90*/  FADD.FTZ R43, R93, R40 ;  /* 0x000000285d2b7221 */ /* 0x008fe20000010000 */
[----:B--2---:R-:W-:-:S03]  /*4ea0*/  F2FP.BF16.F32.PACK_AB R195, R28, R15 ;  /* 0x0000000f1cc3723e */ /* 0x004fc600000010ff */
[C---:B------:R-:W-:Y:S01]  /*4eb0*/  FADD.FTZ R38, R188.reuse, R43 ;  /* 0x0000002bbc267221 */ /* 0x040fe20000010000 */
[----:B------:R-:W-:Y:S02]  /*4ec0*/  F2FP.BF16.F32.PACK_AB R188, R188, R93 ;  /* 0x0000005dbcbc723e */ /* 0x000fe400000010ff */
[----:B------:R2:W3:Y:S01]  /*4ed0*/  MUFU.EX2 R184, R103 ;  /* 0x0000006700b87308 */ /* 0x0004e20000000800 */
[----:B------:R-:W-:Y:S01]  /*4ee0*/  FADD.FTZ R43, R97, R38 ;  /* 0x00000026612b7221 */ /* 0x000fe20000010000 */
[----:B------:R-:W-:Y:S01]  /*4ef0*/  FADD.FTZ R38, R28, R7 ;  /* 0x000000071c267221 */ /* 0x000fe20000010000 */
[----:B------:R-:W-:Y:S02]  /*4f00*/  MOV R93, R119 ;  /* 0x00000077005d7202 */ /* 0x000fe40000000f00 */
[C---:B------:R-:W-:Y:S01]  /*4f10*/  FADD.FTZ R40, R190.reuse, R43 ;  /* 0x0000002bbe287221 */ /* 0x040fe20000010000 */
[----:B------:R-:W-:Y:S01]  /*4f20*/  F2FP.BF16.F32.PACK_AB R190, R190, R97 ;  /* 0x00000061bebe723e */ /* 0x000fe200000010ff */
[--C-:B------:R-:W-:Y:S01]  /*4f30*/  IMAD.MOV.U32 R97, RZ, RZ, R119.reuse ;  /* 0x000000ffff617224 */ /* 0x100fe200078e0077 */
[----:B------:R-:W4:Y:S01]  /*4f40*/  MUFU.EX2 R105, R105 ;  /* 0x0000006900697308 */ /* 0x000f220000000800 */
[----:B------:R-:W-:Y:S01]  /*4f50*/  FADD.FTZ R43, R101, R40 ;  /* 0x00000028652b7221 */ /* 0x000fe20000010000 */
[----:B-1----:R-:W-:Y:S01]  /*4f60*/  FADD.FTZ R7, R49, R38 ;  /* 0x0000002631077221 */ /* 0x002fe20000010000 */
[C---:B------:R-:W-:Y:S01]  /*4f70*/  F2FP.BF16.F32.PACK_AB R189, R30.reuse, R49 ;  /* 0x000000311ebd723e */ /* 0x040fe200000010ff */
[----:B------:R-:W-:Y:S01]  /*4f80*/  IMAD.MOV.U32 R49, RZ, RZ, R119 ;  /* 0x000000ffff317224 */ /* 0x000fe200078e0077 */
[----:B--2---:R-:W-:Y:S01]  /*4f90*/  MOV R103, R119 ;  /* 0x0000007700677202 */ /* 0x004fe20000000f00 */
[----:B------:R-:W-:Y:S01]  /*4fa0*/  FADD.FTZ R38, R30, R7 ;  /* 0x000000071e267221 */ /* 0x000fe20000010000 */
[----:B------:R-:W-:Y:S01]  /*4fb0*/  IMAD.MOV.U32 R30, RZ, RZ, R119 ;  /* 0x000000ffff1e7224 */ /* 0x000fe200078e0077 */
[----:B------:R-:W1:Y:S01]  /*4fc0*/  MUFU.EX2 R53, R53 ;  /* 0x0000003500357308 */ /* 0x000e620000000800 */
[C---:B---3--:R-:W-:Y:S01]  /*4fd0*/  FADD.FTZ R40, R184.reuse, R43 ;  /* 0x0000002bb8287221 */ /* 0x048fe20000010000 */
[----:B------:R-:W-:Y:S01]  /*4fe0*/  F2FP.BF16.F32.PACK_AB R184, R184, R101 ;  /* 0x00000065b8b8723e */ /* 0x000fe200000010ff */
[----:B------:R-:W-:Y:S01]  /*4ff0*/  IMAD.MOV.U32 R101, RZ, RZ, R119 ;  /* 0x000000ffff657224 */ /* 0x000fe200078e0077 */
[----:B------:R-:W-:-:S04]  /*5000*/  MOV R28, R119 ;  /* 0x00000077001c7202 */ /* 0x000fc80000000f00 */
[----:B------:R2:W3:Y:S01]  /*5010*/  MUFU.EX2 R186, R107 ;  /* 0x0000006b00ba7308 */ /* 0x0004e20000000800 */
[----:B----4-:R-:W-:-:S07]  /*5020*/  FADD.FTZ R43, R105, R40 ;  /* 0x00000028692b7221 */ /* 0x010fce0000010000 */
[----:B------:R4:W5:Y:S01]  /*5030*/  MUFU.EX2 R32, R55 ;  /* 0x0000003700207308 */ /* 0x0009620000000800 */
[----:B-1----:R-:W-:Y:S01]  /*5040*/  FADD.FTZ R7, R53, R38 ;  /* 0x0000002635077221 */ /* 0x002fe20000010000 */
[----:B--2---:R-:W-:-:S06]  /*5050*/  IMAD.MOV.U32 R107, RZ, RZ, R119 ;  /* 0x000000ffff6b7224 */ /* 0x004fcc00078e0077 */
[----:B------:R-:W1:Y:S01]  /*5060*/  MUFU.EX2 R109, R109 ;  /* 0x0000006d006d7308 */ /* 0x000e620000000800 */
[C---:B---3--:R-:W-:Y:S01]  /*5070*/  FADD.FTZ R40, R186.reuse, R43 ;  /* 0x0000002bba287221 */ /* 0x048fe20000010000 */
[----:B------:R-:W-:Y:S01]  /*5080*/  F2FP.BF16.F32.PACK_AB R186, R186, R105 ;  /* 0x00000069baba723e */ /* 0x000fe200000010ff */
[--C-:B------:R-:W-:Y:S01]  /*5090*/  IMAD.MOV.U32 R105, RZ, RZ, R119.reuse ;  /* 0x000000ffff697224 */ /* 0x100fe200078e0077 */
[----:B------:R-:W-:Y:S01]  /*50a0*/  MOV R43, R119 ;  /* 0x00000077002b7202 */ /* 0x000fe20000000f00 */
[----:B----4-:R-:W-:-:S03]  /*50b0*/  IMAD.MOV.U32 R55, RZ, RZ, R119 ;  /* 0x000000ffff377224 */ /* 0x010fc600078e0077 */
[----:B------:R-:W2:Y:S01]  /*50c0*/  MUFU.EX2 R41, R41 ;  /* 0x0000002900297308 */ /* 0x000ea20000000800 */
[C---:B-----5:R-:W-:Y:S01]  /*50d0*/  FADD.FTZ R38, R32.reuse, R7 ;  /* 0x0000000720267221 */ /* 0x060fe20000010000 */
[----:B------:R-:W-:Y:S01]  /*50e0*/  F2FP.BF16.F32.PACK_AB R191, R32, R53 ;  /* 0x0000003520bf723e */ /* 0x000fe200000010ff */
[----:B------:R-:W-:Y:S01]  /*50f0*/  IMAD.MOV.U32 R32, RZ, RZ, R119 ;  /* 0x000000ffff207224 */ /* 0x000fe200078e0077 */
[----:B------:R-:W-:-:S04]  /*5100*/  MOV R53, R119 ;  /* 0x0000007700357202 */ /* 0x000fc80000000f00 */
[----:B------:R3:W4:Y:S01]  /*5110*/  MUFU.EX2 R180, R111 ;  /* 0x0000006f00b47308 */ /* 0x0007220000000800 */
[----:B-1----:R-:W-:-:S07]  /*5120*/  FADD.FTZ R25, R109, R40 ;  /* 0x000000286d197221 */ /* 0x002fce0000010000 */
[----:B------:R-:W1:Y:S01]  /*5130*/  MUFU.EX2 R113, R113 ;  /* 0x0000007100717308 */ /* 0x000e620000000800 */
[----:B--2---:R-:W-:Y:S01]  /*5140*/  FADD.FTZ R7, R41, R38 ;  /* 0x0000002629077221 */ /* 0x004fe20000010000 */
[C---:B------:R-:W-:Y:S01]  /*5150*/  F2FP.BF16.F32.PACK_AB R185, R34.reuse, R41 ;  /* 0x0000002922b9723e */ /* 0x040fe200000010ff */
[----:B---3--:R-:W-:Y:S02]  /*5160*/  IMAD.MOV.U32 R111, RZ, RZ, R119 ;  /* 0x000000ffff6f7224 */ /* 0x008fe400078e0077 */
[----:B------:R-:W-:Y:S01]  /*5170*/  FADD.FTZ R38, R34, R7 ;  /* 0x0000000722267221 */ /* 0x000fe20000010000 */
[----:B------:R-:W-:Y:S02]  /*5180*/  IMAD.MOV.U32 R41, RZ, RZ, R119 ;  /* 0x000000ffff297224 */ /* 0x000fe400078e0077 */
[----:B------:R-:W2:Y:S01]  /*5190*/  MUFU.EX2 R21, R21 ;  /* 0x0000001500157308 */ /* 0x000ea20000000800 */
[C---:B----4-:R-:W-:Y:S01]  /*51a0*/  FADD.FTZ R40, R180.reuse, R25 ;  /* 0x00000019b4287221 */ /* 0x050fe20000010000 */
[----:B------:R-:W-:Y:S01]  /*51b0*/  F2FP.BF16.F32.PACK_AB R180, R180, R109 ;  /* 0x0000006db4b4723e */ /* 0x000fe200000010ff */
[----:B------:R-:W-:-:S02]  /*51c0*/  IMAD.MOV.U32 R109, RZ, RZ, R119 ;  /* 0x000000ffff6d7224 */ /* 0x000fc400078e0077 */
[----:B------:R-:W-:-:S03]  /*51d0*/  IMAD.MOV.U32 R34, RZ, RZ, R119 ;  /* 0x000000ffff227224 */ /* 0x000fc600078e0077 */
[----:B------:R3:W4:Y:S01]  /*51e0*/  MUFU.EX2 R182, R115 ;  /* 0x0000007300b67308 */ /* 0x0007220000000800 */
[----:B-1----:R-:W-:-:S07]  /*51f0*/  FADD.FTZ R25, R113, R40 ;  /* 0x0000002871197221 */ /* 0x002fce0000010000 */
[----:B------:R1:W5:Y:S01]  /*5200*/  MUFU.EX2 R36, R47 ;  /* 0x0000002f00247308 */ /* 0x0003620000000800 */
[----:B--2---:R-:W-:Y:S01]  /*5210*/  FADD.FTZ R7, R21, R38 ;  /* 0x0000002615077221 */ /* 0x004fe20000010000 */
[----:B---3--:R-:W-:-:S06]  /*5220*/  IMAD.MOV.U32 R115, RZ, RZ, R119 ;  /* 0x000000ffff737224 */ /* 0x008fcc00078e0077 */
[----:B------:R-:W2:Y:S01]  /*5230*/  MUFU.EX2 R117, R117 ;  /* 0x0000007500757308 */ /* 0x000ea20000000800 */
[C---:B----4-:R-:W-:Y:S01]  /*5240*/  FADD.FTZ R42, R182.reuse, R25 ;  /* 0x00000019b62a7221 */ /* 0x050fe20000010000 */
[----:B------:R-:W-:Y:S01]  /*5250*/  F2FP.BF16.F32.PACK_AB R182, R182, R113 ;  /* 0x00000071b6b6723e */ /* 0x000fe200000010ff */
[----:B-1----:R-:W-:Y:S01]  /*5260*/  IMAD.MOV.U32 R47, RZ, RZ, R119 ;  /* 0x000000ffff2f7224 */ /* 0x002fe200078e0077 */
[----:B------:R-:W-:-:S04]  /*5270*/  MOV R113, R119 ;  /* 0x0000007700717202 */ /* 0x000fc80000000f00 */
[----:B------:R-:W1:Y:S01]  /*5280*/  MUFU.EX2 R45, R45 ;  /* 0x0000002d002d7308 */ /* 0x000e620000000800 */
[C---:B-----5:R-:W-:Y:S01]  /*5290*/  FADD.FTZ R40, R36.reuse, R7 ;  /* 0x0000000724287221 */ /* 0x060fe20000010000 */
[----:B------:R-:W-:Y:S01]  /*52a0*/  F2FP.BF16.F32.PACK_AB R187, R36, R21 ;  /* 0x0000001524bb723e */ /* 0x000fe200000010ff */
[----:B------:R-:W-:-:S05]  /*52b0*/  IMAD.MOV.U32 R36, RZ, RZ, R119 ;  /* 0x000000ffff247224 */ /* 0x000fca00078e0077 */
[----:B------:R-:W3:Y:S01]  /*52c0*/  MUFU.EX2 R176, R121 ;  /* 0x0000007900b07308 */ /* 0x000ee20000000800 */
[----:B--2---:R-:W-:-:S07]  /*52d0*/  FADD.FTZ R25, R117, R42 ;  /* 0x0000002a75197221 */ /* 0x004fce0000010000 */
[----:B------:R2:W4:Y:S01]  /*52e0*/  MUFU.EX2 R2, R35 ;  /* 0x0000002300027308 */ /* 0x0005220000000800 */
[----:B-1----:R-:W-:-:S07]  /*52f0*/  FADD.FTZ R7, R45, R40 ;  /* 0x000000282d077221 */ /* 0x002fce0000010000 */
[----:B------:R-:W1:Y:S01]  /*5300*/  MUFU.EX2 R123, R123 ;  /* 0x0000007b007b7308 */ /* 0x000e620000000800 */
[C---:B---3--:R-:W-:Y:S01]  /*5310*/  FADD.FTZ R42, R176.reuse, R25 ;  /* 0x00000019b02a7221 */ /* 0x048fe20000010000 */
[----:B------:R-:W-:Y:S01]  /*5320*/  F2FP.BF16.F32.PACK_AB R176, R176, R117 ;  /* 0x00000075b0b0723e */ /* 0x000fe200000010ff */
[--C-:B------:R-:W-:Y:S02]  /*5330*/  IMAD.MOV.U32 R117, RZ, RZ, R119.reuse ;  /* 0x000000ffff757224 */ /* 0x100fe400078e0077 */
[----:B--2---:R-:W-:-:S03]  /*5340*/  IMAD.MOV.U32 R35, RZ, RZ, R119 ;  /* 0x000000ffff237224 */ /* 0x004fc600078e0077 */
[----:B------:R-:W2:Y:S01]  /*5350*/  MUFU.EX2 R29, R29 ;  /* 0x0000001d001d7308 */ /* 0x000ea20000000800 */
[C---:B----4-:R-:W-:Y:S01]  /*5360*/  FADD.FTZ R40, R2.reuse, R7 ;  /* 0x0000000702287221 */ /* 0x050fe20000010000 */
[----:B------:R-:W-:Y:S01]  /*5370*/  F2FP.BF16.F32.PACK_AB R181, R2, R45 ;  /* 0x0000002d02b5723e */ /* 0x000fe200000010ff */
[----:B------:R-:W-:Y:S02]  /*5380*/  IMAD.MOV.U32 R2, RZ, RZ, 0x3f800000 ;  /* 0x3f800000ff027424 */ /* 0x000fe400078e00ff */
[----:B------:R-:W-:-:S03]  /*5390*/  IMAD.MOV.U32 R45, RZ, RZ, R119 ;  /* 0x000000ffff2d7224 */ /* 0x000fc600078e0077 */
[----:B------:R-:W3:Y:S01]  /*53a0*/  MUFU.EX2 R12, R12 ;  /* 0x0000000c000c7308 */ /* 0x000ee20000000800 */
[----:B-1----:R-:W-:Y:S01]  /*53b0*/  FADD.FTZ R7, R123, R42 ;  /* 0x0000002a7b077221 */ /* 0x002fe20000010000 */
[----:B------:R-:W-:-:S06]  /*53c0*/  IMAD.MOV.U32 R42, RZ, RZ, R119 ;  /* 0x000000ffff2a7224 */ /* 0x000fcc00078e0077 */
[----:B------:R1:W4:Y:S01]  /*53d0*/  MUFU.EX2 R6, R39 ;  /* 0x0000002700067308 */ /* 0x0003220000000800 */
[----:B--2---:R-:W-:Y:S01]  /*53e0*/  FADD.FTZ R25, R29, R40 ;  /* 0x000000281d197221 */ /* 0x004fe20000010000 */
[----:B------:R-:W-:-:S06]  /*53f0*/  IMAD.MOV.U32 R40, RZ, RZ, R119 ;  /* 0x000000ffff287224 */ /* 0x000fcc00078e0077 */
[----:B------:R-:W2:Y:S01]  /*5400*/  MUFU.EX2 R57, R57 ;  /* 0x0000003900397308 */ /* 0x000ea20000000800 */
[C---:B---3--:R-:W-:Y:S01]  /*5410*/  FADD.FTZ R7, R12.reuse, R7 ;  /* 0x000000070c077221 */ /* 0x048fe20000010000 */
[----:B------:R-:W-:Y:S01]  /*5420*/  F2FP.BF16.F32.PACK_AB R178, R12, R123 ;  /* 0x0000007b0cb2723e */ /* 0x000fe200000010ff */
[----:B-1----:R-:W-:-:S05]  /*5430*/  IMAD.MOV.U32 R39, RZ, RZ, R119 ;  /* 0x000000ffff277224 */ /* 0x002fca00078e0077 */
[----:B------:R1:W3:Y:S01]  /*5440*/  MUFU.EX2 R38, R27 ;  /* 0x0000001b00267308 */ /* 0x0002e20000000800 */
[C---:B----4-:R-:W-:Y:S01]  /*5450*/  FADD.FTZ R12, R6.reuse, R25 ;  /* 0x00000019060c7221 */ /* 0x050fe20000010000 */
[----:B------:R-:W-:Y:S01]  /*5460*/  F2FP.BF16.F32.PACK_AB R183, R6, R29 ;  /* 0x0000001d06b7723e */ /* 0x000fe200000010ff */
[----:B------:R-:W-:Y:S02]  /*5470*/  IMAD.MOV.U32 R6, RZ, RZ, 0x3f800000 ;  /* 0x3f800000ff067424 */ /* 0x000fe400078e00ff */
[--C-:B------:R-:W-:Y:S02]  /*5480*/  IMAD.MOV.U32 R29, RZ, RZ, R119.reuse ;  /* 0x000000ffff1d7224 */ /* 0x100fe400078e0077 */
[--C-:B------:R-:W-:Y:S01]  /*5490*/  IMAD.MOV.U32 R25, RZ, RZ, R119.reuse ;  /* 0x000000ffff197224 */ /* 0x100fe200078e0077 */
[----:B------:R-:W4:Y:S01]  /*54a0*/  MUFU.EX2 R61, R61 ;  /* 0x0000003d003d7308 */ /* 0x000f220000000800 */
[----:B--2---:R-:W-:Y:S01]  /*54b0*/  FADD.FTZ R5, R57, R12 ;  /* 0x0000000c39057221 */ /* 0x004fe20000010000 */
[----:B-1----:R-:W-:-:S06]  /*54c0*/  IMAD.MOV.U32 R27, RZ, RZ, R119 ;  /* 0x000000ffff1b7224 */ /* 0x002fcc00078e0077 */
[----:B------:R1:W2:Y:S01]  /*54d0*/  MUFU.EX2 R10, R31 ;  /* 0x0000001f000a7308 */ /* 0x0002a20000000800 */
[C---:B---3--:R-:W-:Y:S01]  /*54e0*/  FADD.FTZ R12, R38.reuse, R5 ;  /* 0x00000005260c7221 */ /* 0x048fe20000010000 */
[----:B------:R-:W-:Y:S01]  /*54f0*/  F2FP.BF16.F32.PACK_AB R177, R38, R57 ;  /* 0x0000003926b1723e */ /* 0x000fe200000010ff */
[--C-:B------:R-:W-:Y:S01]  /*5500*/  IMAD.MOV.U32 R57, RZ, RZ, R119.reuse ;  /* 0x000000ffff397224 */ /* 0x100fe200078e0077 */
[----:B------:R-:W-:Y:S01]  /*5510*/  MOV R38, R119 ;  /* 0x0000007700267202 */ /* 0x000fe20000000f00 */
[----:B----4-:R-:W-:Y:S01]  /*5520*/  FADD.FTZ R5, R61, R12 ;  /* 0x0000000c3d057221 */ /* 0x010fe20000010000 */
[----:B-1----:R-:W-:Y:S01]  /*5530*/  IMAD.MOV.U32 R31, RZ, RZ, R119 ;  /* 0x000000ffff1f7224 */ /* 0x002fe200078e0077 */
[C---:B--2---:R-:W-:Y:S02]  /*5540*/  F2FP.BF16.F32.PACK_AB R179, R10.reuse, R61 ;  /* 0x0000003d0ab3723e */ /* 0x044fe400000010ff */
[----:B------:R-:W-:Y:S01]  /*5550*/  FADD.FTZ R5, R10, R5 ;  /* 0x000000050a057221 */ /* 0x000fe20000010000 */
[----:B------:R-:W-:Y:S01]  /*5560*/  IMAD.MOV.U32 R61, RZ, RZ, R119 ;  /* 0x000000ffff3d7224 */ /* 0x000fe200078e0077 */
[----:B------:R-:W-:Y:S06]  /*5570*/  @!P2 BRA `(.L_x_15) ;  /* 0x0000003c00b4a947 */ /* 0x000fec0003800000 */
[----:B------:R-:W-:Y:S01]  /*5580*/  R2UR UR60, R17 ;  /* 0x00000000113c72ca */ /* 0x000fe200000e0000 */
[----:B------:R-:W-:Y:S01]  /*5590*/  IMAD.MOV.U32 R9, RZ, RZ, R4 ;  /* 0x000000ffff097224 */ /* 0x000fe200078e0004 */
[----:B------:R-:W-:Y:S01]  /*55a0*/  MOV R10, R3 ;  /* 0x00000003000a7202 */ /* 0x000fe20000000f00 */
[----:B------:R-:W-:Y:S01]  /*55b0*/  IMAD.MOV.U32 R2, RZ, RZ, 0x3f800000 ;  /* 0x3f800000ff027424 */ /* 0x000fe200078e00ff */
[----:B------:R-:W-:Y:S02]  /*55c0*/  CS2R R118, SRZ ;  /* 0x0000000000767805 */ /* 0x000fe4000001ff00 */
[----:B------:R-:W-:Y:S02]  /*55d0*/  CS2R R114, SRZ ;  /* 0x0000000000727805 */ /* 0x000fe4000001ff00 */
[----:B------:R-:W-:Y:S02]  /*55e0*/  CS2R R110, SRZ ;  /* 0x00000000006e7805 */ /* 0x000fe4000001ff00 */
[----:B------:R-:W-:-:S02]  /*55f0*/  CS2R R106, SRZ ;  /* 0x00000000006a7805 */ /* 0x000fc4000001ff00 */
[----:B------:R-:W-:Y:S02]  /*5600*/  CS2R R102, SRZ ;  /* 0x0000000000667805 */ /* 0x000fe4000001ff00 */
[----:B------:R-:W-:Y:S02]  /*5610*/  CS2R R98, SRZ ;  /* 0x0000000000627805 */ /* 0x000fe4000001ff00 */
        /* <DEDUP_REMOVED lines=41> */
[----:B------:R-:W-:Y:S01]  /*58b0*/  CS2R R24, SRZ ;  /* 0x0000000000187805 */ /* 0x000fe2000001ff00 */
[----:B------:R-:W-:Y:S01]  /*58c0*/  UIADD3 UR61, UR61, -0x2, URZ ;  /* 0xfffffffe3d3d7890 */ /* 0x000fe2000fffe03f */
[----:B------:R-:W-:-:S11]  /*58d0*/  UMOV UR37, UR38 ;  /* 0x0000002600257c82 */ /* 0x000fd60008000000 */
.L_x_24:
[----:B------:R-:W-:-:S04]  /*58e0*/  UIADD3 UR4, UR37, 0x1, URZ ;  /* 0x0000000125047890 */ /* 0x000fc8000fffe03f */
[----:B------:R-:W-:-:S04]  /*58f0*/  UISETP.NE.AND UP0, UPT, UR4, 0x2, UPT ;  /* 0x000000020400788c */ /* 0x000fc8000bf05270 */
[----:B------:R-:W-:Y:S02]  /*5900*/  USEL UR5, URZ, 0x1, UP0 ;  /* 0x000000013f057887 */ /* 0x000fe40008000000 */
[----:B------:R-:W-:Y:S02]  /*5910*/  USEL UR38, UR4, URZ, UP0 ;  /* 0x0000003f04267287 */ /* 0x000fe40008000000 */
[----:B------:R-:W-:-:S06]  /*5920*/  ULOP3.LUT UR4, UR60, UR5, URZ, 0x3c, !UPT ;  /* 0x000000053c047292 */ /* 0x000fcc000f8e3c3f */
[----:B------:R-:W-:Y:S01]  /*5930*/  IMAD.U32 R17, RZ, RZ, UR4 ;  /* 0x00000004ff117e24 */ /* 0x000fe2000f8e00ff */
[----:B------:R-:W-:Y:S06]  /*5940*/  @!P0 BRA `(.L_x_16) ;  /* 0x0000000000048947 */ /* 0x000fec0003800000 */
[----:B------:R-:W-:Y:S01]  /*5950*/  BPT.TRAP 0x1 ;  /* 0x000000040000795c */ /* 0x000fe20000300000 */
.L_x_16:
[----:B------:R-:W-:Y:S02]  /*5960*/  R2UR UR5, R16 ;  /* 0x00000000100572ca */ /* 0x000fe400000e0000 */
[----:B------:R-:W-:-:S11]  /*5970*/  R2UR UR4, R17 ;  /* 0x00000000110472ca */ /* 0x000fd600000e0000 */
[----:B------:R-:W-:Y:S02]  /*5980*/  ULEA UR39, UR38, UR5, 0x3 ;  /* 0x0000000526277291 */ /* 0x000fe4000f8e183f */
[----:B------:R-:W-:-:S05]  /*5990*/  IMAD.U32 R0, RZ, RZ, UR4 ;  /* 0x00000004ff007e24 */ /* 0x000fca000f8e00ff */
[----:B------:R-:W-:-:S04]  /*59a0*/  SHF.L.U32 R0, R0, 0x1f, RZ ;  /* 0x0000001f00007819 */ /* 0x000fc800000006ff */
[----:B------:R1:W2:Y:S01]  /*59b0*/  SYNCS.PHASECHK.TRANS64.TRYWAIT P2, [UR39+0x36830], R0 ;  /* 0x03683000ff0075a7 */ /* 0x0002a20008040167 */
[----:B------:R-:W-:Y:S05]  /*59c0*/  @!P0 BRA `(.L_x_17) ;  /* 0x0000000000048947 */ /* 0x000fea0003800000 */
[----:B------:R-:W-:Y:S01]  /*59d0*/  BPT.TRAP 0x1 ;  /* 0x000000040000795c */ /* 0x000fe20000300000 */
.L_x_17:
[----:B--2---:R-:W-:Y:S05]  /*59e0*/  @P2 BRA `(.L_x_18) ;  /* 0x0000000000082947 */ /* 0x004fea0003800000 */
[----:B------:R-:W2:Y:S02]  /*59f0*/  SYNCS.PHASECHK.TRANS64.TRYWAIT P2, [UR39+0x36830], R0 ;  /* 0x03683000ff0075a7 */ /* 0x000ea40008040167 */
[----:B--2---:R-:W-:Y:S05]  /*5a00*/  @!P2 BRA `(.L_x_19) ;  /* 0x0000008c0074a947 */ /* 0x004fea0003800000 */
.L_x_18:
[----:B------:R-:W-:Y:S01]  /*5a10*/  R2UR UR4, R8 ;  /* 0x00000000080472ca */ /* 0x000fe200000e0000 */
[----:B------:R-:W-:Y:S01]  /*5a20*/  WARPGROUP.ARRIVE ;  /* 0x00000000000079c5 */ /* 0x000fe20000000000 */
[----:B------:R-:W-:Y:S01]  /*5a30*/  UMOV UR59, 0x40000040 ;  /* 0x40000040003b7882 */ /* 0x000fe20000000000 */
        /* <DEDUP_REMOVED lines=10> */
[----:B------:R-:W-:Y:S01]  /*5ae0*/  UIMAD UR4, UR38, 0xa80, UR4 ;  /* 0x00000a80260478a4 */ /* 0x000fe2000f8e0204 */
[-C--:B------:R-:W-:Y:S01]  /*5af0*/  FMUL.FTZ R24, R24, R6.reuse ;  /* 0x0000000618187220 */ /* 0x080fe20000410000 */
[----:B------:R-:W-:Y:S01]  /*5b00*/  UMOV UR55, 0x40000040 ;  /* 0x4000004000377882 */ /* 0x000fe20000000000 */
[----:B------:R-:W-:Y:S01]  /*5b10*/  UMOV UR7, 0x40000040 ;  /* 0x4000004000077882 */ /* 0x000fe20000000000 */
[----:B------:R-:W-:Y:S01]  /*5b20*/  UIADD3 UR5, UR4, 0x80, URZ ;  /* 0x0000008004057890 */ /* 0x000fe2000fffe03f */
[-C--:B------:R-:W-:Y:S01]  /*5b30*/  FMUL.FTZ R25, R25, R6.reuse ;  /* 0x0000000619197220 */ /* 0x080fe20000410000 */
[----:B------:R-:W-:Y:S01]  /*5b40*/  UIADD3 UR6, UR4, 0x100, URZ ;  /* 0x0000010004067890 */ /* 0x000fe2000fffe03f */
[-C--:B------:R-:W-:Y:S01]  /*5b50*/  FMUL.FTZ R28, R28, R6.reuse ;  /* 0x000000061c1c7220 */ /* 0x080fe20000410000 */
[----:B------:R-:W-:Y:S01]  /*5b60*/  UMOV UR58, UR4 ;  /* 0x00000004003a7c82 */ /* 0x000fe20008000000 */
[----:B------:R-:W-:Y:S01]  /*5b70*/  UIADD3 UR10, UR4, 0x2, URZ ;  /* 0x00000002040a7890 */ /* 0x000fe2000fffe03f */
[----:B------:R-:W-:Y:S01]  /*5b80*/  HGMMA.64x16x16.F32.BF16 R168, gdesc[UR56], RZ, !UPT, gsb0 ;  /* 0x0020000038a879f0 */ /* 0x000fe2000c0018ff */
[----:B------:R-:W-:Y:S01]  /*5b90*/  UMOV UR58, UR5 ;  /* 0x00000005003a7c82 */ /* 0x000fe20008000000 */
[----:B------:R-:W-:Y:S01]  /*5ba0*/  UMOV UR59, 0x40000040 ;  /* 0x40000040003b7882 */ /* 0x000fe20000000000 */
[----:B------:R-:W-:Y:S01]  /*5bb0*/  UIADD3 UR5, UR4, 0x180, URZ ;  /* 0x0000018004057890 */ /* 0x000fe2000fffe03f */
[-C--:B------:R-:W-:Y:S01]  /*5bc0*/  FMUL.FTZ R29, R29, R6.reuse ;  /* 0x000000061d1d7220 */ /* 0x080fe20000410000 */
        /* <DEDUP_REMOVED lines=46> */
[----:B------:R-:W-:Y:S01]  /*5eb0*/  FMUL.FTZ R104, R104, R6 ;  /* 0x0000000668687220 */ /* 0x000fe20000410000 */
[----:B------:R-:W-:-:S02]  /*5ec0*/  WARPGROUP.DEPBAR.LE gsb0, 0x0 ;  /* 0x00008000000079c5 */ /* 0x000fc40000010000 */
[----:B------:R-:W-:Y:S01]  /*5ed0*/  WARPGROUP.ARRIVE ;  /* 0x00000000000079c5 */ /* 0x000fe20000000000 */
[-C--:B------:R-:W-:Y:S01]  /*5ee0*/  FMUL.FTZ R105, R105, R6.reuse ;  /* 0x0000000669697220 */ /* 0x080fe20000410000 */
[-C--:B------:R-:W-:Y:S01]  /*5ef0*/  FMUL.FTZ R108, R108, R6.reuse ;  /* 0x000000066c6c7220 */ /* 0x080fe20000410000 */
[-C--:B------:R-:W-:Y:S01]  /*5f00*/  FMUL.FTZ R109, R109, R6.reuse ;  /* 0x000000066d6d7220 */ /* 0x080fe20000410000 */
[-C--:B------:R-:W-:Y:S01]  /*5f10*/  FMUL.FTZ R112, R112, R6.reuse ;  /* 0x0000000670707220 */ /* 0x080fe20000410000 */
[-C--:B------:R-:W-:Y:S01]  /*5f20*/  FMUL.FTZ R113, R113, R6.reuse ;  /* 0x0000000671717220 */ /* 0x080fe20000410000 */
[----:B------:R-:W-:Y:S01]  /*5f30*/  HGMMA.64x16x16.F32.BF16 R160, gdesc[UR56], RZ, !UPT, gsb0 ;  /* 0x0020000038a079f0 */ /* 0x000fe2000c0018ff */
[----:B------:R-:W-:Y:S01]  /*5f40*/  UMOV UR58, UR6 ;  /* 0x00000006003a7c82 */ /* 0x000fe20008000000 */
[----:B------:R-:W-:Y:S01]  /*5f50*/  UMOV UR59, 0x40000040 ;  /* 0x40000040003b7882 */ /* 0x000fe20000000000 */
[----:B------:R-:W-:Y:S01]  /*5f60*/  UIADD3 UR6, UR4, 0x200, URZ ;  /* 0x0000020004067890 */ /* 0x000fe2000fffe03f */
[-C--:B------:R-:W-:Y:S01]  /*5f70*/  FMUL.FTZ R116, R116, R6.reuse ;  /* 0x0000000674747220 */ /* 0x080fe20000410000 */
[----:B------:R-:W-:Y:S01]  /*5f80*/  FMUL.FTZ R117, R117, R6 ;  /* 0x0000000675757220 */ /* 0x000fe20000410000 */
        /* <DEDUP_REMOVED lines=49> */
[----:B------:R-:W-:-:S04]  /*62a0*/  FMUL.FTZ R119, R119, R2 ;  /* 0x0000000277777220 */ /* 0x000fc80000410000 */
[----:B------:R-:W-:Y:S01]  /*62b0*/  HGMMA.64x16x16.F32.BF16 R152, gdesc[UR56], RZ, !UPT, gsb0 ;  /* 0x00200000389879f0 */ /* 0x000fe2000c0018ff */
[----:B------:R-:W-:Y:S01]  /*62c0*/  UMOV UR58, UR5 ;  /* 0x00000005003a7c82 */ /* 0x000fe20008000000 */
[----:B------:R-:W-:Y:S01]  /*62d0*/  UMOV UR59, 0x40000040 ;  /* 0x40000040003b7882 */ /* 0x000fe20000000000 */
[----:B------:R-:W-:Y:S01]  /*62e0*/  UIADD3 UR5, UR4, 0x280, URZ ;  /* 0x0000028004057890 */ /* 0x000fe2000fffe03f */
[----:B------:R-:W-:Y:S02]  /*62f0*/  WARPGROUP.DEPBAR.LE gsb0, 0x0 ;  /* 0x00008000000079c5 */ /* 0x000fe40000010000 */
[----:B------:R-:W-:-:S06]  /*6300*/  WARPGROUP.ARRIVE ;  /* 0x00000000000079c5 */ /* 0x000fcc0000000000 */
        /* <DEDUP_REMOVED lines=18> */
[----:B------:R-:W-:Y:S03]  /*6430*/  HGMMA.64x16x16.F32.BF16 R120, gdesc[UR56], RZ, !UPT, gsb0 ;  /* 0x00200000387879f0 */ /* 0x000fe6000c0018ff */
[----:B------:R-:W-:Y:S02]  /*6440*/  WARPGROUP.DEPBAR.LE gsb0, 0x0 ;  /* 0x00008000000079c5 */ /* 0x000fe40000010000 */
[----:B------:R-:W-:-:S06]  /*6450*/  WARPGROUP.ARRIVE ;  /* 0x00000000000079c5 */ /* 0x000fcc0000000000 */
[----:B------:R-:W-:Y:S01]  /*6460*/  HGMMA.64x16x16.F32.BF16 R168, gdesc[UR8], R168, gsb0 ;  /* 0x0020000008a879f0 */ /* 0x000fe200080018a8 */
[----:B------:R-:W-:Y:S01]  /*6470*/  UMOV UR10, UR5 ;  /* 0x00000005000a7c82 */ /* 0x000fe20008000000 */
[----:B------:R-:W-:Y:S01]  /*6480*/  UMOV UR11, 0x40000040 ;  /* 0x40000040000b7882 */ /* 0x000fe20000000000 */
[----:B------:R-:W-:Y:S01]  /*6490*/  UIADD3 UR5, UR4, 0x182, URZ ;  /* 0x0000018204057890 */ /* 0x000fe2000fffe03f */
        /* <DEDUP_REMOVED lines=397> */
[----:B------:R-:W-:-:S03]  /*7d70*/  UIADD3 UR6, UR4, 0x906, URZ ;  /* 0x0000090604067890 */ /* 0x000fc6000fffe03f */
[----:B------:R-:W-:Y:S01]  /*7d80*/  UMOV UR4, UR52 ;  /* 0x0000003400047c82 */ /* 0x000fe20008000000 */
[----:B------:R-:W-:Y:S02]  /*7d90*/  WARPGROUP.DEPBAR.LE gsb0, 0x0 ;  /* 0x00008000000079c5 */ /* 0x000fe40000010000 */
[----:B------:R-:W-:-:S06]  /*7da0*/  WARPGROUP.ARRIVE ;  /* 0x00000000000079c5 */ /* 0x000fcc0000000000 */
[----:B------:R-:W-:Y:S01]  /*7db0*/  HGMMA.64x16x16.F32.BF16 R152, gdesc[UR52], R152, gsb0 ;  /* 0x00200000349879f0 */ /* 0x000fe20008001898 */
[----:B------:R-:W-:Y:S01]  /*7dc0*/  UMOV UR54, UR5 ;  /* 0x0000000500367c82 */ /* 0x000fe20008000000 */
[----:B------:R-:W-:Y:S01]  /*7dd0*/  UMOV UR55, 0x40000040 ;  /* 0x4000004000377882 */ /* 0x000fe20000000000 */
        /* <DEDUP_REMOVED lines=19> */
[----:B------:R-:W-:Y:S03]  /*7f10*/  HGMMA.64x16x16.F32.BF16 R120, gdesc[UR4], R120, gsb0 ;  /* 0x00200000047879f0 */ /* 0x000fe60008001878 */
[----:B------:R-:W-:Y:S02]  /*7f20*/  WARPGROUP.DEPBAR.LE gsb0, 0x0 ;  /* 0x00008000000079c5 */ /* 0x000fe40000010000 */
[----:B------:R-:W-:Y:S05]  /*7f30*/  @!P0 BRA `(.L_x_20) ;  /* 0x0000000000048947 */ /* 0x000fea0003800000 */
[----:B------:R-:W-:Y:S01]  /*7f40*/  BPT.TRAP 0x1 ;  /* 0x000000040000795c */ /* 0x000fe20000300000 */
.L_x_20:
[----:B------:R-:W-:Y:S02]  /*7f50*/  R2UR UR4, R16 ;  /* 0x00000000100472ca */ /* 0x000fe400000e0000 */
[----:B-12---:R-:W-:-:S04]  /*7f60*/  MOV R0, UR60 ;  /* 0x0000003c00007c02 */ /* 0x006fc80008000f00 */
[----:B------:R-:W-:-:S07]  /*7f70*/  SHF.L.U32 R0, R0, 0x1f, RZ ;  /* 0x0000001f00007819 */ /* 0x000fce00000006ff */
[----:B------:R-:W-:-:S09]  /*7f80*/  ULEA UR4, UR37, UR4, 0x3 ;  /* 0x0000000425047291 */ /* 0x000fd2000f8e183f */
[----:B------:R1:W2:Y:S01]  /*7f90*/  SYNCS.PHASECHK.TRANS64.TRYWAIT P2, [UR4+0x36850], R0 ;  /* 0x03685000ff0075a7 */ /* 0x0002a20008040144 */
[----:B------:R-:W-:Y:S05]  /*7fa0*/  @!P0 BRA `(.L_x_21) ;  /* 0x0000000000048947 */ /* 0x000fea0003800000 */
[----:B------:R-:W-:Y:S01]  /*7fb0*/  BPT.TRAP 0x1 ;  /* 0x000000040000795c */ /* 0x000fe20000300000 */
.L_x_21:
[----:B--2---:R-:W-:Y:S05]  /*7fc0*/  @P2 BRA `(.L_x_22) ;  /* 0x0000000000082947 */ /* 0x004fea0003800000 */
[----:B------:R-:W2:Y:S02]  /*7fd0*/  SYNCS.PHASECHK.TRANS64.TRYWAIT P2, [UR4+0x36850], R0 ;  /* 0x03685000ff0075a7 */ /* 0x000ea40008040144 */
[----:B--2---:R-:W-:Y:S05]  /*7fe0*/  @!P2 BRA `(.L_x_23) ;  /* 0x000000680014a947 */ /* 0x004fea0003800000 */
.L_x_22:
[----:B------:R-:W-:Y:S01]  /*7ff0*/  R2UR UR5, R16 ;  /* 0x00000000100572ca */ /* 0x000fe200000e0000 */
[----:B------:R-:W-:Y:S01]  /*8000*/  WARPGROUP.ARRIVE ;  /* 0x00000000000079c5 */ /* 0x000fe20000000000 */
[----:B------:R-:W-:Y:S01]  /*8010*/  UMOV UR7, 0x40000040 ;  /* 0x4000004000077882 */ /* 0x000fe20000000000 */
[----:B-12---:R-:W-:Y:S02]  /*8020*/  FMNMX.FTZ R0, R168, R9, !PT ;  /* 0x00000009a8007209 */ /* 0x006fe40007810000 */
[----:B------:R-:W-:Y:S02]  /*8030*/  ISETP.LT.AND P2, PT, RZ, UR61, PT ;  /* 0x0000003dff007c0c */ /* 0x000fe4000bf41270 */
[----:B------:R-:W-:Y:S02]  /*8040*/  FMNMX.FTZ R3, R169, R0, !PT ;  /* 0x00000000a9037209 */ /* 0x000fe40007810000 */
[----:B------:R-:W-:Y:S02]  /*8050*/  R2UR UR60, R17 ;  /* 0x00000000113c72ca */ /* 0x000fe400000e0000 */
[----:B------:R-:W-:-:S02]  /*8060*/  FMNMX.FTZ R0, R172, R3, !PT ;  /* 0x00000003ac007209 */ /* 0x000fc40007810000 */
[----:B------:R-:W-:Y:S02]  /*8070*/  UIADD3 UR5, UR5, 0x400, URZ ;  /* 0x0000040005057890 */ /* 0x000fe4000fffe03f */
[----:B------:R-:W-:Y:S02]  /*8080*/  FMNMX.FTZ R3, R173, R0, !PT ;  /* 0x00000000ad037209 */ /* 0x000fe40007810000 */
[----:B------:R-:W-:Y:S02]  /*8090*/  USHF.R.U32.HI UR5, URZ, 0x4, UR5 ;  /* 0x000000043f057899 */ /* 0x000fe40008011605 */
[----:B------:R-:W-:Y:S02]  /*80a0*/  FMNMX.FTZ R0, R160, R3, !PT ;  /* 0x00000003a0007209 */ /* 0x000fe40007810000 */
[----:B------:R-:W-:Y:S02]  /*80b0*/  ULOP3.LUT UR5, UR5, 0x3fff, URZ, 0xc0, !UPT ;  /* 0x00003fff05057892 */ /* 0x000fe4000f8ec03f */
[----:B------:R-:W-:-:S02]  /*80c0*/  FMNMX.FTZ R3, R161, R0, !PT ;  /* 0x00000000a1037209 */ /* 0x000fc40007810000 */
[----:B------:R-:W-:Y:S02]  /*80d0*/  ULOP3.LUT UR5, UR5, 0x3800000, URZ, 0xfc, !UPT ;  /* 0x0380000005057892 */ /* 0x000fe4000f8efc3f */
[----:B------:R-:W-:Y:S02]  /*80e0*/  FMNMX.FTZ R0, R164, R3, !PT ;  /* 0x00000003a4007209 */ /* 0x000fe40007810000 */
[----:B------:R-:W-:Y:S02]  /*80f0*/  UIMAD UR5, UR37, 0xa80, UR5 ;  /* 0x00000a80250578a4 */ /* 0x000fe4000f8e0205 */
[----:B------:R-:W-:Y:S01]  /*8100*/  FMNMX.FTZ R3, R165, R0, !PT ;  /* 0x00000000a5037209 */ /* 0x000fe20007810000 */
[----:B------:R-:W-:-:S03]  /*8110*/  UMOV UR37, UR38 ;  /* 0x0000002600257c82 */ /* 0x000fc60008000000 */
[----:B------:R-:W-:Y:S01]  /*8120*/  FMNMX.FTZ R0, R152, R3, !PT ;  /* 0x0000000398007209 */ /* 0x000fe20007810000 */
[----:B------:R-:W-:Y:S02]  /*8130*/  UMOV UR6, UR5 ;  /* 0x0000000500067c82 */ /* 0x000fe40008000000 */
[----:B------:R-:W-:Y:S01]  /*8140*/  HGMMA.64x192x16.F32.BF16 R24, R200, gdesc[UR4].tnspB, R24, gsb0 ;  /* 0x42e00004c8187df0 */ /* 0x000fe20008001818 */
[----:B------:R-:W-:Y:S01]  /*8150*/  UIADD3 UR6, UR5, 0x80, URZ ;  /* 0x0000008005067890 */ /* 0x000fe2000fffe03f */
[----:B------:R-:W-:Y:S01]  /*8160*/  FMNMX.FTZ R3, R153, R0, !PT ;  /* 0x0000000099037209 */ /* 0x000fe20007810000 */
[----:B------:R-:W-:-:S03]  /*8170*/  UMOV UR7, 0x40000040 ;  /* 0x4000004000077882 */ /* 0x000fc60000000000 */
[----:B------:R-:W-:-:S04]  /*8180*/  FMNMX.FTZ R0, R156, R3, !PT ;  /* 0x000000039c007209 */ /* 0x000fc80007810000 */
        /* <DEDUP_REMOVED lines=16> */
[----:B------:R-:W-:Y:S02]  /*8290*/  FMNMX.FTZ R2, R125, R0, !PT ;  /* 0x000000007d027209 */ /* 0x000fe40007810000 */
[----:B------:R-:W1:Y:S03]  /*82a0*/  LDC R0, c[0x0][0x988] ;  /* 0x00026200ff007b82 */ /* 0x000e660000000800 */
[----:B------:R-:W2:Y:S02]  /*82b0*/  SHFL.BFLY PT, R3, R2, 0x2, 0x1f ;  /* 0x0c401f0002037f89 */ /* 0x000ea400000e0000 */
[----:B--2---:R-:W-:Y:S02]  /*82c0*/  FMNMX.FTZ R3, R2, R3, !PT ;  /* 0x0000000302037209 */ /* 0x004fe40007810000 */
[----:B------:R-:W-:-:S03]  /*82d0*/  FMNMX.FTZ R2, R170, R10, !PT ;  /* 0x0000000aaa027209 */ /* 0x000fc60007810000 */
[----:B------:R-:W2:Y:S02]  /*82e0*/  SHFL.BFLY PT, R4, R3, 0x1, 0x1f ;  /* 0x0c201f0003047f89 */ /* 0x000ea400000e0000 */
[----:B--2---:R-:W-:Y:S02]  /*82f0*/  FMNMX.FTZ R4, R3, R4, !PT ;  /* 0x0000000403047209 */ /* 0x004fe40007810000 */
[----:B------:R-:W-:-:S03]  /*8300*/  FMNMX.FTZ R3, R171, R2, !PT ;  /* 0x00000002ab037209 */ /* 0x000fc60007810000 */
[----:B------:R-:W-:Y:S01]  /*8310*/  FADD.FTZ R9, -R4, R9 ;  /* 0x0000000904097221 */ /* 0x000fe20000010100 */
[----:B------:R-:W-:-:S03]  /*8320*/  FMNMX.FTZ R2, R174, R3, !PT ;  /* 0x00000003ae027209 */ /* 0x000fc60007810000 */
[----:B-1----:R-:W-:Y:S01]  /*8330*/  FMUL.FTZ R6, R9, R0 ;  /* 0x0000000009067220 */ /* 0x002fe20000410000 */
[----:B------:R-:W-:-:S04]  /*8340*/  FMNMX.FTZ R3, R175, R2, !PT ;  /* 0x00000002af037209 */ /* 0x000fc80007810000 */
[----:B------:R-:W-:Y:S01]  /*8350*/  FMNMX.FTZ R2, R162, R3, !PT ;  /* 0x00000003a2027209 */ /* 0x000fe20007810000 */
[----:B------:R-:W-:Y:S03]  /*8360*/  MUFU.EX2 R6, R6 ;  /* 0x0000000600067308 */ /* 0x000fe60000000800 */
        /* <DEDUP_REMOVED lines=13> */
[----:B------:R-:W-:Y:S01]  /*8440*/  FMNMX.FTZ R2, R142, R3, !PT ;  /* 0x000000038e027209 */ /* 0x000fe20007810000 */
[----:B------:R-:W-:Y:S02]  /*8450*/  WARPGROUP.DEPBAR.LE gsb0, 0x0 ;  /* 0x00008000000079c5 */ /* 0x000fe40000010000 */
[----:B------:R-:W-:Y:S01]  /*8460*/  WARPGROUP.ARRIVE ;  /* 0x00000000000079c5 */ /* 0x000fe20000000000 */
[----:B------:R-:W-:-:S04]  /*8470*/  FMNMX.FTZ R3, R143, R2, !PT ;  /* 0x000000028f037209 */ /* 0x000fc80007810000 */
[----:B------:R-:W-:Y:S01]  /*8480*/  FMNMX.FTZ R2, R130, R3, !PT ;  /* 0x0000000382027209 */ /* 0x000fe20007810000 */
[----:B------:R-:W-:Y:S01]  /*8490*/  HGMMA.64x192x16.F32.BF16 R24, R196, gdesc[UR4].tnspB, R24, gsb0 ;  /* 0x42e00004c4187df0 */ /* 0x000fe20008001818 */
[----:B------:R-:W-:Y:S01]  /*84a0*/  UIADD3 UR6, UR5, 0x100, URZ ;  /* 0x0000010005067890 */ /* 0x000fe2000fffe03f */
[----:B------:R-:W-:Y:S01]  /*84b0*/  UMOV UR7, 0x40000040 ;  /* 0x4000004000077882 */ /* 0x000fe20000000000 */
[----:B------:R-:W-:-:S04]  /*84c0*/  FMNMX.FTZ R3, R131, R2, !PT ;  /* 0x0000000283037209 */ /* 0x000fc80007810000 */
[----:B------:R-:W-:-:S04]  /*84d0*/  FMNMX.FTZ R2, R134, R3, !PT ;  /* 0x0000000386027209 */ /* 0x000fc80007810000 */
[----:B------:R-:W-:-:S04]  /*84e0*/  FMNMX.FTZ R3, R135, R2, !PT ;  /* 0x0000000287037209 */ /* 0x000fc80007810000 */
[----:B------:R-:W-:-:S04]  /*84f0*/  FMNMX.FTZ R2, R122, R3, !PT ;  /* 0x000000037a027209 */ /* 0x000fc80007810000 */
[----:B------:R-:W-:-:S04]  /*8500*/  FMNMX.FTZ R3, R123, R2, !PT ;  /* 0x000000027b037209 */ /* 0x000fc80007810000 */
[----:B------:R-:W-:-:S04]  /*8510*/  FMNMX.FTZ R2, R126, R3, !PT ;  /* 0x000000037e027209 */ /* 0x000fc80007810000 */
[----:B------:R-:W-:-:S05]  /*8520*/  FMNMX.FTZ R2, R127, R2, !PT ;  /* 0x000000027f027209 */ /* 0x000fca0007810000 */
[----:B------:R-:W1:Y:S02]  /*8530*/  SHFL.BFLY PT, R3, R2, 0x2, 0x1f ;  /* 0x0c401f0002037f89 */ /* 0x000e6400000e0000 */
[----:B-1----:R-:W-:-:S05]  /*8540*/  FMNMX.FTZ R14, R2, R3, !PT ;  /* 0x00000003020e7209 */ /* 0x002fca0007810000 */
[----:B------:R-:W1:Y:S02]  /*8550*/  SHFL.BFLY PT, R3, R14, 0x1, 0x1f ;  /* 0x0c201f000e037f89 */ /* 0x000e6400000e0000 */
[----:B-1----:R-:W-:Y:S01]  /*8560*/  FMNMX.FTZ R3, R14, R3, !PT ;  /* 0x000000030e037209 */ /* 0x002fe20007810000 */
[----:B------:R-:W-:Y:S02]  /*8570*/  WARPGROUP.DEPBAR.LE gsb0, 0x0 ;  /* 0x00008000000079c5 */ /* 0x000fe40000010000 */
[----:B------:R-:W-:-:S06]  /*8580*/  WARPGROUP.ARRIVE ;  /* 0x00000000000079c5 */ /* 0x000fcc0000000000 */
[----:B------:R-:W-:Y:S01]  /*8590*/  HGMMA.64x192x16.F32.BF16 R24, R192, gdesc[UR4].tnspB, R24, gsb0 ;  /* 0x42e00004c0187df0 */ /* 0x000fe20008001818 */
[----:B------:R-:W-:Y:S01]  /*85a0*/  UIADD3 UR6, UR5, 0x180, URZ ;  /* 0x0000018005067890 */ /* 0x000fe2000fffe03f */
[----:B------:R-:W-:Y:S01]  /*85b0*/  UMOV UR7, 0x40000040 ;  /* 0x4000004000077882 */ /* 0x000fe20000000000 */
[----:B------:R-:W-:Y:S02]  /*85c0*/  WARPGROUP.DEPBAR.LE gsb0, 0x0 ;  /* 0x00008000000079c5 */ /* 0x000fe40000010000 */
[----:B------:R-:W-:-:S15]  /*85d0*/  WARPGROUP.ARRIVE ;  /* 0x00000000000079c5 */ /* 0x000fde0000000000 */
[----:B------:R-:W-:Y:S01]  /*85e0*/  HGMMA.64x192x16.F32.BF16 R24, R188, gdesc[UR4].tnspB, R24, gsb0 ;  /* 0x42e00004bc187df0 */ /* 0x000fe20008001818 */
[----:B------:R-:W-:Y:S01]  /*85f0*/  UIADD3 UR6, UR5, 0x200, URZ ;  /* 0x0000020005067890 */ /* 0x000fe2000fffe03f */
[----:B------:R-:W-:Y:S01]  /*8600*/  UMOV UR7, 0x40000040 ;  /* 0x4000004000077882 */ /* 0x000fe20000000000 */
[----:B------:R-:W-:Y:S02]  /*8610*/  WARPGROUP.DEPBAR.LE gsb0, 0x0 ;  /* 0x00008000000079c5 */ /* 0x000fe40000010000 */
[----:B------:R-:W-:Y:S01]  /*8620*/  WARPGROUP.ARRIVE ;  /* 0x00000000000079c5 */ /* 0x000fe20000000000 */
[----:B------:R-:W-:-:S04]  /*8630*/  FMUL.FTZ R189, R4, R0 ;  /* 0x0000000004bd7220 */ /* 0x000fc80000410000 */
[----:B------:R-:W-:-:S10]  /*8640*/  FFMA.FTZ R21, R153, R0, -R189 ;  /* 0x0000000099157223 */ /* 0x000fd400000108bd */
[----:B------:R-:W-:Y:S01]  /*8650*/  HGMMA.64x192x16.F32.BF16 R24, R184, gdesc[UR4].tnspB, R24, gsb0 ;  /* 0x42e00004b8187df0 */ /* 0x000fe20008001818 */
[----:B------:R-:W-:Y:S01]  /*8660*/  UIADD3 UR6, UR5, 0x280, URZ ;  /* 0x0000028005067890 */ /* 0x000fe2000fffe03f */
[-CC-:B------:R-:W-:Y:S01]  /*8670*/  FFMA.FTZ R153, R157, R0.reuse, -R189.reuse ;  /* 0x000000009d997223 */ /* 0x180fe200000108bd */
[----:B------:R-:W-:Y:S01]  /*8680*/  UMOV UR7, 0x40000040 ;  /* 0x4000004000077882 */ /* 0x000fe20000000000 */
[----:B------:R-:W-:Y:S01]  /*8690*/  FADD.FTZ R157, -R3, R10 ;  /* 0x0000000a039d7221 */ /* 0x000fe20000010100 */
[-CC-:B------:R-:W-:Y:S01]  /*86a0*/  FFMA.FTZ R9, R168, R0.reuse, -R189.reuse ;  /* 0x00000000a8097223 */ /* 0x180fe200000108bd */
[-CC-:B------:R-:W-:Y:S01]  /*86b0*/  FFMA.FTZ R200, R169, R0.reuse, -R189.reuse ;  /* 0x00000000a9c87223 */ /* 0x180fe200000108bd */
[-CC-:B------:R-:W-:Y:S01]  /*86c0*/  FFMA.FTZ R202, R172, R0.reuse, -R189.reuse ;  /* 0x00000000acca7223 */ /* 0x180fe200000108bd */
[-C--:B------:R-:W-:Y:S01]  /*86d0*/  FMUL.FTZ R2, R157, R0.reuse ;  /* 0x000000009d027220 */ /* 0x080fe20000410000 */
[-C--:B------:R-:W-:Y:S01]  /*86e0*/  FMUL.FTZ R157, R3, R0.reuse ;  /* 0x00000000039d7220 */ /* 0x080fe20000410000 */
[-CC-:B------:R-:W-:Y:S01]  /*86f0*/  FFMA.FTZ R11, R173, R0.reuse, -R189.reuse ;  /* 0x00000000ad0b7223 */ /* 0x180fe200000108bd */
[----:B------:R-:W1:Y:S01]  /*8700*/  MUFU.EX2 R9, R9 ;  /* 0x0000000900097308 */ /* 0x000e620000000800 */
[-C--:B------:R-:W-:Y:S01]  /*8710*/  FFMA.FTZ R196, R160, R0.reuse, -R189 ;  /* 0x00000000a0c47223 */ /* 0x080fe200000108bd */
[-CC-:B------:R-:W-:Y:S01]  /*8720*/  FFMA.FTZ R201, R170, R0.reuse, -R157.reuse ;  /* 0x00000000aac97223 */ /* 0x180fe2000001089d */
[-CC-:B------:R-:W-:Y:S01]  /*8730*/  FFMA.FTZ R10, R171, R0.reuse, -R157.reuse ;  /* 0x00000000ab0a7223 */ /* 0x180fe2000001089d */
[-CC-:B------:R-:W-:Y:S01]  /*8740*/  FFMA.FTZ R203, R174, R0.reuse, -R157.reuse ;  /* 0x00000000aecb7223 */ /* 0x180fe2000001089d */
[-C--:B------:R-:W-:Y:S01]  /*8750*/  FFMA.FTZ R20, R175, R0.reuse, -R157 ;  /* 0x00000000af147223 */ /* 0x080fe2000001089d */
[-CC-:B------:R-:W-:Y:S01]  /*8760*/  FFMA.FTZ R13, R161, R0.reuse, -R189.reuse ;  /* 0x00000000a10d7223 */ /* 0x180fe200000108bd */
[-CC-:B------:R-:W-:Y:S01]  /*8770*/  FFMA.FTZ R198, R164, R0.reuse, -R189.reuse ;  /* 0x00000000a4c67223 */ /* 0x180fe200000108bd */
        /* <DEDUP_REMOVED lines=8> */
[----:B------:R-:W2:Y:S01]  /*8800*/  MUFU.EX2 R201, R201 ;  /* 0x000000c900c97308 */ /* 0x000ea20000000800 */
[-CC-:B------:R-:W-:Y:S01]  /*8810*/  FFMA.FTZ R137, R137, R0.reuse, -R189.reuse ;  /* 0x0000000089897223 */ /* 0x180fe200000108bd */
[-CC-:B------:R-:W-:Y:S01]  /*8820*/  FFMA.FTZ R141, R141, R0.reuse, -R189.reuse ;  /* 0x000000008d8d7223 */ /* 0x180fe200000108bd */
[-CC-:B------:R-:W-:Y:S01]  /*8830*/  FFMA.FTZ R129, R129, R0.reuse, -R189.reuse ;  /* 0x0000000081817223 */ /* 0x180fe200000108bd */
[-CC-:B------:R-:W-:Y:S01]  /*8840*/  FFMA.FTZ R133, R133, R0.reuse, -R189.reuse ;  /* 0x0000000085857223 */ /* 0x180fe200000108bd */
[-CC-:B------:R-:W-:Y:S01]  /*8850*/  FFMA.FTZ R12, R120, R0.reuse, -R189.reuse ;  /* 0x00000000780c7223 */ /* 0x180fe200000108bd */
[-CC-:B------:R-:W-:Y:S01]  /*8860*/  FFMA.FTZ R121, R121, R0.reuse, -R189.reuse ;  /* 0x0000000079797223 */ /* 0x180fe200000108bd */
[-CC-:B------:R-:W-:Y:S01]  /*8870*/  FFMA.FTZ R124, R124, R0.reuse, -R189.reuse ;  /* 0x000000007c7c7223 */ /* 0x180fe200000108bd */
[----:B------:R-:W3:Y:S01]  /*8880*/  MUFU.EX2 R200, R200 ;  /* 0x000000c800c87308 */ /* 0x000ee20000000800 */
[-C--:B------:R-:W-:Y:S01]  /*8890*/  FFMA.FTZ R125, R125, R0.reuse, -R189 ;  /* 0x000000007d7d7223 */ /* 0x080fe200000108bd */
[-CC-:B------:R-:W-:Y:S01]  /*88a0*/  FFMA.FTZ R197, R162, R0.reuse, -R157.reuse ;  /* 0x00000000a2c57223 */ /* 0x180fe2000001089d */
[-C--:B------:R-:W-:Y:S01]  /*88b0*/  FFMA.FTZ R120, R163, R0.reuse, -R157 ;  /* 0x00000000a3787223 */ /* 0x080fe2000001089d */
[----:B-1----:R-:W-:Y:S01]  /*88c0*/  FFMA.FTZ R7, R6, R7, R9 ;  /* 0x0000000706077223 */ /* 0x002fe20000010009 */
[-CC-:B------:R-:W-:Y:S01]  /*88d0*/  FFMA.FTZ R199, R166, R0.reuse, -R157.reuse ;  /* 0x00000000a6c77223 */ /* 0x180fe2000001089d */
[-CC-:B------:R-:W-:Y:S01]  /*88e0*/  FFMA.FTZ R193, R154, R0.reuse, -R157.reuse ;  /* 0x000000009ac17223 */ /* 0x180fe2000001089d */
[-C--:B------:R-:W-:Y:S01]  /*88f0*/  FFMA.FTZ R195, R158, R0.reuse, -R157 ;  /* 0x000000009ec37223 */ /* 0x080fe2000001089d */
[----:B------:R-:W1:Y:S01]  /*8900*/  MUFU.EX2 R10, R10 ;  /* 0x0000000a000a7308 */ /* 0x000e620000000800 */
[----:B--2---:R-:W-:Y:S01]  /*8910*/  FFMA.FTZ R5, R2, R5, R201 ;  /* 0x0000000502057223 */ /* 0x004fe200000100c9 */
[-CC-:B------:R-:W-:Y:S01]  /*8920*/  FFMA.FTZ R191, R150, R0.reuse, -R157.reuse ;  /* 0x0000000096bf7223 */ /* 0x180fe2000001089d */
[-CC-:B------:R-:W-:Y:S01]  /*8930*/  FFMA.FTZ R151, R151, R0.reuse, -R157.reuse ;  /* 0x0000000097977223 */ /* 0x180fe2000001089d */
[-CC-:B------:R-:W-:Y:S01]  /*8940*/  FFMA.FTZ R143, R143, R0.reuse, -R157.reuse ;  /* 0x000000008f8f7223 */ /* 0x180fe2000001089d */
[-CC-:B------:R-:W-:Y:S01]  /*8950*/  FFMA.FTZ R130, R130, R0.reuse, -R157.reuse ;  /* 0x0000000082827223 */ /* 0x180fe2000001089d */
[-CC-:B------:R-:W-:Y:S01]  /*8960*/  FFMA.FTZ R131, R131, R0.reuse, -R157.reuse ;  /* 0x0000000083837223 */ /* 0x180fe2000001089d */
[-C--:B------:R-:W-:Y:S01]  /*8970*/  FFMA.FTZ R134, R134, R0.reuse, -R157 ;  /* 0x0000000086867223 */ /* 0x080fe2000001089d */
[----:B------:R-:W-:Y:S01]  /*8980*/  MUFU.EX2 R202, R202 ;  /* 0x000000ca00ca7308 */ /* 0x000fe20000000800 */
[----:B---3--:R-:W-:Y:S01]  /*8990*/  FADD.FTZ R7, R200, R7 ;  /* 0x00000007c8077221 */ /* 0x008fe20000010000 */
[-CC-:B------:R-:W-:Y:S01]  /*89a0*/  FFMA.FTZ R135, R135, R0.reuse, -R157.reuse ;  /* 0x0000000087877223 */ /* 0x180fe2000001089d */
[-CC-:B------:R-:W-:Y:S01]  /*89b0*/  FFMA.FTZ R122, R122, R0.reuse, -R157.reuse ;  /* 0x000000007a7a7223 */ /* 0x180fe2000001089d */
[-CC-:B------:R-:W-:Y:S01]  /*89c0*/  FFMA.FTZ R123, R123, R0.reuse, -R157.reuse ;  /* 0x000000007b7b7223 */ /* 0x180fe2000001089d */
[-CC-:B------:R-:W-:Y:S01]  /*89d0*/  FFMA.FTZ R126, R126, R0.reuse, -R157.reuse ;  /* 0x000000007e7e7223 */ /* 0x180fe2000001089d */
[----:B------:R-:W-:Y:S01]  /*89e0*/  FFMA.FTZ R127, R127, R0, -R157 ;  /* 0x000000007f7f7223 */ /* 0x000fe2000001089d */
[----:B------:R-:W-:Y:S01]  /*89f0*/  F2FP.BF16.F32.PACK_AB R200, R200, R9 ;  /* 0x00000009c8c8723e */ /* 0x000fe200000010ff */
[----:B------:R-:W-:Y:S01]  /*8a00*/  MUFU.EX2 R203, R203 ;  /* 0x000000cb00cb7308 */ /* 0x000fe20000000800 */
[----:B-1----:R-:W-:Y:S01]  /*8a10*/  F2FP.BF16.F32.PACK_AB R201, R10, R201 ;  /* 0x000000c90ac9723e */ /* 0x002fe200000010ff */
[----:B------:R-:W-:-:S06]  /*8a20*/  IMAD.MOV.U32 R9, RZ, RZ, R4 ;  /* 0x000000ffff097224 */ /* 0x000fcc00078e0004 */
[----:B------:R-:W-:Y:S08]  /*8a30*/  MUFU.EX2 R11, R11 ;  /* 0x0000000b000b7308 */ /* 0x000ff00000000800 */
[----:B------:R-:W-:Y:S08]  /*8a40*/  MUFU.EX2 R20, R20 ;  /* 0x0000001400147308 */ /* 0x000ff00000000800 */
[----:B------:R-:W-:Y:S08]  /*8a50*/  MUFU.EX2 R196, R196 ;  /* 0x000000c400c47308 */ /* 0x000ff00000000800 */
[----:B------:R-:W-:Y:S08]  /*8a60*/  MUFU.EX2 R197, R197 ;  /* 0x000000c500c57308 */ /* 0x000ff00000000800 */
[----:B------:R-:W-:Y:S08]  /*8a70*/  MUFU.EX2 R13, R13 ;  /* 0x0000000d000d7308 */ /* 0x000ff00000000800 */
[----:B------:R-:W-:Y:S08]  /*8a80*/  MUFU.EX2 R120, R120 ;  /* 0x0000007800787308 */ /* 0x000ff00000000800 */
[----:B------:R1:W-:Y:S08]  /*8a90*/  MUFU.EX2 R14, R124 ;  /* 0x0000007c000e7308 */ /* 0x0003f00000000800 */
[----:B------:R-:W-:Y:S01]  /*8aa0*/  MUFU.EX2 R198, R198 ;  /* 0x000000c600c67308 */ /* 0x000fe20000000800 */
[----:B-1----:R-:W-:-:S07]  /*8ab0*/  FFMA.FTZ R124, R167, R0, -R157 ;  /* 0x00000000a77c7223 */ /* 0x002fce000001089d */
[----:B------:R-:W-:Y:S08]  /*8ac0*/  MUFU.EX2 R199, R199 ;  /* 0x000000c700c77308 */ /* 0x000ff00000000800 */
        /* <DEDUP_REMOVED lines=8> */
[----:B------:R-:W-:Y:S01]  /*8b50*/  MUFU.EX2 R188, R188 ;  /* 0x000000bc00bc7308 */ /* 0x000fe20000000800 */
[----:B------:R-:W-:-:S02]  /*8b60*/  WARPGROUP.DEPBAR.LE gsb0, 0x0 ;  /* 0x00008000000079c5 */ /* 0x000fc40000010000 */
[----:B------:R-:W-:Y:S01]  /*8b70*/  WARPGROUP.ARRIVE ;  /* 0x00000000000079c5 */ /* 0x000fe20000000000 */
[-CC-:B------:R-:W-:Y:S01]  /*8b80*/  FFMA.FTZ R186, R140, R0.reuse, -R189.reuse ;  /* 0x000000008cba7223 */ /* 0x180fe200000108bd */
[----:B------:R-:W-:Y:S02]  /*8b90*/  IMAD.U32 R140, RZ, RZ, UR39 ;  /* 0x00000027ff8c7e24 */ /* 0x000fe4000f8e00ff */
[-C--:B------:R-:W-:Y:S01]  /*8ba0*/  FFMA.FTZ R184, R136, R0.reuse, -R189 ;  /* 0x0000000088b87223 */ /* 0x080fe200000108bd */
[-CC-:B------:R-:W-:Y:S01]  /*8bb0*/  FFMA.FTZ R185, R138, R0.reuse, -R157.reuse ;  /* 0x000000008ab97223 */ /* 0x180fe2000001089d */
[-CC-:B------:R-:W-:Y:S01]  /*8bc0*/  FFMA.FTZ R187, R142, R0.reuse, -R157.reuse ;  /* 0x000000008ebb7223 */ /* 0x180fe2000001089d */
[----:B------:R-:W-:Y:S01]  /*8bd0*/  HGMMA.64x192x16.F32.BF16 R24, R180, gdesc[UR4].tnspB, R24, gsb0 ;  /* 0x42e00004b4187df0 */ /* 0x000fe20008001818 */
[----:B------:R-:W-:Y:S01]  /*8be0*/  UIADD3 UR6, UR5, 0x300, URZ ;  /* 0x0000030005067890 */ /* 0x000fe2000fffe03f */
[----:B------:R-:W-:Y:S01]  /*8bf0*/  @!P1 VIADD R140, R140, 0x36840 ;  /* 0x000368408c8c9836 */ /* 0x000fe20000000000 */
[----:B------:R-:W-:Y:S01]  /*8c00*/  UMOV UR7, 0x40000040 ;  /* 0x4000004000077882 */ /* 0x000fe20000000000 */
[----:B------:R-:W-:Y:S01]  /*8c10*/  FFMA.FTZ R136, R147, R0, -R157 ;  /* 0x0000000093887223 */ /* 0x000fe2000001089d */
[----:B------:R-:W-:Y:S02]  /*8c20*/  MUFU.EX2 R145, R145 ;  /* 0x0000009100917308 */ /* 0x000fe40000000800 */
[----:B------:R-:W-:-:S06]  /*8c30*/  @!P1 PRMT R144, RZ, 0x654, R140 ;  /* 0x00000654ff909816 */ /* 0x000fcc000000008c */
        /* <DEDUP_REMOVED lines=18> */
[----:B------:R-:W1:Y:S08]  /*8d60*/  MUFU.EX2 R121, R121 ;  /* 0x0000007900797308 */ /* 0x000e700000000800 */
[----:B------:R-:W-:Y:S08]  /*8d70*/  MUFU.EX2 R127, R127 ;  /* 0x0000007f007f7308 */ /* 0x000ff00000000800 */
[----:B------:R-:W2:Y:S01]  /*8d80*/  MUFU.EX2 R125, R125 ;  /* 0x0000007d007d7308 */ /* 0x000ea20000000800 */
[----:B------:R-:W-:-:S02]  /*8d90*/  WARPGROUP.DEPBAR.LE gsb0, 0x0 ;  /* 0x00008000000079c5 */ /* 0x000fc40000010000 */
[----:B------:R-:W-:Y:S01]  /*8da0*/  WARPGROUP.ARRIVE ;  /* 0x00000000000079c5 */ /* 0x000fe20000000000 */
[-CC-:B------:R-:W-:Y:S01]  /*8db0*/  FFMA.FTZ R180, R128, R0.reuse, -R189.reuse ;  /* 0x0000000080b47223 */ /* 0x180fe200000108bd */
[-C--:B------:R-:W-:Y:S01]  /*8dc0*/  FFMA.FTZ R182, R132, R0.reuse, -R189 ;  /* 0x0000000084b67223 */ /* 0x080fe200000108bd */
[-CC-:B------:R-:W-:Y:S01]  /*8dd0*/  FFMA.FTZ R189, R146, R0.reuse, -R157.reuse ;  /* 0x0000000092bd7223 */ /* 0x180fe2000001089d */
[----:B------:R-:W-:Y:S02]  /*8de0*/  IMAD.U32 R146, RZ, RZ, UR4 ;  /* 0x00000004ff927e24 */ /* 0x000fe4000f8e00ff */
[-CC-:B------:R-:W-:Y:S01]  /*8df0*/  FFMA.FTZ R128, R155, R0.reuse, -R157.reuse ;  /* 0x000000009b807223 */ /* 0x180fe2000001089d */
[----:B------:R-:W-:Y:S01]  /*8e00*/  HGMMA.64x192x16.F32.BF16 R24, R176, gdesc[UR4].tnspB, R24, gsb0 ;  /* 0x42e00004b0187df0 */ /* 0x000fe20008001818 */
[----:B------:R-:W-:Y:S01]  /*8e10*/  FFMA.FTZ R132, R159, R0, -R157 ;  /* 0x000000009f847223 */ /* 0x000fe2000001089d */
[----:B------:R-:W-:Y:S01]  /*8e20*/  MUFU.EX2 R181, R130 ;  /* 0x0000008200b57308 */ /* 0x000fe20000000800 */
[----:B------:R-:W-:-:S07]  /*8e30*/  UIADD3 UR4, UR61, -0x1, URZ ;  /* 0xffffffff3d047890 */ /* 0x000fce000fffe03f */
[----:B------:R-:W3:Y:S01]  /*8e40*/  MUFU.EX2 R128, R128 ;  /* 0x0000008000807308 */ /* 0x000ee20000000800 */
[----:B------:R-:W-:-:S07]  /*8e50*/  UMOV UR61, UR4 ;  /* 0x00000004003d7c82 */ /* 0x000fce0008000000 */
[----:B------:R-:W4:Y:S08]  /*8e60*/  MUFU.EX2 R132, R132 ;  /* 0x0000008400847308 */ /* 0x000f300000000800 */
[----:B------:R-:W5:Y:S08]  /*8e70*/  MUFU.EX2 R189, R189 ;  /* 0x000000bd00bd7308 */ /* 0x000f700000000800 */
[----:B------:R-:W-:Y:S08]  /*8e80*/  MUFU.EX2 R180, R180 ;  /* 0x000000b400b47308 */ /* 0x000ff00000000800 */
[----:B------:R-:W-:Y:S08]  /*8e90*/  MUFU.EX2 R183, R134 ;  /* 0x0000008600b77308 */ /* 0x000ff00000000800 */
[----:B------:R-:W-:Y:S01]  /*8ea0*/  MUFU.EX2 R182, R182 ;  /* 0x000000b600b67308 */ /* 0x000fe20000000800 */
[----:B------:R-:W-:-:S02]  /*8eb0*/  WARPGROUP.DEPBAR.LE gsb0, 0x0 ;  /* 0x00008000000079c5 */ /* 0x000fc40000010000 */
[----:B------:R3:W-:Y:S05]  /*8ec0*/  @!P1 SYNCS.ARRIVE.TRANS64.RED.A1T0 RZ, [R144+URZ], RZ ;  /* 0x000000ff90ff99a7 */ /* 0x0007ea000810043f */
[----:B------:R-:W-:Y:S01]  /*8ed0*/  MUFU.EX2 R177, R122 ;  /* 0x0000007a00b17308 */ /* 0x000fe20000000800 */
[----:B-1----:R-:W-:Y:S02]  /*8ee0*/  F2FP.BF16.F32.PACK_AB R176, R121, R12 ;  /* 0x0000000c79b0723e */ /* 0x002fe400000010ff */
[----:B--2---:R-:W-:Y:S01]  /*8ef0*/  F2FP.BF16.F32.PACK_AB R178, R125, R14 ;  /* 0x0000000e7db2723e */ /* 0x004fe200000010ff */
[----:B---3--:R-:W-:Y:S02]  /*8f00*/  @!P1 VIADD R144, R146, 0x36860 ;  /* 0x0003686092909836 */ /* 0x008fe40000000000 */
[----:B------:R-:W-:-:S02]  /*8f10*/  FADD.FTZ R146, R202, R7 ;  /* 0x00000007ca927221 */ /* 0x000fc40000010000 */
[----:B------:R-:W-:Y:S01]  /*8f20*/  MUFU.EX2 R179, R126 ;  /* 0x0000007e00b37308 */ /* 0x000fe20000000800 */
[C---:B------:R-:W-:Y:S02]  /*8f30*/  F2FP.BF16.F32.PACK_AB R202, R11.reuse, R202 ;  /* 0x000000ca0bca723e */ /* 0x040fe400000010ff */
[----:B------:R-:W-:Y:S01]  /*8f40*/  @!P1 PRMT R138, RZ, 0x654, R144 ;  /* 0x00000654ff8a9816 */ /* 0x000fe20000000090 */
[----:B------:R-:W-:Y:S01]  /*8f50*/  FADD.FTZ R144, R10, R5 ;  /* 0x000000050a907221 */ /* 0x000fe20000010000 */
[----:B------:R-:W-:Y:S02]  /*8f60*/  FADD.FTZ R7, R11, R146 ;  /* 0x000000920b077221 */ /* 0x000fe40000010000 */
[----:B------:R1:W-:Y:S01]  /*8f70*/  @!P1 SYNCS.ARRIVE.TRANS64.RED.A1T0 RZ, [R138+URZ], RZ ;  /* 0x000000ff8aff99a7 */ /* 0x0003e2000810043f */
[----:B------:R-:W-:Y:S01]  /*8f80*/  FADD.FTZ R5, R203, R144 ;  /* 0x00000090cb057221 */ /* 0x000fe20000010000 */
[----:B------:R-:W-:Y:S01]  /*8f90*/  FADD.FTZ R144, R196, R7 ;  /* 0x00000007c4907221 */ /* 0x000fe20000010000 */
[----:B------:R-:W-:-:S02]  /*8fa0*/  F2FP.BF16.F32.PACK_AB R203, R20, R203 ;  /* 0x000000cb14cb723e */ /* 0x000fc400000010ff */
[----:B------:R-:W-:Y:S01]  /*8fb0*/  FADD.FTZ R142, R20, R5 ;  /* 0x00000005148e7221 */ /* 0x000fe20000010000 */
[C---:B------:R-:W-:Y:S01]  /*8fc0*/  FADD.FTZ R7, R13.reuse, R144 ;  /* 0x000000900d077221 */ /* 0x040fe20000010000 */
[----:B------:R-:W-:Y:S01]  /*8fd0*/  F2FP.BF16.F32.PACK_AB R196, R13, R196 ;  /* 0x000000c40dc4723e */ /* 0x000fe200000010ff */
[----:B-1----:R-:W-:Y:S01]  /*8fe0*/  FFMA.FTZ R138, R139, R0, -R157 ;  /* 0x000000008b8a7223 */ /* 0x002fe2000001089d */
[----:B------:R-:W-:Y:S01]  /*8ff0*/  FADD.FTZ R5, R197, R142 ;  /* 0x0000008ec5057221 */ /* 0x000fe20000010000 */
[----:B------:R-:W-:Y:S01]  /*9000*/  FADD.FTZ R144, R198, R7 ;  /* 0x00000007c6907221 */ /* 0x000fe20000010000 */
[C---:B------:R-:W-:Y:S02]  /*9010*/  F2FP.BF16.F32.PACK_AB R197, R120.reuse, R197 ;  /* 0x000000c578c5723e */ /* 0x040fe400000010ff */
[----:B------:R-:W-:Y:S01]  /*9020*/  FADD.FTZ R142, R120, R5 ;  /* 0x00000005788e7221 */ /* 0x000fe20000010000 */
[C---:B------:R-:W-:Y:S01]  /*9030*/  FADD.FTZ R7, R15.reuse, R144 ;  /* 0x000000900f077221 */ /* 0x040fe20000010000 */
[----:B------:R-:W1:Y:S01]  /*9040*/  MUFU.EX2 R138, R138 ;  /* 0x0000008a008a7308 */ /* 0x000e620000000800 */
[----:B------:R-:W-:Y:S01]  /*9050*/  F2FP.BF16.F32.PACK_AB R198, R15, R198 ;  /* 0x000000c60fc6723e */ /* 0x000fe200000010ff */
[----:B------:R-:W-:Y:S01]  /*9060*/  FADD.FTZ R5, R199, R142 ;  /* 0x0000008ec7057221 */ /* 0x000fe20000010000 */
[----:B------:R-:W-:Y:S01]  /*9070*/  FADD.FTZ R144, R192, R7 ;  /* 0x00000007c0907221 */ /* 0x000fe20000010000 */
[----:B------:R-:W-:-:S02]  /*9080*/  F2FP.BF16.F32.PACK_AB R199, R124, R199 ;  /* 0x000000c77cc7723e */ /* 0x000fc400000010ff */
[----:B------:R-:W-:Y:S01]  /*9090*/  FADD.FTZ R142, R124, R5 ;  /* 0x000000057c8e7221 */ /* 0x000fe20000010000 */
[C---:B------:R-:W-:Y:S01]  /*90a0*/  FADD.FTZ R7, R21.reuse, R144 ;  /* 0x0000009015077221 */ /* 0x040fe20000010000 */
[----:B------:R-:W-:Y:S02]  /*90b0*/  F2FP.BF16.F32.PACK_AB R192, R21, R192 ;  /* 0x000000c015c0723e */ /* 0x000fe400000010ff */
[----:B------:R-:W-:Y:S01]  /*90c0*/  FADD.FTZ R5, R193, R142 ;  /* 0x0000008ec1057221 */ /* 0x000fe20000010000 */
[----:B------:R-:W-:Y:S01]  /*90d0*/  FADD.FTZ R144, R194, R7 ;  /* 0x00000007c2907221 */ /* 0x000fe20000010000 */
[C---:B------:R-:W-:Y:S02]  /*90e0*/  F2FP.BF16.F32.PACK_AB R193, R128.reuse, R193 ;  /* 0x000000c180c1723e */ /* 0x040fe400000010ff */
[----:B------:R-:W-:Y:S01]  /*90f0*/  FADD.FTZ R142, R128, R5 ;  /* 0x00000005808e7221 */ /* 0x000fe20000010000 */
[C---:B------:R-:W-:Y:S01]  /*9100*/  FADD.FTZ R7, R153.reuse, R144 ;  /* 0x0000009099077221 */ /* 0x040fe20000010000 */
[----:B------:R-:W-:-:S02]  /*9110*/  F2FP.BF16.F32.PACK_AB R194, R153, R194 ;  /* 0x000000c299c2723e */ /* 0x000fc400000010ff */
[----:B------:R-:W-:Y:S01]  /*9120*/  FADD.FTZ R5, R195, R142 ;  /* 0x0000008ec3057221 */ /* 0x000fe20000010000 */
[----:B------:R-:W-:Y:S01]  /*9130*/  FADD.FTZ R10, R188, R7 ;  /* 0x00000007bc0a7221 */ /* 0x000fe20000010000 */
[C---:B----4-:R-:W-:Y:S02]  /*9140*/  F2FP.BF16.F32.PACK_AB R195, R132.reuse, R195 ;  /* 0x000000c384c3723e */ /* 0x050fe400000010ff */
[----:B------:R-:W-:Y:S01]  /*9150*/  FADD.FTZ R142, R132, R5 ;  /* 0x00000005848e7221 */ /* 0x000fe20000010000 */
[C---:B------:R-:W-:Y:S01]  /*9160*/  FADD.FTZ R7, R145.reuse, R10 ;  /* 0x0000000a91077221 */ /* 0x040fe20000010000 */
[----:B------:R-:W-:Y:S02]  /*9170*/  F2FP.BF16.F32.PACK_AB R188, R145, R188 ;  /* 0x000000bc91bc723e */ /* 0x000fe400000010ff */
[----:B-----5:R-:W-:Y:S01]  /*9180*/  FADD.FTZ R5, R189, R142 ;  /* 0x0000008ebd057221 */ /* 0x020fe20000010000 */
        /* <DEDUP_REMOVED lines=13> */
[C---:B-1----:R-:W-:Y:S02]  /*9260*/  F2FP.BF16.F32.PACK_AB R185, R138.reuse, R185 ;  /* 0x000000b98ab9723e */ /* 0x042fe400000010ff */
[----:B------:R-:W-:Y:S01]  /*9270*/  FADD.FTZ R10, R138, R5 ;  /* 0x000000058a0a7221 */ /* 0x000fe20000010000 */
[C---:B------:R-:W-:Y:S01]  /*9280*/  FADD.FTZ R5, R141.reuse, R20 ;  /* 0x000000148d057221 */ /* 0x040fe20000010000 */
[----:B------:R-:W-:Y:S02]  /*9290*/  F2FP.BF16.F32.PACK_AB R186, R141, R186 ;  /* 0x000000ba8dba723e */ /* 0x000fe400000010ff */
        /* <DEDUP_REMOVED lines=14> */
[C---:B------:R-:W-:Y:S02]  /*9380*/  F2FP.BF16.F32.PACK_AB R183, R135.reuse, R183 ;  /* 0x000000b787b7723e */ /* 0x040fe400000010ff */
[----:B------:R-:W-:Y:S01]  /*9390*/  FADD.FTZ R10, R135, R10 ;  /* 0x0000000a870a7221 */ /* 0x000fe20000010000 */
[----:B------:R-:W-:-:S03]  /*93a0*/  FADD.FTZ R5, R121, R20 ;  /* 0x0000001479057221 */ /* 0x000fc60000010000 */
[----:B------:R-:W-:Y:S01]  /*93b0*/  FADD.FTZ R10, R177, R10 ;  /* 0x0000000ab10a7221 */ /* 0x000fe20000010000 */
[----:B------:R-:W-:Y:S01]  /*93c0*/  FADD.FTZ R12, R14, R5 ;  /* 0x000000050e0c7221 */ /* 0x000fe20000010000 */
[C---:B------:R-:W-:Y:S02]  /*93d0*/  F2FP.BF16.F32.PACK_AB R177, R123.reuse, R177 ;  /* 0x000000b17bb1723e */ /* 0x040fe400000010ff */
[----:B------:R-:W-:Y:S01]  /*93e0*/  FADD.FTZ R10, R123, R10 ;  /* 0x0000000a7b0a7221 */ /* 0x000fe20000010000 */
[----:B------:R-:W-:-:S03]  /*93f0*/  FADD.FTZ R7, R125, R12 ;  /* 0x0000000c7d077221 */ /* 0x000fc60000010000 */
[----:B------:R-:W-:Y:S01]  /*9400*/  FADD.FTZ R10, R179, R10 ;  /* 0x0000000ab30a7221 */ /* 0x000fe20000010000 */
[----:B------:R-:W-:-:S03]  /*9410*/  F2FP.BF16.F32.PACK_AB R179, R127, R179 ;  /* 0x000000b37fb3723e */ /* 0x000fc600000010ff */
[----:B------:R-:W-:Y:S01]  /*9420*/  FADD.FTZ R5, R127, R10 ;  /* 0x0000000a7f057221 */ /* 0x000fe20000010000 */
[----:B------:R-:W-:Y:S01]  /*9430*/  MOV R10, R3 ;  /* 0x00000003000a7202 */ /* 0x000fe20000000f00 */
[----:B------:R-:W-:Y:S06]  /*9440*/  @P2 BRA `(.L_x_24) ;  /* 0xffffffc400242947 */ /* 0x000fec000383ffff */
.L_x_15:
[----:B------:R-:W-:Y:S06]  /*9450*/  BAR.ARV 0x8, 0x120 ;  /* 0x0204800000007b1d */ /* 0x000fec0000002000 */
        /* <DEDUP_REMOVED lines=96> */
[----:B------:R-:W-:Y:S06]  /*9a60*/  @!P0 BRA `(.L_x_25) ;  /* 0x0000000000048947 */ /* 0x000fec0003800000 */
[----:B------:R-:W-:Y:S01]  /*9a70*/  BPT.TRAP 0x1 ;  /* 0x000000040000795c */ /* 0x000fe20000300000 */
.L_x_25:
        /* <DEDUP_REMOVED lines=8> */
.L_x_26:
[----:B--2---:R-:W-:Y:S05]  /*9b00*/  @P2 BRA `(.L_x_27) ;  /* 0x0000000000082947 */ /* 0x004fea0003800000 */
[----:B------:R-:W2:Y:S02]  /*9b10*/  SYNCS.PHASECHK.TRANS64.TRYWAIT P0, [UR7+0x36850], R2 ;  /* 0x03685002ff0075a7 */ /* 0x000ea40008000147 */
[----:B--2---:R-:W-:Y:S05]  /*9b20*/  @!P0 BRA `(.L_x_28) ;  /* 0x0000004c005c8947 */ /* 0x004fea0003800000 */
.L_x_27:
[----:B------:R-:W-:Y:S01]  /*9b30*/  R2UR UR4, R16 ;  /* 0x00000000100472ca */ /* 0x000fe200000e0000 */
[----:B------:R-:W-:Y:S01]  /*9b40*/  WARPGROUP.ARRIVE ;  /* 0x00000000000079c5 */ /* 0x000fe20000000000 */
[----:B------:R-:W-:Y:S01]  /*9b50*/  UMOV UR11, 0x40000040 ;  /* 0x40000040000b7882 */ /* 0x000fe20000000000 */
[C---:B------:R-:W-:Y:S01]  /*9b60*/  IADD3 R15, P4, R18.reuse, 0x40, RZ ;  /* 0x00000040120f7810 */ /* 0x040fe20007f9e0ff */
[----:B-12---:R-:W1:Y:S01]  /*9b70*/  SHFL.BFLY PT, R2, R7, 0x2, 0x1f ;  /* 0x0c401f0007027f89 */ /* 0x006e6200000e0000 */
[----:B------:R-:W-:Y:S01]  /*9b80*/  IADD3 R123, P0, R18, 0x4020, RZ ;  /* 0x00004020127b7810 */ /* 0x000fe20007f1e0ff */
[----:B------:R-:W-:Y:S01]  /*9b90*/  UIADD3 UR35, -UR36, URZ, URZ ;  /* 0x0000003f24237290 */ /* 0x000fe2000fffe13f */
[----:B------:R-:W-:Y:S01]  /*9ba0*/  LOP3.LUT R14, R15, 0x380, RZ, 0xc0, !PT ;  /* 0x000003800f0e7812 */ /* 0x000fe200078ec0ff */
[----:B------:R-:W2:Y:S01]  /*9bb0*/  SHFL.BFLY PT, R6, R5, 0x2, 0x1f ;  /* 0x0c401f0005067f89 */ /* 0x000ea200000e0000 */
[----:B------:R-:W-:Y:S01]  /*9bc0*/  LOP3.LUT R122, R123, 0x380, RZ, 0xc0, !PT ;  /* 0x000003807b7a7812 */ /* 0x000fe200078ec0ff */
[----:B------:R-:W-:Y:S01]  /*9bd0*/  ULDC.64 UR8, c[0x0][0xb70] ;  /* 0x0002dc0000087ab9 */ /* 0x000fe20000000a00 */
[----:B------:R-:W-:-:S02]  /*9be0*/  SHF.R.U64 R14, R14, 0x3, RZ ;  /* 0x000000030e0e7819 */ /* 0x000fc400000012ff */
[----:B------:R-:W-:Y:S01]  /*9bf0*/  UIADD3 UR4, UR4, 0x400, URZ ;  /* 0x0000040004047890 */ /* 0x000fe2000fffe03f */
[----:B------:R-:W-:Y:S02]  /*9c00*/  SHF.R.U64 R122, R122, 0x3, RZ ;  /* 0x000000037a7a7819 */ /* 0x000fe400000012ff */
[----:B------:R-:W-:Y:S01]  /*9c10*/  LOP3.LUT R14, R14, R15, RZ, 0x3c, !PT ;  /* 0x0000000f0e0e7212 */ /* 0x000fe200078e3cff */
[----:B------:R-:W-:Y:S01]  /*9c20*/  USHF.R.U32.HI UR4, URZ, 0x4, UR4 ;  /* 0x000000043f047899 */ /* 0x000fe20008011604 */
[--C-:B------:R-:W-:Y:S01]  /*9c30*/  IMAD.X R15, RZ, RZ, R19.reuse, P4 ;  /* 0x000000ffff0f7224 */ /* 0x100fe200020e0613 */
[----:B------:R-:W-:Y:S02]  /*9c40*/  IADD3 R13, P4, R18, 0x8000, RZ ;  /* 0x00008000120d7810 */ /* 0x000fe40007f9e0ff */
[----:B------:R-:W-:Y:S01]  /*9c50*/  ULOP3.LUT UR4, UR4, 0x3fff, URZ, 0xc0, !UPT ;  /* 0x00003fff04047892 */ /* 0x000fe2000f8ec03f */
[----:B------:R-:W-:Y:S01]  /*9c60*/  LOP3.LUT R122, R122, R123, RZ, 0x3c, !PT ;  /* 0x0000007b7a7a7212 */ /* 0x000fe200078e3cff */
[----:B------:R-:W-:Y:S01]  /*9c70*/  IMAD.X R123, RZ, RZ, R19, P0 ;  /* 0x000000ffff7b7224 */ /* 0x000fe200000e0613 */
[----:B------:R-:W-:Y:S01]  /*9c80*/  LOP3.LUT R12, R13, 0x380, RZ, 0xc0, !PT ;  /* 0x000003800d0c7812 */ /* 0x000fe200078ec0ff */
[----:B------:R-:W-:Y:S01]  /*9c90*/  ULOP3.LUT UR4, UR4, 0x3800000, URZ, 0xfc, !UPT ;  /* 0x0380000004047892 */ /* 0x000fe2000f8efc3f */
[----:B------:R-:W-:-:S02]  /*9ca0*/  IADD3 R132, P0, R18, 0x8060, RZ ;  /* 0x0000806012847810 */ /* 0x000fc40007f1e0ff */
[----:B------:R-:W-:Y:S01]  /*9cb0*/  SHF.R.U64 R12, R12, 0x3, RZ ;  /* 0x000000030c0c7819 */ /* 0x000fe200000012ff */
[----:B------:R-:W-:Y:S01]  /*9cc0*/  UIMAD UR4, UR38, 0xa80, UR4 ;  /* 0x00000a80260478a4 */ /* 0x000fe2000f8e0204 */
[----:B-1----:R-:W-:Y:S01]  /*9cd0*/  FADD.FTZ R2, R2, R7 ;  /* 0x0000000702027221 */ /* 0x002fe20000010000 */
[----:B------:R-:W-:Y:S01]  /*9ce0*/  IADD3 R21, P5, R18, 0x60, RZ ;  /* 0x0000006012157810 */ /* 0x000fe20007fbe0ff */
[----:B--2---:R-:W-:Y:S01]  /*9cf0*/  FADD.FTZ R5, R6, R5 ;  /* 0x0000000506057221 */ /* 0x004fe20000010000 */
[----:B------:R-:W-:Y:S01]  /*9d00*/  UIADD3 UR6, UR4, 0x80, URZ ;  /* 0x0000008004067890 */ /* 0x000fe2000fffe03f */
[----:B------:R-:W-:Y:S01]  /*9d10*/  LOP3.LUT R12, R12, R13, RZ, 0x3c, !PT ;  /* 0x0000000d0c0c7212 */ /* 0x000fe200078e3cff */
[----:B------:R-:W-:Y:S01]  /*9d20*/  SHFL.BFLY PT, R7, R2, 0x1, 0x1f ;  /* 0x0c201f0002077f89 */ /* 0x000fe200000e0000 */
[----:B------:R-:W-:Y:S01]  /*9d30*/  UMOV UR10, UR4 ;  /* 0x00000004000a7c82 */ /* 0x000fe20008000000 */
[----:B------:R-:W-:Y:S01]  /*9d40*/  LOP3.LUT R13, R132, 0x380, RZ, 0xc0, !PT ;  /* 0x00000380840d7812 */ /* 0x000fe200078ec0ff */
[----:B------:R-:W-:Y:S01]  /*9d50*/  HGMMA.64x192x16.F32.BF16 R24, R200, gdesc[UR8].tnspB, R24, gsb0 ;  /* 0x42e00008c8187df0 */ /* 0x000fe20008001818 */
[----:B------:R-:W-:Y:S01]  /*9d60*/  UMOV UR11, 0x40000040 ;  /* 0x40000040000b7882 */ /* 0x000fe20000000000 */
[----:B------:R-:W-:Y:S01]  /*9d70*/  UMOV UR10, UR6 ;  /* 0x00000006000a7c82 */ /* 0x000fe20008000000 */
[----:B------:R-:W-:Y:S01]  /*9d80*/  UIADD3 UR6, UR4, 0x100, URZ ;  /* 0x0000010004067890 */ /* 0x000fe2000fffe03f */
[----:B------:R-:W-:-:S02]  /*9d90*/  SHF.R.U64 R13, R13, 0x3, RZ ;  /* 0x000000030d0d7819 */ /* 0x000fc400000012ff */
[C---:B------:R-:W-:Y:S02]  /*9da0*/  LOP3.LUT R127, R18.reuse, 0x380, RZ, 0xc0, !PT ;  /* 0x00000380127f7812 */ /* 0x040fe400078ec0ff */
[----:B------:R-:W-:Y:S01]  /*9db0*/  LOP3.LUT R6, R13, R132, RZ, 0x3c, !PT ;  /* 0x000000840d067212 */ /* 0x000fe200078e3cff */
[----:B------:R-:W-:Y:S01]  /*9dc0*/  IMAD.X R13, RZ, RZ, R19, P4 ;  /* 0x000000ffff0d7224 */ /* 0x000fe200020e0613 */
[----:B------:R-:W1:Y:S01]  /*9dd0*/  SHFL.BFLY PT, R132, R5, 0x1, 0x1f ;  /* 0x0c201f0005847f89 */ /* 0x000e6200000e0000 */
[C---:B------:R-:W-:Y:S02]  /*9de0*/  IADD3 R129, P3, R18.reuse, 0x20, RZ ;  /* 0x0000002012817810 */ /* 0x040fe40007f7e0ff */
[----:B------:R-:W-:Y:S02]  /*9df0*/  IADD3 R121, P6, R18, 0x4000, RZ ;  /* 0x0000400012797810 */ /* 0x000fe40007fde0ff */
[----:B------:R-:W-:Y:S02]  /*9e00*/  LOP3.LUT R20, R21, 0x380, RZ, 0xc0, !PT ;  /* 0x0000038015147812 */ /* 0x000fe400078ec0ff */
[----:B------:R-:W-:-:S02]  /*9e10*/  SHF.R.U64 R127, R127, 0x3, RZ ;  /* 0x000000037f7f7819 */ /* 0x000fc400000012ff */
[----:B------:R-:W-:Y:S02]  /*9e20*/  IADD3 R131, P2, R18, 0x4040, RZ ;  /* 0x0000404012837810 */ /* 0x000fe40007f5e0ff */
[----:B------:R-:W-:Y:S02]  /*9e30*/  LOP3.LUT R128, R129, 0x380, RZ, 0xc0, !PT ;  /* 0x0000038081807812 */ /* 0x000fe400078ec0ff */
[----:B------:R-:W-:Y:S02]  /*9e40*/  LOP3.LUT R120, R121, 0x380, RZ, 0xc0, !PT ;  /* 0x0000038079787812 */ /* 0x000fe400078ec0ff */
[----:B------:R-:W-:Y:S02]  /*9e50*/  SHF.R.U64 R20, R20, 0x3, RZ ;  /* 0x0000000314147819 */ /* 0x000fe400000012ff */
[----:B------:R-:W-:Y:S01]  /*9e60*/  LOP3.LUT R126, R127, R18, RZ, 0x3c, !PT ;  /* 0x000000127f7e7212 */ /* 0x000fe200078e3cff */
[----:B------:R-:W-:Y:S01]  /*9e70*/  IMAD.MOV.U32 R127, RZ, RZ, R19 ;  /* 0x000000ffff7f7224 */ /* 0x000fe200078e0013 */
[----:B------:R-:W-:-:S02]  /*9e80*/  LOP3.LUT R130, R131, 0x380, RZ, 0xc0, !PT ;  /* 0x0000038083827812 */ /* 0x000fc400078ec0ff */
[----:B------:R-:W-:Y:S02]  /*9e90*/  SHF.R.U64 R128, R128, 0x3, RZ ;  /* 0x0000000380807819 */ /* 0x000fe400000012ff */
[----:B------:R-:W-:Y:S01]  /*9ea0*/  SHF.R.U64 R120, R120, 0x3, RZ ;  /* 0x0000000378787819 */ /* 0x000fe200000012ff */
[----:B-1----:R-:W-:Y:S01]  /*9eb0*/  FADD.FTZ R132, R5, R132 ;  /* 0x0000008405847221 */ /* 0x002fe20000010000 */
[----:B------:R-:W-:Y:S02]  /*9ec0*/  LOP3.LUT R20, R20, R21, RZ, 0x3c, !PT ;  /* 0x0000001514147212 */ /* 0x000fe400078e3cff */
[----:B------:R-:W-:Y:S02]  /*9ed0*/  IADD3.X R21, RZ, R19, RZ, P5, !PT ;  /* 0x00000013ff157210 */ /* 0x000fe40002ffe4ff */
[----:B------:R-:W-:Y:S02]  /*9ee0*/  SHF.R.U64 R130, R130, 0x3, RZ ;  /* 0x0000000382827819 */ /* 0x000fe400000012ff */
[----:B------:R-:W-:-:S02]  /*9ef0*/  IADD3 R11, P5, R18, 0x8020, RZ ;  /* 0x00008020120b7810 */ /* 0x000fc40007fbe0ff */
[----:B------:R-:W-:Y:S01]  /*9f00*/  MOV R126, R126 ;  /* 0x0000007e007e7202 */ /* 0x000fe20000000f00 */
[----:B------:R-:W-:Y:S01]  /*9f10*/  FADD.FTZ R127, R2, R7 ;  /* 0x00000007027f7221 */ /* 0x000fe20000010000 */
[----:B------:R-:W-:Y:S01]  /*9f20*/  LOP3.LUT R128, R128, R129, RZ, 0x3c, !PT ;  /* 0x0000008180807212 */ /* 0x000fe200078e3cff */
[--C-:B------:R-:W-:Y:S01]  /*9f30*/  IMAD.X R129, RZ, RZ, R19.reuse, P3 ;  /* 0x000000ffff817224 */ /* 0x100fe200018e0613 */
[----:B------:R-:W-:Y:S01]  /*9f40*/  LOP3.LUT R120, R120, R121, RZ, 0x3c, !PT ;  /* 0x0000007978787212 */ /* 0x000fe200078e3cff */
[--C-:B------:R-:W-:Y:S01]  /*9f50*/  IMAD.X R121, RZ, RZ, R19.reuse, P6 ;  /* 0x000000ffff797224 */ /* 0x100fe200030e0613 */
[----:B------:R-:W-:Y:S02]  /*9f60*/  IADD3 R125, P3, R18, 0x4060, RZ ;  /* 0x00004060127d7810 */ /* 0x000fe40007f7e0ff */
[----:B------:R-:W-:Y:S01]  /*9f70*/  LOP3.LUT R130, R130, R131, RZ, 0x3c, !PT ;  /* 0x0000008382827212 */ /* 0x000fe200078e3cff */
[----:B------:R-:W-:Y:S01]  /*9f80*/  IMAD.X R131, RZ, RZ, R19, P2 ;  /* 0x000000ffff837224 */ /* 0x000fe200010e0613 */
[----:B------:R-:W-:-:S02]  /*9f90*/  IADD3 R9, P6, R18, 0x8040, RZ ;  /* 0x0000804012097810 */ /* 0x000fc40007fde0ff */
[----:B------:R-:W-:Y:S02]  /*9fa0*/  LOP3.LUT R10, R11, 0x380, RZ, 0xc0, !PT ;  /* 0x000003800b0a7812 */ /* 0x000fe400078ec0ff */
[----:B------:R-:W-:Y:S02]  /*9fb0*/  FSETP.NE.FTZ.AND P2, PT, R127, RZ, PT ;  /* 0x000000ff7f00720b */ /* 0x000fe40003f55000 */
[----:B------:R-:W-:Y:S02]  /*9fc0*/  LOP3.LUT R124, R125, 0x380, RZ, 0xc0, !PT ;  /* 0x000003807d7c7812 */ /* 0x000fe400078ec0ff */
[----:B------:R-:W-:Y:S02]  /*9fd0*/  LOP3.LUT R8, R9, 0x380, RZ, 0xc0, !PT ;  /* 0x0000038009087812 */ /* 0x000fe400078ec0ff */
[----:B------:R-:W-:Y:S02]  /*9fe0*/  SHF.R.U64 R10, R10, 0x3, RZ ;  /* 0x000000030a0a7819 */ /* 0x000fe400000012ff */
[----:B------:R-:W-:-:S02]  /*9ff0*/  FSETP.NE.FTZ.AND P4, PT, R132, RZ, PT ;  /* 0x000000ff8400720b */ /* 0x000fc40003f95000 */
[----:B------:R-:W-:Y:S02]  /*a000*/  R2UR UR5, R206 ;  /* 0x00000000ce0572ca */ /* 0x000fe400000e0000 */
[----:B------:R-:W-:Y:S01]  /*a010*/  SHF.R.U64 R124, R124, 0x3, RZ ;  /* 0x000000037c7c7819 */ /* 0x000fe200000012ff */
[----:B------:R-:W-:Y:S01]  /*a020*/  @P2 FMUL.FTZ R5, R0, 0.69314718246459960938 ;  /* 0x3f31721800052820 */ /* 0x000fe20000410000 */
[----:B------:R-:W-:Y:S02]  /*a030*/  SHF.R.U64 R8, R8, 0x3, RZ ;  /* 0x0000000308087819 */ /* 0x000fe400000012ff */
[----:B------:R-:W-:Y:S01]  /*a040*/  LOP3.LUT R10, R10, R11, RZ, 0x3c, !PT ;  /* 0x0000000b0a0a7212 */ /* 0x000fe200078e3cff */
[----:B------:R-:W-:Y:S01]  /*a050*/  IMAD.X R11, RZ, RZ, R19, P5 ;  /* 0x000000ffff0b7224 */ /* 0x000fe200028e0613 */
[----:B------:R-:W-:Y:S02]  /*a060*/  R2UR UR12, R205 ;  /* 0x00000000cd0c72ca */ /* 0x000fe400000e0000 */
[----:B------:R-:W-:-:S02]  /*a070*/  LOP3.LUT R124, R124, R125, RZ, 0x3c, !PT ;  /* 0x0000007d7c7c7212 */ /* 0x000fc400078e3cff */
[----:B------:R-:W-:Y:S01]  /*a080*/  LOP3.LUT R8, R8, R9, RZ, 0x3c, !PT ;  /* 0x0000000908087212 */ /* 0x000fe200078e3cff */
[----:B------:R-:W-:Y:S01]  /*a090*/  IMAD.X R9, RZ, RZ, R19, P6 ;  /* 0x000000ffff097224 */ /* 0x000fe200030e0613 */
[----:B------:R-:W-:Y:S01]  /*a0a0*/  MOV R121, R120 ;  /* 0x0000007800797202 */ /* 0x000fe20000000f00 */
[----:B------:R-:W-:Y:S01]  /*a0b0*/  UIADD3 UR34, -UR5, URZ, URZ ;  /* 0x0000003f05227290 */ /* 0x000fe2000fffe13f */
[----:B------:R-:W-:Y:S02]  /*a0c0*/  IADD3.X R125, RZ, R19, RZ, P3, !PT ;  /* 0x00000013ff7d7210 */ /* 0x000fe40001ffe4ff */
[----:B------:R-:W-:Y:S01]  /*a0d0*/  MOV R2, R130 ;  /* 0x0000008200027202 */ /* 0x000fe20000000f00 */
[----:B------:R-:W-:Y:S01]  /*a0e0*/  IMAD.MOV.U32 R130, RZ, RZ, RZ ;  /* 0x000000ffff827224 */ /* 0x000fe200078e00ff */
[----:B------:R-:W-:Y:S02]  /*a0f0*/  MOV R120, R10 ;  /* 0x0000000a00787202 */ /* 0x000fe40000000f00 */
[----:B------:R-:W-:Y:S01]  /*a100*/  IADD3.X R7, RZ, R19, RZ, P0, !PT ;  /* 0x00000013ff077210 */ /* 0x000fe200007fe4ff */
[----:B------:R-:W1:Y:S01]  /*a110*/  @P2 MUFU.LG2 R10, R127 ;  /* 0x0000007f000a2308 */ /* 0x000e620000000c00 */
[----:B------:R-:W-:-:S02]  /*a120*/  MOV R14, R14 ;  /* 0x0000000e000e7202 */ /* 0x000fc40000000f00 */
[----:B------:R-:W-:Y:S02]  /*a130*/  MOV R123, R122 ;  /* 0x0000007a007b7202 */ /* 0x000fe40000000f00 */
[----:B------:R-:W-:Y:S01]  /*a140*/  MOV R15, R124 ;  /* 0x0000007c000f7202 */ /* 0x000fe20000000f00 */
[----:B------:R-:W-:Y:S01]  /*a150*/  IMAD.MOV.U32 R124, RZ, RZ, -0x800000 ;  /* 0xff800000ff7c7424 */ /* 0x000fe200078e00ff */
[----:B------:R-:W-:Y:S01]  /*a160*/  MOV R122, R8 ;  /* 0x00000008007a7202 */ /* 0x000fe20000000f00 */
[----:B------:R-:W-:Y:S01]  /*a170*/  @P2 MUFU.RCP R130, R127 ;  /* 0x0000007f00822308 */ /* 0x000fe20000001000 */
[----:B------:R-:W-:Y:S01]  /*a180*/  MOV R125, R6 ;  /* 0x00000006007d7202 */ /* 0x000fe20000000f00 */
[----:B------:R-:W-:Y:S01]  /*a190*/  IMAD.U32 R6, RZ, RZ, UR7 ;  /* 0x00000007ff067e24 */ /* 0x000fe2000f8e00ff */
[----:B------:R-:W-:Y:S01]  /*a1a0*/  MOV R128, R128 ;  /* 0x0000008000807202 */ /* 0x000fe20000000f00 */
[----:B------:R-:W-:Y:S02]  /*a1b0*/  IMAD.MOV.U32 R129, RZ, RZ, RZ ;  /* 0x000000ffff817224 */ /* 0x000fe400078e00ff */
[----:B------:R-:W-:Y:S01]  /*a1c0*/  @P4 FMUL.FTZ R7, R0, 0.69314718246459960938 ;  /* 0x3f31721800074820 */ /* 0x000fe20000410000 */
[----:B------:R-:W-:Y:S01]  /*a1d0*/  LOP3.LUT P0, RZ, R204, 0x3, RZ, 0xc0, !PT ;  /* 0x00000003ccff7812 */ /* 0x000fe2000780c0ff */
[----:B------:R-:W-:Y:S01]  /*a1e0*/  ULDC UR7, c[0x0][0xa88] ;  /* 0x0002a20000077ab9 */ /* 0x000fe20000000800 */
[----:B------:R-:W2:Y:S01]  /*a1f0*/  @P4 MUFU.LG2 R8, R132 ;  /* 0x0000008400084308 */ /* 0x000ea20000000c00 */
[----:B------:R-:W-:Y:S01]  /*a200*/  @!P1 IADD3 R6, R6, 0x36860, RZ ;  /* 0x0003686006069810 */ /* 0x000fe20007ffe0ff */
[----:B-1----:R-:W-:Y:S01]  /*a210*/  @P2 FMUL.FTZ R10, R10, 0.69314718246459960938 ;  /* 0x3f3172180a0a2820 */ /* 0x002fe20000410000 */
[----:B------:R-:W-:-:S02]  /*a220*/  MOV R20, R20 ;  /* 0x0000001400147202 */ /* 0x000fc40000000f00 */
[----:B------:R-:W-:Y:S01]  /*a230*/  @!P1 PRMT R6, RZ, 0x654, R6 ;  /* 0x00000654ff069816 */ /* 0x000fe20000000006 */
[----:B------:R-:W-:Y:S01]  /*a240*/  @P2 FFMA.FTZ R124, R5, R4, R10 ;  /* 0x00000004057c2223 */ /* 0x000fe2000001000a */
[----:B------:R-:W-:Y:S01]  /*a250*/  MOV R21, R12 ;  /* 0x0000000c00157202 */ /* 0x000fe20000000f00 */
[----:B------:R-:W1:Y:S01]  /*a260*/  @P4 MUFU.RCP R129, R132 ;  /* 0x0000008400814308 */ /* 0x000e620000001000 */
[----:B--2---:R-:W-:Y:S01]  /*a270*/  @P4 FMUL.FTZ R8, R8, 0.69314718246459960938 ;  /* 0x3f31721808084820 */ /* 0x004fe20000410000 */
[----:B------:R-:W-:Y:S02]  /*a280*/  WARPGROUP.DEPBAR.LE gsb0, 0x0 ;  /* 0x00008000000079c5 */ /* 0x000fe40000010000 */
[----:B------:R-:W-:-:S06]  /*a290*/  WARPGROUP.ARRIVE ;  /* 0x00000000000079c5 */ /* 0x000fcc0000000000 */
[----:B------:R-:W-:Y:S01]  /*a2a0*/  HGMMA.64x192x16.F32.BF16 R24, R196, gdesc[UR8].tnspB, R24, gsb0 ;  /* 0x42e00008c4187df0 */ /* 0x000fe20008001818 */
[----:B------:R-:W-:Y:S01]  /*a2b0*/  UMOV UR10, UR6 ;  /* 0x00000006000a7c82 */ /* 0x000fe20008000000 */
[----:B------:R-:W-:Y:S01]  /*a2c0*/  UMOV UR11, 0x40000040 ;  /* 0x40000040000b7882 */ /* 0x000fe20000000000 */
[----:B------:R-:W-:Y:S01]  /*a2d0*/  UIADD3 UR6, UR4, 0x180, URZ ;  /* 0x0000018004067890 */ /* 0x000fe2000fffe03f */
[----:B------:R-:W-:Y:S02]  /*a2e0*/  WARPGROUP.DEPBAR.LE gsb0, 0x0 ;  /* 0x00008000000079c5 */ /* 0x000fe40000010000 */
[----:B------:R-:W-:-:S14]  /*a2f0*/  WARPGROUP.ARRIVE ;  /* 0x00000000000079c5 */ /* 0x000fdc0000000000 */
        /* <DEDUP_REMOVED lines=9> */
[----:B------:R-:W-:Y:S02]  /*a390*/  UIADD3 UR6, UR4, 0x280, URZ ;  /* 0x0000028004067890 */ /* 0x000fe4000fffe03f */
[----:B------:R-:W-:Y:S01]  /*a3a0*/  UIADD3 UR4, UR4, 0x300, URZ ;  /* 0x0000030004047890 */ /* 0x000fe2000fffe03f */
[----:B------:R-:W-:Y:S02]  /*a3b0*/  WARPGROUP.DEPBAR.LE gsb0, 0x0 ;  /* 0x00008000000079c5 */ /* 0x000fe40000010000 */
[----:B------:R-:W-:-:S12]  /*a3c0*/  WARPGROUP.ARRIVE ;  /* 0x00000000000079c5 */ /* 0x000fd80000000000 */
[----:B------:R-:W-:Y:S01]  /*a3d0*/  HGMMA.64x192x16.F32.BF16 R24, R184, gdesc[UR8].tnspB, R24, gsb0 ;  /* 0x42e00008b8187df0 */ /* 0x000fe20008001818 */
[----:B------:R-:W-:Y:S01]  /*a3e0*/  UMOV UR10, UR6 ;  /* 0x00000006000a7c82 */ /* 0x000fe20008000000 */
[----:B------:R-:W-:Y:S01]  /*a3f0*/  UMOV UR11, 0x40000040 ;  /* 0x40000040000b7882 */ /* 0x000fe20000000000 */
[----:B------:R-:W-:Y:S02]  /*a400*/  WARPGROUP.DEPBAR.LE gsb0, 0x0 ;  /* 0x00008000000079c5 */ /* 0x000fe40000010000 */
[----:B------:R-:W-:-:S15]  /*a410*/  WARPGROUP.ARRIVE ;  /* 0x00000000000079c5 */ /* 0x000fde0000000000 */
[----:B------:R-:W-:Y:S01]  /*a420*/  HGMMA.64x192x16.F32.BF16 R24, R180, gdesc[UR8].tnspB, R24, gsb0 ;  /* 0x42e00008b4187df0 */ /* 0x000fe20008001818 */
[----:B------:R-:W-:Y:S01]  /*a430*/  UMOV UR10, UR4 ;  /* 0x00000004000a7c82 */ /* 0x000fe20008000000 */
[----:B------:R-:W-:Y:S01]  /*a440*/  UMOV UR11, 0x40000040 ;  /* 0x40000040000b7882 */ /* 0x000fe20000000000 */
[----:B------:R-:W-:Y:S02]  /*a450*/  ULDC UR4, c[0x0][0xdb4] ;  /* 0x00036d0000047ab9 */ /* 0x000fe40000000800 */
[----:B------:R-:W-:-:S03]  /*a460*/  UIMAD UR35, UR4, UR35, UR5 ;  /* 0x00000023042372a4 */ /* 0x000fc6000f8e0205 */
[----:B------:R-:W-:Y:S01]  /*a470*/  ULDC UR5, c[0x0][0xda8] ;  /* 0x00036a0000057ab9 */ /* 0x000fe20000000800 */
[----:B------:R-:W-:Y:S02]  /*a480*/  USHF.R.S32.HI UR4, URZ, 0x1f, UR35 ;  /* 0x0000001f3f047899 */ /* 0x000fe40008011423 */
[----:B------:R-:W-:Y:S02]  /*a490*/  UIMAD UR34, UR5, UR34, UR12 ;  /* 0x00000022052272a4 */ /* 0x000fe4000f8e020c */
[----:B------:R-:W-:Y:S02]  /*a4a0*/  UIMAD UR6, UR4, UR8, URZ ;  /* 0x00000008040672a4 */ /* 0x000fe4000f8e023f */
[----:B------:R-:W-:Y:S02]  /*a4b0*/  USHF.L.U32 UR34, UR34, 0x7, URZ ;  /* 0x0000000722227899 */ /* 0x000fe4000800063f */
[----:B------:R-:W-:Y:S02]  /*a4c0*/  UIMAD.WIDE.U32 UR4, UR35, UR8, URZ ;  /* 0x00000008230472a5 */ /* 0x000fe4000f8e003f */
[----:B------:R-:W-:-:S02]  /*a4d0*/  UIMAD UR6, UR35, UR9, UR6 ;  /* 0x00000009230672a4 */ /* 0x000fc4000f8e0206 */
[----:B------:R-:W-:Y:S01]  /*a4e0*/  VIADD R127, R209, UR34 ;  /* 0x00000022d17f7c36 */ /* 0x000fe20008000000 */
[----:B------:R-:W-:Y:S01]  /*a4f0*/  ULDC.64 UR12, c[0x0][0x208] ;  /* 0x00008200000c7ab9 */ /* 0x000fe20000000a00 */
[----:B------:R-:W-:Y:S01]  /*a500*/  IMAD.U32 R12, RZ, RZ, UR4 ;  /* 0x00000004ff0c7e24 */ /* 0x000fe2000f8e00ff */
[----:B------:R-:W-:Y:S01]  /*a510*/  UIADD3 UR4, UR5, UR6, URZ ;  /* 0x0000000605047290 */ /* 0x000fe2000fffe03f */
[----:B------:R-:W-:Y:S02]  /*a520*/  VIADD R9, R127, 0x8 ;  /* 0x000000087f097836 */ /* 0x000fe40000000000 */
[----:B------:R-:W-:-:S03]  /*a530*/  IMAD.U32 R13, RZ, RZ, UR5 ;  /* 0x00000005ff0d7e24 */ /* 0x000fc6000f8e00ff */
[----:B------:R-:W-:Y:S02]  /*a540*/  ISETP.GE.OR P3, PT, R9, UR7, P0 ;  /* 0x0000000709007c0c */ /* 0x000fe40008766670 */
[----:B------:R-:W-:Y:S01]  /*a550*/  MOV R13, UR4 ;  /* 0x00000004000d7c02 */ /* 0x000fe20008000f00 */
[----:B------:R-:W-:Y:S01]  /*a560*/  USHF.R.S32.HI UR4, URZ, 0x1f, UR36 ;  /* 0x0000001f3f047899 */ /* 0x000fe20008011424 */
[----:B------:R-:W-:Y:S01]  /*a570*/  ISETP.GE.OR P0, PT, R127, UR7, P0 ;  /* 0x000000077f007c0c */ /* 0x000fe20008706670 */
[----:B------:R-:W-:Y:S02]  /*a580*/  WARPGROUP.DEPBAR.LE gsb0, 0x0 ;  /* 0x00008000000079c5 */ /* 0x000fe40000010000 */
[----:B------:R-:W-:-:S06]  /*a590*/  WARPGROUP.ARRIVE ;  /* 0x00000000000079c5 */ /* 0x000fcc0000000000 */
[----:B------:R-:W-:Y:S01]  /*a5a0*/  HGMMA.64x192x16.F32.BF16 R24, R176, gdesc[UR8].tnspB, R24, gsb0 ;  /* 0x42e00008b0187df0 */ /* 0x000fe20008001818 */
[----:B------:R-:W-:Y:S01]  /*a5b0*/  R2UR UR10, R22 ;  /* 0x00000000160a72ca */ /* 0x000fe200000e0000 */
[----:B------:R-:W-:Y:S02]  /*a5c0*/  IMAD.MOV.U32 R22, RZ, RZ, -0x800000 ;  /* 0xff800000ff167424 */ /* 0x000fe400078e00ff */
[----:B------:R-:W-:Y:S01]  /*a5d0*/  @P4 FFMA.FTZ R22, R7, R3, R8 ;  /* 0x0000000307164223 */ /* 0x000fe20000010008 */
[----:B------:R-:W-:Y:S02]  /*a5e0*/  WARPGROUP.DEPBAR.LE gsb0, 0x0 ;  /* 0x00008000000079c5 */ /* 0x000fe40000010000 */
[----:B------:R2:W-:Y:S01]  /*a5f0*/  @!P1 SYNCS.ARRIVE.TRANS64.RED.A1T0 RZ, [R6+URZ], RZ ;  /* 0x000000ff06ff99a7 */ /* 0x0005e2000810043f */
[-C--:B------:R-:W-:Y:S01]  /*a600*/  FMUL.FTZ R10, R37, R130.reuse ;  /* 0x00000082250a7220 */ /* 0x080fe20000410000 */
[-C--:B------:R-:W-:Y:S01]  /*a610*/  FMUL.FTZ R11, R36, R130.reuse ;  /* 0x00000082240b7220 */ /* 0x080fe20000410000 */
[-C--:B------:R-:W-:Y:S01]  /*a620*/  FMUL.FTZ R7, R28, R130.reuse ;  /* 0x000000821c077220 */ /* 0x080fe20000410000 */
[-C--:B------:R-:W-:Y:S01]  /*a630*/  FMUL.FTZ R8, R33, R130.reuse ;  /* 0x0000008221087220 */ /* 0x080fe20000410000 */
[-C--:B------:R-:W-:Y:S01]  /*a640*/  FMUL.FTZ R9, R32, R130.reuse ;  /* 0x0000008220097220 */ /* 0x080fe20000410000 */
[-C--:B-1----:R-:W-:Y:S01]  /*a650*/  FMUL.FTZ R35, R35, R129.reuse ;  /* 0x0000008123237220 */ /* 0x082fe20000410000 */
[-C--:B------:R-:W-:Y:S01]  /*a660*/  FMUL.FTZ R34, R34, R129.reuse ;  /* 0x0000008122227220 */ /* 0x080fe20000410000 */
[----:B------:R-:W1:Y:S01]  /*a670*/  LDC.64 R36, c[0x0][0xb78] ;  /* 0x0002de00ff247b82 */ /* 0x000e620000000a00 */
[-C--:B--2---:R-:W-:Y:S01]  /*a680*/  FMUL.FTZ R6, R29, R130.reuse ;  /* 0x000000821d067220 */ /* 0x084fe20000410000 */
[-C--:B------:R-:W-:Y:S01]  /*a690*/  FMUL.FTZ R4, R25, R130.reuse ;  /* 0x0000008219047220 */ /* 0x080fe20000410000 */
[-C--:B------:R-:W-:Y:S01]  /*a6a0*/  FMUL.FTZ R3, R24, R130.reuse ;  /* 0x0000008218037220 */ /* 0x080fe20000410000 */
[-C--:B------:R-:W-:Y:S01]  /*a6b0*/  FMUL.FTZ R5, R27, R129.reuse ;  /* 0x000000811b057220 */ /* 0x080fe20000410000 */
[----:B------:R-:W-:Y:S01]  /*a6c0*/  FMUL.FTZ R26, R26, R129 ;  /* 0x000000811a1a7220 */ /* 0x000fe20000410000 */
[----:B------:R-:W-:Y:S01]  /*a6d0*/  F2FP.BF16.F32.PACK_AB R6, R6, R7 ;  /* 0x000000070606723e */ /* 0x000fe200000010ff */
        /* <DEDUP_REMOVED lines=14> */
[----:B------:R-:W-:Y:S01]  /*a7c0*/  F2FP.BF16.F32.PACK_AB R8, R8, R9 ;  /* 0x000000090808723e */ /* 0x000fe200000010ff */
        /* <DEDUP_REMOVED lines=8> */
[----:B------:R-:W-:Y:S01]  /*a850*/  FMUL.FTZ R54, R54, R129 ;  /* 0x0000008136367220 */ /* 0x000fe20000410000 */
[-C--:B------:R-:W-:Y:S01]  /*a860*/  FMUL.FTZ R61, R61, R130.reuse ;  /* 0x000000823d3d7220 */ /* 0x080fe20000410000 */
[----:B------:R-:W-:Y:S01]  /*a870*/  FMUL.FTZ R60, R60, R130 ;  /* 0x000000823c3c7220 */ /* 0x000fe20000410000 */
[----:B------:R-:W-:Y:S01]  /*a880*/  F2FP.BF16.F32.PACK_AB R4, R4, R3 ;  /* 0x000000030404723e */ /* 0x000fe200000010ff */
[-C--:B------:R-:W-:Y:S01]  /*a890*/  FMUL.FTZ R59, R59, R129.reuse ;  /* 0x000000813b3b7220 */ /* 0x080fe20000410000 */
[----:B------:R-:W-:Y:S01]  /*a8a0*/  F2FP.BF16.F32.PACK_AB R5, R5, R26 ;  /* 0x0000001a0505723e */ /* 0x000fe200000010ff */
[----:B------:R-:W-:Y:S01]  /*a8b0*/  FMUL.FTZ R58, R58, R129 ;  /* 0x000000813a3a7220 */ /* 0x000fe20000410000 */
[----:B------:R-:W-:Y:S01]  /*a8c0*/  F2FP.BF16.F32.PACK_AB R7, R7, R30 ;  /* 0x0000001e0707723e */ /* 0x000fe200000010ff */
[----:B------:R-:W-:Y:S01]  /*a8d0*/  BAR.SYNC.DEFER_BLOCKING 0x1, 0x100 ;  /* 0x0044000000007b1d */ /* 0x000fe20000010000 */
[----:B------:R-:W-:Y:S01]  /*a8e0*/  F2FP.BF16.F32.PACK_AB R10, R10, R11 ;  /* 0x0000000b0a0a723e */ /* 0x000fe200000010ff */
[-C--:B------:R-:W-:Y:S01]  /*a8f0*/  FMUL.FTZ R35, R63, R129.reuse ;  /* 0x000000813f237220 */ /* 0x080fe20000410000 */
[-C--:B------:R-:W-:Y:S01]  /*a900*/  FMUL.FTZ R62, R62, R129.reuse ;  /* 0x000000813e3e7220 */ /* 0x080fe20000410000 */
        /* <DEDUP_REMOVED lines=20> */
[----:B------:R-:W-:Y:S01]  /*aa50*/  F2FP.BF16.F32.PACK_AB R25, R43, R42 ;  /* 0x0000002a2b19723e */ /* 0x000fe200000010ff */
[----:B------:R-:W-:Y:S01]  /*aa60*/  FMUL.FTZ R81, R81, R130 ;  /* 0x0000008251517220 */ /* 0x000fe20000410000 */
[----:B------:R-:W-:Y:S01]  /*aa70*/  F2FP.BF16.F32.PACK_AB R26, R45, R44 ;  /* 0x0000002c2d1a723e */ /* 0x000fe200000010ff */
        /* <DEDUP_REMOVED lines=18> */
[-C--:B------:R-:W-:Y:S01]  /*aba0*/  FMUL.FTZ R94, R94, R129.reuse ;  /* 0x000000815e5e7220 */ /* 0x080fe20000410000 */
[-C--:B------:R-:W-:Y:S01]  /*abb0*/  FMUL.FTZ R99, R99, R129.reuse ;  /* 0x0000008163637220 */ /* 0x080fe20000410000 */
[----:B------:R-:W-:Y:S01]  /*abc0*/  FMUL.FTZ R98, R98, R129 ;  /* 0x0000008162627220 */ /* 0x000fe20000410000 */
[----:B------:R-:W-:Y:S01]  /*abd0*/  F2FP.BF16.F32.PACK_AB R29, R51, R50 ;  /* 0x00000032331d723e */ /* 0x000fe200000010ff */
[----:B------:R-:W-:Y:S01]  /*abe0*/  FMUL.FTZ R101, R101, R130 ;  /* 0x0000008265657220 */ /* 0x000fe20000410000 */
[----:B------:R-:W-:Y:S01]  /*abf0*/  F2FP.BF16.F32.PACK_AB R30, R53, R52 ;  /* 0x00000034351e723e */ /* 0x000fe200000010ff */
[----:B------:R-:W-:Y:S01]  /*ac00*/  FMUL.FTZ R100, R100, R130 ;  /* 0x0000008264647220 */ /* 0x000fe20000410000 */
[----:B------:R-:W-:Y:S01]  /*ac10*/  F2FP.BF16.F32.PACK_AB R31, R31, R54 ;  /* 0x000000361f1f723e */ /* 0x000fe200000010ff */
[-C--:B------:R-:W-:Y:S01]  /*ac20*/  FMUL.FTZ R113, R113, R130.reuse ;  /* 0x0000008271717220 */ /* 0x080fe20000410000 */
[----:B------:R-:W-:Y:S01]  /*ac30*/  F2FP.BF16.F32.PACK_AB R32, R32, R33 ;  /* 0x000000212020723e */ /* 0x000fe200000010ff */
[----:B------:R-:W-:Y:S01]  /*ac40*/  FMUL.FTZ R112, R112, R130 ;  /* 0x0000008270707220 */ /* 0x000fe20000410000 */
[-C--:B------:R-:W-:Y:S01]  /*ac50*/  FMUL.FTZ R103, R103, R129.reuse ;  /* 0x0000008167677220 */ /* 0x080fe20000410000 */
[-C--:B------:R-:W-:Y:S01]  /*ac60*/  FMUL.FTZ R102, R102, R129.reuse ;  /* 0x0000008166667220 */ /* 0x080fe20000410000 */
[-C--:B------:R-:W-:Y:S01]  /*ac70*/  FMUL.FTZ R107, R107, R129.reuse ;  /* 0x000000816b6b7220 */ /* 0x080fe20000410000 */
[-C--:B------:R-:W-:Y:S01]  /*ac80*/  FMUL.FTZ R106, R106, R129.reuse ;  /* 0x000000816a6a7220 */ /* 0x080fe20000410000 */
[----:B------:R2:W-:Y:S01]  /*ac90*/  STSM.16.M88.4 [R126], R4 ;  /* 0x000000047e007844 */ /* 0x0005e20000000200 */
        /* <DEDUP_REMOVED lines=9> */
[----:B------:R3:W-:Y:S01]  /*ad30*/  STSM.16.M88.4 [R128], R8 ;  /* 0x0000000880007844 */ /* 0x0007e20000000200 */
[-C--:B------:R-:W-:Y:S01]  /*ad40*/  FMUL.FTZ R117, R117, R130.reuse ;  /* 0x0000008275757220 */ /* 0x080fe20000410000 */
[----:B------:R-:W-:Y:S01]  /*ad50*/  FMUL.FTZ R116, R116, R130 ;  /* 0x0000008274747220 */ /* 0x000fe20000410000 */
[-C--:B------:R-:W-:Y:S01]  /*ad60*/  FMUL.FTZ R119, R119, R129.reuse ;  /* 0x0000008177777220 */ /* 0x080fe20000410000 */
[----:B------:R-:W-:Y:S01]  /*ad70*/  FMUL.FTZ R118, R118, R129 ;  /* 0x0000008176767220 */ /* 0x000fe20000410000 */
[----:B------:R4:W-:Y:S01]  /*ad80*/  STSM.16.M88.4 [R14], R24 ;  /* 0x000000180e007844 */ /* 0x0009e20000000200 */
[----:B--2---:R-:W-:Y:S01]  /*ad90*/  F2FP.BF16.F32.PACK_AB R4, R65, R64 ;  /* 0x000000404104723e */ /* 0x004fe200000010ff */
[C---:B-1----:R-:W-:Y:S01]  /*ada0*/  IMAD R0, R36.reuse, UR4, RZ ;  /* 0x0000000424007c24 */ /* 0x042fe2000f8e02ff */
[----:B------:R-:W-:Y:S01]  /*adb0*/  F2FP.BF16.F32.PACK_AB R5, R67, R66 ;  /* 0x000000424305723e */ /* 0x000fe200000010ff */
[----:B------:R-:W-:Y:S01]  /*adc0*/  STSM.16.M88.4 [R20], R28 ;  /* 0x0000001c14007844 */ /* 0x000fe20000000200 */
[----:B------:R-:W-:Y:S01]  /*add0*/  F2FP.BF16.F32.PACK_AB R6, R69, R68 ;  /* 0x000000444506723e */ /* 0x000fe200000010ff */
[----:B------:R-:W-:Y:S01]  /*ade0*/  IMAD.WIDE.U32 R12, R36, UR36, R12 ;  /* 0x00000024240c7c25 */ /* 0x000fe2000f8e000c */
[----:B------:R-:W-:Y:S01]  /*adf0*/  F2FP.BF16.F32.PACK_AB R7, R71, R70 ;  /* 0x000000464707723e */ /* 0x000fe200000010ff */
[----:B------:R-:W-:Y:S01]  /*ae00*/  STSM.16.M88.4 [R121], R32 ;  /* 0x0000002079007844 */ /* 0x000fe20000000200 */
[----:B------:R-:W-:Y:S01]  /*ae10*/  F2FP.BF16.F32.PACK_AB R88, R89, R88 ;  /* 0x000000585958723e */ /* 0x000fe200000010ff */
[----:B------:R-:W-:Y:S01]  /*ae20*/  IMAD R0, R37, UR36, R0 ;  /* 0x0000002425007c24 */ /* 0x000fe2000f8e0200 */
[----:B---3--:R-:W-:Y:S01]  /*ae30*/  F2FP.BF16.F32.PACK_AB R8, R73, R72 ;  /* 0x000000484908723e */ /* 0x008fe200000010ff */
[----:B------:R-:W-:Y:S01]  /*ae40*/  STSM.16.M88.4 [R123], R4 ;  /* 0x000000047b007844 */ /* 0x000fe20000000200 */
[----:B------:R-:W-:Y:S01]  /*ae50*/  F2FP.BF16.F32.PACK_AB R9, R75, R74 ;  /* 0x0000004a4b09723e */ /* 0x000fe200000010ff */
[----:B------:R-:W-:Y:S01]  /*ae60*/  ULDC.64 UR4, c[0x0][0xb40] ;  /* 0x0002d00000047ab9 */ /* 0x000fe20000000a00 */
[----:B------:R-:W-:-:S02]  /*ae70*/  F2FP.BF16.F32.PACK_AB R10, R77, R76 ;  /* 0x0000004c4d0a723e */ /* 0x000fc400000010ff */
[----:B------:R-:W-:Y:S02]  /*ae80*/  F2FP.BF16.F32.PACK_AB R11, R79, R78 ;  /* 0x0000004e4f0b723e */ /* 0x000fe400000010ff */
[----:B----4-:R-:W-:Y:S02]  /*ae90*/  F2FP.BF16.F32.PACK_AB R24, R81, R80 ;  /* 0x000000505118723e */ /* 0x010fe400000010ff */
[----:B------:R-:W-:Y:S01]  /*aea0*/  F2FP.BF16.F32.PACK_AB R25, R83, R82 ;  /* 0x000000525319723e */ /* 0x000fe200000010ff */
[----:B------:R1:W-:Y:S01]  /*aeb0*/  STSM.16.M88.4 [R2], R8 ;  /* 0x0000000802007844 */ /* 0x0003e20000000200 */
[----:B------:R-:W-:Y:S02]  /*aec0*/  F2FP.BF16.F32.PACK_AB R26, R85, R84 ;  /* 0x00000054551a723e */ /* 0x000fe400000010ff */
[----:B------:R-:W-:Y:S02]  /*aed0*/  F2FP.BF16.F32.PACK_AB R27, R87, R86 ;  /* 0x00000056571b723e */ /* 0x000fe400000010ff */
[----:B------:R-:W-:-:S02]  /*aee0*/  F2FP.BF16.F32.PACK_AB R89, R91, R90 ;  /* 0x0000005a5b59723e */ /* 0x000fc400000010ff */
[----:B------:R-:W-:Y:S01]  /*aef0*/  F2FP.BF16.F32.PACK_AB R96, R97, R96 ;  /* 0x000000606160723e */ /* 0x000fe200000010ff */
[----:B------:R-:W-:Y:S01]  /*af00*/  STSM.16.M88.4 [R15], R24 ;  /* 0x000000180f007844 */ /* 0x000fe20000000200 */
[----:B------:R-:W-:Y:S02]  /*af10*/  F2FP.BF16.F32.PACK_AB R90, R93, R92 ;  /* 0x0000005c5d5a723e */ /* 0x000fe400000010ff */
[----:B------:R-:W-:Y:S02]  /*af20*/  F2FP.BF16.F32.PACK_AB R91, R95, R94 ;  /* 0x0000005e5f5b723e */ /* 0x000fe400000010ff */
[----:B------:R-:W-:Y:S02]  /*af30*/  F2FP.BF16.F32.PACK_AB R97, R99, R98 ;  /* 0x000000626361723e */ /* 0x000fe400000010ff */
[----:B------:R-:W-:Y:S01]  /*af40*/  F2FP.BF16.F32.PACK_AB R104, R105, R104 ;  /* 0x000000686968723e */ /* 0x000fe200000010ff */
[----:B------:R-:W-:Y:S01]  /*af50*/  STSM.16.M88.4 [R21], R88 ;  /* 0x0000005815007844 */ /* 0x000fe20000000200 */
[----:B------:R-:W-:-:S02]  /*af60*/  F2FP.BF16.F32.PACK_AB R98, R101, R100 ;  /* 0x000000646562723e */ /* 0x000fc400000010ff */
[----:B------:R-:W-:Y:S02]  /*af70*/  F2FP.BF16.F32.PACK_AB R99, R103, R102 ;  /* 0x000000666763723e */ /* 0x000fe400000010ff */
[----:B------:R-:W-:Y:S02]  /*af80*/  F2FP.BF16.F32.PACK_AB R105, R107, R106 ;  /* 0x0000006a6b69723e */ /* 0x000fe400000010ff */
[----:B------:R-:W-:Y:S01]  /*af90*/  F2FP.BF16.F32.PACK_AB R112, R113, R112 ;  /* 0x000000707170723e */ /* 0x000fe200000010ff */
[----:B------:R-:W-:Y:S01]  /*afa0*/  STSM.16.M88.4 [R120], R96 ;  /* 0x0000006078007844 */ /* 0x000fe20000000200 */
[----:B------:R-:W-:Y:S02]  /*afb0*/  F2FP.BF16.F32.PACK_AB R106, R109, R108 ;  /* 0x0000006c6d6a723e */ /* 0x000fe400000010ff */
[----:B------:R-:W-:Y:S02]  /*afc0*/  F2FP.BF16.F32.PACK_AB R107, R111, R110 ;  /* 0x0000006e6f6b723e */ /* 0x000fe400000010ff */
[----:B------:R-:W-:-:S02]  /*afd0*/  F2FP.BF16.F32.PACK_AB R113, R115, R114 ;  /* 0x000000727371723e */ /* 0x000fc400000010ff */
[----:B------:R-:W-:Y:S01]  /*afe0*/  F2FP.BF16.F32.PACK_AB R114, R117, R116 ;  /* 0x000000747572723e */ /* 0x000fe200000010ff */
[----:B------:R-:W-:Y:S01]  /*aff0*/  STSM.16.M88.4 [R122], R104 ;  /* 0x000000687a007844 */ /* 0x000fe20000000200 */
[----:B------:R-:W-:Y:S02]  /*b000*/  F2FP.BF16.F32.PACK_AB R115, R119, R118 ;  /* 0x000000767773723e */ /* 0x000fe400000010ff */
[----:B------:R-:W-:Y:S02]  /*b010*/  SHF.R.S32.HI R3, RZ, 0x1f, R127 ;  /* 0x0000001fff037819 */ /* 0x000fe4000001147f */
[----:B------:R-:W-:Y:S01]  /*b020*/  IADD3 R127, P1, R127, R12, RZ ;  /* 0x0000000c7f7f7210 */ /* 0x000fe20007f3e0ff */
[----:B------:R-:W-:Y:S03]  /*b030*/  STSM.16.M88.4 [R125], R112 ;  /* 0x000000707d007844 */ /* 0x000fe60000000200 */
[----:B------:R-:W-:Y:S01]  /*b040*/  IADD3.X R12, R3, R13, R0, P1, !PT ;  /* 0x0000000d030c7210 */ /* 0x000fe20000ffe400 */
[----:B------:R-:W-:Y:S01]  /*b050*/  @!PT LDS RZ, [RZ] ;  /* 0x00000000fffff984 */ /* 0x000fe20000000800 */
[----:B------:R-:W-:Y:S01]  /*b060*/  @!PT LDS RZ, [RZ] ;  /* 0x00000000fffff984 */ /* 0x000fe20000000800 */
[----:B------:R-:W-:Y:S01]  /*b070*/  @!PT LDS RZ, [RZ] ;  /* 0x00000000fffff984 */ /* 0x000fe20000000800 */
[----:B------:R-:W-:Y:S01]  /*b080*/  @!PT LDS RZ, [RZ] ;  /* 0x00000000fffff984 */ /* 0x000fe20000000800 */
[----:B------:R2:W-:Y:S06]  /*b090*/  MEMBAR.ALL.CTA ;  /* 0x0000000000007992 */ /* 0x0005ec0000008000 */
[----:B--2---:R-:W2:Y:S02]  /*b0a0*/  FENCE.VIEW.ASYNC.S ;  /* 0x00000000000073c6 */ /* 0x004ea40000000000 */
[----:B--2---:R-:W-:Y:S06]  /*b0b0*/  BAR.ARV 0x1, 0x120 ;  /* 0x0044800000007b1d */ /* 0x004fec0000002000 */
[C---:B-1----:R-:W-:Y:S01]  /*b0c0*/  LEA R2, P1, R127.reuse, UR4, 0x2 ;  /* 0x000000047f027c11 */ /* 0x042fe2000f8210ff */
[----:B------:R-:W-:Y:S01]  /*b0d0*/  ULDC UR4, c[0x0][0xc] ;  /* 0x0000030000047ab9 */ /* 0x000fe20000000800 */
[----:B------:R-:W1:Y:S01]  /*b0e0*/  SHFL.IDX PT, R0, R208, RZ, 0x1f ;  /* 0x00001fffd0007589 */ /* 0x000e6200000e0000 */
[----:B------:R-:W-:Y:S01]  /*b0f0*/  UIADD3 UR10, UR4, UR10, URZ ;  /* 0x0000000a040a7290 */ /* 0x000fe2000fffe03f */
[----:B------:R-:W-:-:S05]  /*b100*/  LEA.HI.X R3, R127, UR5, R12, 0x2, P1 ;  /* 0x000000057f037c11 */ /* 0x000fca00088f140c */
[----:B------:R-:W-:Y:S04]  /*b110*/  @!P0 STG.E desc[UR12][R2.64], R124 ;  /* 0x0000007c02008986 */ /* 0x000fe8000c10190c */
[----:B------:R2:W-:Y:S02]  /*b120*/  @!P3 STG.E desc[UR12][R2.64+0x20], R22 ;  /* 0x000020160200b986 */ /* 0x0005e4000c10190c */
[----:B--2---:R-:W-:Y:S01]  /*b130*/  IMAD.U32 R22, RZ, RZ, UR10 ;  /* 0x0000000aff167e24 */ /* 0x004fe2000f8e00ff */
[----:B-1----:R-:W-:-:S13]  /*b140*/  ISETP.NE.AND P0, PT, R0, 0x7, PT ;  /* 0x000000070000780c */ /* 0x002fda0003f05270 */
[----:B------:R-:W-:Y:S05]  /*b150*/  @P0 BRA `(.L_x_29) ;  /* 0x0000000000700947 */ /* 0x000fea0003800000 */
[----:B------:R-:W-:Y:S01]  /*b160*/  BAR.SYNC.DEFER_BLOCKING 0x1, 0x120 ;  /* 0x0044800000007b1d */ /* 0x000fe20000010000 */
[----:B------:R-:W-:-:S05]  /*b170*/  ELECT P0, URZ, PT ;  /* 0x00000000003f782f */ /* 0x000fca0003800000 */
[----:B------:R-:W-:Y:S08]  /*b180*/  BSSY B0, `(.L_x_29) ;  /* 0x0000019000007945 */ /* 0x000ff00003800000 */
[----:B------:R-:W-:Y:S05]  /*b190*/  @!P0 BRA `(.L_x_30) ;  /* 0x00000000005c8947 */ /* 0x000fea0003800000 */
[----:B------:R-:W-:Y:S01]  /*b1a0*/  R2UR UR9, R16 ;  /* 0x00000000100972ca */ /* 0x000fe200000e0000 */
[----:B------:R-:W-:Y:S01]  /*b1b0*/  ULDC.64 UR10, c[0x0][0x198] ;  /* 0x00006600000a7ab9 */ /* 0x000fe20000000a00 */
[----:B------:R-:W-:Y:S01]  /*b1c0*/  UMOV UR33, URZ ;  /* 0x0000003f00217c82 */ /* 0x000fe20008000000 */
[----:B------:R-:W-:Y:S01]  /*b1d0*/  UIADD3 UR4, UP0, UR10, 0x9f0, URZ ;  /* 0x000009f00a047890 */ /* 0x000fe2000ff1e03f */
[----:B------:R-:W-:Y:S01]  /*b1e0*/  UMOV UR37, URZ ;  /* 0x0000003f00257c82 */ /* 0x000fe20008000000 */
[----:B------:R-:W-:Y:S02]  /*b1f0*/  UMOV UR7, 0x40 ;  /* 0x0000004000077882 */ /* 0x000fe40000000000 */
[----:B------:R-:W-:-:S06]  /*b200*/  UIADD3.X UR5, URZ, UR11, URZ, UP0, !UPT ;  /* 0x0000000b3f057290 */ /* 0x000fcc00087fe43f */
[----:B------:R-:W-:Y:S02]  /*b210*/  UIADD3 UR6, UR9, 0x4000, URZ ;  /* 0x0000400009067890 */ /* 0x000fe4000fffe03f */
[----:B------:R-:W-:Y:S02]  /*b220*/  UIADD3 UR8, UR9, 0x8000, URZ ;  /* 0x0000800009087890 */ /* 0x000fe4000fffe03f */
[----:B------:R-:W-:Y:S02]  /*b230*/  UMOV UR32, UR9 ;  /* 0x0000000900207c82 */ /* 0x000fe40008000000 */
[----:B------:R1:W-:Y:S02]  /*b240*/  UTMASTG.5D [UR32], [UR4] ;  /* 0x00000020040073b5 */ /* 0x0003e40008020000 */
[----:B-1----:R-:W-:Y:S01]  /*b250*/  UMOV UR32, UR6 ;  /* 0x0000000600207c82 */ /* 0x002fe20008000000 */
[----:B------:R-:W-:Y:S01]  /*b260*/  UMOV UR33, UR7 ;  /* 0x0000000700217c82 */ /* 0x000fe20008000000 */
[----:B------:R-:W-:Y:S01]  /*b270*/  UMOV UR6, 0x80 ;  /* 0x0000008000067882 */ /* 0x000fe20000000000 */
[----:B------:R1:W-:Y:S02]  /*b280*/  UTMASTG.5D [UR32], [UR4] ;  /* 0x00000020040073b5 */ /* 0x0003e40008020000 */
[----:B-1----:R-:W-:Y:S01]  /*b290*/  UMOV UR32, UR8 ;  /* 0x0000000800207c82 */ /* 0x002fe20008000000 */
[----:B------:R-:W-:Y:S01]  /*b2a0*/  UMOV UR33, UR6 ;  /* 0x0000000600217c82 */ /* 0x000fe20008000000 */
[----:B------:R-:W-:Y:S01]  /*b2b0*/  UIADD3 UR6, UR9, 0x36820, URZ ;  /* 0x0003682009067890 */ /* 0x000fe2000fffe03f */
[----:B------:R1:W-:Y:S03]  /*b2c0*/  UTMASTG.5D [UR32], [UR4] ;  /* 0x00000020040073b5 */ /* 0x0003e60008020000 */
[----:B------:R-:W-:Y:S01]  /*b2d0*/  UPRMT UR6, URZ, 0x654, UR6 ;  /* 0x000006543f067896 */ /* 0x000fe20008000006 */
[----:B------:R0:W-:Y:S01]  /*b2e0*/  UTMACMDFLUSH ;  /* 0x00000000000079b7 */ /* 0x0001e20000000000 */
[----:B------:R-:W-:-:S07]  /*b2f0*/  DEPBAR.LE SB0, 0x0 ;  /* 0x000080000000791a */ /* 0x000fce0000000000 */
[----:B-1----:R-:W-:Y:S03]  /*b300*/  SYNCS.ARRIVE.TRANS64.RED.A1T0 RZ, [UR6], RZ ;  /* 0x000000ffffff79a7 */ /* 0x002fe60008100406 */
.L_x_30:
[----:B------:R-:W-:Y:S05]  /*b310*/  BSYNC B0 ;  /* 0x0000000000007941 */ /* 0x000fea0003800000 */
.L_x_29:
[----:B------:R-:W1:Y:S01]  /*b320*/  LDC R0, c[0x0][0xda4] ;  /* 0x00036900ff007b82 */ /* 0x000e620000000800 */
[----:B------:R-:W-:Y:S01]  /*b330*/  R2UR UR4, R23 ;  /* 0x00000000170472ca */ /* 0x000fe200000e0000 */
[----:B------:R-:W-:Y:S01]  /*b340*/  UIADD3 UR38, UR38, 0x1, URZ ;  /* 0x0000000126267890 */ /* 0x000fe2000fffe03f */
[----:B------:R-:W-:Y:S02]  /*b350*/  R2UR UR6, R22 ;  /* 0x00000000160672ca */ /* 0x000fe400000e0000 */
[----:B------:R-:W-:Y:S01]  /*b360*/  R2UR UR5, R17 ;  /* 0x00000000110572ca */ /* 0x000fe200000e0000 */
[----:B------:R-:W-:-:S04]  /*b370*/  UISETP.NE.AND UP0, UPT, UR38, 0x2, UPT ;  /* 0x000000022600788c */ /* 0x000fc8000bf05270 */
[----:B------:R-:W-:-:S04]  /*b380*/  USEL UR38, UR38, URZ, UP0 ;  /* 0x0000003f26267287 */ /* 0x000fc80008000000 */
[----:B------:R-:W-:-:S06]  /*b390*/  UIADD3 UR4, UR4, 0x1, URZ ;  /* 0x0000000104047890 */ /* 0x000fcc000fffe03f */
[----:B------:R-:W-:Y:S01]  /*b3a0*/  IMAD.U32 R23, RZ, RZ, UR4 ;  /* 0x00000004ff177e24 */ /* 0x000fe2000f8e00ff */
[----:B------:R-:W-:Y:S01]  /*b3b0*/  USEL UR4, URZ, 0x1, UP0 ;  /* 0x000000013f047887 */ /* 0x000fe20008000000 */
[----:B-1----:R-:W-:-:S03]  /*b3c0*/  ISETP.LE.AND P0, PT, R0, UR6, PT ;  /* 0x0000000600007c0c */ /* 0x002fc6000bf03270 */
[----:B------:R-:W-:-:S06]  /*b3d0*/  ULOP3.LUT UR5, UR5, UR4, URZ, 0x3c, !UPT ;  /* 0x0000000405057292 */ /* 0x000fcc000f8e3c3f */
[----:B------:R-:W-:-:S04]  /*b3e0*/  IMAD.U32 R17, RZ, RZ, UR5 ;  /* 0x00000005ff117e24 */ /* 0x000fc8000f8e00ff */
[----:B------:R-:W-:Y:S05]  /*b3f0*/  @!P0 BRA `(.L_x_31) ;  /* 0xffffff58006c8947 */ /* 0x000fea000383ffff */
[----:B------:R-:W-:Y:S05]  /*b400*/  EXIT ;  /* 0x000000000000794d */ /* 0x000fea0003800000 */
.L_x_7:
[----:B------:R-:W-:-:S08]  /*b410*/  NOP ;  /* 0x0000000000007918 */ /* 0x000fd00000000000 */
[----:B-1----:R-:W1:-:S00]  /*b420*/  USETMAXREG.DEALLOC.CTAPOOL 0x18 ;  /* 0x00000018000079c8 */ /* 0x002e4000080e0500 */
[----:B-1----:R-:W-:-:S06]  /*b430*/  LOP3.LUT R0, R0, 0x3, RZ, 0xc0, !PT ;  /* 0x0000000300007812 */ /* 0x002fcc00078ec0ff */
[----:B------:R-:W1:Y:S02]  /*b440*/  SHFL.IDX PT, R0, R0, RZ, 0x1f ;  /* 0x00001fff00007589 */ /* 0x000e6400000e0000 */
[----:B-1----:R-:W-:-:S13]  /*b450*/  ISETP.NE.AND P0, PT, R0, RZ, PT ;  /* 0x000000ff0000720c */ /* 0x002fda0003f05270 */
[----:B------:R-:W-:Y:S05]  /*b460*/  @P0 EXIT ;  /* 0x000000000000094d */ /* 0x000fea0003800000 */
[----:B------:R-:W1:Y:S01]  /*b470*/  S2UR UR4, SR_CTAID.X ;  /* 0x00000000000479c3 */ /* 0x000e620000002500 */
[----:B------:R-:W-:Y:S01]  /*b480*/  IMAD.MOV.U32 R16, RZ, RZ, RZ ;  /* 0x000000ffff107224 */ /* 0x000fe200078e00ff */
[----:B------:R-:W-:Y:S01]  /*b490*/  MOV R2, 0x1 ;  /* 0x0000000100027802 */ /* 0x000fe20000000f00 */
[----:B------:R-:W-:-:S05]  /*b4a0*/  IMAD.MOV.U32 R17, RZ, RZ, 0x1 ;  /* 0x00000001ff117424 */ /* 0x000fca00078e00ff */
[----:B------:R-:W1:Y:S02]  /*b4b0*/  LDC R0, c[0x0][0xda4] ;  /* 0x00036900ff007b82 */ /* 0x000e640000000800 */
[----:B-1----:R-:W-:-:S13]  /*b4c0*/  ISETP.LE.AND P0, PT, R0, UR4, PT ;  /* 0x0000000400007c0c */ /* 0x002fda000bf03270 */
[----:B------:R-:W-:Y:S05]  /*b4d0*/  @P0 BRA `(.L_x_32) ;  /* 0x0000002c00b40947 */ /* 0x000fea0003800000 */
[----:B------:R-:W-:Y:S01]  /*b4e0*/  IMAD.U32 R0, RZ, RZ, UR4 ;  /* 0x00000004ff007e24 */ /* 0x000fe2000f8e00ff */
[----:B------:R-:W-:Y:S01]  /*b4f0*/  ULDC.64 UR36, c[0x0][0x198] ;  /* 0x0000660000247ab9 */ /* 0x000fe20000000a00 */
[----:B------:R-:W-:Y:S01]  /*b500*/  IMAD.MOV.U32 R16, RZ, RZ, RZ ;  /* 0x000000ffff107224 */ /* 0x000fe200078e00ff */
[----:B------:R-:W-:Y:S01]  /*b510*/  ULDC UR38, c[0x0][0xc] ;  /* 0x0000030000267ab9 */ /* 0x000fe20000000800 */
[----:B------:R-:W-:Y:S01]  /*b520*/  IMAD.MOV.U32 R17, RZ, RZ, 0x1 ;  /* 0x00000001ff117424 */ /* 0x000fe200078e00ff */
[----:B------:R1:W-:Y:S04]  /*b530*/  STL [R1+0x10], R0 ;  /* 0x0000100001007387 */ /* 0x0003e80000100800 */
[----:B------:R1:W-:Y:S02]  /*b540*/  STL [R1+0x18], RZ ;  /* 0x000018ff01007387 */ /* 0x0003e40000100800 */
.L_x_76:
[----:B------:R-:W2:Y:S01]  /*b550*/  LDL R4, [R1+0x10] ;  /* 0x0000100001047983 */ /* 0x000ea20000100800 */
[----:B-1----:R-:W1:Y:S01]  /*b560*/  LDC R0, c[0x0][0xda8] ;  /* 0x00036a00ff007b82 */ /* 0x002e620000000800 */
[----:B------:R-:W-:Y:S05]  /*b570*/  YIELD ;  /* 0x0000000000007946 */ /* 0x000fea0003800000 */
[----:B------:R-:W3:Y:S01]  /*b580*/  S2R R5, SR_CgaCtaId ;  /* 0x0000000000057919 */ /* 0x000ee20000008800 */
[----:B------:R-:W-:Y:S02]  /*b590*/  ULDC.64 UR4, c[0x0][0x3f8] ;  /* 0x0000fe0000047ab9 */ /* 0x000fe40000000a00 */
[----:B------:R-:W-:-:S03]  /*b5a0*/  UISETP.NE.U32.AND UP0, UPT, UR4, URZ, UPT ;  /* 0x0000003f0400728c */ /* 0x000fc6000bf05070 */
[----:B------:R-:W-:Y:S01]  /*b5b0*/  ULDC UR4, c[0x0][0x404] ;  /* 0x0001010000047ab9 */ /* 0x000fe20000000800 */
[----:B------:R-:W-:-:S04]  /*b5c0*/  UISETP.NE.AND.EX UP0, UPT, UR5, URZ, UPT, UP0 ;  /* 0x0000003f0500728c */ /* 0x000fc8000bf05300 */
[----:B------:R-:W-:Y:S01]  /*b5d0*/  USEL UR4, UR4, 0x1, UP0 ;  /* 0x0000000104047887 */ /* 0x000fe20008000000 */
[----:B-1----:R-:W-:Y:S02]  /*b5e0*/  ISETP.NE.AND P0, PT, R0, 0x1, PT ;  /* 0x000000010000780c */ /* 0x002fe40003f05270 */
[----:B------:R-:W1:Y:S11]  /*b5f0*/  LDC R0, c[0x0][0xdb4] ;  /* 0x00036d00ff007b82 */ /* 0x000e760000000800 */
[----:B------:R-:W2:Y:S08]  /*b600*/  @P0 LDC R2, c[0x0][0xdac] ;  /* 0x00036b00ff020b82 */ /* 0x000eb00000000800 */
[----:B------:R-:W4:Y:S01]  /*b610*/  @P0 LDC R3, c[0x0][0xdb0] ;  /* 0x00036c00ff030b82 */ /* 0x000f220000000800 */
[----:B-1----:R-:W-:Y:S01]  /*b620*/  ISETP.NE.AND P1, PT, R0, 0x1, PT ;  /* 0x000000010000780c */ /* 0x002fe20003f25270 */
[----:B--2---:R-:W-:Y:S01]  /*b630*/  @P0 IMAD.HI.U32 R2, R4, R2, RZ ;  /* 0x0000000204020227 */ /* 0x004fe200078e00ff */
[----:B------:R-:W-:-:S05]  /*b640*/  MOV R6, R4 ;  /* 0x0000000400067202 */ /* 0x000fca0000000f00 */
[----:B------:R-:W1:Y:S01]  /*b650*/  LDC R4, c[0x0][0x2e0] ;  /* 0x0000b800ff047b82 */ /* 0x000e620000000800 */
[----:B----4-:R-:W-:-:S05]  /*b660*/  @P0 SHF.R.U32.HI R6, RZ, R3, R2 ;  /* 0x00000003ff060219 */ /* 0x010fca0000011602 */
[----:B------:R-:W-:Y:S02]  /*b670*/  IMAD.MOV.U32 R19, RZ, RZ, R6 ;  /* 0x000000ffff137224 */ /* 0x000fe400078e0006 */
[----:B------:R-:W2:Y:S01]  /*b680*/  @P1 LDC.64 R2, c[0x0][0xdb8] ;  /* 0x00036e00ff021b82 */ /* 0x000ea20000000a00 */
[----:B------:R4:W-:Y:S01]  /*b690*/  STL [R1+0x8], R6 ;  /* 0x0000080601007387 */ /* 0x0009e20000100800 */
[----:B-1----:R-:W-:-:S05]  /*b6a0*/  IMAD R8, R4, UR4, RZ ;  /* 0x0000000404087c24 */ /* 0x002fca000f8e02ff */
[----:B------:R4:W-:Y:S01]  /*b6b0*/  STL [R1+0x14], R8 ;  /* 0x0000140801007387 */ /* 0x0009e20000100800 */
[----:B--2---:R-:W-:-:S05]  /*b6c0*/  @P1 IMAD.HI.U32 R2, R6, R2, RZ ;  /* 0x0000000206021227 */ /* 0x004fca00078e00ff */
[----:B------:R-:W-:Y:S01]  /*b6d0*/  @P1 SHF.R.U32.HI R19, RZ, R3, R2 ;  /* 0x00000003ff131219 */ /* 0x000fe20000011602 */
[----:B------:R-:W-:Y:S01]  /*b6e0*/  VIADD R3, R8, 0x6f ;  /* 0x0000006f08037836 */ /* 0x000fe20000000000 */
[----:B------:R-:W-:-:S04]  /*b6f0*/  MOV R2, 0x400 ;  /* 0x0000040000027802 */ /* 0x000fc80000000f00 */
[----:B---3--:R-:W-:Y:S01]  /*b700*/  LEA R7, R5, R2, 0x18 ;  /* 0x0000000205077211 */ /* 0x008fe200078ec0ff */
[----:B------:R-:W-:-:S04]  /*b710*/  IMAD.MOV.U32 R2, RZ, RZ, RZ ;  /* 0x000000ffff027224 */ /* 0x000fc800078e00ff */
[----:B------:R-:W-:Y:S01]  /*b720*/  IMAD.HI R2, R3, -0x6db6db6d, R2 ;  /* 0x9249249303027827 */ /* 0x000fe200078e0202 */
[----:B------:R-:W-:Y:S01]  /*b730*/  IADD3 R3, -R19, RZ, RZ ;  /* 0x000000ff13037210 */ /* 0x000fe20007ffe1ff */
[----:B------:R4:W-:Y:S02]  /*b740*/  STL [R1+0x4], R7 ;  /* 0x0000040701007387 */ /* 0x0009e40000100800 */
[----:B------:R-:W-:-:S05]  /*b750*/  VIADD R4, R7, 0x21400 ;  /* 0x0002140007047836 */ /* 0x000fca0000000000 */
[----:B------:R-:W-:Y:S01]  /*b760*/  LOP3.LUT P0, RZ, R4, 0x3ff, RZ, 0xc0, !PT ;  /* 0x000003ff04ff7812 */ /* 0x000fe2000780c0ff */
[----:B------:R-:W-:Y:S01]  /*b770*/  IMAD R4, R0, R3, R6 ;  /* 0x0000000300047224 */ /* 0x000fe200078e0206 */
[----:B------:R-:W-:-:S04]  /*b780*/  SHF.R.U32.HI R3, RZ, 0x1f, R2 ;  /* 0x0000001fff037819 */ /* 0x000fc80000011602 */
[----:B------:R-:W-:Y:S01]  /*b790*/  LEA.HI.SX32 R0, R2, R3, 0x1a ;  /* 0x0000000302007211 */ /* 0x000fe200078fd2ff */
[----:B------:R4:W-:Y:S04]  /*b7a0*/  STL [R1], R4 ;  /* 0x0000000401007387 */ /* 0x0009e80000100800 */
[----:B------:R4:W-:Y:S02]  /*b7b0*/  STL [R1+0xc], R0 ;  /* 0x00000c0001007387 */ /* 0x0009e40000100800 */
[----:B------:R-:W-:Y:S05]  /*b7c0*/  @!P0 BRA `(.L_x_33) ;  /* 0x0000000000408947 */ /* 0x000fea0003800000 */
[----:B------:R-:W-:Y:S01]  /*b7d0*/  MOV R2, 0x0 ;  /* 0x0000000000027802 */ /* 0x000fe20000000f00 */
[----:B------:R-:W-:Y:S01]  /*b7e0*/  ULDC.64 UR6, c[0x4][0xa8] ;  /* 0x01002a0000067ab9 */ /* 0x000fe20000000a00 */
[----:B------:R-:W-:Y:S01]  /*b7f0*/  ULDC.64 UR8, c[0x4][0xb0] ;  /* 0x01002c0000087ab9 */ /* 0x000fe20000000a00 */
[----:B------:R-:W-:Y:S01]  /*b800*/  ULDC.64 UR4, c[0x4][0x8] ;  /* 0x0100020000047ab9 */ /* 0x000fe20000000a00 */
[----:B----4-:R-:W-:Y:S01]  /*b810*/  IMAD.U32 R4, RZ, RZ, UR6 ;  /* 0x00000006ff047e24 */ /* 0x010fe2000f8e00ff */
[----:B------:R-:W-:Y:S01]  /*b820*/  MOV R10, UR4 ;  /* 0x00000004000a7c02 */ /* 0x000fe20008000f00 */
[----:B------:R-:W1:Y:S01]  /*b830*/  LDC.64 R2, c[0x4][R2] ;  /* 0x0100000002027b82 */ /* 0x000e620000000a00 */
[----:B------:R-:W-:Y:S02]  /*b840*/  IMAD.U32 R5, RZ, RZ, UR7 ;  /* 0x00000007ff057e24 */ /* 0x000fe4000f8e00ff */
[----:B------:R-:W-:Y:S02]  /*b850*/  IMAD.U32 R6, RZ, RZ, UR8 ;  /* 0x00000008ff067e24 */ /* 0x000fe4000f8e00ff */
[----:B------:R-:W-:-:S02]  /*b860*/  IMAD.U32 R7, RZ, RZ, UR9 ;  /* 0x00000009ff077e24 */ /* 0x000fc4000f8e00ff */
[----:B------:R-:W-:Y:S02]  /*b870*/  IMAD.U32 R11, RZ, RZ, UR5 ;  /* 0x00000005ff0b7e24 */ /* 0x000fe4000f8e00ff */
[----:B------:R-:W-:Y:S02]  /*b880*/  IMAD.MOV.U32 R8, RZ, RZ, 0x70 ;  /* 0x00000070ff087424 */ /* 0x000fe400078e00ff */
[----:B------:R-:W-:Y:S02]  /*b890*/  IMAD.MOV.U32 R12, RZ, RZ, 0x1 ;  /* 0x00000001ff0c7424 */ /* 0x000fe400078e00ff */
[----:B------:R-:W-:-:S07]  /*b8a0*/  IMAD.MOV.U32 R13, RZ, RZ, RZ ;  /* 0x000000ffff0d7224 */ /* 0x000fce00078e00ff */
[----:B------:R-:W-:-:S07]  /*b8b0*/  LEPC R20, `(.L_x_33) ;  /* 0x000000001014794e */ /* 0x000fce0000000000 */
[----:B-1----:R-:W-:Y:S05]  /*b8c0*/  CALL.ABS.NOINC R2 ;  /* 0x0000000002007343 */ /* 0x002fea0003c00000 */
.L_x_33:
[----:B------:R-:W4:Y:S02]  /*b8d0*/  LDL R2, [R1+0x4] ;  /* 0x0000040001027983 */ /* 0x000f240000100800 */
[----:B----4-:R-:W-:-:S04]  /*b8e0*/  IADD3 R0, R2, 0x400, RZ ;  /* 0x0000040002007810 */ /* 0x010fc80007ffe0ff */
[----:B------:R-:W-:-:S13]  /*b8f0*/  LOP3.LUT P0, RZ, R0, 0x3ff, RZ, 0xc0, !PT ;  /* 0x000003ff00ff7812 */ /* 0x000fda000780c0ff */
[----:B------:R-:W-:Y:S05]  /*b900*/  @!P0 BRA `(.L_x_34) ;  /* 0x0000000000808947 */ /* 0x000fea0003800000 */
[----:B------:R-:W-:Y:S01]  /*b910*/  MOV R0, 0x0 ;  /* 0x0000000000007802 */ /* 0x000fe20000000f00 */
[----:B------:R-:W-:Y:S01]  /*b920*/  ULDC.64 UR6, c[0x4][0xa8] ;  /* 0x01002a0000067ab9 */ /* 0x000fe20000000a00 */
[----:B------:R-:W-:Y:S01]  /*b930*/  ULDC.64 UR8, c[0x4][0xb0] ;  /* 0x01002c0000087ab9 */ /* 0x000fe20000000a00 */
[----:B------:R-:W-:Y:S01]  /*b940*/  ULDC.64 UR4, c[0x4][0x10] ;  /* 0x0100040000047ab9 */ /* 0x000fe20000000a00 */
[----:B------:R1:W2:Y:S01]  /*b950*/  LDC.64 R2, c[0x4][R0] ;  /* 0x0100000000027b82 */ /* 0x0002a20000000a00 */
[----:B------:R-:W-:Y:S01]  /*b960*/  IMAD.U32 R4, RZ, RZ, UR6 ;  /* 0x00000006ff047e24 */ /* 0x000fe2000f8e00ff */
[----:B------:R-:W-:Y:S01]  /*b970*/  MOV R10, UR4 ;  /* 0x00000004000a7c02 */ /* 0x000fe20008000f00 */
[----:B------:R-:W-:Y:S02]  /*b980*/  IMAD.U32 R5, RZ, RZ, UR7 ;  /* 0x00000007ff057e24 */ /* 0x000fe4000f8e00ff */
[----:B------:R-:W-:Y:S02]  /*b990*/  IMAD.U32 R6, RZ, RZ, UR8 ;  /* 0x00000008ff067e24 */ /* 0x000fe4000f8e00ff */
[----:B------:R-:W-:-:S02]  /*b9a0*/  IMAD.U32 R7, RZ, RZ, UR9 ;  /* 0x00000009ff077e24 */ /* 0x000fc4000f8e00ff */
[----:B------:R-:W-:Y:S02]  /*b9b0*/  IMAD.U32 R11, RZ, RZ, UR5 ;  /* 0x00000005ff0b7e24 */ /* 0x000fe4000f8e00ff */
[----:B------:R-:W-:Y:S02]  /*b9c0*/  IMAD.MOV.U32 R8, RZ, RZ, 0x70 ;  /* 0x00000070ff087424 */ /* 0x000fe400078e00ff */
[----:B------:R-:W-:Y:S02]  /*b9d0*/  IMAD.MOV.U32 R12, RZ, RZ, 0x1 ;  /* 0x00000001ff0c7424 */ /* 0x000fe400078e00ff */
[----:B-1----:R-:W-:-:S07]  /*b9e0*/  IMAD.MOV.U32 R13, RZ, RZ, RZ ;  /* 0x000000ffff0d7224 */ /* 0x002fce00078e00ff */
[----:B------:R-:W-:-:S07]  /*b9f0*/  LEPC R20, `(.L_x_35) ;  /* 0x000000001014794e */ /* 0x000fce0000000000 */
[----:B--2---:R-:W-:Y:S05]  /*ba00*/  CALL.ABS.NOINC R2 ;  /* 0x0000000002007343 */ /* 0x004fea0003c00000 */
.L_x_35:
[----:B------:R-:W-:Y:S01]  /*ba10*/  MOV R2, 0x0 ;  /* 0x0000000000027802 */ /* 0x000fe20000000f00 */
[----:B------:R-:W-:Y:S01]  /*ba20*/  ULDC.64 UR6, c[0x4][0xa8] ;  /* 0x01002a0000067ab9 */ /* 0x000fe20000000a00 */
[----:B------:R-:W-:Y:S01]  /*ba30*/  ULDC.64 UR8, c[0x4][0xb0] ;  /* 0x01002c0000087ab9 */ /* 0x000fe20000000a00 */
[----:B------:R-:W-:Y:S01]  /*ba40*/  ULDC.64 UR4, c[0x4][0x18] ;  /* 0x0100060000047ab9 */ /* 0x000fe20000000a00 */
[----:B------:R-:W-:Y:S01]  /*ba50*/  MOV R4, UR6 ;  /* 0x0000000600047c02 */ /* 0x000fe20008000f00 */
[----:B------:R-:W-:Y:S01]  /*ba60*/  IMAD.U32 R5, RZ, RZ, UR7 ;  /* 0x00000007ff057e24 */ /* 0x000fe2000f8e00ff */
[----:B------:R-:W1:Y:S01]  /*ba70*/  LDC.64 R2, c[0x4][R2] ;  /* 0x0100000002027b82 */ /* 0x000e620000000a00 */
[----:B------:R-:W-:Y:S01]  /*ba80*/  IMAD.U32 R6, RZ, RZ, UR8 ;  /* 0x00000008ff067e24 */ /* 0x000fe2000f8e00ff */
[----:B------:R-:W-:Y:S01]  /*ba90*/  MOV R11, UR5 ;  /* 0x00000005000b7c02 */ /* 0x000fe20008000f00 */
[----:B------:R-:W-:Y:S02]  /*baa0*/  IMAD.U32 R7, RZ, RZ, UR9 ;  /* 0x00000009ff077e24 */ /* 0x000fe4000f8e00ff */
[----:B------:R-:W-:-:S02]  /*bab0*/  IMAD.U32 R10, RZ, RZ, UR4 ;  /* 0x00000004ff0a7e24 */ /* 0x000fc4000f8e00ff */
[----:B------:R-:W-:Y:S02]  /*bac0*/  IMAD.MOV.U32 R8, RZ, RZ, 0x70 ;  /* 0x00000070ff087424 */ /* 0x000fe400078e00ff */
[----:B------:R-:W-:Y:S02]  /*bad0*/  IMAD.MOV.U32 R12, RZ, RZ, 0x1 ;  /* 0x00000001ff0c7424 */ /* 0x000fe400078e00ff */
[----:B------:R-:W-:-:S07]  /*bae0*/  IMAD.MOV.U32 R13, RZ, RZ, RZ ;  /* 0x000000ffff0d7224 */ /* 0x000fce00078e00ff */
[----:B------:R-:W-:-:S07]  /*baf0*/  LEPC R20, `(.L_x_34) ;  /* 0x000000001014794e */ /* 0x000fce0000000000 */
[----:B-1----:R-:W-:Y:S05]  /*bb00*/  CALL.ABS.NOINC R2 ;  /* 0x0000000002007343 */ /* 0x002fea0003c00000 */
.L_x_34:
[----:B------:R-:W2:Y:S01]  /*bb10*/  LDL R2, [R1] ;  /* 0x0000000001027983 */ /* 0x000ea20000100800 */
[----:B------:R-:W1:Y:S01]  /*bb20*/  LDC R0, c[0x0][0x428] ;  /* 0x00010a00ff007b82 */ /* 0x000e620000000800 */
[----:B------:R-:W-:Y:S02]  /*bb30*/  ULDC.64 UR4, c[0x0][0x9f8] ;  /* 0x00027e0000047ab9 */ /* 0x000fe40000000a00 */
[----:B------:R-:W3:Y:S01]  /*bb40*/  LDL.LU R6, [R1+0x8] ;  /* 0x0000080001067983 */ /* 0x000ee20000300800 */
[----:B-1----:R-:W-:-:S03]  /*bb50*/  ISETP.NE.AND P1, PT, R0, 0x1, PT ;  /* 0x000000010000780c */ /* 0x002fc60003f25270 */
[----:B------:R-:W4:Y:S01]  /*bb60*/  LDL R5, [R1+0x10] ;  /* 0x0000100001057983 */ /* 0x000f220000100800 */
[----:B------:R-:W-:Y:S01]  /*bb70*/  ISETP.NE.U32.AND P0, PT, RZ, UR4, PT ;  /* 0x00000004ff007c0c */ /* 0x000fe2000bf05070 */
[----:B------:R-:W-:Y:S01]  /*bb80*/  ULDC.64 UR6, c[0x0][0x208] ;  /* 0x0000820000067ab9 */ /* 0x000fe20000000a00 */
[----:B------:R-:W-:Y:S01]  /*bb90*/  ULDC UR4, c[0x0][0xda8] ;  /* 0x00036a0000047ab9 */ /* 0x000fe20000000800 */
[----:B------:R-:W1:Y:S01]  /*bba0*/  S2R R7, SR_TID.X ;  /* 0x0000000000077919 */ /* 0x000e620000002100 */
[----:B------:R-:W-:-:S05]  /*bbb0*/  ISETP.NE.AND.EX P0, PT, RZ, UR5, PT, P0 ;  /* 0x00000005ff007c0c */ /* 0x000fca000bf05300 */
[----:B------:R-:W2:Y:S08]  /*bbc0*/  @P1 LDC R0, c[0x0][0x42c] ;  /* 0x00010b00ff001b82 */ /* 0x000eb00000000800 */
[----:B------:R-:W2:Y:S01]  /*bbd0*/  @P1 LDC R3, c[0x0][0x430] ;  /* 0x00010c00ff031b82 */ /* 0x000ea20000000800 */
[----:B-1----:R-:W-:Y:S01]  /*bbe0*/  LOP3.LUT R7, R7, 0x1f, RZ, 0xc0, !PT ;  /* 0x0000001f07077812 */ /* 0x002fe200078ec0ff */
[----:B--2---:R-:W-:-:S04]  /*bbf0*/  @P1 IMAD.HI.U32 R0, R2, R0, RZ ;  /* 0x0000000002001227 */ /* 0x004fc800078e00ff */
[----:B------:R-:W-:Y:S01]  /*bc00*/  IMAD.MOV.U32 R4, RZ, RZ, R2 ;  /* 0x000000ffff047224 */ /* 0x000fe200078e0002 */
[----:B------:R-:W-:Y:S02]  /*bc10*/  @P1 SHF.R.U32.HI R4, RZ, R3, R0 ;  /* 0x00000003ff041219 */ /* 0x000fe40000011600 */
[----:B------:R-:W1:Y:S01]  /*bc20*/  @P0 LDC.64 R2, c[0x0][0x9f8] ;  /* 0x00027e00ff020b82 */ /* 0x000e620000000a00 */
[----:B------:R-:W-:Y:S01]  /*bc30*/  MOV R0, R19 ;  /* 0x0000001300007202 */ /* 0x000fe20000000f00 */
[----:B-1----:R-:W-:-:S05]  /*bc40*/  @P0 IMAD.WIDE R2, R19, 0x4, R2 ;  /* 0x0000000413020825 */ /* 0x002fca00078e0202 */
[----:B------:R1:W5:Y:S01]  /*bc50*/  @P0 LDG.E R0, desc[UR6][R2.64] ;  /* 0x0000000602000981 */ /* 0x000362000c1e1900 */
[----:B------:R-:W-:Y:S01]  /*bc60*/  ISETP.NE.AND P1, PT, R7, RZ, PT ;  /* 0x000000ff0700720c */ /* 0x000fe20003f25270 */
[----:B---3--:R-:W-:-:S03]  /*bc70*/  IMAD.MOV R8, RZ, RZ, -R6 ;  /* 0x000000ffff087224 */ /* 0x008fc600078e0a06 */
[----:B------:R-:W-:Y:S01]  /*bc80*/  PLOP3.LUT P2, PT, P1, PT, PT, 0x8, 0x0 ;  /* 0x000000000000781c */ /* 0x000fe20000f4e170 */
[----:B----4-:R-:W-:-:S04]  /*bc90*/  IMAD R8, R8, UR4, R5 ;  /* 0x0000000408087c24 */ /* 0x010fc8000f8e0205 */
[----:B------:R-:W-:-:S04]  /*bca0*/  IMAD.SHL.U32 R8, R8, 0x80, RZ ;  /* 0x0000008008087824 */ /* 0x000fc800078e00ff */
[----:B------:R-:W-:-:S05]  /*bcb0*/  VOTEU.ALL UP1, P1 ;  /* 0x00000000003f7886 */ /* 0x000fca0000820000 */
[----:B------:R-:W-:-:S04]  /*bcc0*/  @!UP1 UIADD3 UR8, UP0, UR36, 0x270, URZ ;  /* 0x0000027024089890 */ /* 0x000fc8000ff1e03f */
[----:B------:R-:W-:-:S03]  /*bcd0*/  @!UP1 UIADD3.X UR9, URZ, UR37, URZ, UP0, !UPT ;  /* 0x000000253f099290 */ /* 0x000fc600087fe43f */
[----:B-1----:R-:W-:-:S09]  /*bce0*/  VOTEU.ALL UP0, P1 ;  /* 0x00000000003f7886 */ /* 0x002fd20000800000 */
.L_x_36:
[----:B------:R-:W2:Y:S01]  /*bcf0*/  LDL R2, [R1] ;  /* 0x0000000001027983 */ /* 0x000ea20000100800 */
[----:B------:R-:W-:Y:S02]  /*bd00*/  PLOP3.LUT P0, PT, P0, P2, PT, 0xa2, 0x0 ;  /* 0x000000000000781c */ /* 0x000fe40000705472 */
[----:B------:R-:W-:Y:S01]  /*bd10*/  @P2 R2UR P0, UR7, R19 ;  /* 0x00000000130722ca */ /* 0x000fe20000000000 */
[----:B------:R-:W-:-:S07]  /*bd20*/  UMOV UR4, URZ ;  /* 0x0000003f00047c82 */ /* 0x000fce0008000000 */
[----:B------:R-:W-:Y:S02]  /*bd30*/  PLOP3.LUT P0, PT, P0, P2, PT, 0xa2, 0x0 ;  /* 0x000000000000781c */ /* 0x000fe40000705472 */
[----:B--2---:R-:W-:-:S08]  /*bd40*/  @P2 R2UR.OR P0, UR6, R2 ;  /* 0x00000000020622ca */ /* 0x004fd00000100000 */
[----:B------:R-:W-:Y:S02]  /*bd50*/  PLOP3.LUT P0, PT, P0, P2, PT, 0xa2, 0x0 ;  /* 0x000000000000781c */ /* 0x000fe40000705472 */
[----:B------:R-:W-:-:S08]  /*bd60*/  @P2 R2UR.OR P0, UR5, R8 ;  /* 0x00000000080522ca */ /* 0x000fd00000100000 */
[----:B------:R-:W-:-:S05]  /*bd70*/  @P2 PLOP3.LUT P2, PT, P0, PT, PT, 0x80, 0x0 ;  /* 0x000000000000281c */ /* 0x000fca000074f070 */
[----:B------:R1:W-:Y:S08]  /*bd80*/  @!UP0 UTMAPF.L2.4D [UR4], [UR8] ;  /* 0x00000004080085b8 */ /* 0x0003f00008018000 */
[----:B-1----:R-:W-:Y:S05]  /*bd90*/  @P2 BRA.U.ANY `(.L_x_36) ;  /* 0xfffffffd00d42947 */ /* 0x002fea000393ffff */
[----:B------:R-:W-:Y:S01]  /*bda0*/  PLOP3.LUT P2, PT, P1, PT, PT, 0x8, 0x0 ;  /* 0x000000000000781c */ /* 0x000fe20000f4e170 */
[----:B------:R-:W-:Y:S01]  /*bdb0*/  VOTEU.ALL UP0, P1 ;  /* 0x00000000003f7886 */ /* 0x000fe20000800000 */
[----:B------:R-:W-:-:S11]  /*bdc0*/  UMOV UR4, 0x40 ;  /* 0x0000004000047882 */ /* 0x000fd60000000000 */
.L_x_37:
[----:B------:R-:W2:Y:S01]  /*bdd0*/  LDL R2, [R1] ;  /* 0x0000000001027983 */ /* 0x000ea20000100800 */
[----:B------:R-:W-:Y:S02]  /*bde0*/  PLOP3.LUT P0, PT, P0, P2, PT, 0xa2, 0x0 ;  /* 0x000000000000781c */ /* 0x000fe40000705472 */
[----:B------:R-:W-:-:S08]  /*bdf0*/  @P2 R2UR P0, UR7, R19 ;  /* 0x00000000130722ca */ /* 0x000fd00000000000 */
        /* <DEDUP_REMOVED lines=10> */
.L_x_38:
        /* <DEDUP_REMOVED lines=10> */
[----:B------:R-:W1:Y:S01]  /*bf40*/  LDC.64 R2, c[0x0][0x3f8] ;  /* 0x0000fe00ff027b82 */ /* 0x000e620000000a00 */
[----:B------:R-:W-:Y:S01]  /*bf50*/  UMOV UR4, 0xffffffff ;  /* 0xffffffff00047882 */ /* 0x000fe20000000000 */
[----:B-1----:R-:W-:-:S04]  /*bf60*/  ISETP.NE.U32.AND P0, PT, R2, RZ, PT ;  /* 0x000000ff0200720c */ /* 0x002fc80003f05070 */
[----:B------:R-:W-:-:S04]  /*bf70*/  ISETP.NE.AND.EX P0, PT, R3, RZ, PT, P0 ;  /* 0x000000ff0300720c */ /* 0x000fc80003f05300 */
[----:B-----5:R-:W-:Y:S01]  /*bf80*/  SEL R5, R0, RZ, !P0 ;  /* 0x000000ff00057207 */ /* 0x020fe20004000000 */
[----:B------:R-:W-:Y:S08]  /*bf90*/  BRA.DIV UR4, `(.L_x_39) ;  /* 0x0000002a04587947 */ /* 0x000ff0000b800000 */
.L_x_92:
[----:B------:R-:W2:Y:S01]  /*bfa0*/  LDL R6, [R1+0xc] ;  /* 0x00000c0001067983 */ /* 0x000ea20000100800 */
[----:B------:R-:W-:Y:S01]  /*bfb0*/  UMOV UR4, 0xffffffff ;  /* 0xffffffff00047882 */ /* 0x000fe20000000000 */
[----:B------:R-:W-:Y:S01]  /*bfc0*/  SHF.R.S32.HI R11, RZ, 0x1f, R0 ;  /* 0x0000001fff0b7819 */ /* 0x000fe20000011400 */
[----:B--2---:R-:W-:Y:S01]  /*bfd0*/  VIADD R10, R6, 0xffffffff ;  /* 0xffffffff060a7836 */ /* 0x004fe20000000000 */
[----:B------:R-:W-:Y:S06]  /*bfe0*/  BRA.DIV UR4, `(.L_x_40) ;  /* 0x0000002a04787947 */ /* 0x000fec000b800000 */
[----:B------:R-:W-:-:S13]  /*bff0*/  ELECT P6, URZ, PT ;  /* 0x00000000003f782f */ /* 0x000fda00038c0000 */
.L_x_95:
[----:B------:R-:W-:Y:S05]  /*c000*/  @!P6 BRA `(.L_x_41) ;  /* 0x000000040018e947 */ /* 0x000fea0003800000 */
[----:B------:R-:W-:Y:S01]  /*c010*/  IMAD.MOV.U32 R18, RZ, RZ, R10 ;  /* 0x000000ffff127224 */ /* 0x000fe200078e000a */
[----:B------:R-:W-:Y:S01]  /*c020*/  MOV R5, R0 ;  /* 0x0000000000057202 */ /* 0x000fe20000000f00 */
[----:B------:R-:W-:Y:S06]  /*c030*/  @!P0 BRA `(.L_x_42) ;  /* 0x00000000004c8947 */ /* 0x000fec0003800000 */
[----:B------:R-:W1:Y:S01]  /*c040*/  LDC R9, c[0x0][0x41c] ;  /* 0x00010700ff097b82 */ /* 0x000e620000000800 */
[----:B------:R-:W-:Y:S01]  /*c050*/  IMAD.MOV.U32 R5, RZ, RZ, R10 ;  /* 0x000000ffff057224 */ /* 0x000fe200078e000a */
[----:B------:R-:W-:Y:S01]  /*c060*/  ULDC.64 UR4, c[0x0][0x408] ;  /* 0x0001020000047ab9 */ /* 0x000fe20000000a00 */
[----:B------:R-:W-:Y:S01]  /*c070*/  ULDC.64 UR6, c[0x0][0x208] ;  /* 0x0000820000067ab9 */ /* 0x000fe20000000a00 */
[----:B-1----:R-:W-:-:S13]  /*c080*/  ISETP.NE.AND P1, PT, R9, 0x1, PT ;  /* 0x000000010900780c */ /* 0x002fda0003f25270 */
[----:B------:R-:W1:Y:S02]  /*c090*/  @P1 LDC.64 R6, c[0x0][0x420] ;  /* 0x00010800ff061b82 */ /* 0x000e640000000a00 */
[----:B-1----:R-:W-:-:S05]  /*c0a0*/  @P1 IMAD.HI.U32 R6, R10, R6, RZ ;  /* 0x000000060a061227 */ /* 0x002fca00078e00ff */
[----:B------:R-:W-:Y:S01]  /*c0b0*/  @P1 SHF.R.U32.HI R5, RZ, R7, R6 ;  /* 0x00000007ff051219 */ /* 0x000fe20000011606 */
[----:B------:R-:W-:-:S03]  /*c0c0*/  IMAD R6, R11, UR4, RZ ;  /* 0x000000040b067c24 */ /* 0x000fc6000f8e02ff */
[--C-:B------:R-:W-:Y:S01]  /*c0d0*/  SHF.R.S32.HI R7, RZ, 0x1f, R5.reuse ;  /* 0x0000001fff077819 */ /* 0x100fe20000011405 */
[----:B------:R-:W-:-:S04]  /*c0e0*/  IMAD.MOV R18, RZ, RZ, -R5 ;  /* 0x000000ffff127224 */ /* 0x000fc800078e0a05 */
[----:B------:R-:W-:Y:S02]  /*c0f0*/  IMAD R18, R9, R18, R10 ;  /* 0x0000001209127224 */ /* 0x000fe400078e020a */
[----:B------:R-:W-:Y:S02]  /*c100*/  IMAD R9, R0, UR5, R6 ;  /* 0x0000000500097c24 */ /* 0x000fe4000f8e0206 */
[----:B------:R-:W-:-:S04]  /*c110*/  IMAD.MOV.U32 R6, RZ, RZ, R5 ;  /* 0x000000ffff067224 */ /* 0x000fc800078e0005 */
[----:B------:R-:W-:-:S04]  /*c120*/  IMAD.WIDE.U32 R6, R0, UR4, R6 ;  /* 0x0000000400067c25 */ /* 0x000fc8000f8e0006 */
[----:B------:R-:W-:Y:S01]  /*c130*/  IMAD.IADD R5, R7, 0x1, R9 ;  /* 0x0000000107057824 */ /* 0x000fe200078e0209 */
[----:B------:R-:W-:-:S04]  /*c140*/  LEA R12, P1, R6, R2, 0x2 ;  /* 0x00000002060c7211 */ /* 0x000fc800078210ff */
[----:B------:R-:W-:-:S05]  /*c150*/  LEA.HI.X R13, R6, R3, R5, 0x2, P1 ;  /* 0x00000003060d7211 */ /* 0x000fca00008f1405 */
[----:B------:R1:W5:Y:S04]  /*c160*/  LDG.E R5, desc[UR6][R12.64] ;  /* 0x000000060c057981 */ /* 0x000368000c1e1900 */
.L_x_42:
[----:B------:R-:W2:Y:S01]  /*c170*/  S2R R7, SR_CgaCtaId ;  /* 0x0000000000077919 */ /* 0x000ea20000008800 */
[----:B------:R-:W-:-:S04]  /*c180*/  MOV R6, 0x400 ;  /* 0x0000040000067802 */ /* 0x000fc80000000f00 */
[----:B--2---:R-:W-:Y:S02]  /*c190*/  LEA R6, R7, R6, 0x18 ;  /* 0x0000000607067211 */ /* 0x004fe400078ec0ff */
[----:B------:R-:W-:Y:S02]  /*c1a0*/  SHF.L.U32 R7, R17, 0x1f, RZ ;  /* 0x0000001f11077819 */ /* 0x000fe400000006ff */
[----:B------:R-:W-:-:S04]  /*c1b0*/  LEA R6, R16, R6, 0x3 ;  /* 0x0000000610067211 */ /* 0x000fc800078e18ff */
[----:B------:R-:W2:Y:S02]  /*c1c0*/  SYNCS.PHASECHK.TRANS64.TRYWAIT P1, [R6+URZ+0x36840], R7 ;  /* 0x03684007060075a7 */ /* 0x000ea4000802017f */
[----:B--2---:R-:W-:Y:S05]  /*c1d0*/  @!P1 BRA `(.L_x_43) ;  /* 0x00000028001c9947 */ /* 0x004fea0003800000 */
.L_x_96:
[----:B------:R-:W3:Y:S02]  /*c1e0*/  S2R R9, SR_TID.X ;  /* 0x0000000000097919 */ /* 0x000ee40000002100 */
[----:B---3--:R-:W-:-:S04]  /*c1f0*/  LOP3.LUT R9, R9, 0x7f, RZ, 0xc0, !PT ;  /* 0x0000007f09097812 */ /* 0x008fc800078ec0ff */
[----:B------:R-:W-:-:S13]  /*c200*/  ISETP.NE.AND P1, PT, R9, RZ, PT ;  /* 0x000000ff0900720c */ /* 0x000fda0003f25270 */
[----:B------:R-:W-:Y:S05]  /*c210*/  @P1 BRA `(.L_x_44) ;  /* 0x00000000001c1947 */ /* 0x000fea0003800000 */
[----:B------:R-:W3:Y:S01]  /*c220*/  S2R R9, SR_TID.X ;  /* 0x0000000000097919 */ /* 0x000ee20000002100 */
[----:B--2---:R-:W-:-:S04]  /*c230*/  IMAD.MOV.U32 R7, RZ, RZ, 0xa800 ;  /* 0x0000a800ff077424 */ /* 0x004fc800078e00ff */
[----:B------:R4:W-:Y:S01]  /*c240*/  SYNCS.ARRIVE.TRANS64 RZ, [R6+URZ+0x36830], R7 ;  /* 0x0368300706ff79a7 */ /* 0x0009e2000800003f */
[----:B---3--:R-:W-:-:S04]  /*c250*/  LOP3.LUT R9, R9, 0x1f, RZ, 0xc0, !PT ;  /* 0x0000001f09097812 */ /* 0x008fc800078ec0ff */
[----:B------:R-:W-:-:S13]  /*c260*/  ISETP.NE.AND P1, PT, R9, RZ, PT ;  /* 0x000000ff0900720c */ /* 0x000fda0003f25270 */
[----:B----4-:R-:W-:Y:S05]  /*c270*/  @!P1 BRA `(.L_x_44) ;  /* 0x0000000000049947 */ /* 0x010fea0003800000 */
[----:B------:R-:W-:Y:S01]  /*c280*/  BPT.TRAP 0x1 ;  /* 0x000000040000795c */ /* 0x000fe20000300000 */
.L_x_44:
[----:B------:R-:W3:Y:S01]  /*c290*/  S2R R9, SR_CgaCtaId ;  /* 0x0000000000097919 */ /* 0x000ee20000008800 */
[----:B--2---:R-:W-:Y:S01]  /*c2a0*/  MOV R7, 0x400 ;  /* 0x0000040000077802 */ /* 0x004fe20000000f00 */
[----:B------:R-:W-:Y:S01]  /*c2b0*/  UIADD3 UR4, UP0, UR36, 0x370, URZ ;  /* 0x0000037024047890 */ /* 0x000fe2000ff1e03f */
[----:B------:R-:W-:Y:S01]  /*c2c0*/  R2UR UR9, R6 ;  /* 0x00000000060972ca */ /* 0x000fe200000e0000 */
[----:B------:R-:W-:Y:S01]  /*c2d0*/  UMOV UR10, URZ ;  /* 0x0000003f000a7c82 */ /* 0x000fe20008000000 */
[----:B------:R-:W-:Y:S01]  /*c2e0*/  R2UR UR11, R18 ;  /* 0x00000000120b72ca */ /* 0x000fe200000e0000 */
[----:B------:R-:W-:Y:S01]  /*c2f0*/  UIADD3.X UR5, URZ, UR37, URZ, UP0, !UPT ;  /* 0x000000253f057290 */ /* 0x000fe200087fe43f */
[----:B------:R-:W-:Y:S01]  /*c300*/  R2UR UR12, R4 ;  /* 0x00000000040c72ca */ /* 0x000fe200000e0000 */
[----:B------:R-:W-:Y:S01]  /*c310*/  UMOV UR6, 0x0 ;  /* 0x0000000000067882 */ /* 0x000fe20000000000 */
[----:B-----5:R-:W-:Y:S01]  /*c320*/  R2UR UR13, R5 ;  /* 0x00000000050d72ca */ /* 0x020fe200000e0000 */
[----:B------:R-:W-:Y:S01]  /*c330*/  UMOV UR7, 0x14f00000 ;  /* 0x14f0000000077882 */ /* 0x000fe20000000000 */
[----:B------:R-:W-:-:S05]  /*c340*/  UMOV UR16, 0x40 ;  /* 0x0000004000107882 */ /* 0x000fca0000000000 */
[----:B------:R-:W-:Y:S02]  /*c350*/  UIADD3 UR9, UR9, 0x36830, URZ ;  /* 0x0003683009097890 */ /* 0x000fe4000fffe03f */
[----:B------:R-:W-:Y:S01]  /*c360*/  UIMAD UR11, UR11, 0x70, URZ ;  /* 0x000000700b0b78a4 */ /* 0x000fe2000f8e023f */
[----:B---3--:R-:W-:-:S05]  /*c370*/  LEA R7, R9, R7, 0x18 ;  /* 0x0000000709077211 */ /* 0x008fca00078ec0ff */
[----:B------:R-:W-:-:S05]  /*c380*/  IMAD R6, R16, 0xa800, R7 ;  /* 0x0000a80010067824 */ /* 0x000fca00078e0207 */
[----:B------:R-:W-:-:S13]  /*c390*/  R2UR UR8, R6 ;  /* 0x00000000060872ca */ /* 0x000fda00000e0000 */
[----:B------:R-:W-:Y:S02]  /*c3a0*/  UIADD3 UR14, UR8, 0x21400, URZ ;  /* 0x00021400080e7890 */ /* 0x000fe4000fffe03f */
[----:B------:R-:W-:Y:S02]  /*c3b0*/  UIADD3 UR15, UR8, 0x24c00, URZ ;  /* 0x00024c00080f7890 */ /* 0x000fe4000fffe03f */
[----:B------:R-:W-:-:S03]  /*c3c0*/  UIADD3 UR17, UR8, 0x28400, URZ ;  /* 0x0002840008117890 */ /* 0x000fc6000fffe03f */
[----:B------:R-:W-:Y:S01]  /*c3d0*/  UMOV UR8, UR14 ;  /* 0x0000000e00087c82 */ /* 0x000fe20008000000 */
[----:B------:R-:W-:Y:S01]  /*c3e0*/  UMOV UR14, 0x80 ;  /* 0x00000080000e7882 */ /* 0x000fe20000000000 */
[----:B------:R2:W-:Y:S02]  /*c3f0*/  UTMALDG.4D [UR8], [UR4], desc[UR6] ;  /* 0x00000608040075b4 */ /* 0x0005e40008019000 */
[----:B--2---:R-:W-:Y:S01]  /*c400*/  UMOV UR8, UR15 ;  /* 0x0000000f00087c82 */ /* 0x004fe20008000000 */
[----:B------:R-:W-:Y:S02]  /*c410*/  UMOV UR10, UR16 ;  /* 0x00000010000a7c82 */ /* 0x000fe40008000000 */
[----:B------:R2:W-:Y:S02]  /*c420*/  UTMALDG.4D [UR8], [UR4], desc[UR6] ;  /* 0x00000608040075b4 */ /* 0x0005e40008019000 */
[----:B--2---:R-:W-:Y:S01]  /*c430*/  UMOV UR8, UR17 ;  /* 0x0000001100087c82 */ /* 0x004fe20008000000 */
[----:B------:R-:W-:-:S02]  /*c440*/  UMOV UR10, UR14 ;  /* 0x0000000e000a7c82 */ /* 0x000fc40008000000 */
[----:B------:R2:W-:Y:S02]  /*c450*/  UTMALDG.4D [UR8], [UR4], desc[UR6] ;  /* 0x00000608040075b4 */ /* 0x0005e40008019000 */
[----:B--2---:R-:W-:Y:S01]  /*c460*/  NOP ;  /* 0x0000000000007918 */ /* 0x004fe20000000000 */
.L_x_41:
[----:B------:R-:W2:Y:S04]  /*c470*/  LDL.LU R14, [R1] ;  /* 0x00000000010e7983 */ /* 0x000ea80000300800 */
[----:B-1----:R-:W3:Y:S01]  /*c480*/  LDL R13, [R1+0x18] ;  /* 0x00001800010d7983 */ /* 0x002ee20000100800 */
[----:B------:R-:W-:-:S03]  /*c490*/  MOV R9, 0x400 ;  /* 0x0000040000097802 */ /* 0x000fc60000000f00 */
[----:B------:R-:W4:Y:S01]  /*c4a0*/  LDL.LU R7, [R1+0x14] ;  /* 0x0000140001077983 */ /* 0x000f220000300800 */
[----:B------:R-:W1:Y:S01]  /*c4b0*/  S2R R12, SR_CgaCtaId ;  /* 0x00000000000c7919 */ /* 0x000e620000008800 */
[----:B------:R-:W-:Y:S05]  /*c4c0*/  WARPSYNC.ALL ;  /* 0x0000000000007948 */ /* 0x000fea0003800000 */
[----:B------:R-:W-:-:S13]  /*c4d0*/  ELECT P1, URZ, PT ;  /* 0x00000000003f782f */ /* 0x000fda0003820000 */
[----:B------:R-:W-:Y:S01]  /*c4e0*/  @P1 R2UR UR13, R19 ;  /* 0x00000000130d12ca */ /* 0x000fe200000e0000 */
[----:B------:R-:W-:Y:S01]  /*c4f0*/  UIADD3 UR4, UP0, UR36, 0x270, URZ ;  /* 0x0000027024047890 */ /* 0x000fe2000ff1e03f */
[----:B------:R-:W-:-:S03]  /*c500*/  @P1 R2UR UR11, R8 ;  /* 0x00000000080b12ca */ /* 0x000fc600000e0000 */
[----:B------:R-:W-:Y:S01]  /*c510*/  UIADD3.X UR5, URZ, UR37, URZ, UP0, !UPT ;  /* 0x000000253f057290 */ /* 0x000fe200087fe43f */
[----:B-1----:R-:W-:-:S04]  /*c520*/  LEA R9, R12, R9, 0x18 ;  /* 0x000000090c097211 */ /* 0x002fc800078ec0ff */
[----:B------:R-:W-:Y:S01]  /*c530*/  R2UR UR24, R9 ;  /* 0x00000000091872ca */ /* 0x000fe200000e0000 */
[----:B------:R-:W-:Y:S01]  /*c540*/  @P1 IMAD.MOV.U32 R6, RZ, RZ, 0xc000 ;  /* 0x0000c000ff061424 */ /* 0x000fe200078e00ff */
[----:B------:R-:W-:Y:S01]  /*c550*/  BAR.SYNC.DEFER_BLOCKING 0x8, 0x120 ;  /* 0x0204800000007b1d */ /* 0x000fe20000010000 */
[----:B------:R-:W-:-:S10]  /*c560*/  @P1 R2UR UR21, R19 ;  /* 0x00000000131512ca */ /* 0x000fd400000e0000 */
[----:B------:R-:W-:Y:S02]  /*c570*/  UIADD3 UR8, UR24, 0x15400, URZ ;  /* 0x0001540018087890 */ /* 0x000fe4000fffe03f */
[----:B------:R-:W-:Y:S01]  /*c580*/  UIADD3 UR9, UR24, 0x36800, URZ ;  /* 0x0003680018097890 */ /* 0x000fe2000fffe03f */
[----:B------:R-:W-:Y:S01]  /*c590*/  UMOV UR6, 0x0 ;  /* 0x0000000000067882 */ /* 0x000fe20000000000 */
[----:B------:R-:W-:Y:S01]  /*c5a0*/  UMOV UR7, 0x12f00000 ;  /* 0x12f0000000077882 */ /* 0x000fe20000000000 */
[----:B------:R-:W-:Y:S01]  /*c5b0*/  UMOV UR10, URZ ;  /* 0x0000003f000a7c82 */ /* 0x000fe20008000000 */
[----:B------:R-:W-:Y:S01]  /*c5c0*/  @P1 R2UR UR19, R8 ;  /* 0x00000000081312ca */ /* 0x000fe200000e0000 */
[----:B------:R-:W-:Y:S01]  /*c5d0*/  UIADD3 UR16, UR24, 0x19400, URZ ;  /* 0x0001940018107890 */ /* 0x000fe2000fffe03f */
[----:B------:R3:W-:Y:S01]  /*c5e0*/  @P1 SYNCS.ARRIVE.TRANS64 RZ, [R9+URZ+0x36800], R6 ;  /* 0x0368000609ff19a7 */ /* 0x0007e2000800003f */
[----:B------:R-:W-:Y:S01]  /*c5f0*/  UMOV UR14, 0x0 ;  /* 0x00000000000e7882 */ /* 0x000fe20000000000 */
[----:B------:R-:W-:Y:S01]  /*c600*/  UMOV UR15, 0x12f00000 ;  /* 0x12f00000000f7882 */ /* 0x000fe20000000000 */
[----:B------:R-:W-:Y:S01]  /*c610*/  UMOV UR18, 0x40 ;  /* 0x0000004000127882 */ /* 0x000fe20000000000 */
[----:B------:R-:W-:Y:S01]  /*c620*/  UMOV UR17, UR9 ;  /* 0x0000000900117c82 */ /* 0x000fe20008000000 */
[----:B------:R-:W-:Y:S01]  /*c630*/  UMOV UR22, 0x0 ;  /* 0x0000000000167882 */ /* 0x000fe20000000000 */
[----:B------:R-:W-:Y:S01]  /*c640*/  UMOV UR23, 0x12f00000 ;  /* 0x12f0000000177882 */ /* 0x000fe20000000000 */
[----:B------:R-:W-:Y:S01]  /*c650*/  BSSY B0, `(.L_x_45) ;  /* 0x0000010000007945 */ /* 0x000fe20003800000 */
[----:B--2---:R-:W-:-:S02]  /*c660*/  @P1 R2UR UR12, R14 ;  /* 0x000000000e0c12ca */ /* 0x004fc400000e0000 */
[----:B------:R-:W-:Y:S02]  /*c670*/  @P1 R2UR UR20, R14 ;  /* 0x000000000e1412ca */ /* 0x000fe400000e0000 */
[----:B---3--:R-:W-:-:S09]  /*c680*/  LOP3.LUT R6, R13, 0x1, RZ, 0xc, !PT ;  /* 0x000000010d067812 */ /* 0x008fd200078e0cff */
[----:B------:R1:W-:Y:S01]  /*c690*/  UTMALDG.4D [UR8], [UR4], desc[UR6] ;  /* 0x00000608040075b4 */ /* 0x0003e20008019000 */
[----:B------:R-:W-:Y:S01]  /*c6a0*/  SHF.L.U32 R6, R6, 0x1f, RZ ;  /* 0x0000001f06067819 */ /* 0x000fe200000006ff */
[----:B------:R2:W-:Y:S01]  /*c6b0*/  UTMALDG.4D [UR16], [UR4], desc[UR14] ;  /* 0x00000e10040075b4 */ /* 0x0005e20008019000 */
[----:B-1----:R-:W-:Y:S02]  /*c6c0*/  @P1 R2UR UR13, R19 ;  /* 0x00000000130d12ca */ /* 0x002fe400000e0000 */
[----:B------:R-:W-:Y:S02]  /*c6d0*/  @P1 R2UR UR12, R14 ;  /* 0x000000000e0c12ca */ /* 0x000fe400000e0000 */
[----:B------:R-:W-:Y:S01]  /*c6e0*/  @P1 R2UR UR11, R8 ;  /* 0x00000000080b12ca */ /* 0x000fe200000e0000 */
[----:B------:R-:W-:Y:S01]  /*c6f0*/  UIADD3 UR8, UR24, 0x1d400, URZ ;  /* 0x0001d40018087890 */ /* 0x000fe2000fffe03f */
[----:B------:R-:W-:-:S11]  /*c700*/  UMOV UR10, 0x80 ;  /* 0x00000080000a7882 */ /* 0x000fd60000000000 */
[----:B------:R2:W-:Y:S01]  /*c710*/  UTMALDG.4D [UR8], [UR4], desc[UR22] ;  /* 0x00001608040075b4 */ /* 0x0005e20008019000 */
[----:B------:R-:W1:Y:S01]  /*c720*/  SYNCS.PHASECHK.TRANS64.TRYWAIT P1, [R9+URZ+0x36820], R6 ;  /* 0x03682006090075a7 */ /* 0x000e62000802017f */
[----:B----4-:R-:W-:Y:S01]  /*c730*/  ISETP.GE.AND P2, PT, R7, 0x71, PT ;  /* 0x000000710700780c */ /* 0x010fe20003f46270 */
[----:B-12---:R-:W-:-:S12]  /*c740*/  @!P1 BRA `(.L_x_46) ;  /* 0x0000002000d49947 */ /* 0x006fd80003800000 */
.L_x_97:
[----:B------:R-:W-:Y:S05]  /*c750*/  BSYNC B0 ;  /* 0x0000000000007941 */ /* 0x000fea0003800000 */
.L_x_45:
[----:B------:R-:W-:Y:S05]  /*c760*/  @!P2 BRA `(.L_x_47) ;  /* 0x000000180008a947 */ /* 0x000fea0003800000 */
[----:B------:R-:W2:Y:S01]  /*c770*/  LDL R8, [R1+0xc] ;  /* 0x00000c0001087983 */ /* 0x000ea20000100800 */
[----:B-1----:R-:W-:Y:S02]  /*c780*/  IMAD.MOV.U32 R7, RZ, RZ, 0x1 ;  /* 0x00000001ff077424 */ /* 0x002fe400078e00ff */
[----:B--2---:R-:W-:-:S05]  /*c790*/  IMAD.MOV R12, RZ, RZ, -R8 ;  /* 0x000000ffff0c7224 */ /* 0x004fca00078e0a08 */
[----:B------:R-:W-:-:S04]  /*c7a0*/  VIADDMNMX R12, R12, R7, 0xffffffff, !PT ;  /* 0xffffffff0c0c7446 */ /* 0x000fc80007800107 */
[----:B------:R-:W-:-:S04]  /*c7b0*/  IADD3 R6, R8, R12, RZ ;  /* 0x0000000c08067210 */ /* 0x000fc80007ffe0ff */
[----:B------:R-:W-:-:S04]  /*c7c0*/  LOP3.LUT R6, R6, 0x1, RZ, 0xc0, !PT ;  /* 0x0000000106067812 */ /* 0x000fc800078ec0ff */
[----:B------:R-:W-:Y:S01]  /*c7d0*/  ISETP.NE.U32.AND P1, PT, R6, 0x1, PT ;  /* 0x000000010600780c */ /* 0x000fe20003f25070 */
[----:B------:R-:W-:-:S12]  /*c7e0*/  VIADD R6, R8, 0xfffffffe ;  /* 0xfffffffe08067836 */ /* 0x000fd80000000000 */
[----:B------:R-:W-:Y:S05]  /*c7f0*/  @P1 BRA `(.L_x_48) ;  /* 0x0000000400fc1947 */ /* 0x000fea0003800000 */
[----:B------:R-:W-:Y:S01]  /*c800*/  VIADD R7, R16, 0x1 ;  /* 0x0000000110077836 */ /* 0x000fe20000000000 */
[----:B------:R-:W-:Y:S04]  /*c810*/  BSSY B0, `(.L_x_49) ;  /* 0x0000079000007945 */ /* 0x000fe80003800000 */
[----:B------:R-:W-:-:S04]  /*c820*/  ISETP.NE.AND P1, PT, R7, 0x2, PT ;  /* 0x000000020700780c */ /* 0x000fc80003f25270 */
[----:B------:R-:W-:Y:S02]  /*c830*/  SEL R13, RZ, 0x1, P1 ;  /* 0x00000001ff0d7807 */ /* 0x000fe40000800000 */
[----:B------:R-:W-:Y:S02]  /*c840*/  SEL R7, R7, RZ, P1 ;  /* 0x000000ff07077207 */ /* 0x000fe40000800000 */
[----:B------:R-:W-:Y:S01]  /*c850*/  LOP3.LUT R13, R17, R13, RZ, 0x3c, !PT ;  /* 0x0000000d110d7212 */ /* 0x000fe200078e3cff */
[----:B------:R-:W-:Y:S06]  /*c860*/  @!P6 BRA `(.L_x_50) ;  /* 0x0000000400cce947 */ /* 0x000fec0003800000 */
[----:B------:R-:W-:Y:S01]  /*c870*/  IMAD.MOV.U32 R8, RZ, RZ, R5 ;  /* 0x000000ffff087224 */ /* 0x000fe200078e0005 */
[----:B------:R-:W-:Y:S06]  /*c880*/  @!P0 BRA `(.L_x_51) ;  /* 0x0000000000488947 */ /* 0x000fec0003800000 */
[----:B------:R-:W1:Y:S01]  /*c890*/  LDC R15, c[0x0][0x41c] ;  /* 0x00010700ff0f7b82 */ /* 0x000e620000000800 */
[----:B------:R-:W-:Y:S01]  /*c8a0*/  ULDC.64 UR4, c[0x0][0x408] ;  /* 0x0001020000047ab9 */ /* 0x000fe20000000a00 */
[----:B------:R-:W-:Y:S01]  /*c8b0*/  ULDC.64 UR6, c[0x0][0x208] ;  /* 0x0000820000067ab9 */ /* 0x000fe20000000a00 */
[----:B-1----:R-:W-:-:S13]  /*c8c0*/  ISETP.NE.AND P1, PT, R15, 0x1, PT ;  /* 0x000000010f00780c */ /* 0x002fda0003f25270 */
[----:B------:R-:W1:Y:S02]  /*c8d0*/  @P1 LDC.64 R8, c[0x0][0x420] ;  /* 0x00010800ff081b82 */ /* 0x000e640000000a00 */
[----:B-1----:R-:W-:-:S04]  /*c8e0*/  @P1 IMAD.HI.U32 R14, R6, R8, RZ ;  /* 0x00000008060e1227 */ /* 0x002fc800078e00ff */
[----:B------:R-:W-:Y:S01]  /*c8f0*/  IMAD.MOV.U32 R8, RZ, RZ, R6 ;  /* 0x000000ffff087224 */ /* 0x000fe200078e0006 */
[----:B------:R-:W-:Y:S01]  /*c900*/  @P1 SHF.R.U32.HI R8, RZ, R9, R14 ;  /* 0x00000009ff081219 */ /* 0x000fe2000001160e */
[----:B------:R-:W-:-:S03]  /*c910*/  IMAD R14, R11, UR4, RZ ;  /* 0x000000040b0e7c24 */ /* 0x000fc6000f8e02ff */
[----:B------:R-:W-:Y:S01]  /*c920*/  IADD3 R9, -R8, RZ, RZ ;  /* 0x000000ff08097210 */ /* 0x000fe20007ffe1ff */
[----:B------:R-:W-:-:S04]  /*c930*/  IMAD R14, R0, UR5, R14 ;  /* 0x00000005000e7c24 */ /* 0x000fc8000f8e020e */
[----:B------:R-:W-:Y:S01]  /*c940*/  IMAD R6, R15, R9, R6 ;  /* 0x000000090f067224 */ /* 0x000fe200078e0206 */
[----:B------:R-:W-:-:S03]  /*c950*/  SHF.R.S32.HI R9, RZ, 0x1f, R8 ;  /* 0x0000001fff097819 */ /* 0x000fc60000011408 */
[----:B------:R-:W-:-:S04]  /*c960*/  IMAD.WIDE.U32 R8, R0, UR4, R8 ;  /* 0x0000000400087c25 */ /* 0x000fc8000f8e0008 */
[----:B------:R-:W-:Y:S01]  /*c970*/  IMAD.IADD R9, R14, 0x1, R9 ;  /* 0x000000010e097824 */ /* 0x000fe200078e0209 */
[----:B------:R-:W-:-:S04]  /*c980*/  LEA R2, P1, R8, R2, 0x2 ;  /* 0x0000000208027211 */ /* 0x000fc800078210ff */
[----:B------:R-:W-:-:S05]  /*c990*/  LEA.HI.X R3, R8, R3, R9, 0x2, P1 ;  /* 0x0000000308037211 */ /* 0x000fca00008f1409 */
[----:B------:R1:W5:Y:S04]  /*c9a0*/  LDG.E R8, desc[UR6][R2.64] ;  /* 0x0000000602087981 */ /* 0x000368000c1e1900 */
.L_x_51:
[----:B-1----:R-:W1:Y:S01]  /*c9b0*/  S2R R3, SR_CgaCtaId ;  /* 0x0000000000037919 */ /* 0x002e620000008800 */
[----:B------:R-:W-:-:S04]  /*c9c0*/  MOV R2, 0x400 ;  /* 0x0000040000027802 */ /* 0x000fc80000000f00 */
[----:B-1----:R-:W-:Y:S02]  /*c9d0*/  LEA R2, R3, R2, 0x18 ;  /* 0x0000000203027211 */ /* 0x002fe400078ec0ff */
[----:B------:R-:W-:-:S03]  /*c9e0*/  SHF.L.U32 R3, R13, 0x1f, RZ ;  /* 0x0000001f0d037819 */ /* 0x000fc600000006ff */
[----:B------:R-:W-:-:S04]  /*c9f0*/  IMAD R2, R7, 0x8, R2 ;  /* 0x0000000807027824 */ /* 0x000fc800078e0202 */
[----:B------:R-:W1:Y:S02]  /*ca00*/  SYNCS.PHASECHK.TRANS64.TRYWAIT P1, [R2+URZ+0x36840], R3 ;  /* 0x03684003020075a7 */ /* 0x000e64000802017f */
[----:B-1----:R-:W-:Y:S05]  /*ca10*/  @!P1 BRA `(.L_x_52) ;  /* 0x0000002000409947 */ /* 0x002fea0003800000 */
.L_x_98:
[----:B------:R-:W2:Y:S02]  /*ca20*/  S2R R9, SR_TID.X ;  /* 0x0000000000097919 */ /* 0x000ea40000002100 */
[----:B--2---:R-:W-:-:S04]  /*ca30*/  LOP3.LUT R9, R9, 0x7f, RZ, 0xc0, !PT ;  /* 0x0000007f09097812 */ /* 0x004fc800078ec0ff */
[----:B------:R-:W-:-:S13]  /*ca40*/  ISETP.NE.AND P2, PT, R9, RZ, PT ;  /* 0x000000ff0900720c */ /* 0x000fda0003f45270 */
[----:B------:R-:W-:Y:S05]  /*ca50*/  @P2 BRA `(.L_x_53) ;  /* 0x00000000001c2947 */ /* 0x000fea0003800000 */
[----:B------:R-:W2:Y:S01]  /*ca60*/  S2R R9, SR_TID.X ;  /* 0x0000000000097919 */ /* 0x000ea20000002100 */
[----:B-1----:R-:W-:-:S04]  /*ca70*/  IMAD.MOV.U32 R3, RZ, RZ, 0xa800 ;  /* 0x0000a800ff037424 */ /* 0x002fc800078e00ff */
[----:B------:R3:W-:Y:S01]  /*ca80*/  SYNCS.ARRIVE.TRANS64 RZ, [R2+URZ+0x36830], R3 ;  /* 0x0368300302ff79a7 */ /* 0x0007e2000800003f */
[----:B--2---:R-:W-:-:S04]  /*ca90*/  LOP3.LUT R9, R9, 0x1f, RZ, 0xc0, !PT ;  /* 0x0000001f09097812 */ /* 0x004fc800078ec0ff */
[----:B------:R-:W-:-:S13]  /*caa0*/  ISETP.NE.AND P1, PT, R9, RZ, PT ;  /* 0x000000ff0900720c */ /* 0x000fda0003f25270 */
[----:B---3--:R-:W-:Y:S05]  /*cab0*/  @!P1 BRA `(.L_x_53) ;  /* 0x0000000000049947 */ /* 0x008fea0003800000 */
[----:B------:R-:W-:Y:S01]  /*cac0*/  BPT.TRAP 0x1 ;  /* 0x000000040000795c */ /* 0x000fe20000300000 */
.L_x_53:
[----:B------:R-:W2:Y:S01]  /*cad0*/  S2R R14, SR_CgaCtaId ;  /* 0x00000000000e7919 */ /* 0x000ea20000008800 */
[----:B------:R-:W-:Y:S01]  /*cae0*/  MOV R9, 0x400 ;  /* 0x0000040000097802 */ /* 0x000fe20000000f00 */
        /* <DEDUP_REMOVED lines=9> */
[----:B------:R-:W-:Y:S01]  /*cb80*/  UMOV UR16, 0x40 ;  /* 0x0000004000107882 */ /* 0x000fe20000000000 */
[----:B------:R-:W-:Y:S01]  /*cb90*/  UMOV UR17, 0x80 ;  /* 0x0000008000117882 */ /* 0x000fe20000000000 */
[----:B-1----:R-:W-:-:S03]  /*cba0*/  SHF.L.U32 R3, R17, 0x1f, RZ ;  /* 0x0000001f11037819 */ /* 0x002fc600000006ff */
[----:B------:R-:W-:Y:S02]  /*cbb0*/  UIADD3 UR9, UR9, 0x36830, URZ ;  /* 0x0003683009097890 */ /* 0x000fe4000fffe03f */
[----:B------:R-:W-:Y:S01]  /*cbc0*/  UIMAD UR11, UR11, 0x70, URZ ;  /* 0x000000700b0b78a4 */ /* 0x000fe2000f8e023f */
[----:B--2---:R-:W-:-:S05]  /*cbd0*/  LEA R9, R14, R9, 0x18 ;  /* 0x000000090e097211 */ /* 0x004fca00078ec0ff */
[----:B------:R-:W-:-:S05]  /*cbe0*/  IMAD R2, R7, 0xa800, R9 ;  /* 0x0000a80007027824 */ /* 0x000fca00078e0209 */
[----:B------:R-:W-:Y:S01]  /*cbf0*/  R2UR UR14, R2 ;  /* 0x00000000020e72ca */ /* 0x000fe200000e0000 */
[----:B------:R-:W-:-:S05]  /*cc00*/  VIADD R2, R9, 0x36800 ;  /* 0x0003680009027836 */ /* 0x000fca0000000000 */
[----:B------:R-:W-:-:S07]  /*cc10*/  LEA R2, R16, R2, 0x3 ;  /* 0x0000000210027211 */ /* 0x000fce00078e18ff */
[----:B------:R-:W-:Y:S02]  /*cc20*/  UIADD3 UR8, UR14, 0x21400, URZ ;  /* 0x000214000e087890 */ /* 0x000fe4000fffe03f */
[----:B------:R-:W-:Y:S02]  /*cc30*/  UIADD3 UR15, UR14, 0x24c00, URZ ;  /* 0x00024c000e0f7890 */ /* 0x000fe4000fffe03f */
[----:B------:R-:W-:-:S05]  /*cc40*/  UIADD3 UR14, UR14, 0x28400, URZ ;  /* 0x000284000e0e7890 */ /* 0x000fca000fffe03f */
[----:B------:R1:W-:Y:S02]  /*cc50*/  UTMALDG.4D [UR8], [UR4], desc[UR6] ;  /* 0x00000608040075b4 */ /* 0x0003e40008019000 */
[----:B-1----:R-:W-:Y:S01]  /*cc60*/  UMOV UR8, UR15 ;  /* 0x0000000f00087c82 */ /* 0x002fe20008000000 */
[----:B------:R-:W-:Y:S02]  /*cc70*/  UMOV UR10, UR16 ;  /* 0x00000010000a7c82 */ /* 0x000fe40008000000 */
[----:B------:R1:W-:Y:S02]  /*cc80*/  UTMALDG.4D [UR8], [UR4], desc[UR6] ;  /* 0x00000608040075b4 */ /* 0x0003e40008019000 */
[----:B-1----:R-:W-:Y:S01]  /*cc90*/  UMOV UR8, UR14 ;  /* 0x0000000e00087c82 */ /* 0x002fe20008000000 */
[----:B------:R-:W-:Y:S02]  /*cca0*/  UMOV UR10, UR17 ;  /* 0x00000011000a7c82 */ /* 0x000fe40008000000 */
[----:B------:R1:W-:Y:S01]  /*ccb0*/  UTMALDG.4D [UR8], [UR4], desc[UR6] ;  /* 0x00000608040075b4 */ /* 0x0003e20008019000 */
[----:B------:R-:W2:Y:S02]  /*ccc0*/  SYNCS.PHASECHK.TRANS64.TRYWAIT P1, [R2+URZ+0x60], R3 ;  /* 0x00006003020075a7 */ /* 0x000ea4000802017f */
[----:B-12---:R-:W-:Y:S05]  /*ccd0*/  @!P1 BRA `(.L_x_54) ;  /* 0x0000001c00a49947 */ /* 0x006fea0003800000 */
.L_x_99:
[----:B------:R-:W-:Y:S05]  /*cce0*/  @P2 BRA `(.L_x_55) ;  /* 0x00000000002c2947 */ /* 0x000fea0003800000 */
[----:B------:R-:W2:Y:S01]  /*ccf0*/  S2R R9, SR_TID.X ;  /* 0x0000000000097919 */ /* 0x000ea20000002100 */
[----:B------:R-:W-:Y:S01]  /*cd00*/  MOV R14, 0x400 ;  /* 0x00000400000e7802 */ /* 0x000fe20000000f00 */
[----:B-1----:R-:W-:Y:S01]  /*cd10*/  IMAD.MOV.U32 R3, RZ, RZ, 0xa800 ;  /* 0x0000a800ff037424 */ /* 0x002fe200078e00ff */
[----:B------:R-:W1:Y:S01]  /*cd20*/  S2R R15, SR_CgaCtaId ;  /* 0x00000000000f7919 */ /* 0x000e620000008800 */
[----:B--2---:R-:W-:-:S04]  /*cd30*/  LOP3.LUT R9, R9, 0x1f, RZ, 0xc0, !PT ;  /* 0x0000001f09097812 */ /* 0x004fc800078ec0ff */
[----:B------:R-:W-:Y:S02]  /*cd40*/  ISETP.NE.AND P1, PT, R9, RZ, PT ;  /* 0x000000ff0900720c */ /* 0x000fe40003f25270 */
[----:B-1----:R-:W-:-:S05]  /*cd50*/  LEA R14, R15, R14, 0x18 ;  /* 0x0000000e0f0e7211 */ /* 0x002fca00078ec0ff */
[----:B------:R-:W-:-:S04]  /*cd60*/  IMAD R2, R16, 0x8, R14 ;  /* 0x0000000810027824 */ /* 0x000fc800078e020e */
[----:B------:R2:W-:Y:S02]  /*cd70*/  SYNCS.ARRIVE.TRANS64 RZ, [R2+URZ+0x36850], R3 ;  /* 0x0368500302ff79a7 */ /* 0x0005e4000800003f */
[----:B------:R-:W-:Y:S05]  /*cd80*/  @!P1 BRA `(.L_x_55) ;  /* 0x0000000000049947 */ /* 0x000fea0003800000 */
[----:B------:R-:W-:Y:S01]  /*cd90*/  BPT.TRAP 0x1 ;  /* 0x000000040000795c */ /* 0x000fe20000300000 */
.L_x_55:
[----:B------:R-:W3:Y:S01]  /*cda0*/  S2R R9, SR_CgaCtaId ;  /* 0x0000000000097919 */ /* 0x000ee20000008800 */
[----:B-12---:R-:W-:Y:S01]  /*cdb0*/  MOV R3, 0x400 ;  /* 0x0000040000037802 */ /* 0x006fe20000000f00 */
[----:B------:R-:W-:Y:S01]  /*cdc0*/  UIADD3 UR4, UP0, UR36, 0x470, URZ ;  /* 0x0000047024047890 */ /* 0x000fe2000ff1e03f */
[----:B------:R-:W-:Y:S01]  /*cdd0*/  R2UR UR11, R18 ;  /* 0x00000000120b72ca */ /* 0x000fe200000e0000 */
[----:B------:R-:W-:Y:S01]  /*cde0*/  UMOV UR10, URZ ;  /* 0x0000003f000a7c82 */ /* 0x000fe20008000000 */
[----:B------:R-:W-:Y:S01]  /*cdf0*/  R2UR UR13, R5 ;  /* 0x00000000050d72ca */ /* 0x000fe200000e0000 */
[----:B------:R-:W-:Y:S01]  /*ce00*/  UIADD3.X UR5, URZ, UR37, URZ, UP0, !UPT ;  /* 0x000000253f057290 */ /* 0x000fe200087fe43f */
[----:B------:R-:W-:Y:S01]  /*ce10*/  R2UR UR12, R4 ;  /* 0x00000000040c72ca */ /* 0x000fe200000e0000 */
[----:B------:R-:W-:Y:S01]  /*ce20*/  UMOV UR6, 0x0 ;  /* 0x0000000000067882 */ /* 0x000fe20000000000 */
[----:B------:R-:W-:Y:S01]  /*ce30*/  UMOV UR7, 0x14f00000 ;  /* 0x14f0000000077882 */ /* 0x000fe20000000000 */
[----:B------:R-:W-:Y:S01]  /*ce40*/  UMOV UR16, 0x40 ;  /* 0x0000004000107882 */ /* 0x000fe20000000000 */
[----:B------:R-:W-:Y:S01]  /*ce50*/  IMAD.MOV.U32 R5, RZ, RZ, R8 ;  /* 0x000000ffff057224 */ /* 0x000fe200078e0008 */
[----:B------:R-:W-:-:S04]  /*ce60*/  MOV R18, R6 ;  /* 0x0000000600127202 */ /* 0x000fc80000000f00 */
[----:B------:R-:W-:Y:S01]  /*ce70*/  UIMAD UR11, UR11, 0x70, URZ ;  /* 0x000000700b0b78a4 */ /* 0x000fe2000f8e023f */
[----:B---3--:R-:W-:-:S05]  /*ce80*/  LEA R3, R9, R3, 0x18 ;  /* 0x0000000309037211 */ /* 0x008fca00078ec0ff */
[----:B------:R-:W-:-:S05]  /*ce90*/  IMAD R2, R16, 0x8, R3 ;  /* 0x0000000810027824 */ /* 0x000fca00078e0203 */
[----:B------:R-:W-:Y:S01]  /*cea0*/  R2UR UR9, R2 ;  /* 0x00000000020972ca */ /* 0x000fe200000e0000 */
[----:B------:R-:W-:-:S05]  /*ceb0*/  IMAD R2, R16, 0xa800, R3 ;  /* 0x0000a80010027824 */ /* 0x000fca00078e0203 */
[----:B------:R-:W-:-:S07]  /*cec0*/  R2UR UR15, R2 ;  /* 0x00000000020f72ca */ /* 0x000fce00000e0000 */
[----:B------:R-:W-:-:S06]  /*ced0*/  UIADD3 UR9, UR9, 0x36850, URZ ;  /* 0x0003685009097890 */ /* 0x000fcc000fffe03f */
[----:B------:R-:W-:Y:S02]  /*cee0*/  UIADD3 UR8, UR15, 0x400, URZ ;  /* 0x000004000f087890 */ /* 0x000fe4000fffe03f */
[----:B------:R-:W-:Y:S02]  /*cef0*/  UIADD3 UR14, UR15, 0x3c00, URZ ;  /* 0x00003c000f0e7890 */ /* 0x000fe4000fffe03f */
[----:B------:R-:W-:-:S05]  /*cf00*/  UIADD3 UR15, UR15, 0x7400, URZ ;  /* 0x000074000f0f7890 */ /* 0x000fca000fffe03f */
[----:B------:R1:W-:Y:S02]  /*cf10*/  UTMALDG.4D [UR8], [UR4], desc[UR6] ;  /* 0x00000608040075b4 */ /* 0x0003e40008019000 */
[----:B-1----:R-:W-:Y:S01]  /*cf20*/  UMOV UR8, UR14 ;  /* 0x0000000e00087c82 */ /* 0x002fe20008000000 */
[----:B------:R-:W-:Y:S01]  /*cf30*/  UMOV UR10, UR16 ;  /* 0x00000010000a7c82 */ /* 0x000fe20008000000 */
[----:B------:R-:W-:Y:S01]  /*cf40*/  UMOV UR14, 0x80 ;  /* 0x00000080000e7882 */ /* 0x000fe20000000000 */
[----:B------:R1:W-:Y:S02]  /*cf50*/  UTMALDG.4D [UR8], [UR4], desc[UR6] ;  /* 0x00000608040075b4 */ /* 0x0003e40008019000 */
[----:B-1----:R-:W-:Y:S01]  /*cf60*/  UMOV UR8, UR15 ;  /* 0x0000000f00087c82 */ /* 0x002fe20008000000 */
[----:B------:R-:W-:Y:S02]  /*cf70*/  UMOV UR10, UR14 ;  /* 0x0000000e000a7c82 */ /* 0x000fe40008000000 */
[----:B------:R1:W-:Y:S02]  /*cf80*/  UTMALDG.4D [UR8], [UR4], desc[UR6] ;  /* 0x00000608040075b4 */ /* 0x0003e40008019000 */
[----:B-1----:R-:W-:Y:S01]  /*cf90*/  NOP ;  /* 0x0000000000007918 */ /* 0x002fe20000000000 */
.L_x_50:
[----:B------:R-:W-:Y:S05]  /*cfa0*/  BSYNC B0 ;  /* 0x0000000000007941 */ /* 0x000fea0003800000 */
.L_x_49:
[----:B------:R-:W2:Y:S01]  /*cfb0*/  LDL.LU R2, [R1+0xc] ;  /* 0x00000c0001027983 */ /* 0x000ea20000300800 */
[----:B------:R-:W-:Y:S02]  /*cfc0*/  IMAD.MOV.U32 R16, RZ, RZ, R7 ;  /* 0x000000ffff107224 */ /* 0x000fe400078e0007 */
[----:B------:R-:W-:Y:S02]  /*cfd0*/  IMAD.MOV.U32 R17, RZ, RZ, R13 ;  /* 0x000000ffff117224 */ /* 0x000fe400078e000d */
[----:B--2---:R-:W-:-:S07]  /*cfe0*/  VIADD R6, R2, 0xfffffffd ;  /* 0xfffffffd02067836 */ /* 0x004fce0000000000 */
.L_x_48:
[----:B------:R-:W-:Y:S01]  /*cff0*/  IMAD.MOV R3, RZ, RZ, -R12 ;  /* 0x000000ffff037224 */ /* 0x000fe200078e0a0c */
[----:B------:R-:W-:Y:S04]  /*d000*/  BSSY B0, `(.L_x_47) ;  /* 0x00000f8000007945 */ /* 0x000fe80003800000 */
[----:B------:R-:W-:-:S13]  /*d010*/  ISETP.NE.AND P1, PT, R10, R3, PT ;  /* 0x000000030a00720c */ /* 0x000fda0003f25270 */
[----:B------:R-:W-:Y:S05]  /*d020*/  @!P1 BRA `(.L_x_56) ;  /* 0x0000000c00d49947 */ /* 0x000fea0003800000 */
[----:B------:R-:W-:-:S07]  /*d030*/  MOV R8, R5 ;  /* 0x0000000500087202 */ /* 0x000fce0000000f00 */
.L_x_71:
        /* <DEDUP_REMOVED lines=12> */
[----:B------:R-:W-:-:S04]  /*d100*/  IMAD R13, R11, UR4, RZ ;  /* 0x000000040b0d7c24 */ /* 0x000fc8000f8e02ff */
[----:B------:R-:W-:Y:S01]  /*d110*/  IMAD R13, R0, UR5, R13 ;  /* 0x00000005000d7c24 */ /* 0x000fe2000f8e020d */
[----:B-1----:R-:W-:-:S13]  /*d120*/  ISETP.NE.AND P1, PT, R9, 0x1, PT ;  /* 0x000000010900780c */ /* 0x002fda0003f25270 */
[----:B------:R-:W1:Y:S02]  /*d130*/  @P1 LDC.64 R2, c[0x0][0x420] ;  /* 0x00010800ff021b82 */ /* 0x000e640000000a00 */
[----:B-1----:R-:W-:-:S04]  /*d140*/  @P1 IMAD.HI.U32 R8, R6, R2, RZ ;  /* 0x0000000206081227 */ /* 0x002fc800078e00ff */
[----:B------:R-:W-:Y:S01]  /*d150*/  IMAD.MOV.U32 R2, RZ, RZ, R6 ;  /* 0x000000ffff027224 */ /* 0x000fe200078e0006 */
[----:B------:R-:W-:-:S04]  /*d160*/  @P1 SHF.R.U32.HI R2, RZ, R3, R8 ;  /* 0x00000003ff021219 */ /* 0x000fc80000011608 */
[--C-:B------:R-:W-:Y:S01]  /*d170*/  SHF.R.S32.HI R3, RZ, 0x1f, R2.reuse ;  /* 0x0000001fff037819 */ /* 0x100fe20000011402 */
[----:B------:R-:W-:-:S04]  /*d180*/  IMAD.MOV R12, RZ, RZ, -R2 ;  /* 0x000000ffff0c7224 */ /* 0x000fc800078e0a02 */
[----:B------:R-:W-:Y:S02]  /*d190*/  IMAD R12, R9, R12, R6 ;  /* 0x0000000c090c7224 */ /* 0x000fe400078e0206 */
[----:B------:R-:W1:Y:S01]  /*d1a0*/  LDC.64 R8, c[0x0][0x3f8] ;  /* 0x0000fe00ff087b82 */ /* 0x000e620000000a00 */
[----:B------:R-:W-:-:S05]  /*d1b0*/  IMAD.WIDE.U32 R2, R0, UR4, R2 ;  /* 0x0000000400027c25 */ /* 0x000fca000f8e0002 */
[----:B------:R-:W-:Y:S02]  /*d1c0*/  IADD3 R13, R13, R3, RZ ;  /* 0x000000030d0d7210 */ /* 0x000fe40007ffe0ff */
[----:B-1----:R-:W-:-:S04]  /*d1d0*/  LEA R8, P1, R2, R8, 0x2 ;  /* 0x0000000802087211 */ /* 0x002fc800078210ff */
[----:B------:R-:W-:-:S05]  /*d1e0*/  LEA.HI.X R9, R2, R9, R13, 0x2, P1 ;  /* 0x0000000902097211 */ /* 0x000fca00008f140d */
[----:B------:R1:W5:Y:S04]  /*d1f0*/  LDG.E R8, desc[UR6][R8.64] ;  /* 0x0000000608087981 */ /* 0x000368000c1e1900 */
.L_x_59:
[----:B------:R-:W2:Y:S01]  /*d200*/  S2R R3, SR_CgaCtaId ;  /* 0x0000000000037919 */ /* 0x000ea20000008800 */
[----:B------:R-:W-:-:S04]  /*d210*/  MOV R2, 0x400 ;  /* 0x0000040000027802 */ /* 0x000fc80000000f00 */
[----:B--2---:R-:W-:Y:S02]  /*d220*/  LEA R2, R3, R2, 0x18 ;  /* 0x0000000203027211 */ /* 0x004fe400078ec0ff */
[----:B------:R-:W-:-:S03]  /*d230*/  SHF.L.U32 R3, R10, 0x1f, RZ ;  /* 0x0000001f0a037819 */ /* 0x000fc600000006ff */
[----:B------:R-:W-:-:S04]  /*d240*/  IMAD R2, R7, 0x8, R2 ;  /* 0x0000000807027824 */ /* 0x000fc800078e0202 */
[----:B------:R-:W2:Y:S02]  /*d250*/  SYNCS.PHASECHK.TRANS64.TRYWAIT P1, [R2+URZ+0x36840], R3 ;  /* 0x03684003020075a7 */ /* 0x000ea4000802017f */
[----:B--2---:R-:W-:Y:S05]  /*d260*/  @!P1 BRA `(.L_x_60) ;  /* 0x0000001800549947 */ /* 0x004fea0003800000 */
.L_x_100:
[----:B-1----:R-:W1:Y:S02]  /*d270*/  S2R R9, SR_TID.X ;  /* 0x0000000000097919 */ /* 0x002e640000002100 */
[----:B-1----:R-:W-:-:S04]  /*d280*/  LOP3.LUT R9, R9, 0x7f, RZ, 0xc0, !PT ;  /* 0x0000007f09097812 */ /* 0x002fc800078ec0ff */
[----:B------:R-:W-:-:S13]  /*d290*/  ISETP.NE.AND P2, PT, R9, RZ, PT ;  /* 0x000000ff0900720c */ /* 0x000fda0003f45270 */
[----:B------:R-:W-:Y:S05]  /*d2a0*/  @P2 BRA `(.L_x_61) ;  /* 0x00000000001c2947 */ /* 0x000fea0003800000 */
[----:B------:R-:W1:Y:S01]  /*d2b0*/  S2R R9, SR_TID.X ;  /* 0x0000000000097919 */ /* 0x000e620000002100 */
[----:B--2---:R-:W-:-:S04]  /*d2c0*/  IMAD.MOV.U32 R3, RZ, RZ, 0xa800 ;  /* 0x0000a800ff037424 */ /* 0x004fc800078e00ff */
[----:B------:R3:W-:Y:S01]  /*d2d0*/  SYNCS.ARRIVE.TRANS64 RZ, [R2+URZ+0x36830], R3 ;  /* 0x0368300302ff79a7 */ /* 0x0007e2000800003f */
[----:B-1----:R-:W-:-:S04]  /*d2e0*/  LOP3.LUT R9, R9, 0x1f, RZ, 0xc0, !PT ;  /* 0x0000001f09097812 */ /* 0x002fc800078ec0ff */
[----:B------:R-:W-:-:S13]  /*d2f0*/  ISETP.NE.AND P1, PT, R9, RZ, PT ;  /* 0x000000ff0900720c */ /* 0x000fda0003f25270 */
[----:B---3--:R-:W-:Y:S05]  /*d300*/  @!P1 BRA `(.L_x_61) ;  /* 0x0000000000049947 */ /* 0x008fea0003800000 */
[----:B------:R-:W-:Y:S01]  /*d310*/  BPT.TRAP 0x1 ;  /* 0x000000040000795c */ /* 0x000fe20000300000 */
.L_x_61:
[----:B------:R-:W1:Y:S01]  /*d320*/  S2R R9, SR_CgaCtaId ;  /* 0x0000000000097919 */ /* 0x000e620000008800 */
        /* <DEDUP_REMOVED lines=12> */
[----:B------:R-:W-:-:S03]  /*d3f0*/  SHF.L.U32 R17, R17, 0x1f, RZ ;  /* 0x0000001f11117819 */ /* 0x000fc600000006ff */
[----:B------:R-:W-:Y:S02]  /*d400*/  UIADD3 UR9, UR9, 0x36830, URZ ;  /* 0x0003683009097890 */ /* 0x000fe4000fffe03f */
[----:B------:R-:W-:Y:S01]  /*d410*/  UIMAD UR11, UR11, 0x70, URZ ;  /* 0x000000700b0b78a4 */ /* 0x000fe2000f8e023f */
[----:B-1----:R-:W-:-:S05]  /*d420*/  LEA R3, R9, R3, 0x18 ;  /* 0x0000000309037211 */ /* 0x002fca00078ec0ff */
[----:B------:R-:W-:Y:S02]  /*d430*/  IMAD R2, R7, 0xa800, R3 ;  /* 0x0000a80007027824 */ /* 0x000fe400078e0203 */
[----:B------:R-:W-:-:S03]  /*d440*/  VIADD R3, R3, 0x36800 ;  /* 0x0003680003037836 */ /* 0x000fc60000000000 */
[----:B------:R-:W-:Y:S01]  /*d450*/  R2UR UR14, R2 ;  /* 0x00000000020e72ca */ /* 0x000fe200000e0000 */
[----:B------:R-:W-:-:S12]  /*d460*/  IMAD R2, R16, 0x8, R3 ;  /* 0x0000000810027824 */ /* 0x000fd800078e0203 */
        /* <DEDUP_REMOVED lines=12> */
.L_x_101:
[----:B------:R-:W-:Y:S05]  /*d530*/  @P2 BRA `(.L_x_63) ;  /* 0x00000000001c2947 */ /* 0x000fea0003800000 */
[----:B------:R-:W2:Y:S01]  /*d540*/  S2R R9, SR_TID.X ;  /* 0x0000000000097919 */ /* 0x000ea20000002100 */
[----:B------:R-:W-:-:S04]  /*d550*/  MOV R3, 0xa800 ;  /* 0x0000a80000037802 */ /* 0x000fc80000000f00 */
[----:B------:R3:W-:Y:S01]  /*d560*/  SYNCS.ARRIVE.TRANS64 RZ, [R2+URZ+0x50], R3 ;  /* 0x0000500302ff79a7 */ /* 0x0007e2000800003f */
[----:B--2---:R-:W-:-:S04]  /*d570*/  LOP3.LUT R9, R9, 0x1f, RZ, 0xc0, !PT ;  /* 0x0000001f09097812 */ /* 0x004fc800078ec0ff */
[----:B------:R-:W-:-:S13]  /*d580*/  ISETP.NE.AND P1, PT, R9, RZ, PT ;  /* 0x000000ff0900720c */ /* 0x000fda0003f25270 */
[----:B---3--:R-:W-:Y:S05]  /*d590*/  @!P1 BRA `(.L_x_63) ;  /* 0x0000000000049947 */ /* 0x008fea0003800000 */
[----:B------:R-:W-:Y:S01]  /*d5a0*/  BPT.TRAP 0x1 ;  /* 0x000000040000795c */ /* 0x000fe20000300000 */
.L_x_63:
        /* <DEDUP_REMOVED lines=9> */
[----:B------:R-:W-:Y:S01]  /*d640*/  R2UR UR12, R4 ;  /* 0x00000000040c72ca */ /* 0x000fe200000e0000 */
[----:B------:R-:W-:Y:S01]  /*d650*/  UMOV UR7, 0x14f00000 ;  /* 0x14f0000000077882 */ /* 0x000fe20000000000 */
[----:B------:R-:W-:Y:S01]  /*d660*/  UMOV UR17, 0x40 ;  /* 0x0000004000117882 */ /* 0x000fe20000000000 */
[----:B------:R-:W-:-:S02]  /*d670*/  IMAD.MOV.U32 R18, RZ, RZ, R12 ;  /* 0x000000ffff127224 */ /* 0x000fc400078e000c */
[----:B------:R-:W-:Y:S02]  /*d680*/  IMAD.MOV.U32 R5, RZ, RZ, R8 ;  /* 0x000000ffff057224 */ /* 0x000fe400078e0008 */
[----:B------:R-:W-:Y:S02]  /*d690*/  UIMAD UR11, UR11, 0x70, URZ ;  /* 0x000000700b0b78a4 */ /* 0x000fe4000f8e023f */
[----:B------:R-:W-:Y:S01]  /*d6a0*/  UIADD3 UR9, UR9, 0x50, URZ ;  /* 0x0000005009097890 */ /* 0x000fe2000fffe03f */
[----:B--2---:R-:W-:-:S05]  /*d6b0*/  LEA R3, R9, R3, 0x18 ;  /* 0x0000000309037211 */ /* 0x004fca00078ec0ff */
        /* <DEDUP_REMOVED lines=15> */
.L_x_58:
[----:B------:R-:W-:Y:S05]  /*d7b0*/  BSYNC B1 ;  /* 0x0000000000017941 */ /* 0x000fea0003800000 */
.L_x_57:
[----:B------:R-:W-:Y:S01]  /*d7c0*/  VIADD R16, R7, 0x1 ;  /* 0x0000000107107836 */ /* 0x000fe20000000000 */
[----:B------:R-:W-:Y:S04]  /*d7d0*/  BSSY B1, `(.L_x_64) ;  /* 0x0000077000017945 */ /* 0x000fe80003800000 */
[----:B------:R-:W-:-:S04]  /*d7e0*/  ISETP.NE.AND P1, PT, R16, 0x2, PT ;  /* 0x000000021000780c */ /* 0x000fc80003f25270 */
[----:B-1----:R-:W-:Y:S02]  /*d7f0*/  SEL R17, RZ, 0x1, P1 ;  /* 0x00000001ff117807 */ /* 0x002fe40000800000 */
[----:B------:R-:W-:Y:S02]  /*d800*/  SEL R16, R16, RZ, P1 ;  /* 0x000000ff10107207 */ /* 0x000fe40000800000 */
[----:B------:R-:W-:Y:S01]  /*d810*/  LOP3.LUT R17, R10, R17, RZ, 0x3c, !PT ;  /* 0x000000110a117212 */ /* 0x000fe200078e3cff */
[----:B------:R-:W-:Y:S06]  /*d820*/  @!P6 BRA `(.L_x_65) ;  /* 0x0000000400c4e947 */ /* 0x000fec0003800000 */
[----:B------:R-:W-:Y:S01]  /*d830*/  VIADD R12, R6, 0xffffffff ;  /* 0xffffffff060c7836 */ /* 0x000fe20000000000 */
        /* <DEDUP_REMOVED lines=8> */
[----:B-1----:R-:W-:Y:S01]  /*d8c0*/  @P1 IMAD.HI.U32 R9, R12, R2, RZ ;  /* 0x000000020c091227 */ /* 0x002fe200078e00ff */
[----:B------:R-:W-:-:S04]  /*d8d0*/  MOV R2, R12 ;  /* 0x0000000c00027202 */ /* 0x000fc80000000f00 */
[----:B------:R-:W-:-:S05]  /*d8e0*/  @P1 SHF.R.U32.HI R2, RZ, R3, R9 ;  /* 0x00000003ff021219 */ /* 0x000fca0000011609 */
[----:B------:R-:W-:-:S04]  /*d8f0*/  IMAD.MOV R3, RZ, RZ, -R2 ;  /* 0x000000ffff037224 */ /* 0x000fc800078e0a02 */
[----:B------:R-:W-:Y:S01]  /*d900*/  IMAD R12, R8, R3, R12 ;  /* 0x00000003080c7224 */ /* 0x000fe200078e020c */
[--C-:B------:R-:W-:Y:S01]  /*d910*/  SHF.R.S32.HI R3, RZ, 0x1f, R2.reuse ;  /* 0x0000001fff037819 */ /* 0x100fe20000011402 */
[----:B------:R-:W1:Y:S02]  /*d920*/  LDC.64 R8, c[0x0][0x3f8] ;  /* 0x0000fe00ff087b82 */ /* 0x000e640000000a00 */
[----:B------:R-:W-:-:S04]  /*d930*/  IMAD.WIDE.U32 R2, R0, UR4, R2 ;  /* 0x0000000400027c25 */ /* 0x000fc8000f8e0002 */
[----:B------:R-:W-:Y:S01]  /*d940*/  IMAD.IADD R13, R13, 0x1, R3 ;  /* 0x000000010d0d7824 */ /* 0x000fe200078e0203 */
[----:B-1----:R-:W-:-:S04]  /*d950*/  LEA R8, P1, R2, R8, 0x2 ;  /* 0x0000000802087211 */ /* 0x002fc800078210ff */
[----:B------:R-:W-:-:S05]  /*d960*/  LEA.HI.X R9, R2, R9, R13, 0x2, P1 ;  /* 0x0000000902097211 */ /* 0x000fca00008f140d */
[----:B------:R1:W5:Y:S04]  /*d970*/  LDG.E R8, desc[UR6][R8.64] ;  /* 0x0000000608087981 */ /* 0x000368000c1e1900 */
.L_x_66:
[----:B------:R-:W2:Y:S01]  /*d980*/  S2R R3, SR_CgaCtaId ;  /* 0x0000000000037919 */ /* 0x000ea20000008800 */
[----:B------:R-:W-:-:S04]  /*d990*/  MOV R2, 0x400 ;  /* 0x0000040000027802 */ /* 0x000fc80000000f00 */
[----:B--2---:R-:W-:Y:S02]  /*d9a0*/  LEA R2, R3, R2, 0x18 ;  /* 0x0000000203027211 */ /* 0x004fe400078ec0ff */
[----:B------:R-:W-:-:S03]  /*d9b0*/  SHF.L.U32 R3, R17, 0x1f, RZ ;  /* 0x0000001f11037819 */ /* 0x000fc600000006ff */
[----:B------:R-:W-:-:S04]  /*d9c0*/  IMAD R2, R16, 0x8, R2 ;  /* 0x0000000810027824 */ /* 0x000fc800078e0202 */
[----:B------:R-:W2:Y:S02]  /*d9d0*/  SYNCS.PHASECHK.TRANS64.TRYWAIT P1, [R2+URZ+0x36840], R3 ;  /* 0x03684003020075a7 */ /* 0x000ea4000802017f */
[----:B--2---:R-:W-:Y:S05]  /*d9e0*/  @!P1 BRA `(.L_x_67) ;  /* 0x00000010009c9947 */ /* 0x004fea0003800000 */
.L_x_102:
        /* <DEDUP_REMOVED lines=11> */
.L_x_68:
[----:B------:R-:W1:Y:S01]  /*daa0*/  S2R R13, SR_CgaCtaId ;  /* 0x00000000000d7919 */ /* 0x000e620000008800 */
[----:B------:R-:W-:Y:S01]  /*dab0*/  MOV R9, 0x400 ;  /* 0x0000040000097802 */ /* 0x000fe20000000f00 */
[----:B------:R-:W-:Y:S01]  /*dac0*/  UIADD3 UR4, UP0, UR36, 0x370, URZ ;  /* 0x0000037024047890 */ /* 0x000fe2000ff1e03f */
[----:B------:R-:W-:Y:S01]  /*dad0*/  R2UR UR11, R12 ;  /* 0x000000000c0b72ca */ /* 0x000fe200000e0000 */
[----:B------:R-:W-:Y:S01]  /*dae0*/  UMOV UR10, URZ ;  /* 0x0000003f000a7c82 */ /* 0x000fe20008000000 */
[----:B------:R-:W-:Y:S01]  /*daf0*/  R2UR UR12, R4 ;  /* 0x00000000040c72ca */ /* 0x000fe200000e0000 */
[----:B------:R-:W-:Y:S01]  /*db00*/  UIADD3.X UR5, URZ, UR37, URZ, UP0, !UPT ;  /* 0x000000253f057290 */ /* 0x000fe200087fe43f */
[----:B-----5:R-:W-:Y:S01]  /*db10*/  R2UR UR13, R8 ;  /* 0x00000000080d72ca */ /* 0x020fe200000e0000 */
[----:B------:R-:W-:Y:S01]  /*db20*/  UMOV UR6, 0x0 ;  /* 0x0000000000067882 */ /* 0x000fe20000000000 */
[----:B------:R-:W-:Y:S01]  /*db30*/  UMOV UR7, 0x14f00000 ;  /* 0x14f0000000077882 */ /* 0x000fe20000000000 */
[----:B------:R-:W-:Y:S01]  /*db40*/  UMOV UR17, 0x40 ;  /* 0x0000004000117882 */ /* 0x000fe20000000000 */
[----:B------:R-:W-:-:S05]  /*db50*/  UMOV UR18, 0x80 ;  /* 0x0000008000127882 */ /* 0x000fca0000000000 */
[----:B------:R-:W-:Y:S01]  /*db60*/  UIMAD UR11, UR11, 0x70, URZ ;  /* 0x000000700b0b78a4 */ /* 0x000fe2000f8e023f */
[----:B-1----:R-:W-:-:S04]  /*db70*/  LEA R9, R13, R9, 0x18 ;  /* 0x000000090d097211 */ /* 0x002fc800078ec0ff */
[----:B--2---:R-:W-:-:S05]  /*db80*/  IADD3 R2, R9, 0x36800, RZ ;  /* 0x0003680009027810 */ /* 0x004fca0007ffe0ff */
[--C-:B------:R-:W-:Y:S02]  /*db90*/  IMAD R3, R16, 0x8, R2.reuse ;  /* 0x0000000810037824 */ /* 0x100fe400078e0202 */
[----:B------:R-:W-:-:S03]  /*dba0*/  IMAD R2, R7, 0x8, R2 ;  /* 0x0000000807027824 */ /* 0x000fc600078e0202 */
[----:B------:R-:W-:Y:S01]  /*dbb0*/  R2UR UR9, R3 ;  /* 0x00000000030972ca */ /* 0x000fe200000e0000 */
[----:B------:R-:W-:-:S05]  /*dbc0*/  IMAD R3, R16, 0xa800, R9 ;  /* 0x0000a80010037824 */ /* 0x000fca00078e0209 */
[----:B------:R-:W-:Y:S02]  /*dbd0*/  R2UR UR8, R3 ;  /* 0x00000000030872ca */ /* 0x000fe400000e0000 */
[----:B------:R-:W-:-:S05]  /*dbe0*/  SHF.L.U32 R3, R10, 0x1f, RZ ;  /* 0x0000001f0a037819 */ /* 0x000fca00000006ff */
[----:B------:R-:W-:-:S06]  /*dbf0*/  UIADD3 UR9, UR9, 0x30, URZ ;  /* 0x0000003009097890 */ /* 0x000fcc000fffe03f */
[----:B------:R-:W-:Y:S02]  /*dc00*/  UIADD3 UR14, UR8, 0x21400, URZ ;  /* 0x00021400080e7890 */ /* 0x000fe4000fffe03f */
[----:B------:R-:W-:Y:S02]  /*dc10*/  UIADD3 UR15, UR8, 0x24c00, URZ ;  /* 0x00024c00080f7890 */ /* 0x000fe4000fffe03f */
[----:B------:R-:W-:-:S03]  /*dc20*/  UIADD3 UR16, UR8, 0x28400, URZ ;  /* 0x0002840008107890 */ /* 0x000fc6000fffe03f */
[----:B------:R-:W-:Y:S02]  /*dc30*/  UMOV UR8, UR14 ;  /* 0x0000000e00087c82 */ /* 0x000fe40008000000 */
[----:B------:R1:W-:Y:S02]  /*dc40*/  UTMALDG.4D [UR8], [UR4], desc[UR6] ;  /* 0x00000608040075b4 */ /* 0x0003e40008019000 */
[----:B-1----:R-:W-:Y:S01]  /*dc50*/  UMOV UR8, UR15 ;  /* 0x0000000f00087c82 */ /* 0x002fe20008000000 */
[----:B------:R-:W-:Y:S02]  /*dc60*/  UMOV UR10, UR17 ;  /* 0x00000011000a7c82 */ /* 0x000fe40008000000 */
[----:B------:R1:W-:Y:S02]  /*dc70*/  UTMALDG.4D [UR8], [UR4], desc[UR6] ;  /* 0x00000608040075b4 */ /* 0x0003e40008019000 */
[----:B-1----:R-:W-:Y:S01]  /*dc80*/  UMOV UR8, UR16 ;  /* 0x0000001000087c82 */ /* 0x002fe20008000000 */
[----:B------:R-:W-:-:S02]  /*dc90*/  UMOV UR10, UR18 ;  /* 0x00000012000a7c82 */ /* 0x000fc40008000000 */
[----:B------:R1:W-:Y:S01]  /*dca0*/  UTMALDG.4D [UR8], [UR4], desc[UR6] ;  /* 0x00000608040075b4 */ /* 0x0003e20008019000 */
[----:B------:R-:W2:Y:S02]  /*dcb0*/  SYNCS.PHASECHK.TRANS64.TRYWAIT P1, [R2+URZ+0x60], R3 ;  /* 0x00006003020075a7 */ /* 0x000ea4000802017f */
[----:B-12---:R-:W-:Y:S05]  /*dcc0*/  @!P1 BRA `(.L_x_69) ;  /* 0x0000000c00f89947 */ /* 0x006fea0003800000 */
.L_x_103:
        /* <DEDUP_REMOVED lines=8> */
.L_x_70:
[----:B------:R-:W2:Y:S01]  /*dd50*/  S2R R9, SR_CgaCtaId ;  /* 0x0000000000097919 */ /* 0x000ea20000008800 */
[----:B-1----:R-:W-:Y:S01]  /*dd60*/  MOV R3, 0x400 ;  /* 0x0000040000037802 */ /* 0x002fe20000000f00 */
        /* <DEDUP_REMOVED lines=10> */
[----:B------:R-:W-:Y:S01]  /*de10*/  IMAD.MOV.U32 R18, RZ, RZ, R12 ;  /* 0x000000ffff127224 */ /* 0x000fe200078e000c */
[----:B------:R-:W-:-:S03]  /*de20*/  MOV R5, R8 ;  /* 0x0000000800057202 */ /* 0x000fc60000000f00 */
[----:B------:R-:W-:Y:S02]  /*de30*/  UIMAD UR11, UR11, 0x70, URZ ;  /* 0x000000700b0b78a4 */ /* 0x000fe4000f8e023f */
[----:B------:R-:W-:Y:S01]  /*de40*/  UIADD3 UR9, UR9, 0x50, URZ ;  /* 0x0000005009097890 */ /* 0x000fe2000fffe03f */
[----:B--2---:R-:W-:-:S05]  /*de50*/  LEA R3, R9, R3, 0x18 ;  /* 0x0000000309037211 */ /* 0x004fca00078ec0ff */
[----:B------:R-:W-:-:S05]  /*de60*/  IMAD R7, R7, 0xa800, R3 ;  /* 0x0000a80007077824 */ /* 0x000fca00078e0203 */
[----:B------:R-:W-:-:S13]  /*de70*/  R2UR UR15, R7 ;  /* 0x00000000070f72ca */ /* 0x000fda00000e0000 */
        /* <DEDUP_REMOVED lines=12> */
.L_x_65:
[----:B------:R-:W-:Y:S05]  /*df40*/  BSYNC B1 ;  /* 0x0000000000017941 */ /* 0x000fea0003800000 */
.L_x_64:
[C---:B------:R-:W-:Y:S01]  /*df50*/  ISETP.GT.AND P1, PT, R6.reuse, 0x1, PT ;  /* 0x000000010600780c */ /* 0x040fe20003f24270 */
[----:B------:R-:W-:-:S12]  /*df60*/  VIADD R6, R6, 0xfffffffe ;  /* 0xfffffffe06067836 */ /* 0x000fd80000000000 */
[----:B------:R-:W-:Y:S05]  /*df70*/  @P1 BRA `(.L_x_71) ;  /* 0xfffffff000301947 */ /* 0x000fea000383ffff */
.L_x_56:
[----:B------:R-:W-:Y:S05]  /*df80*/  BSYNC B0 ;  /* 0x0000000000007941 */ /* 0x000fea0003800000 */
.L_x_47:
[----:B------:R-:W-:Y:S04]  /*df90*/  BSSY B0, `(.L_x_72) ;  /* 0x0000032000007945 */ /* 0x000fe80003800000 */
[----:B------:R-:W-:Y:S05]  /*dfa0*/  @!P6 BRA `(.L_x_73) ;  /* 0x0000000000c0e947 */ /* 0x000fea0003800000 */
[----:B------:R-:W2:Y:S01]  /*dfb0*/  S2R R3, SR_CgaCtaId ;  /* 0x0000000000037919 */ /* 0x000ea20000008800 */
[----:B------:R-:W-:Y:S01]  /*dfc0*/  MOV R0, 0x400 ;  /* 0x0000040000007802 */ /* 0x000fe20000000f00 */
[----:B------:R-:W3:Y:S03]  /*dfd0*/  S2R R2, SR_TID.X ;  /* 0x0000000000027919 */ /* 0x000ee60000002100 */
[----:B--2---:R-:W-:Y:S02]  /*dfe0*/  LEA R0, R3, R0, 0x18 ;  /* 0x0000000003007211 */ /* 0x004fe400078ec0ff */
[----:B---3--:R-:W-:-:S03]  /*dff0*/  LOP3.LUT R2, R2, 0x7f, RZ, 0xc0, !PT ;  /* 0x0000007f02027812 */ /* 0x008fc600078ec0ff */
[----:B------:R-:W-:Y:S01]  /*e000*/  IMAD R3, R16, 0x8, R0 ;  /* 0x0000000810037824 */ /* 0x000fe200078e0200 */
[----:B------:R-:W-:Y:S02]  /*e010*/  SHF.L.U32 R0, R17, 0x1f, RZ ;  /* 0x0000001f11007819 */ /* 0x000fe400000006ff */
[----:B------:R-:W-:Y:S02]  /*e020*/  ISETP.NE.AND P1, PT, R2, RZ, PT ;  /* 0x000000ff0200720c */ /* 0x000fe40003f25270 */
[----:B------:R-:W2:Y:S02]  /*e030*/  SYNCS.PHASECHK.TRANS64.TRYWAIT P0, [R3+URZ+0x36860], R0 ;  /* 0x03686000030075a7 */ /* 0x000ea4000800017f */
[----:B--2---:R-:W-:Y:S09]  /*e040*/  @!P0 BRA `(.L_x_74) ;  /* 0x0000000c002c8947 */ /* 0x004ff20003800000 */
.L_x_104:
        /* <DEDUP_REMOVED lines=8> */
.L_x_75:
        /* <DEDUP_REMOVED lines=30> */
.L_x_73:
[----:B------:R-:W-:Y:S05]  /*e2b0*/  BSYNC B0 ;  /* 0x0000000000007941 */ /* 0x000fea0003800000 */
.L_x_72:
[----:B------:R-:W2:Y:S01]  /*e2c0*/  LDL.LU R0, [R1+0x10] ;  /* 0x0000100001007983 */ /* 0x000ea20000300800 */
[----:B------:R-:W-:-:S03]  /*e2d0*/  ULDC UR4, c[0x0][0xda4] ;  /* 0x0003690000047ab9 */ /* 0x000fc60000000800 */
[----:B------:R-:W3:Y:S01]  /*e2e0*/  LDL.LU R2, [R1+0x18] ;  /* 0x0000180001027983 */ /* 0x000ee20000300800 */
[----:B------:R-:W-:-:S05]  /*e2f0*/  VIADD R16, R16, 0x1 ;  /* 0x0000000110107836 */ /* 0x000fca0000000000 */
[----:B------:R-:W-:-:S04]  /*e300*/  ISETP.NE.AND P0, PT, R16, 0x2, PT ;  /* 0x000000021000780c */ /* 0x000fc80003f05270 */
[----:B------:R-:W-:Y:S02]  /*e310*/  SEL R16, R16, RZ, P0 ;  /* 0x000000ff10107207 */ /* 0x000fe40000000000 */
[----:B--2---:R-:W-:Y:S01]  /*e320*/  IADD3 R0, R0, UR38, RZ ;  /* 0x0000002600007c10 */ /* 0x004fe2000fffe0ff */
[----:B---3--:R-:W-:-:S04]  /*e330*/  VIADD R2, R2, 0x1 ;  /* 0x0000000102027836 */ /* 0x008fc80000000000 */
[----:B------:R2:W-:Y:S01]  /*e340*/  STL [R1+0x10], R0 ;  /* 0x0000100001007387 */ /* 0x0005e20000100800 */
[----:B------:R-:W-:-:S03]  /*e350*/  ISETP.GE.AND P1, PT, R0, UR4, PT ;  /* 0x0000000400007c0c */ /* 0x000fc6000bf26270 */
[----:B------:R3:W-:Y:S01]  /*e360*/  STL [R1+0x18], R2 ;  /* 0x0000180201007387 */ /* 0x0007e20000100800 */
[----:B--2---:R-:W-:-:S04]  /*e370*/  SEL R0, RZ, 0x1, P0 ;  /* 0x00000001ff007807 */ /* 0x004fc80000000000 */
[----:B------:R-:W-:-:S05]  /*e380*/  LOP3.LUT R17, R17, R0, RZ, 0x3c, !PT ;  /* 0x0000000011117212 */ /* 0x000fca00078e3cff */
[----:B---3--:R-:W-:Y:S05]  /*e390*/  @!P1 BRA `(.L_x_76) ;  /* 0xffffffd0006c9947 */ /* 0x008fea000383ffff */
[----:B------:R-:W-:-:S07]  /*e3a0*/  LOP3.LUT R2, R2, 0x1, RZ, 0xc, !PT ;  /* 0x0000000102027812 */ /* 0x000fce00078e0cff */
.L_x_32:
[----:B------:R-:W2:Y:S01]  /*e3b0*/  S2R R3, SR_CgaCtaId ;  /* 0x0000000000037919 */ /* 0x000ea20000008800 */
[----:B------:R-:W-:Y:S01]  /*e3c0*/  MOV R0, 0x400 ;  /* 0x0000040000007802 */ /* 0x000fe20000000f00 */
[----:B------:R-:W-:Y:S03]  /*e3d0*/  BSSY B0, `(.L_x_77) ;  /* 0x0000005000007945 */ /* 0x000fe60003800000 */
[----:B--2---:R-:W-:Y:S02]  /*e3e0*/  LEA R0, R3, R0, 0x18 ;  /* 0x0000000003007211 */ /* 0x004fe400078ec0ff */
[----:B------:R-:W-:-:S04]  /*e3f0*/  SHF.L.U32 R3, R2, 0x1f, RZ ;  /* 0x0000001f02037819 */ /* 0x000fc800000006ff */
[----:B------:R-:W2:Y:S02]  /*e400*/  SYNCS.PHASECHK.TRANS64.TRYWAIT P0, [R0+URZ+0x36820], R3 ;  /* 0x03682003000075a7 */ /* 0x000ea4000800017f */
[----:B--2---:R-:W-:Y:S05]  /*e410*/  @!P0 BRA `(.L_x_78) ;  /* 0x00000008004c8947 */ /* 0x004fea0003800000 */
.L_x_105:
[----:B------:R-:W-:Y:S05]  /*e420*/  BSYNC B0 ;  /* 0x0000000000007941 */ /* 0x000fea0003800000 */
.L_x_77:
[----:B------:R-:W-:-:S03]  /*e430*/  UMOV UR4, 0xffffffff ;  /* 0xffffffff00047882 */ /* 0x000fc60000000000 */
[----:B------:R-:W-:Y:S05]  /*e440*/  BRA.DIV UR4, `(.L_x_79) ;  /* 0x0000000a04547947 */ /* 0x000fea000b800000 */
[----:B------:R-:W3:Y:S02]  /*e450*/  S2R R2, SR_TID.X ;  /* 0x0000000000027919 */ /* 0x000ee40000002100 */
[----:B---3--:R-:W-:-:S04]  /*e460*/  SHF.R.U32.HI R2, RZ, 0x5, R2 ;  /* 0x00000005ff027819 */ /* 0x008fc80000011602 */
[----:B------:R-:W-:-:S05]  /*e470*/  LOP3.LUT R2, R2, 0x3, RZ, 0xc0, !PT ;  /* 0x0000000302027812 */ /* 0x000fca00078ec0ff */
[----:B------:R3:W4:Y:S02]  /*e480*/  SHFL.IDX PT, R14, R2, RZ, 0x1f ;  /* 0x00001fff020e7589 */ /* 0x00072400000e0000 */
.L_x_108:
[----:B----4-:R-:W-:Y:S01]  /*e490*/  ISETP.NE.AND P0, PT, R14, RZ, PT ;  /* 0x000000ff0e00720c */ /* 0x010fe20003f05270 */
[----:B------:R-:W-:-:S12]  /*e4a0*/  BSSY B0, `(.L_x_80) ;  /* 0x0000026000007945 */ /* 0x000fd80003800000 */
[----:B------:R-:W-:Y:S05]  /*e4b0*/  @P0 BRA `(.L_x_81) ;  /* 0x0000000000900947 */ /* 0x000fea0003800000 */
[----:B------:R-:W-:-:S03]  /*e4c0*/  UMOV UR4, 0xffffffff ;  /* 0xffffffff00047882 */ /* 0x000fc60000000000 */
[----:B------:R-:W-:Y:S05]  /*e4d0*/  BRA.DIV UR4, `(.L_x_82) ;  /* 0x0000000a04647947 */ /* 0x000fea000b800000 */
[----:B------:R-:W-:-:S13]  /*e4e0*/  ELECT P6, URZ, PT ;  /* 0x00000000003f782f */ /* 0x000fda00038c0000 */
.L_x_111:
[----:B------:R-:W-:Y:S05]  /*e4f0*/  @!P6 BRA `(.L_x_81) ;  /* 0x000000000080e947 */ /* 0x000fea0003800000 */
[----:B---3--:R-:W3:Y:S02]  /*e500*/  LDL R2, [R1+0x1c] ;  /* 0x00001c0001027983 */ /* 0x008ee40000100800 */
[----:B---3--:R-:W-:-:S13]  /*e510*/  R2UR UR4, R2 ;  /* 0x00000000020472ca */ /* 0x008fda00000e0000 */
[----:B------:R-:W-:-:S06]  /*e520*/  ULOP3.LUT UR4, UR4, 0x2, URZ, 0xfc, !UPT ;  /* 0x0000000204047892 */ /* 0x000fcc000f8efc3f */
[----:B------:R-:W-:-:S05]  /*e530*/  IMAD.U32 R2, RZ, RZ, UR4 ;  /* 0x00000004ff027e24 */ /* 0x000fca000f8e00ff */
[----:B------:R-:W-:-:S13]  /*e540*/  ISETP.NE.AND P2, PT, R2, 0x3, PT ;  /* 0x000000030200780c */ /* 0x000fda0003f45270 */
[----:B------:R-:W-:Y:S05]  /*e550*/  @!P2 BRA `(.L_x_83) ;  /* 0x000000000004a947 */ /* 0x000fea0003800000 */
[----:B------:R-:W-:Y:S01]  /*e560*/  BPT.TRAP 0x1 ;  /* 0x000000040000795c */ /* 0x000fe20000300000 */
.L_x_83:
[----:B--2---:R-:W-:Y:S01]  /*e570*/  VIADD R3, R0, 0x36840 ;  /* 0x0003684000037836 */ /* 0x004fe20000000000 */
[----:B------:R-:W-:Y:S02]  /*e580*/  SHF.L.U32 R5, R17, 0x1f, RZ ;  /* 0x0000001f11057819 */ /* 0x000fe400000006ff */
[C---:B------:R-:W-:Y:S01]  /*e590*/  IADD3 R2, R16.reuse, 0x1, RZ ;  /* 0x0000000110027810 */ /* 0x040fe20007ffe0ff */
[----:B-1----:R-:W-:-:S03]  /*e5a0*/  IMAD R6, R16, 0x8, R3 ;  /* 0x0000000810067824 */ /* 0x002fc600078e0203 */
[----:B------:R-:W-:Y:S01]  /*e5b0*/  ISETP.NE.AND P1, PT, R2, 0x2, PT ;  /* 0x000000020200780c */ /* 0x000fe20003f25270 */
[----:B------:R-:W1:Y:S03]  /*e5c0*/  SYNCS.PHASECHK.TRANS64.TRYWAIT P0, [R6+URZ], R5 ;  /* 0x00000005060075a7 */ /* 0x000e66000800017f */
[----:B------:R-:W-:-:S04]  /*e5d0*/  SEL R4, RZ, 0x1, P1 ;  /* 0x00000001ff047807 */ /* 0x000fc80000800000 */
[----:B------:R-:W-:Y:S02]  /*e5e0*/  LOP3.LUT R17, R17, R4, RZ, 0x3c, !PT ;  /* 0x0000000411117212 */ /* 0x000fe400078e3cff */
[----:B------:R-:W-:Y:S02]  /*e5f0*/  SEL R4, R2, RZ, P1 ;  /* 0x000000ff02047207 */ /* 0x000fe40000800000 */
[----:B------:R-:W-:-:S03]  /*e600*/  SHF.L.U32 R2, R17, 0x1f, RZ ;  /* 0x0000001f11027819 */ /* 0x000fc600000006ff */
[----:B------:R-:W-:Y:S01]  /*e610*/  IMAD R3, R4, 0x8, R3 ;  /* 0x0000000804037824 */ /* 0x000fe200078e0203 */
[----:B-1----:R-:W-:Y:S06]  /*e620*/  @!P0 BRA `(.L_x_84) ;  /* 0x0000000800308947 */ /* 0x002fec0003800000 */
.L_x_112:
[----:B------:R-:W2:Y:S02]  /*e630*/  SYNCS.PHASECHK.TRANS64.TRYWAIT P0, [R3+URZ], R2 ;  /* 0x00000002030075a7 */ /* 0x000ea4000800017f */
[----:B--2---:R-:W-:Y:S05]  /*e640*/  @!P0 BRA `(.L_x_85) ;  /* 0x00000008003c8947 */ /* 0x004fea0003800000 */
.L_x_113:
[----:B------:R-:W-:Y:S05]  /*e650*/  @!P2 BRA `(.L_x_86) ;  /* 0x000000000004a947 */ /* 0x000fea0003800000 */
[----:B------:R-:W-:Y:S01]  /*e660*/  BPT.TRAP 0x1 ;  /* 0x000000040000795c */ /* 0x000fe20000300000 */
.L_x_86:
[----:B--2---:R-:W-:-:S04]  /*e670*/  VIADD R3, R0, 0x36860 ;  /* 0x0003686000037836 */ /* 0x004fc80000000000 */
[----:B------:R-:W-:-:S04]  /*e680*/  IMAD R16, R16, 0x8, R3 ;  /* 0x0000000810107824 */ /* 0x000fc800078e0203 */
[----:B------:R-:W2:Y:S02]  /*e690*/  SYNCS.PHASECHK.TRANS64.TRYWAIT P0, [R16+URZ], R5 ;  /* 0x00000005100075a7 */ /* 0x000ea4000800017f */
[----:B--2---:R-:W-:Y:S05]  /*e6a0*/  @!P0 BRA `(.L_x_87) ;  /* 0x0000000800388947 */ /* 0x004fea0003800000 */
.L_x_114:
[----:B------:R-:W-:-:S07]  /*e6b0*/  IMAD R3, R4, 0x8, R3 ;  /* 0x0000000804037824 */ /* 0x000fce00078e0203 */
.L_x_88:
[----:B---3--:R3:W4:Y:S02]  /*e6c0*/  SYNCS.PHASECHK.TRANS64.TRYWAIT P0, [R3+URZ], R2 ;  /* 0x00000002030075a7 */ /* 0x008724000800017f */
[----:B----4-:R-:W-:Y:S05]  /*e6d0*/  @!P0 NANOSLEEP.SYNCS 0x989680 ;  /* 0x009896800000895d */ /* 0x010fea0003900000 */
[----:B------:R-:W4:Y:S02]  /*e6e0*/  @!P0 SYNCS.PHASECHK.TRANS64 P0, [R3+URZ], R2 ;  /* 0x00000002030085a7 */ /* 0x000f24000800007f */
[----:B----4-:R-:W-:Y:S05]  /*e6f0*/  @!P0 BRA `(.L_x_88) ;  /* 0xfffffffc00f08947 */ /* 0x010fea000383ffff */
.L_x_81:
[----:B------:R-:W-:Y:S05]  /*e700*/  BSYNC B0 ;  /* 0x0000000000007941 */ /* 0x000fea0003800000 */
.L_x_80:
[----:B------:R-:W-:Y:S05]  /*e710*/  EXIT ;  /* 0x000000000000794d */ /* 0x000fea0003800000 */
.L_x_10:
[----:B------:R-:W-:-:S13]  /*e720*/  R2UR UR4, R16 ;  /* 0x00000000100472ca */ /* 0x000fda00000e0000 */
[----:B-1----:R-:W-:-:S04]  /*e730*/  MOV R3, UR4 ;  /* 0x0000000400037c02 */ /* 0x002fc80008000f00 */
[----:B------:R1:W2:Y:S03]  /*e740*/  SYNCS.PHASECHK.TRANS64.TRYWAIT P1, [R3+URZ+0x36800], R0 ;  /* 0x03680000030075a7 */ /* 0x0002a6000802017f */
[----:B--2---:R-:W-:Y:S05]  /*e750*/  @!P1 NANOSLEEP.SYNCS 0x989680 ;  /* 0x009896800000995d */ /* 0x004fea0003900000 */
[----:B------:R-:W2:Y:S02]  /*e760*/  @!P1 SYNCS.PHASECHK.TRANS64 P1, [R3+URZ+0x36800], R0 ;  /* 0x03680000030095a7 */ /* 0x000ea4000802007f */
[----:B--2---:R-:W-:Y:S05]  /*e770*/  @!P1 BRA `(.L_x_10) ;  /* 0xfffffffc00e89947 */ /* 0x004fea000383ffff */
[----:B------:R-:W-:Y:S05]  /*e780*/  BRA `(.L_x_89) ;  /* 0xffffff2800987947 */ /* 0x000fea000383ffff */
.L_x_14:
[----:B--2---:R2:W3:Y:S02]  /*e790*/  SYNCS.PHASECHK.TRANS64.TRYWAIT P2, [R2+URZ+0x36830], R3 ;  /* 0x03683003020075a7 */ /* 0x0044e4000804017f */
[----:B---3--:R-:W-:Y:S05]  /*e7a0*/  @!P2 NANOSLEEP.SYNCS 0x989680 ;  /* 0x009896800000a95d */ /* 0x008fea0003900000 */
[----:B------:R-:W3:Y:S02]  /*e7b0*/  @!P2 SYNCS.PHASECHK.TRANS64 P2, [R2+URZ+0x36830], R3 ;  /* 0x036830030200a5a7 */ /* 0x000ee4000804007f */
[----:B---3--:R-:W-:Y:S05]  /*e7c0*/  @!P2 BRA `(.L_x_14) ;  /* 0xfffffffc00f0a947 */ /* 0x008fea000383ffff */
[----:B------:R-:W-:Y:S05]  /*e7d0*/  BRA `(.L_x_13) ;  /* 0xffffff2800cc7947 */ /* 0x000fea000383ffff */
.L_x_19:
[----:B--2---:R-:W-:-:S04]  /*e7e0*/  IMAD.U32 R3, RZ, RZ, UR39 ;  /* 0x00000027ff037e24 */ /* 0x004fc8000f8e00ff */
[----:B------:R2:W3:Y:S03]  /*e7f0*/  SYNCS.PHASECHK.TRANS64.TRYWAIT P2, [R3+URZ+0x36830], R0 ;  /* 0x03683000030075a7 */ /* 0x0004e6000804017f */
[----:B---3--:R-:W-:Y:S05]  /*e800*/  @!P2 NANOSLEEP.SYNCS 0x989680 ;  /* 0x009896800000a95d */ /* 0x008fea0003900000 */
[----:B------:R-:W3:Y:S02]  /*e810*/  @!P2 SYNCS.PHASECHK.TRANS64 P2, [R3+URZ+0x36830], R0 ;  /* 0x036830000300a5a7 */ /* 0x000ee4000804007f */
[----:B---3--:R-:W-:Y:S05]  /*e820*/  @!P2 BRA `(.L_x_19) ;  /* 0xfffffffc00eca947 */ /* 0x008fea000383ffff */
[----:B------:R-:W-:Y:S05]  /*e830*/  BRA `(.L_x_18) ;  /* 0xffffff7000747947 */ /* 0x000fea000383ffff */
.L_x_23:
[----:B--2---:R-:W-:-:S04]  /*e840*/  IMAD.U32 R3, RZ, RZ, UR4 ;  /* 0x00000004ff037e24 */ /* 0x004fc8000f8e00ff */
[----:B------:R2:W3:Y:S03]  /*e850*/  SYNCS.PHASECHK.TRANS64.TRYWAIT P2, [R3+URZ+0x36850], R0 ;  /* 0x03685000030075a7 */ /* 0x0004e6000804017f */
[----:B---3--:R-:W-:Y:S05]  /*e860*/  @!P2 NANOSLEEP.SYNCS 0x989680 ;  /* 0x009896800000a95d */ /* 0x008fea0003900000 */
[----:B------:R-:W3:Y:S02]  /*e870*/  @!P2 SYNCS.PHASECHK.TRANS64 P2, [R3+URZ+0x36850], R0 ;  /* 0x036850000300a5a7 */ /* 0x000ee4000804007f */
[----:B---3--:R-:W-:Y:S05]  /*e880*/  @!P2 BRA `(.L_x_23) ;  /* 0xfffffffc00eca947 */ /* 0x008fea000383ffff */
[----:B------:R-:W-:Y:S05]  /*e890*/  BRA `(.L_x_22) ;  /* 0xffffff9400d47947 */ /* 0x000fea000383ffff */
.L_x_28:
[----:B--2---:R-:W-:-:S04]  /*e8a0*/  IMAD.U32 R9, RZ, RZ, UR7 ;  /* 0x00000007ff097e24 */ /* 0x004fc8000f8e00ff */
[----:B------:R2:W3:Y:S03]  /*e8b0*/  SYNCS.PHASECHK.TRANS64.TRYWAIT P0, [R9+URZ+0x36850], R2 ;  /* 0x03685002090075a7 */ /* 0x0004e6000800017f */
[----:B---3--:R-:W-:Y:S05]  /*e8c0*/  @!P0 NANOSLEEP.SYNCS 0x989680 ;  /* 0x009896800000895d */ /* 0x008fea0003900000 */
[----:B------:R-:W3:Y:S02]  /*e8d0*/  @!P0 SYNCS.PHASECHK.TRANS64 P0, [R9+URZ+0x36850], R2 ;  /* 0x03685002090085a7 */ /* 0x000ee4000800007f */
[----:B---3--:R-:W-:Y:S05]  /*e8e0*/  @!P0 BRA `(.L_x_28) ;  /* 0xfffffffc00ec8947 */ /* 0x008fea000383ffff */
[----:B------:R-:W-:Y:S05]  /*e8f0*/  BRA `(.L_x_27) ;  /* 0xffffffb0008c7947 */ /* 0x000fea000383ffff */
.L_x_39:
[----:B------:R-:W1:Y:S01]  /*e900*/  S2R R6, SR_TID.X ;  /* 0x0000000000067919 */ /* 0x000e620000002100 */
[----:B------:R-:W-:Y:S01]  /*e910*/  BSSY B0, `(.L_x_90) ;  /* 0x000000a000007945 */ /* 0x000fe20003800000 */
[----:B------:R-:W-:Y:S01]  /*e920*/  MOV R12, RZ ;  /* 0x000000ff000c7202 */ /* 0x000fe20000000f00 */
[----:B------:R-:W-:Y:S02]  /*e930*/  IMAD.MOV.U32 R11, RZ, RZ, 0x1f ;  /* 0x0000001fff0b7424 */ /* 0x000fe400078e00ff */
[----:B------:R-:W-:Y:S01]  /*e940*/  IMAD.MOV.U32 R15, RZ, RZ, -0x1 ;  /* 0xffffffffff0f7424 */ /* 0x000fe200078e00ff */
[----:B-1----:R-:W-:-:S04]  /*e950*/  SHF.R.U32.HI R6, RZ, 0x5, R6 ;  /* 0x00000005ff067819 */ /* 0x002fc80000011606 */
[----:B------:R-:W-:-:S05]  /*e960*/  LOP3.LUT R6, R6, 0x3, RZ, 0xc0, !PT ;  /* 0x0000000306067812 */ /* 0x000fca00078ec0ff */
[----:B------:R-:W-:-:S07]  /*e970*/  IMAD.MOV.U32 R13, RZ, RZ, R6 ;  /* 0x000000ffff0d7224 */ /* 0x000fce00078e0006 */
[----:B------:R-:W-:Y:S05]  /*e980*/  WARPSYNC.COLLECTIVE R15, `(.L_x_91) ;  /* 0x000000000f087348 */ /* 0x000fea0003c00000 */
[----:B------:R1:W2:Y:S02]  /*e990*/  SHFL.IDX P6, R14, R13, R12, R11 ;  /* 0x0000000c0d0e7389 */ /* 0x0002a400000c000b */
[----:B-12---:R-:W-:Y:S01]  /*e9a0*/  ENDCOLLECTIVE ;  /* 0x000000000000791b */ /* 0x006fe20003800000 */
.L_x_91:
[----:B------:R-:W-:Y:S05]  /*e9b0*/  BSYNC B0 ;  /* 0x0000000000007941 */ /* 0x000fea0003800000 */
.L_x_90:
[----:B------:R-:W-:Y:S05]  /*e9c0*/  BRA `(.L_x_92) ;  /* 0xffffffd400747947 */ /* 0x000fea000383ffff */
.L_x_40:
[----:B------:R-:W-:Y:S01]  /*e9d0*/  BSSY B0, `(.L_x_93) ;  /* 0x0000006000007945 */ /* 0x000fe20003800000 */
[----:B------:R-:W-:-:S07]  /*e9e0*/  IMAD.MOV.U32 R15, RZ, RZ, -0x1 ;  /* 0xffffffffff0f7424 */ /* 0x000fce00078e00ff */
[----:B------:R-:W-:Y:S05]  /*e9f0*/  WARPSYNC.COLLECTIVE R15, `(.L_x_94) ;  /* 0x000000000f0c7348 */ /* 0x000fea0003c00000 */
[----:B------:R-:W-:Y:S02]  /*ea00*/  ELECT P6, UR62, PT ;  /* 0x00000000003e782f */ /* 0x000fe400038c0000 */
[----:B------:R-:W-:Y:S01]  /*ea10*/  MOV R14, UR62 ;  /* 0x0000003e000e7c02 */ /* 0x000fe20008000f00 */
[----:B------:R-:W-:Y:S10]  /*ea20*/  ENDCOLLECTIVE ;  /* 0x000000000000791b */ /* 0x000ff40003800000 */
.L_x_94:
[----:B------:R-:W-:Y:S05]  /*ea30*/  BSYNC B0 ;  /* 0x0000000000007941 */ /* 0x000fea0003800000 */
.L_x_93:
[----:B------:R-:W-:Y:S05]  /*ea40*/  BRA `(.L_x_95) ;  /* 0xffffffd4006c7947 */ /* 0x000fea000383ffff */
.L_x_43:
[----:B--2---:R2:W3:Y:S02]  /*ea50*/  SYNCS.PHASECHK.TRANS64.TRYWAIT P1, [R6+URZ+0x36840], R7 ;  /* 0x03684007060075a7 */ /* 0x0044e4000802017f */
[----:B---3--:R-:W-:Y:S05]  /*ea60*/  @!P1 NANOSLEEP.SYNCS 0x989680 ;  /* 0x009896800000995d */ /* 0x008fea0003900000 */
[----:B------:R-:W3:Y:S02]  /*ea70*/  @!P1 SYNCS.PHASECHK.TRANS64 P1, [R6+URZ+0x36840], R7 ;  /* 0x03684007060095a7 */ /* 0x000ee4000802007f */
[----:B---3--:R-:W-:Y:S05]  /*ea80*/  @!P1 BRA `(.L_x_43) ;  /* 0xfffffffc00f09947 */ /* 0x008fea000383ffff */
[----:B------:R-:W-:Y:S05]  /*ea90*/  BRA `(.L_x_96) ;  /* 0xffffffd400d07947 */ /* 0x000fea000383ffff */
.L_x_46:
[----:B-1----:R-:W1:Y:S01]  /*eaa0*/  S2R R8, SR_CgaCtaId ;  /* 0x0000000000087919 */ /* 0x002e620000008800 */
[----:B------:R-:W-:-:S04]  /*eab0*/  MOV R7, 0x400 ;  /* 0x0000040000077802 */ /* 0x000fc80000000f00 */
[----:B-1----:R-:W-:-:S04]  /*eac0*/  LEA R7, R8, R7, 0x18 ;  /* 0x0000000708077211 */ /* 0x002fc800078ec0ff */
[----:B------:R1:W2:Y:S03]  /*ead0*/  SYNCS.PHASECHK.TRANS64.TRYWAIT P1, [R7+URZ+0x36820], R6 ;  /* 0x03682006070075a7 */ /* 0x0002a6000802017f */
[----:B--2---:R-:W-:Y:S05]  /*eae0*/  @!P1 NANOSLEEP.SYNCS 0x989680 ;  /* 0x009896800000995d */ /* 0x004fea0003900000 */
[----:B------:R-:W2:Y:S02]  /*eaf0*/  @!P1 SYNCS.PHASECHK.TRANS64 P1, [R7+URZ+0x36820], R6 ;  /* 0x03682006070095a7 */ /* 0x000ea4000802007f */
[----:B--2---:R-:W-:Y:S05]  /*eb00*/  @!P1 BRA `(.L_x_46) ;  /* 0xfffffffc00e49947 */ /* 0x004fea000383ffff */
[----:B------:R-:W-:Y:S05]  /*eb10*/  BRA `(.L_x_97) ;  /* 0xffffffdc000c7947 */ /* 0x000fea000383ffff */
.L_x_52:
[----:B-1----:R1:W2:Y:S02]  /*eb20*/  SYNCS.PHASECHK.TRANS64.TRYWAIT P1, [R2+URZ+0x36840], R3 ;  /* 0x03684003020075a7 */ /* 0x0022a4000802017f */
[----:B--2---:R-:W-:Y:S05]  /*eb30*/  @!P1 NANOSLEEP.SYNCS 0x989680 ;  /* 0x009896800000995d */ /* 0x004fea0003900000 */
[----:B------:R-:W2:Y:S02]  /*eb40*/  @!P1 SYNCS.PHASECHK.TRANS64 P1, [R2+URZ+0x36840], R3 ;  /* 0x03684003020095a7 */ /* 0x000ea4000802007f */
[----:B--2---:R-:W-:Y:S05]  /*eb50*/  @!P1 BRA `(.L_x_52) ;  /* 0xfffffffc00f09947 */ /* 0x004fea000383ffff */
[----:B------:R-:W-:Y:S05]  /*eb60*/  BRA `(.L_x_98) ;  /* 0xffffffdc00ac7947 */ /* 0x000fea000383ffff */
.L_x_54:
[----:B-1----:R1:W2:Y:S02]  /*eb70*/  SYNCS.PHASECHK.TRANS64.TRYWAIT P1, [R2+URZ+0x60], R3 ;  /* 0x00006003020075a7 */ /* 0x0022a4000802017f */
[----:B--2---:R-:W-:Y:S05]  /*eb80*/  @!P1 NANOSLEEP.SYNCS 0x989680 ;  /* 0x009896800000995d */ /* 0x004fea0003900000 */
[----:B------:R-:W2:Y:S02]  /*eb90*/  @!P1 SYNCS.PHASECHK.TRANS64 P1, [R2+URZ+0x60], R3 ;  /* 0x00006003020095a7 */ /* 0x000ea4000802007f */
[----:B--2---:R-:W-:Y:S05]  /*eba0*/  @!P1 BRA `(.L_x_54) ;  /* 0xfffffffc00f09947 */ /* 0x004fea000383ffff */
[----:B------:R-:W-:Y:S05]  /*ebb0*/  BRA `(.L_x_99) ;  /* 0xffffffe000487947 */ /* 0x000fea000383ffff */
.L_x_60:
[----:B--2---:R2:W3:Y:S02]  /*ebc0*/  SYNCS.PHASECHK.TRANS64.TRYWAIT P1, [R2+URZ+0x36840], R3 ;  /* 0x03684003020075a7 */ /* 0x0044e4000802017f */
[----:B---3--:R-:W-:Y:S05]  /*ebd0*/  @!P1 NANOSLEEP.SYNCS 0x989680 ;  /* 0x009896800000995d */ /* 0x008fea0003900000 */
[----:B------:R-:W3:Y:S02]  /*ebe0*/  @!P1 SYNCS.PHASECHK.TRANS64 P1, [R2+URZ+0x36840], R3 ;  /* 0x03684003020095a7 */ /* 0x000ee4000802007f */
[----:B---3--:R-:W-:Y:S05]  /*ebf0*/  @!P1 BRA `(.L_x_60) ;  /* 0xfffffffc00f09947 */ /* 0x008fea000383ffff */
[----:B------:R-:W-:Y:S05]  /*ec00*/  BRA `(.L_x_100) ;  /* 0xffffffe400987947 */ /* 0x000fea000383ffff */
.L_x_62:
[----:B-1----:R1:W2:Y:S02]  /*ec10*/  SYNCS.PHASECHK.TRANS64.TRYWAIT P1, [R2+URZ+0x60], R17 ;  /* 0x00006011020075a7 */ /* 0x0022a4000802017f */
[----:B--2---:R-:W-:Y:S05]  /*ec20*/  @!P1 NANOSLEEP.SYNCS 0x989680 ;  /* 0x009896800000995d */ /* 0x004fea0003900000 */
[----:B------:R-:W2:Y:S02]  /*ec30*/  @!P1 SYNCS.PHASECHK.TRANS64 P1, [R2+URZ+0x60], R17 ;  /* 0x00006011020095a7 */ /* 0x000ea4000802007f */
[----:B--2---:R-:W-:Y:S05]  /*ec40*/  @!P1 BRA `(.L_x_62) ;  /* 0xfffffffc00f09947 */ /* 0x004fea000383ffff */
[----:B------:R-:W-:Y:S05]  /*ec50*/  BRA `(.L_x_101) ;  /* 0xffffffe800347947 */ /* 0x000fea000383ffff */
.L_x_67:
[----:B--2---:R2:W3:Y:S02]  /*ec60*/  SYNCS.PHASECHK.TRANS64.TRYWAIT P1, [R2+URZ+0x36840], R3 ;  /* 0x03684003020075a7 */ /* 0x0044e4000802017f */
[----:B---3--:R-:W-:Y:S05]  /*ec70*/  @!P1 NANOSLEEP.SYNCS 0x989680 ;  /* 0x009896800000995d */ /* 0x008fea0003900000 */
[----:B------:R-:W3:Y:S02]  /*ec80*/  @!P1 SYNCS.PHASECHK.TRANS64 P1, [R2+URZ+0x36840], R3 ;  /* 0x03684003020095a7 */ /* 0x000ee4000802007f */
[----:B---3--:R-:W-:Y:S05]  /*ec90*/  @!P1 BRA `(.L_x_67) ;  /* 0xfffffffc00f09947 */ /* 0x008fea000383ffff */
[----:B------:R-:W-:Y:S05]  /*eca0*/  BRA `(.L_x_102) ;  /* 0xffffffec00507947 */ /* 0x000fea000383ffff */
.L_x_69:
[----:B-1----:R1:W2:Y:S02]  /*ecb0*/  SYNCS.PHASECHK.TRANS64.TRYWAIT P1, [R2+URZ+0x60], R3 ;  /* 0x00006003020075a7 */ /* 0x0022a4000802017f */
[----:B--2---:R-:W-:Y:S05]  /*ecc0*/  @!P1 NANOSLEEP.SYNCS 0x989680 ;  /* 0x009896800000995d */ /* 0x004fea0003900000 */
[----:B------:R-:W2:Y:S02]  /*ecd0*/  @!P1 SYNCS.PHASECHK.TRANS64 P1, [R2+URZ+0x60], R3 ;  /* 0x00006003020095a7 */ /* 0x000ea4000802007f */
[----:B--2---:R-:W-:Y:S05]  /*ece0*/  @!P1 BRA `(.L_x_69) ;  /* 0xfffffffc00f09947 */ /* 0x004fea000383ffff */
[----:B------:R-:W-:Y:S05]  /*ecf0*/  BRA `(.L_x_103) ;  /* 0xffffffec00f47947 */ /* 0x000fea000383ffff */
.L_x_74:
[----:B--2---:R2:W3:Y:S02]  /*ed00*/  SYNCS.PHASECHK.TRANS64.TRYWAIT P0, [R3+URZ+0x36860], R0 ;  /* 0x03686000030075a7 */ /* 0x0044e4000800017f */
[----:B---3--:R-:W-:Y:S05]  /*ed10*/  @!P0 NANOSLEEP.SYNCS 0x989680 ;  /* 0x009896800000895d */ /* 0x008fea0003900000 */
[----:B------:R-:W3:Y:S02]  /*ed20*/  @!P0 SYNCS.PHASECHK.TRANS64 P0, [R3+URZ+0x36860], R0 ;  /* 0x03686000030085a7 */ /* 0x000ee4000800007f */
[----:B---3--:R-:W-:Y:S05]  /*ed30*/  @!P0 BRA `(.L_x_74) ;  /* 0xfffffffc00f08947 */ /* 0x008fea000383ffff */
[----:B------:R-:W-:Y:S05]  /*ed40*/  BRA `(.L_x_104) ;  /* 0xfffffff000c07947 */ /* 0x000fea000383ffff */
.L_x_78:
[----:B--2---:R2:W3:Y:S02]  /*ed50*/  SYNCS.PHASECHK.TRANS64.TRYWAIT P0, [R0+URZ+0x36820], R3 ;  /* 0x03682003000075a7 */ /* 0x0044e4000800017f */
[----:B---3--:R-:W-:Y:S05]  /*ed60*/  @!P0 NANOSLEEP.SYNCS 0x989680 ;  /* 0x009896800000895d */ /* 0x008fea0003900000 */
[----:B------:R-:W3:Y:S02]  /*ed70*/  @!P0 SYNCS.PHASECHK.TRANS64 P0, [R0+URZ+0x36820], R3 ;  /* 0x03682003000085a7 */ /* 0x000ee4000800007f */
[----:B---3--:R-:W-:Y:S05]  /*ed80*/  @!P0 BRA `(.L_x_78) ;  /* 0xfffffffc00f08947 */ /* 0x008fea000383ffff */
[----:B------:R-:W-:Y:S05]  /*ed90*/  BRA `(.L_x_105) ;  /* 0xfffffff400a07947 */ /* 0x000fea000383ffff */
.L_x_79:
[----:B------:R-:W3:Y:S01]  /*eda0*/  S2R R2, SR_TID.X ;  /* 0x0000000000027919 */ /* 0x000ee20000002100 */
[----:B------:R-:W-:Y:S01]  /*edb0*/  BSSY B0, `(.L_x_106) ;  /* 0x000000a000007945 */ /* 0x000fe20003800000 */
[----:B------:R-:W-:Y:S01]  /*edc0*/  MOV R12, RZ ;  /* 0x000000ff000c7202 */ /* 0x000fe20000000f00 */
[----:B------:R-:W-:Y:S02]  /*edd0*/  IMAD.MOV.U32 R11, RZ, RZ, 0x1f ;  /* 0x0000001fff0b7424 */ /* 0x000fe400078e00ff */
[----:B------:R-:W-:Y:S01]  /*ede0*/  IMAD.MOV.U32 R15, RZ, RZ, -0x1 ;  /* 0xffffffffff0f7424 */ /* 0x000fe200078e00ff */
[----:B---3--:R-:W-:-:S04]  /*edf0*/  SHF.R.U32.HI R2, RZ, 0x5, R2 ;  /* 0x00000005ff027819 */ /* 0x008fc80000011602 */
[----:B------:R-:W-:-:S05]  /*ee00*/  LOP3.LUT R2, R2, 0x3, RZ, 0xc0, !PT ;  /* 0x0000000302027812 */ /* 0x000fca00078ec0ff */
[----:B------:R-:W-:-:S07]  /*ee10*/  IMAD.MOV.U32 R13, RZ, RZ, R2 ;  /* 0x000000ffff0d7224 */ /* 0x000fce00078e0002 */
[----:B-12---:R-:W-:Y:S05]  /*ee20*/  WARPSYNC.COLLECTIVE R15, `(.L_x_107) ;  /* 0x000000000f087348 */ /* 0x006fea0003c00000 */
[----:B------:R3:W4:Y:S02]  /*ee30*/  SHFL.IDX P6, R14, R13, R12, R11 ;  /* 0x0000000c0d0e7389 */ /* 0x00072400000c000b */
[----:B-1234-:R-:W-:Y:S01]  /*ee40*/  ENDCOLLECTIVE ;  /* 0x000000000000791b */ /* 0x01efe20003800000 */
.L_x_107:
[----:B------:R-:W-:Y:S05]  /*ee50*/  BSYNC B0 ;  /* 0x0000000000007941 */ /* 0x000fea0003800000 */
.L_x_106:
[----:B------:R-:W-:Y:S05]  /*ee60*/  BRA `(.L_x_108) ;  /* 0xfffffff400887947 */ /* 0x000fea000383ffff */
.L_x_82:
[----:B------:R-:W-:Y:S01]  /*ee70*/  BSSY B1, `(.L_x_109) ;  /* 0x0000006000017945 */ /* 0x000fe20003800000 */
[----:B------:R-:W-:-:S07]  /*ee80*/  IMAD.MOV.U32 R15, RZ, RZ, -0x1 ;  /* 0xffffffffff0f7424 */ /* 0x000fce00078e00ff */
[----:B-123--:R-:W-:Y:S05]  /*ee90*/  WARPSYNC.COLLECTIVE R15, `(.L_x_110) ;  /* 0x000000000f0c7348 */ /* 0x00efea0003c00000 */
[----:B------:R-:W-:Y:S02]  /*eea0*/  ELECT P6, UR62, PT ;  /* 0x00000000003e782f */ /* 0x000fe400038c0000 */
[----:B------:R-:W-:Y:S01]  /*eeb0*/  MOV R14, UR62 ;  /* 0x0000003e000e7c02 */ /* 0x000fe20008000f00 */
[----:B-123--:R-:W-:Y:S10]  /*eec0*/  ENDCOLLECTIVE ;  /* 0x000000000000791b */ /* 0x00eff40003800000 */
.L_x_110:
[----:B------:R-:W-:Y:S05]  /*eed0*/  BSYNC B1 ;  /* 0x0000000000017941 */ /* 0x000fea0003800000 */
.L_x_109:
[----:B------:R-:W-:Y:S05]  /*eee0*/  BRA `(.L_x_111) ;  /* 0xfffffff400807947 */ /* 0x000fea000383ffff */
.L_x_84:
[----:B-1----:R1:W2:Y:S02]  /*eef0*/  SYNCS.PHASECHK.TRANS64.TRYWAIT P0, [R6+URZ], R5 ;  /* 0x00000005060075a7 */ /* 0x0022a4000800017f */
[----:B--2---:R-:W-:Y:S05]  /*ef00*/  @!P0 NANOSLEEP.SYNCS 0x989680 ;  /* 0x009896800000895d */ /* 0x004fea0003900000 */
[----:B------:R-:W2:Y:S02]  /*ef10*/  @!P0 SYNCS.PHASECHK.TRANS64 P0, [R6+URZ], R5 ;  /* 0x00000005060085a7 */ /* 0x000ea4000800007f */
[----:B--2---:R-:W-:Y:S05]  /*ef20*/  @!P0 BRA `(.L_x_84) ;  /* 0xfffffffc00f08947 */ /* 0x004fea000383ffff */
[----:B------:R-:W-:Y:S05]  /*ef30*/  BRA `(.L_x_112) ;  /* 0xfffffff400bc7947 */ /* 0x000fea000383ffff */
.L_x_85:
[----:B--2---:R2:W3:Y:S02]  /*ef40*/  SYNCS.PHASECHK.TRANS64.TRYWAIT P0, [R3+URZ], R2 ;  /* 0x00000002030075a7 */ /* 0x0044e4000800017f */
[----:B---3--:R-:W-:Y:S05]  /*ef50*/  @!P0 NANOSLEEP.SYNCS 0x989680 ;  /* 0x009896800000895d */ /* 0x008fea0003900000 */
[----:B------:R-:W3:Y:S02]  /*ef60*/  @!P0 SYNCS.PHASECHK.TRANS64 P0, [R3+URZ], R2 ;  /* 0x00000002030085a7 */ /* 0x000ee4000800007f */
[----:B---3--:R-:W-:Y:S05]  /*ef70*/  @!P0 BRA `(.L_x_85) ;  /* 0xfffffffc00f08947 */ /* 0x008fea000383ffff */
[----:B------:R-:W-:Y:S05]  /*ef80*/  BRA `(.L_x_113) ;  /* 0xfffffff400b07947 */ /* 0x000fea000383ffff */
.L_x_87:
[----:B--2---:R2:W3:Y:S02]  /*ef90*/  SYNCS.PHASECHK.TRANS64.TRYWAIT P0, [R16+URZ], R5 ;  /* 0x00000005100075a7 */ /* 0x0044e4000800017f */
[----:B---3--:R-:W-:Y:S05]  /*efa0*/  @!P0 NANOSLEEP.SYNCS 0x989680 ;  /* 0x009896800000895d */ /* 0x008fea0003900000 */
[----:B------:R-:W3:Y:S02]  /*efb0*/  @!P0 SYNCS.PHASECHK.TRANS64 P0, [R16+URZ], R5 ;  /* 0x00000005100085a7 */ /* 0x000ee4000800007f */
[----:B---3--:R-:W-:Y:S05]  /*efc0*/  @!P0 BRA `(.L_x_87) ;  /* 0xfffffffc00f08947 */ /* 0x008fea000383ffff */
[----:B------:R-:W-:Y:S05]  /*efd0*/  BRA `(.L_x_114) ;  /* 0xfffffff400b47947 */ /* 0x000fea000383ffff */
.L_x_115:
[----:B------:R-:W-:-:S00]  /*efe0*/  BRA `(.L_x_115) ;  /* 0xfffffffc00fc7947 */ /* 0x000fc0000383ffff */
[----:B------:R-:W-:-:S00]  /*eff0*/  NOP ;  /* 0x0000000000007918 */ /* 0x000fc00000000000 */
        /* <DEDUP_REMOVED lines=8> */
.L_x_2655:


//--------------------- .text._ZN7cutlass13device_kernelIN5flash11enable_sm90INS1_16FlashAttnFwdSm90INS1_25CollectiveMainloopFwdSm90ILi2EN4cute5tupleIJNS5_1CILi2EEENS7_ILi1EEES9_EEENS6_IJNS7_ILi128EEENS7_ILi112EEENS7_ILi192EEEEEELi192ENS_10bfloat16_tEfNS_4arch4Sm90ELb0ELb0ELb0ELb0ELb0ELb0ELb0ELb1ELb1ELb0ELb0ELb0EEENS1_21CollectiveEpilogueFwdINS6_IJSB_SD_SC_EEESA_SF_SH_Li256ELb0ELb0ELb0ELb0EEENS1_29StaticPersistentTileSchedulerILb0EEEEEEEEEvNT_6ParamsE --------------------------
	.section	.text._ZN7cutlass13device_kernelIN5flash11enable_sm90INS1_16FlashAttnFwdSm90INS1_25CollectiveMainloopFwdSm90ILi2EN4cute5tupleIJNS5_1CILi2EEENS7_ILi1EEES9_EEENS6_IJNS7_ILi128EEENS7_ILi112EEENS7_ILi192EEEEEELi192ENS_10bfloat16_tEfNS_4arch4Sm90ELb0ELb0ELb0ELb0ELb0ELb0ELb0ELb1ELb1ELb0ELb0ELb0EEENS1_21CollectiveEpilogueFwdINS6_IJSB_SD_SC_EEESA_SF_SH_Li256ELb0ELb0ELb0ELb0EEENS1_29StaticPersistentTileSchedulerILb0EEEEEEEEEvNT_6ParamsE,"ax",@progbits
	.align	128
.text._ZN7cutlass13device_kernelIN5flash11enable_sm90INS1_16FlashAttnFwdSm90INS1_25CollectiveMainloopFwdSm90ILi2EN4cute5tupleIJNS5_1CILi2EEENS7_ILi1EEES9_EEENS6_IJNS7_ILi128EEENS7_ILi112EEENS7_ILi192EEEEEELi192ENS_10bfloat16_tEfNS_4arch4Sm90ELb0ELb0ELb0ELb0ELb0ELb0ELb0ELb1ELb1ELb0ELb0ELb0EEENS1_21CollectiveEpilogueFwdINS6_IJSB_SD_SC_EEESA_SF_SH_Li256ELb0ELb0ELb0ELb0EEENS1_29StaticPersistentTileSchedulerILb0EEEEEEEEEvNT_6ParamsE:
        .type           _ZN7cutlass13device_kernelIN5flash11enable_sm90INS1_16FlashAttnFwdSm90INS1_25CollectiveMainloopFwdSm90ILi2EN4cute5tupleIJNS5_1CILi2EEENS7_ILi1EEES9_EEENS6_IJNS7_ILi128EEENS7_ILi112EEENS7_ILi192EEEEEELi192ENS_10bfloat16_tEfNS_4arch4Sm90ELb0ELb0ELb0ELb0ELb0ELb0ELb0ELb1ELb1ELb0ELb0ELb0EEENS1_21CollectiveEpilogueFwdINS6_IJSB_SD_SC_EEESA_SF_SH_Li256ELb0ELb0ELb0ELb0EEENS1_29StaticPersistentTileSchedulerILb0EEEEEEEEEvNT_6ParamsE,@function
        .size           _ZN7cutlass13device_kernelIN5flash11enable_sm90INS1_16FlashAttnFwdSm90INS1_25CollectiveMainloopFwdSm90ILi2EN4cute5tupleIJNS5_1CILi2EEENS7_ILi1EEES9_EEENS6_IJNS7_ILi128EEENS7_ILi112EEENS7_ILi192EEEEEELi192ENS_10bfloat16_tEfNS_4arch4Sm90ELb0ELb0ELb0ELb0ELb0ELb0ELb0ELb1ELb1ELb0ELb0ELb0EEENS1_21CollectiveEpilogueFwdINS6_IJSB_SD_SC_EEESA_SF_SH_Li256ELb0ELb0ELb0ELb0EEENS1_29StaticPersistentTileSchedulerILb0EEEEEEEEEvNT_6ParamsE,(.L_x_2656 - _ZN7cutlass13device_kernelIN5flash11enable_sm90INS1_16FlashAttnFwdSm90INS1_25CollectiveMainloopFwdSm90ILi2EN4cute5tupleIJNS5_1CILi2EEENS7_ILi1EEES9_EEENS6_IJNS7_ILi128EEENS7_ILi112EEENS7_ILi192EEEEEELi192ENS_10bfloat16_tEfNS_4arch4Sm90ELb0ELb0ELb0ELb0ELb0ELb0ELb0ELb1ELb1ELb0ELb0ELb0EEENS1_21CollectiveEpilogueFwdINS6_IJSB_SD_SC_EEESA_SF_SH_Li256ELb0ELb0ELb0ELb0EEENS1_29StaticPersistentTileSchedulerILb0EEEEEEEEEvNT_6ParamsE)
        .other          _ZN7cutlass13device_kernelIN5flash11enable_sm90INS1_16FlashAttnFwdSm90INS1_25CollectiveMainloopFwdSm90ILi2EN4cute5tupleIJNS5_1CILi2EEENS7_ILi1EEES9_EEENS6_IJNS7_ILi128EEENS7_ILi112EEENS7_ILi192EEEEEELi192ENS_10bfloat16_tEfNS_4arch4Sm90ELb0ELb0ELb0ELb0ELb0ELb0ELb0ELb1ELb1ELb0ELb0ELb0EEENS1_21CollectiveEpilogueFwdINS6_IJSB_SD_SC_EEESA_SF_SH_Li256ELb0ELb0ELb0ELb0EEENS1_29StaticPersistentTileSchedulerILb0EEEEEEEEEvNT_6ParamsE,@"STO_CUDA_ENTRY STV_DEFAULT"
_ZN7cutlass13device_kernelIN5flash11enable_sm90INS1_16FlashAttnFwdSm90INS1_25CollectiveMainloopFwdSm90ILi2EN4cute5tupleIJNS5_1CILi2EEENS7_ILi1EEES9_EEENS6_IJNS7_ILi128EEENS7_ILi112EEENS7_ILi192EEEEEELi192ENS_10bfloat16_tEfNS_4arch4Sm90ELb0ELb0ELb0ELb0ELb0ELb0ELb0ELb1ELb1ELb0ELb0ELb0EEENS1_21CollectiveEpilogueFwdINS6_IJSB_SD_SC_EEESA_SF_SH_Li256ELb0ELb0ELb0ELb0EEENS1_29StaticPersistentTileSchedulerILb0EEEEEEEEEvNT_6ParamsE:
[----:B------:R-:W1:Y:S02]  /*0000*/  LDC R1, c[0x0][0x28] ;  /* 0x00000a00ff017b82 */ /* 0x000e640000000800 */
[----:B-1----:R-:W-:Y:S01]  /*0010*/  VIADD R1, R1, 0xffffffd0 ;  /* 0xffffffd001017836 */ /* 0x002fe20000000000 */
[----:B------:R-:W1:Y:S01]  /*0020*/  S2R R11, SR_TID.X ;  /* 0x00000000000b7919 */ /* 0x000e620000002100 */
[----:B------:R-:W-:Y:S01]  /*0030*/  ELECT P0, URZ, PT ;  /* 0x00000000003f782f */ /* 0x000fe20003800000 */
[----:B------:R-:W-:Y:S01]  /*0040*/  BSSY B0, `(.L_x_116) ;  /* 0x0000013000007945 */ /* 0x000fe20003800000 */
[----:B-1----:R-:W-:-:S05]  /*0050*/  SHF.R.U32.HI R0, RZ, 0x5, R11 ;  /* 0x00000005ff007819 */ /* 0x002fca000001160b */
[----:B------:R-:W1:Y:S02]  /*0060*/  SHFL.IDX PT, R2, R0, RZ, 0x1f ;  /* 0x00001fff00027589 */ /* 0x000e6400000e0000 */
[----:B-1----:R-:W-:-:S13]  /*0070*/  ISETP.EQ.AND P0, PT, R2, RZ, P0 ;  /* 0x000000ff0200720c */ /* 0x002fda0000702270 */
        /* <DEDUP_REMOVED lines=15> */
.L_x_117:
[----:B------:R-:W-:Y:S05]  /*0170*/  BSYNC B0 ;  /* 0x0000000000007941 */ /* 0x000fea0003800000 */
.L_x_116:
[----:B------:R-:W-:Y:S01]  /*0180*/  VOTEU.ANY UP0, P0 ;  /* 0x00000000003f7886 */ /* 0x000fe20000000100 */
[----:B------:R-:W1:Y:S01]  /*0190*/  SHFL.IDX PT, R3, R0, RZ, 0x1f ;  /* 0x00001fff00037589 */ /* 0x000e6200000e0000 */
[----:B------:R-:W-:Y:S01]  /*01a0*/  UMOV UR4, 0x1 ;  /* 0x0000000100047882 */ /* 0x000fe20000000000 */
[----:B------:R-:W-:Y:S01]  /*01b0*/  UMOV UR7, 0x2 ;  /* 0x0000000200077882 */ /* 0x000fe20000000000 */
[----:B------:R-:W-:Y:S01]  /*01c0*/  SHF.R.U32.HI R2, RZ, 0x7, R11 ;  /* 0x00000007ff027819 */ /* 0x000fe2000001160b */
[----:B------:R-:W2:Y:S01]  /*01d0*/  @UP0 S2UR UR8, SR_CgaCtaId ;  /* 0x00000000000809c3 */ /* 0x000ea20000008800 */
[----:B------:R-:W-:Y:S01]  /*01e0*/  @UP0 UMOV UR6, 0x400 ;  /* 0x0000040000060882 */ /* 0x000fe20000000000 */
[----:B------:R-:W-:-:S04]  /*01f0*/  @UP0 UIADD3 UR4, -UR4, 0x100000, URZ ;  /* 0x0010000004040890 */ /* 0x000fc8000fffe13f */
[----:B------:R-:W-:Y:S02]  /*0200*/  @UP0 USHF.L.U32 UR5, UR4, 0xb, URZ ;  /* 0x0000000b04050899 */ /* 0x000fe4000800063f */
[----:B------:R-:W-:Y:S01]  /*0210*/  @UP0 USHF.L.U32 UR4, UR4, 0x1, URZ ;  /* 0x0000000104040899 */ /* 0x000fe2000800063f */
[----:B------:R-:W-:Y:S01]  /*0220*/  VOTEU.ANY UP1, P0 ;  /* 0x00000000003f7886 */ /* 0x000fe20000020100 */
[----:B------:R-:W3:Y:S01]  /*0230*/  SHFL.IDX PT, R2, R2, RZ, 0x1f ;  /* 0x00001fff02027589 */ /* 0x000ee200000e0000 */
[----:B-1----:R-:W-:Y:S01]  /*0240*/  ISETP.NE.AND P1, PT, R3, RZ, PT ;  /* 0x000000ff0300720c */ /* 0x002fe20003f25270 */
[----:B--2---:R-:W-:Y:S02]  /*0250*/  @UP0 ULEA UR8, UR8, UR6, 0x18 ;  /* 0x0000000608080291 */ /* 0x004fe4000f8ec03f */
[----:B------:R-:W-:-:S04]  /*0260*/  @UP0 UIADD3 UR6, -UR7, 0x100000, URZ ;  /* 0x0010000007060890 */ /* 0x000fc8000fffe13f */
[----:B------:R-:W-:Y:S02]  /*0270*/  @UP0 USHF.L.U32 UR7, UR6, 0xb, URZ ;  /* 0x0000000b06070899 */ /* 0x000fe4000800063f */
[----:B------:R-:W-:Y:S01]  /*0280*/  @UP0 USHF.L.U32 UR6, UR6, 0x1, URZ ;  /* 0x0000000106060899 */ /* 0x000fe2000800063f */
[----:B------:R-:W-:Y:S01]  /*0290*/  VOTEU.ANY UP0, P0 ;  /* 0x00000000003f7886 */ /* 0x000fe20000000100 */
[----:B------:R-:W1:Y:S04]  /*02a0*/  FENCE.VIEW.ASYNC.S ;  /* 0x00000000000073c6 */ /* 0x000e680000000000 */
[----:B-1----:R1:W2:Y:S06]  /*02b0*/  @UP0 SYNCS.EXCH.64 URZ, [UR8+0x36800], UR4 ;  /* 0x03680004083f05b2 */ /* 0x0022ac0008000100 */
[----:B------:R1:W4:Y:S01]  /*02c0*/  @UP1 SYNCS.EXCH.64 URZ, [UR8+0x36820], UR6 ;  /* 0x03682006083f15b2 */ /* 0x0003220008000100 */
[----:B---3--:R-:W-:Y:S05]  /*02d0*/  @P1 BRA `(.L_x_118) ;  /* 0x0000000000481947 */ /* 0x008fea0003800000 */
        /* <DEDUP_REMOVED lines=17> */
[----:B---3--:R-:W-:Y:S01]  /*03f0*/  NOP ;  /* 0x0000000000007918 */ /* 0x008fe20000000000 */
.L_x_118:
[----:B-1----:R-:W1:Y:S01]  /*0400*/  S2UR UR4, SR_CTAID.Y ;  /* 0x00000000000479c3 */ /* 0x002e620000002600 */
[----:B------:R-:W3:Y:S01]  /*0410*/  SHFL.IDX PT, R7, R0, RZ, 0x1f ;  /* 0x00001fff00077589 */ /* 0x000ee200000e0000 */
[----:B------:R-:W-:Y:S01]  /*0420*/  ULDC UR5, c[0x0][0x154] ;  /* 0x0000550000057ab9 */ /* 0x000fe20000000800 */
[----:B------:R-:W-:-:S05]  /*0430*/  NOP ;  /* 0x0000000000007918 */ /* 0x000fca0000000000 */
[----:B------:R-:W5:Y:S08]  /*0440*/  S2UR UR6, SR_CTAID.X ;  /* 0x00000000000679c3 */ /* 0x000f700000002500 */
[----:B------:R-:W2:Y:S01]  /*0450*/  LDC R8, c[0x0][0x148] ;  /* 0x00005200ff087b82 */ /* 0x000ea20000000800 */
[----:B-1----:R-:W-:Y:S02]  /*0460*/  I2FP.F32.U32 R4, UR4 ;  /* 0x0000000400047c45 */ /* 0x002fe40008201000 */
[----:B---3--:R-:W-:-:S03]  /*0470*/  ISETP.NE.AND P0, PT, R7, RZ, PT ;  /* 0x000000ff0700720c */ /* 0x008fc60003f05270 */
[----:B------:R-:W-:Y:S01]  /*0480*/  FMUL R6, R4, UR5 ;  /* 0x0000000504067c20 */ /* 0x000fe20008400000 */
[----:B------:R-:W-:Y:S02]  /*0490*/  SHF.R.S32.HI R4, RZ, 0x1f, R11 ;  /* 0x0000001fff047819 */ /* 0x000fe4000001140b */
[----:B-----5:R-:W-:Y:S02]  /*04a0*/  I2FP.F32.U32 R5, UR6 ;  /* 0x0000000600057c45 */ /* 0x020fe40008201000 */
[----:B------:R-:W-:Y:S01]  /*04b0*/  LEA.HI R4, R4, R11, RZ, 0x7 ;  /* 0x0000000b04047211 */ /* 0x000fe200078f38ff */
[----:B------:R-:W1:Y:S02]  /*04c0*/  F2I.U32.TRUNC.NTZ R6, R6 ;  /* 0x0000000600067305 */ /* 0x000e64000020f000 */
[----:B-1----:R-:W-:-:S04]  /*04d0*/  IMAD.MOV R9, RZ, RZ, -R6 ;  /* 0x000000ffff097224 */ /* 0x002fc800078e0a06 */
[----:B--2---:R-:W-:Y:S01]  /*04e0*/  IMAD R12, R8, R9, UR4 ;  /* 0x00000004080c7e24 */ /* 0x004fe2000f8e0209 */
[----:B------:R-:W-:Y:S02]  /*04f0*/  ULDC UR4, c[0x0][0x150] ;  /* 0x0000540000047ab9 */ /* 0x000fe40000000800 */
[----:B------:R-:W-:Y:S01]  /*0500*/  FMUL R9, R5, UR4 ;  /* 0x0000000405097c20 */ /* 0x000fe20008400000 */
[----:B------:R-:W-:Y:S06]  /*0510*/  @P0 BRA `(.L_x_119) ;  /* 0x0000000000480947 */ /* 0x000fec0003800000 */
[----:B------:R-:W1:Y:S01]  /*0520*/  S2UR UR5, SR_CgaCtaId ;  /* 0x00000000000579c3 */ /* 0x000e620000008800 */
        /* <DEDUP_REMOVED lines=12> */
[----:B-1----:R1:W2:Y:S08]  /*05f0*/  SYNCS.EXCH.64 URZ, [UR8+0x36850], UR4 ;  /* 0x03685004083f75b2 */ /* 0x0022b00008000100 */
[----:B------:R1:W3:Y:S01]  /*0600*/  SYNCS.EXCH.64 URZ, [UR8+0x36860], UR6 ;  /* 0x03686006083f75b2 */ /* 0x0002e20008000100 */
[----:B------:R1:W1:Y:S01]  /*0610*/  SYNCS.EXCH.64 URZ, [UR8+0x36858], UR4 ;  /* 0x03685804083f75b2 */ /* 0x0002620008000100 */
[----:B------:R1:W1:Y:S01]  /*0620*/  SYNCS.EXCH.64 URZ, [UR8+0x36868], UR6 ;  /* 0x03686806083f75b2 */ /* 0x0002620008000100 */
[----:B------:R-:W-:Y:S01]  /*0630*/  NOP ;  /* 0x0000000000007918 */ /* 0x000fe20000000000 */
.L_x_119:
[----:B------:R-:W5:Y:S01]  /*0640*/  SHFL.IDX PT, R10, R0, RZ, 0x1f ;  /* 0x00001fff000a7589 */ /* 0x000f6200000e0000 */
[----:B------:R-:W-:Y:S01]  /*0650*/  LOP3.LUT R4, R4, 0xffffff80, RZ, 0xc0, !PT ;  /* 0xffffff8004047812 */ /* 0x000fe200078ec0ff */
[----:B------:R-:W1:Y:S01]  /*0660*/  F2I.U32.TRUNC.NTZ R9, R9 ;  /* 0x0000000900097305 */ /* 0x000e62000020f000 */
[----:B------:R-:W-:Y:S01]  /*0670*/  SHF.R.S32.HI R8, RZ, 0x1f, R3 ;  /* 0x0000001fff087819 */ /* 0x000fe20000011403 */
[----:B------:R-:W-:Y:S02]  /*0680*/  NOP ;  /* 0x0000000000007918 */ /* 0x000fe40000000000 */
[----:B------:R-:W-:Y:S01]  /*0690*/  IMAD.IADD R4, R11, 0x1, -R4 ;  /* 0x000000010b047824 */ /* 0x000fe200078e0a04 */
[----:B------:R-:W-:Y:S01]  /*06a0*/  LEA.HI R8, R8, R3, RZ, 0x2 ;  /* 0x0000000308087211 */ /* 0x000fe200078f10ff */
[----:B------:R-:W1:Y:S03]  /*06b0*/  LDC R11, c[0x0][0x144] ;  /* 0x00005100ff0b7b82 */ /* 0x000e660000000800 */
[----:B------:R-:W-:-:S02]  /*06c0*/  SHF.R.S32.HI R5, RZ, 0x1f, R4 ;  /* 0x0000001fff057819 */ /* 0x000fc40000011404 */
[----:B------:R-:W-:Y:S02]  /*06d0*/  LOP3.LUT R8, R8, 0x3ffffffc, RZ, 0xc0, !PT ;  /* 0x3ffffffc08087812 */ /* 0x000fe400078ec0ff */
[----:B------:R-:W-:-:S04]  /*06e0*/  LEA.HI R5, R5, R4, RZ, 0x3 ;  /* 0x0000000405057211 */ /* 0x000fc800078f18ff */
[--C-:B------:R-:W-:Y:S02]  /*06f0*/  SHF.R.S32.HI R6, RZ, 0x3, R5.reuse ;  /* 0x00000003ff067819 */ /* 0x100fe40000011405 */
[----:B------:R-:W-:Y:S02]  /*0700*/  SHF.R.S32.HI R5, RZ, 0x1f, R5 ;  /* 0x0000001fff057819 */ /* 0x000fe40000011405 */
[----:B-----5:R-:W-:Y:S02]  /*0710*/  ISETP.NE.AND P0, PT, R10, RZ, PT ;  /* 0x000000ff0a00720c */ /* 0x020fe40003f05270 */
[----:B------:R-:W-:Y:S02]  /*0720*/  LEA.HI R5, R5, R6, RZ, 0x2 ;  /* 0x0000000605057211 */ /* 0x000fe400078f10ff */
[----:B------:R-:W-:Y:S02]  /*0730*/  SHF.R.S32.HI R10, RZ, 0x1f, R7 ;  /* 0x0000001fff0a7819 */ /* 0x000fe40000011407 */
[----:B------:R-:W-:-:S02]  /*0740*/  LOP3.LUT R5, R5, 0xfffffffc, RZ, 0xc0, !PT ;  /* 0xfffffffc05057812 */ /* 0x000fc400078ec0ff */
[----:B------:R-:W-:-:S05]  /*0750*/  LEA.HI R10, R10, R7, RZ, 0x2 ;  /* 0x000000070a0a7211 */ /* 0x000fca00078f10ff */
        /* <DEDUP_REMOVED lines=17> */
[----:B------:R1:W1:Y:S01]  /*0870*/  SYNCS.EXCH.64 URZ, [UR8+0x36888], UR6 ;  /* 0x03688806083f75b2 */ /* 0x0002620008000100 */
[----:B------:R-:W-:Y:S01]  /*0880*/  NOP ;  /* 0x0000000000007918 */ /* 0x000fe20000000000 */
.L_x_120:
[----:B------:R-:W5:Y:S01]  /*0890*/  SHFL.IDX PT, R13, R0, RZ, 0x1f ;  /* 0x00001fff000d7589 */ /* 0x000f6200000e0000 */
[----:B-1----:R-:W1:Y:S01]  /*08a0*/  S2UR UR4, SR_CTAID.X ;  /* 0x00000000000479c3 */ /* 0x002e620000002500 */
[----:B------:R-:W-:Y:S01]  /*08b0*/  LOP3.LUT R10, R10, 0x3ffffffc, RZ, 0xc0, !PT ;  /* 0x3ffffffc0a0a7812 */ /* 0x000fe200078ec0ff */
[----:B------:R-:W-:Y:S01]  /*08c0*/  IMAD.IADD R5, R6, 0x1, -R5 ;  /* 0x0000000106057824 */ /* 0x000fe200078e0a05 */
[----:B------:R-:W-:Y:S01]  /*08d0*/  NOP ;  /* 0x0000000000007918 */ /* 0x000fe20000000000 */
[----:B------:R-:W-:Y:S02]  /*08e0*/  IMAD.IADD R8, R3, 0x1, -R8 ;  /* 0x0000000103087824 */ /* 0x000fe400078e0a08 */
[----:B------:R-:W-:Y:S02]  /*08f0*/  IMAD.IADD R10, R7, 0x1, -R10 ;  /* 0x00000001070a7824 */ /* 0x000fe400078e0a0a */
[----:B------:R-:W2:Y:S01]  /*0900*/  LDC R7, c[0x0][0x140] ;  /* 0x00005000ff077b82 */ /* 0x000ea20000000800 */
[----:B------:R-:W-:-:S02]  /*0910*/  IMAD R8, R8, 0x4, R5 ;  /* 0x0000000408087824 */ /* 0x000fc400078e0205 */
[----:B------:R-:W-:Y:S02]  /*0920*/  IMAD R10, R10, 0x4, R5 ;  /* 0x000000040a0a7824 */ /* 0x000fe400078e0205 */
[----:B------:R-:W-:Y:S01]  /*0930*/  IMAD.MOV R6, RZ, RZ, -R9 ;  /* 0x000000ffff067224 */ /* 0x000fe200078e0a09 */
[----:B------:R-:W-:Y:S02]  /*0940*/  LEA.HI R3, R8, R8, RZ, 0x1 ;  /* 0x0000000808037211 */ /* 0x000fe400078f08ff */
[----:B------:R-:W-:Y:S02]  /*0950*/  LEA.HI R5, R10, R10, RZ, 0x1 ;  /* 0x0000000a0a057211 */ /* 0x000fe400078f08ff */
[----:B------:R-:W-:Y:S02]  /*0960*/  LOP3.LUT R3, R3, 0xfffffffe, RZ, 0xc0, !PT ;  /* 0xfffffffe03037812 */ /* 0x000fe400078ec0ff */
[----:B------:R-:W-:Y:S02]  /*0970*/  LOP3.LUT R5, R5, 0xfffffffe, RZ, 0xc0, !PT ;  /* 0xfffffffe05057812 */ /* 0x000fe400078ec0ff */
[----:B-----5:R-:W-:Y:S01]  /*0980*/  ISETP.NE.AND P0, PT, R13, RZ, PT ;  /* 0x000000ff0d00720c */ /* 0x020fe20003f05270 */
[----:B-1----:R-:W-:-:S02]  /*0990*/  IMAD R6, R11, R6, UR4 ;  /* 0x000000040b067e24 */ /* 0x002fc4000f8e0206 */
[----:B------:R-:W-:Y:S02]  /*09a0*/  IMAD.IADD R3, R8, 0x1, -R3 ;  /* 0x0000000108037824 */ /* 0x000fe400078e0a03 */
[----:B------:R-:W-:-:S03]  /*09b0*/  IMAD.IADD R5, R10, 0x1, -R5 ;  /* 0x000000010a057824 */ /* 0x000fc600078e0a05 */
[-C--:B------:R-:W-:Y:S02]  /*09c0*/  ISETP.NE.AND P3, PT, R3, R6.reuse, PT ;  /* 0x000000060300720c */ /* 0x080fe40003f65270 */
[----:B------:R-:W-:-:S03]  /*09d0*/  ISETP.NE.AND P5, PT, R5, R6, PT ;  /* 0x000000060500720c */ /* 0x000fc60003fa5270 */
[----:B------:R-:W-:Y:S10]  /*09e0*/  @P0 BRA `(.L_x_121) ;  /* 0x0000000000480947 */ /* 0x000ff40003800000 */
        /* <DEDUP_REMOVED lines=18> */
.L_x_121:
[----:B------:R-:W5:Y:S01]  /*0b10*/  SHFL.IDX PT, R6, R0, RZ, 0x1f ;  /* 0x00001fff00067589 */ /* 0x000f6200000e0000 */
[----:B------:R-:W-:Y:S01]  /*0b20*/  IMAD.SHL.U32 R3, R8, 0x4, RZ ;  /* 0x0000000408037824 */ /* 0x000fe200078e00ff */
[----:B------:R-:W-:Y:S01]  /*0b30*/  LOP3.LUT P0, RZ, R4, 0x7, RZ, 0xc0, !PT ;  /* 0x0000000704ff7812 */ /* 0x000fe2000780c0ff */
[----:B------:R-:W-:Y:S01]  /*0b40*/  IMAD.SHL.U32 R5, R10, 0x4, RZ ;  /* 0x000000040a057824 */ /* 0x000fe200078e00ff */
[----:B------:R-:W-:Y:S01]  /*0b50*/  ISETP.NE.AND P2, PT, R2, RZ, PT ;  /* 0x000000ff0200720c */ /* 0x000fe20003f45270 */
[----:B------:R-:W-:Y:S01]  /*0b60*/  IMAD.MOV.U32 R23, RZ, RZ, 0x1 ;  /* 0x00000001ff177424 */ /* 0x000fe200078e00ff */
[----:B------:R-:W-:Y:S01]  /*0b70*/  LOP3.LUT R11, R8, 0xc, R3, 0x78, !PT ;  /* 0x0000000c080b7812 */ /* 0x000fe200078e7803 */
[----:B------:R-:W-:Y:S01]  /*0b80*/  IMAD.MOV.U32 R22, RZ, RZ, 0x1 ;  /* 0x00000001ff167424 */ /* 0x000fe200078e00ff */
[----:B------:R-:W-:Y:S01]  /*0b90*/  LOP3.LUT R9, R10, 0xc, R5, 0x78, !PT ;  /* 0x0000000c0a097812 */ /* 0x000fe200078e7805 */
[----:B------:R-:W-:Y:S01]  /*0ba0*/  NOP ;  /* 0x0000000000007918 */ /* 0x000fe20000000000 */
[----:B------:R-:W-:Y:S01]  /*0bb0*/  @P3 LEA.HI R3, R11, R11, RZ, 0x1 ;  /* 0x0000000b0b033211 */ /* 0x000fe200078f08ff */
[----:B------:R1:W-:Y:S01]  /*0bc0*/  STL [R1+0x4], R11 ;  /* 0x0000040b01007387 */ /* 0x0003e20000100800 */
[----:B------:R-:W-:-:S02]  /*0bd0*/  @P5 LEA.HI R5, R9, R9, RZ, 0x1 ;  /* 0x0000000909055211 */ /* 0x000fc400078f08ff */
[----:B------:R-:W-:Y:S01]  /*0be0*/  @P3 SHF.R.S32.HI R3, RZ, 0x1, R3 ;  /* 0x00000001ff033819 */ /* 0x000fe20000011403 */
[----:B------:R1:W-:Y:S01]  /*0bf0*/  STL [R1], R9 ;  /* 0x0000000901007387 */ /* 0x0003e20000100800 */
[----:B------:R-:W-:Y:S02]  /*0c00*/  @P5 SHF.R.S32.HI R5, RZ, 0x1, R5 ;  /* 0x00000001ff055819 */ /* 0x000fe40000011405 */
[-C--:B------:R-:W-:Y:S02]  /*0c10*/  @P3 ISETP.NE.AND P6, PT, R3, R12.reuse, PT ;  /* 0x0000000c0300320c */ /* 0x080fe40003fc5270 */
[----:B------:R-:W-:Y:S02]  /*0c20*/  @P5 ISETP.NE.AND P4, PT, R5, R12, PT ;  /* 0x0000000c0500520c */ /* 0x000fe40003f85270 */
[----:B------:R-:W-:Y:S02]  /*0c30*/  @P3 SEL R23, RZ, 0x1, P6 ;  /* 0x00000001ff173807 */ /* 0x000fe40003000000 */
[----:B-----5:R-:W-:-:S02]  /*0c40*/  ISETP.NE.AND P3, PT, R6, RZ, PT ;  /* 0x000000ff0600720c */ /* 0x020fc40003f65270 */
[----:B------:R-:W-:Y:S02]  /*0c50*/  ISETP.LT.U32.AND P6, PT, R11, 0x2, !P0 ;  /* 0x000000020b00780c */ /* 0x000fe400047c1070 */
[----:B------:R-:W-:Y:S02]  /*0c60*/  ISETP.LT.U32.AND P0, PT, R9, 0x2, !P0 ;  /* 0x000000020900780c */ /* 0x000fe40004701070 */
[----:B--2---:R-:W-:Y:S02]  /*0c70*/  ISETP.EQ.U32.AND P1, PT, R7, 0x1, PT ;  /* 0x000000010700780c */ /* 0x004fe40003f22070 */
[----:B------:R-:W-:Y:S02]  /*0c80*/  SEL R2, RZ, 0x1, !P6 ;  /* 0x00000001ff027807 */ /* 0x000fe40007000000 */
[----:B------:R-:W-:Y:S02]  /*0c90*/  SEL R3, RZ, 0x1, !P0 ;  /* 0x00000001ff037807 */ /* 0x000fe40004000000 */
[----:B------:R-:W-:Y:S01]  /*0ca0*/  @P5 SEL R22, RZ, 0x1, P4 ;  /* 0x00000001ff165807 */ /* 0x000fe20002000000 */
[----:B-1----:R-:W-:Y:S06]  /*0cb0*/  @P3 BRA `(.L_x_122) ;  /* 0x0000000000483947 */ /* 0x002fec0003800000 */
        /* <DEDUP_REMOVED lines=14> */
[----:B------:R1:W1:Y:S01]  /*0da0*/  SYNCS.EXCH.64 URZ, [UR8+0x368c0], UR6 ;  /* 0x0368c006083f75b2 */ /* 0x0002620008000100 */
[----:B------:R1:W1:Y:S01]  /*0db0*/  SYNCS.EXCH.64 URZ, [UR8+0x368b8], UR4 ;  /* 0x0368b804083f75b2 */ /* 0x0002620008000100 */
[----:B------:R1:W1:Y:S01]  /*0dc0*/  SYNCS.EXCH.64 URZ, [UR8+0x368c8], UR6 ;  /* 0x0368c806083f75b2 */ /* 0x0002620008000100 */
[----:B------:R-:W-:Y:S01]  /*0dd0*/  NOP ;  /* 0x0000000000007918 */ /* 0x000fe20000000000 */
.L_x_122:
[----:B------:R-:W-:Y:S01]  /*0de0*/  LOP3.LUT R23, R23, R2, RZ, 0xc0, !PT ;  /* 0x0000000217177212 */ /* 0x000fe200078ec0ff */
[----:B------:R-:W-:Y:S01]  /*0df0*/  NOP ;  /* 0x0000000000007918 */ /* 0x000fe20000000000 */
[----:B------:R-:W-:Y:S01]  /*0e00*/  LOP3.LUT R22, R22, R3, RZ, 0xc0, !PT ;  /* 0x0000000316167212 */ /* 0x000fe200078ec0ff */
[----:B------:R-:W-:Y:S06]  /*0e10*/  @!P1 BRA `(.L_x_123) ;  /* 0x0000000000089947 */ /* 0x000fec0003800000 */
[----:B-1234-:R-:W-:Y:S01]  /*0e20*/  UCGABAR_ARV ;  /* 0x00000000000079c7 */ /* 0x01efe20008000000 */
[----:B------:R-:W-:Y:S05]  /*0e30*/  BRA `(.L_x_124) ;  /* 0x0000000000047947 */ /* 0x000fea0003800000 */
.L_x_123:
[----:B-1234-:R-:W-:Y:S01]  /*0e40*/  NOP ;  /* 0x0000000000007918 */ /* 0x01efe20000000000 */
.L_x_124:
[----:B------:R-:W-:Y:S05]  /*0e50*/  @!P1 BRA `(.L_x_125) ;  /* 0x00000000000c9947 */ /* 0x000fea0003800000 */
[----:B------:R-:W-:Y:S01]  /*0e60*/  UCGABAR_WAIT ;  /* 0x0000000000007dc7 */ /* 0x000fe20008000000 */
[----:B------:R-:W-:Y:S01]  /*0e70*/  CCTL.IVALL ;  /* 0x00000000ff00798f */ /* 0x000fe20002000000 */
[----:B------:R-:W-:Y:S05]  /*0e80*/  BRA `(.L_x_126) ;  /* 0x0000000000047947 */ /* 0x000fea0003800000 */
.L_x_125:
[----:B------:R-:W-:Y:S06]  /*0e90*/  BAR.SYNC.DEFER_BLOCKING 0x0 ;  /* 0x0000000000007b1d */ /* 0x000fec0000010000 */
.L_x_126:
[----:B------:R-:W-:-:S05]  /*0ea0*/  IMAD.MOV.U32 R2, RZ, RZ, 0x1 ;  /* 0x00000001ff027424 */ /* 0x000fca00078e00ff */
[----:B------:R-:W-:-:S05]  /*0eb0*/  SEL R2, R2, 0x2, !P2 ;  /* 0x0000000202027807 */ /* 0x000fca0005000000 */
[----:B------:R1:W-:Y:S01]  /*0ec0*/  STL [R1+0x1c], R2 ;  /* 0x00001c0201007387 */ /* 0x0003e20000100800 */
[----:B------:R-:W-:Y:S05]  /*0ed0*/  @!P2 BRA `(.L_x_127) ;  /* 0x000000a00098a947 */ /* 0x000fea0003800000 */
.L_x_128:
        /* <DEDUP_REMOVED lines=9> */
[----:B------:R-:W2:Y:S01]  /*0f70*/  LDL.LU R8, [R1+0x1c] ;  /* 0x00001c0001087983 */ /* 0x000ea20000300800 */
[----:B-1----:R-:W1:Y:S01]  /*0f80*/  S2R R2, SR_TID.X ;  /* 0x0000000000027919 */ /* 0x002e620000002100 */
[----:B------:R-:W3:Y:S01]  /*0f90*/  S2UR UR5, SR_CgaCtaId ;  /* 0x00000000000579c3 */ /* 0x000ee20000008800 */
[----:B-1----:R-:W-:-:S05]  /*0fa0*/  VIADD R0, R2, 0xffffff80 ;  /* 0xffffff8002007836 */ /* 0x002fca0000000000 */
[----:B------:R-:W-:-:S04]  /*0fb0*/  SHF.R.S32.HI R3, RZ, 0x1f, R0 ;  /* 0x0000001fff037819 */ /* 0x000fc80000011400 */
[----:B------:R-:W-:-:S04]  /*0fc0*/  LEA.HI R2, R3, R0, RZ, 0x7 ;  /* 0x0000000003027211 */ /* 0x000fc800078f38ff */
[----:B------:R-:W-:Y:S02]  /*0fd0*/  LOP3.LUT R5, R2, 0xffffff80, RZ, 0xc0, !PT ;  /* 0xffffff8002057812 */ /* 0x000fe400078ec0ff */
[----:B------:R-:W-:-:S03]  /*0fe0*/  LEA.HI R6, R3, R0, RZ, 0x4 ;  /* 0x0000000003067211 */ /* 0x000fc600078f20ff */
[----:B------:R-:W-:Y:S01]  /*0ff0*/  IMAD.IADD R206, R0, 0x1, -R5 ;  /* 0x0000000100ce7824 */ /* 0x000fe200078e0a05 */
[----:B------:R-:W1:Y:S01]  /*1000*/  S2UR UR6, SR_SWINHI ;  /* 0x00000000000679c3 */ /* 0x000e620000002f00 */
[----:B------:R-:W-:-:S03]  /*1010*/  LOP3.LUT R7, R6, 0x3fffff0, RZ, 0xc0, !PT ;  /* 0x03fffff006077812 */ /* 0x000fc600078ec0ff */
[----:B------:R-:W-:Y:S02]  /*1020*/  SHF.R.S32.HI R5, RZ, 0x1f, R206 ;  /* 0x0000001fff057819 */ /* 0x000fe400000114ce */
[----:B------:R-:W-:Y:S02]  /*1030*/  SHF.R.S32.HI R9, RZ, 0x4, R6 ;  /* 0x00000004ff097819 */ /* 0x000fe40000011406 */
[----:B------:R-:W-:Y:S01]  /*1040*/  LEA.HI R4, R5, R206, RZ, 0x2 ;  /* 0x000000ce05047211 */ /* 0x000fe200078f10ff */
[----:B------:R-:W-:Y:S01]  /*1050*/  IMAD.IADD R7, R0, 0x1, -R7 ;  /* 0x0000000100077824 */ /* 0x000fe200078e0a07 */
[----:B------:R-:W-:Y:S02]  /*1060*/  LEA.HI R210, R3, R0, RZ, 0x5 ;  /* 0x0000000003d27211 */ /* 0x000fe400078f28ff */
[----:B------:R-:W-:Y:S02]  /*1070*/  LEA.HI R6, R6, R9, RZ, 0x1 ;  /* 0x0000000906067211 */ /* 0x000fe400078f08ff */
[----:B------:R-:W-:-:S02]  /*1080*/  SHF.R.S32.HI R0, RZ, 0x2, R4 ;  /* 0x00000002ff007819 */ /* 0x000fc40000011404 */
[----:B------:R-:W-:Y:S02]  /*1090*/  SHF.R.S32.HI R3, RZ, 0x1f, R4 ;  /* 0x0000001fff037819 */ /* 0x000fe40000011404 */
[----:B------:R-:W-:Y:S02]  /*10a0*/  LOP3.LUT R6, R6, 0x1ffffffe, RZ, 0xc0, !PT ;  /* 0x1ffffffe06067812 */ /* 0x000fe400078ec0ff */
[----:B------:R-:W-:Y:S02]  /*10b0*/  SHF.R.S32.HI R210, RZ, 0x5, R210 ;  /* 0x00000005ffd27819 */ /* 0x000fe400000114d2 */
[----:B------:R-:W-:Y:S02]  /*10c0*/  LEA.HI R3, R3, R0, RZ, 0x3 ;  /* 0x0000000003037211 */ /* 0x000fe400078f18ff */
[----:B------:R-:W-:Y:S01]  /*10d0*/  SHF.R.S32.HI R209, RZ, 0x7, R2 ;  /* 0x00000007ffd17819 */ /* 0x000fe20000011402 */
[----:B------:R-:W-:Y:S01]  /*10e0*/  UMOV UR4, 0x400 ;  /* 0x0000040000047882 */ /* 0x000fe20000000000 */
[----:B------:R-:W-:Y:S01]  /*10f0*/  IMAD.IADD R6, R9, 0x1, -R6 ;  /* 0x0000000109067824 */ /* 0x000fe200078e0a06 */
[----:B------:R-:W-:Y:S01]  /*1100*/  LOP3.LUT R3, R3, 0xfffffff8, RZ, 0xc0, !PT ;  /* 0xfffffff803037812 */ /* 0x000fe200078ec0ff */
[----:B------:R-:W-:Y:S01]  /*1110*/  IMAD R7, R210, 0x10, R7 ;  /* 0x00000010d2077824 */ /* 0x000fe200078e0207 */
[----:B---3--:R-:W-:Y:S01]  /*1120*/  ULEA UR8, UR5, UR4, 0x18 ;  /* 0x0000000405087291 */ /* 0x008fe2000f8ec03f */
[----:B------:R-:W-:-:S02]  /*1130*/  LEA.HI R5, R5, R206, RZ, 0x5 ;  /* 0x000000ce05057211 */ /* 0x000fc400078f28ff */
[----:B------:R-:W-:Y:S01]  /*1140*/  LEA.HI R2, R2, R209, RZ, 0x1 ;  /* 0x000000d102027211 */ /* 0x000fe200078f08ff */
[----:B------:R-:W-:Y:S02]  /*1150*/  IMAD R6, R7, 0x8, R6 ;  /* 0x0000000807067824 */ /* 0x000fe400078e0206 */
[----:B------:R-:W-:Y:S01]  /*1160*/  IMAD.IADD R7, R0, 0x1, -R3 ;  /* 0x0000000100077824 */ /* 0x000fe200078e0a03 */
[----:B------:R-:W-:Y:S02]  /*1170*/  LOP3.LUT R3, R4, 0x7ffffffc, RZ, 0xc0, !PT ;  /* 0x7ffffffc04037812 */ /* 0x000fe400078ec0ff */
[----:B------:R-:W-:Y:S02]  /*1180*/  SHF.R.S32.HI R0, RZ, 0x5, R5 ;  /* 0x00000005ff007819 */ /* 0x000fe40000011405 */
[----:B------:R-:W-:Y:S01]  /*1190*/  LOP3.LUT R2, R2, 0x3fffffe, RZ, 0xc0, !PT ;  /* 0x03fffffe02027812 */ /* 0x000fe200078ec0ff */
[----:B------:R-:W-:Y:S01]  /*11a0*/  UMOV UR4, UR8 ;  /* 0x0000000800047c82 */ /* 0x000fe20008000000 */
[----:B-1----:R-:W-:Y:S01]  /*11b0*/  UMOV UR5, UR6 ;  /* 0x0000000600057c82 */ /* 0x002fe20008000000 */
[----:B------:R-:W-:-:S02]  /*11c0*/  IMAD.MOV.U32 R212, RZ, RZ, -0x2 ;  /* 0xfffffffeffd47424 */ /* 0x000fc400078e00ff */
[----:B------:R-:W-:Y:S02]  /*11d0*/  IMAD.U32 R18, RZ, RZ, UR4 ;  /* 0x00000004ff127e24 */ /* 0x000fe4000f8e00ff */
[----:B------:R-:W-:Y:S02]  /*11e0*/  IMAD.U32 R19, RZ, RZ, UR5 ;  /* 0x00000005ff137e24 */ /* 0x000fe4000f8e00ff */
[----:B------:R-:W-:Y:S02]  /*11f0*/  IMAD.IADD R3, R206, 0x1, -R3 ;  /* 0x00000001ce037824 */ /* 0x000fe400078e0a03 */
[----:B------:R-:W-:Y:S02]  /*1200*/  IMAD.SHL.U32 R5, R6, 0x8, RZ ;  /* 0x0000000806057824 */ /* 0x000fe400078e00ff */
[----:B------:R-:W-:Y:S02]  /*1210*/  IMAD R7, R0, 0x10, R7 ;  /* 0x0000001000077824 */ /* 0x000fe400078e0207 */
[----:B------:R-:W-:-:S02]  /*1220*/  IMAD.IADD R2, R209, 0x1, -R2 ;  /* 0x00000001d1027824 */ /* 0x000fc400078e0a02 */
[----:B------:R-:W-:Y:S02]  /*1230*/  IMAD.U32 R16, RZ, RZ, UR8 ;  /* 0x00000008ff107e24 */ /* 0x000fe4000f8e00ff */
[----:B------:R-:W-:Y:S02]  /*1240*/  IMAD R212, R3, R212, 0x70 ;  /* 0x0000007003d47424 */ /* 0x000fe400078e02d4 */
[----:B------:R-:W-:Y:S01]  /*1250*/  IMAD.WIDE R18, R5, 0x2, R18 ;  /* 0x0000000205127825 */ /* 0x000fe200078e0212 */
[----:B------:R-:W-:-:S03]  /*1260*/  UMOV UR61, URZ ;  /* 0x0000003f003d7c82 */ /* 0x000fc60008000000 */
[----:B------:R-:W-:Y:S02]  /*1270*/  IMAD R211, R2, 0x40, R7 ;  /* 0x0000004002d37824 */ /* 0x000fe400078e0207 */
[----:B------:R-:W-:Y:S02]  /*1280*/  IMAD.U32 R204, RZ, RZ, UR7 ;  /* 0x00000007ffcc7e24 */ /* 0x000fe4000f8e00ff */
[----:B------:R-:W-:Y:S01]  /*1290*/  IMAD.MOV.U32 R205, RZ, RZ, RZ ;  /* 0x000000ffffcd7224 */ /* 0x000fe200078e00ff */
[----:B------:R-:W-:Y:S01]  /*12a0*/  UMOV UR38, URZ ;  /* 0x0000003f00267c82 */ /* 0x000fe20008000000 */
[----:B--2---:R-:W-:-:S07]  /*12b0*/  LOP3.LUT R17, R8, 0x1, RZ, 0xfc, !PT ;  /* 0x0000000108117812 */ /* 0x004fce00078efcff */
.L_x_155:
[----:B------:R-:W1:Y:S01]  /*12c0*/  SHFL.IDX PT, R0, R209, RZ, 0x1f ;  /* 0x00001fffd1007589 */ /* 0x000e6200000e0000 */
[----:B--2---:R-:W2:Y:S01]  /*12d0*/  LDC R81, c[0x0][0x2e0] ;  /* 0x0000b800ff517b82 */ /* 0x004ea20000000800 */
[----:B------:R-:W-:Y:S01]  /*12e0*/  R2UR UR12, R16 ;  /* 0x00000000100c72ca */ /* 0x000fe200000e0000 */
[----:B------:R-:W-:Y:S01]  /*12f0*/  ULDC UR4, c[0x0][0xda8] ;  /* 0x00036a0000047ab9 */ /* 0x000fe20000000800 */
[----:B------:R-:W-:Y:S01]  /*1300*/  ULDC.64 UR8, c[0x0][0x3f8] ;  /* 0x0000fe0000087ab9 */ /* 0x000fe20000000a00 */
[----:B------:R-:W-:Y:S01]  /*1310*/  R2UR UR10, R204 ;  /* 0x00000000cc0a72ca */ /* 0x000fe200000e0000 */
[----:B------:R-:W-:Y:S01]  /*1320*/  UISETP.NE.AND UP1, UPT, UR4, 0x1, UPT ;  /* 0x000000010400788c */ /* 0x000fe2000bf25270 */
[----:B------:R-:W-:Y:S01]  /*1330*/  IMAD.MOV.U32 R2, RZ, RZ, RZ ;  /* 0x000000ffff027224 */ /* 0x000fe200078e00ff */
[----:B------:R-:W-:Y:S01]  /*1340*/  UISETP.NE.U32.AND UP0, UPT, UR8, URZ, UPT ;  /* 0x0000003f0800728c */ /* 0x000fe2000bf05070 */
[----:B------:R-:W-:Y:S01]  /*1350*/  ULDC UR5, c[0x0][0xdb4] ;  /* 0x00036d0000057ab9 */ /* 0x000fe20000000800 */
[----:B------:R-:W-:-:S02]  /*1360*/  ULDC UR6, c[0x0][0x404] ;  /* 0x0001010000067ab9 */ /* 0x000fc40000000800 */
[----:B------:R-:W-:Y:S02]  /*1370*/  UISETP.NE.AND.EX UP0, UPT, UR9, URZ, UPT, UP0 ;  /* 0x0000003f0900728c */ /* 0x000fe4000bf05300 */
[----:B------:R-:W-:Y:S02]  /*1380*/  UISETP.NE.AND UP2, UPT, UR5, 0x1, UPT ;  /* 0x000000010500788c */ /* 0x000fe4000bf45270 */
[----:B------:R-:W-:Y:S02]  /*1390*/  UIADD3 UR9, UR12, 0x15400, URZ ;  /* 0x000154000c097890 */ /* 0x000fe4000fffe03f */
[----:B------:R-:W-:Y:S01]  /*13a0*/  USEL UR6, UR6, 0x1, UP0 ;  /* 0x0000000106067887 */ /* 0x000fe20008000000 */
[----:B------:R-:W-:Y:S01]  /*13b0*/  @UP1 ULDC UR5, c[0x0][0xdac] ;  /* 0x00036b0000051ab9 */ /* 0x000fe20000000800 */
[----:B------:R-:W-:Y:S01]  /*13c0*/  ULOP3.LUT UP0, URZ, UR9, 0x9f, URZ, 0xc0, !UPT ;  /* 0x0000009f093f7892 */ /* 0x000fe2000f80c03f */
[----:B------:R-:W-:Y:S01]  /*13d0*/  UMOV UR11, UR10 ;  /* 0x0000000a000b7c82 */ /* 0x000fe20008000000 */
[----:B-1----:R-:W-:-:S02]  /*13e0*/  R2UR UR7, R0 ;  /* 0x00000000000772ca */ /* 0x002fc400000e0000 */
[----:B--2---:R-:W-:Y:S01]  /*13f0*/  IMAD R81, R81, UR6, RZ ;  /* 0x0000000651517c24 */ /* 0x004fe2000f8e02ff */
[----:B------:R-:W-:Y:S01]  /*1400*/  @UP1 ULDC UR6, c[0x0][0xdb0] ;  /* 0x00036c0000061ab9 */ /* 0x000fe20000000800 */
[----:B------:R-:W-:Y:S02]  /*1410*/  PLOP3.LUT P0, PT, PT, PT, UP0, 0x80, 0x0 ;  /* 0x000000000000781c */ /* 0x000fe40003f0f008 */
[----:B------:R-:W-:-:S04]  /*1420*/  VIADD R3, R81, 0x6f ;  /* 0x0000006f51037836 */ /* 0x000fc80000000000 */
[----:B------:R-:W-:-:S03]  /*1430*/  IMAD.HI R2, R3, -0x6db6db6d, R2 ;  /* 0x9249249303027827 */ /* 0x000fc600078e0202 */
[----:B------:R-:W-:Y:S02]  /*1440*/  ULEA.HI UR4, UR7, UR7, URZ, 0x1 ;  /* 0x0000000707047291 */ /* 0x000fe4000f8f083f */
[----:B------:R-:W-:Y:S02]  /*1450*/  SHF.R.U32.HI R3, RZ, 0x1f, R2 ;  /* 0x0000001fff037819 */ /* 0x000fe40000011602 */
[----:B------:R-:W-:Y:S02]  /*1460*/  ULOP3.LUT UR8, UR4, 0x1e, URZ, 0xc0, !UPT ;  /* 0x0000001e04087892 */ /* 0x000fe4000f8ec03f */
[----:B------:R-:W-:Y:S01]  /*1470*/  LEA.HI.SX32 R120, R2, R3, 0x1a ;  /* 0x0000000302787211 */ /* 0x000fe200078fd2ff */
[----:B------:R-:W-:Y:S02]  /*1480*/  UIMAD.WIDE.U32 UR4, UR10, UR5, URZ ;  /* 0x000000050a0472a5 */ /* 0x000fe4000f8e003f */
[----:B------:R-:W-:Y:S02]  /*1490*/  UIADD3 UR8, UR7, -UR8, URZ ;  /* 0x8000000807087290 */ /* 0x000fe4000fffe03f */
[----:B------:R-:W-:-:S02]  /*14a0*/  @UP1 USHF.R.U32.HI UR11, URZ, UR6, UR5 ;  /* 0x000000063f0b1299 */ /* 0x000fc40008011605 */
[----:B------:R-:W-:Y:S01]  /*14b0*/  ULEA UR8, UR8, UR9, 0xd ;  /* 0x0000000908087291 */ /* 0x000fe2000f8e683f */
[----:B------:R-:W-:Y:S02]  /*14c0*/  @UP2 ULDC.64 UR6, c[0x0][0xdb8] ;  /* 0x00036e0000062ab9 */ /* 0x000fe40000000a00 */
[----:B------:R-:W-:Y:S02]  /*14d0*/  UIMAD.WIDE.U32 UR4, UR11, UR6, URZ ;  /* 0x000000060b0472a5 */ /* 0x000fe4000f8e003f */
[----:B------:R-:W-:Y:S01]  /*14e0*/  IMAD.U32 R208, RZ, RZ, UR11 ;  /* 0x0000000bffd07e24 */ /* 0x000fe2000f8e00ff */
[----:B------:R-:W-:Y:S01]  /*14f0*/  USHF.R.U32.HI UR8, URZ, 0x4, UR8 ;  /* 0x000000043f087899 */ /* 0x000fe20008011608 */
[----:B------:R-:W-:Y:S01]  /*1500*/  UMOV UR36, UR11 ;  /* 0x0000000b00247c82 */ /* 0x000fe20008000000 */
[----:B------:R-:W-:Y:S02]  /*1510*/  @UP2 USHF.R.U32.HI UR36, URZ, UR7, UR5 ;  /* 0x000000073f242299 */ /* 0x000fe40008011605 */
[----:B------:R-:W-:Y:S01]  /*1520*/  UMOV UR4, UR10 ;  /* 0x0000000a00047c82 */ /* 0x000fe20008000000 */
[----:B------:R-:W-:Y:S01]  /*1530*/  ULOP3.LUT UR37, UR8, 0x3fff, URZ, 0xc0, !UPT ;  /* 0x00003fff08257892 */ /* 0x000fe2000f8ec03f */
[----:B------:R-:W-:Y:S01]  /*1540*/  IMAD.U32 R207, RZ, RZ, UR4 ;  /* 0x00000004ffcf7e24 */ /* 0x000fe2000f8e00ff */
        /* <DEDUP_REMOVED lines=17> */
.L_x_129:
[----:B------:R-:W-:Y:S02]  /*1660*/  R2UR UR4, R16 ;  /* 0x00000000100472ca */ /* 0x000fe400000e0000 */
[----:B------:R-:W-:Y:S02]  /*1670*/  LOP3.LUT R0, R205, 0x1, RZ, 0xc0, !PT ;  /* 0x00000001cd007812 */ /* 0x000fe400078ec0ff */
[----:B------:R-:W-:Y:S02]  /*1680*/  ISETP.NE.AND P0, PT, R17, 0x3, PT ;  /* 0x000000031100780c */ /* 0x000fe40003f05270 */
[----:B------:R-:W-:-:S07]  /*1690*/  SHF.L.U32 R0, R0, 0x1f, RZ ;  /* 0x0000001f00007819 */ /* 0x000fce00000006ff */
[----:B------:R-:W1:Y:S02]  /*16a0*/  SYNCS.PHASECHK.TRANS64.TRYWAIT P1, [UR4+0x36800], R0 ;  /* 0x03680000ff0075a7 */ /* 0x000e640008020144 */
[----:B-1----:R-:W-:Y:S05]  /*16b0*/  @!P1 BRA `(.L_x_130) ;  /* 0x000000d0001c9947 */ /* 0x002fea0003800000 */
.L_x_221:
[----:B------:R-:W-:Y:S05]  /*16c0*/  @!P0 BRA `(.L_x_131) ;  /* 0x0000000000048947 */ /* 0x000fea0003800000 */
[----:B------:R-:W-:Y:S01]  /*16d0*/  BPT.TRAP 0x1 ;  /* 0x000000040000795c */ /* 0x000fe20000300000 */
.L_x_131:
[----:B------:R-:W-:Y:S01]  /*16e0*/  R2UR UR4, R16 ;  /* 0x00000000100472ca */ /* 0x000fe200000e0000 */
[----:B------:R-:W-:Y:S02]  /*16f0*/  IMAD.U32 R2, RZ, RZ, UR38 ;  /* 0x00000026ff027e24 */ /* 0x000fe4000f8e00ff */
[----:B-1----:R-:W-:-:S05]  /*1700*/  IMAD.U32 R3, RZ, RZ, UR61 ;  /* 0x0000003dff037e24 */ /* 0x002fca000f8e00ff */
[----:B------:R-:W-:-:S05]  /*1710*/  SHF.L.U32 R3, R3, 0x1f, RZ ;  /* 0x0000001f03037819 */ /* 0x000fca00000006ff */
[----:B------:R-:W-:-:S04]  /*1720*/  LEA R2, R2, UR4, 0x3 ;  /* 0x0000000402027c11 */ /* 0x000fc8000f8e18ff */
[----:B------:R1:W2:Y:S01]  /*1730*/  SYNCS.PHASECHK.TRANS64.TRYWAIT P1, [R2+URZ+0x36830], R3 ;  /* 0x03683003020075a7 */ /* 0x0002a2000802017f */
[----:B------:R-:W-:Y:S05]  /*1740*/  @!P0 BRA `(.L_x_132) ;  /* 0x0000000000048947 */ /* 0x000fea0003800000 */
[----:B------:R-:W-:Y:S01]  /*1750*/  BPT.TRAP 0x1 ;  /* 0x000000040000795c */ /* 0x000fe20000300000 */
.L_x_132:
[----:B--2---:R-:W-:Y:S05]  /*1760*/  @P1 BRA `(.L_x_133) ;  /* 0x0000000000081947 */ /* 0x004fea0003800000 */
[----:B------:R-:W2:Y:S02]  /*1770*/  SYNCS.PHASECHK.TRANS64.TRYWAIT P1, [R2+URZ+0x36830], R3 ;  /* 0x03683003020075a7 */ /* 0x000ea4000802017f */
[----:B--2---:R-:W-:Y:S05]  /*1780*/  @!P1 BRA `(.L_x_134) ;  /* 0x000000d000049947 */ /* 0x004fea0003800000 */
.L_x_133:
[----:B------:R-:W-:Y:S05]  /*1790*/  WARPSYNC.ALL ;  /* 0x0000000000007948 */ /* 0x000fea0003800000 */
[----:B------:R-:W-:Y:S01]  /*17a0*/  R2UR UR4, R16 ;  /* 0x00000000100472ca */ /* 0x000fe200000e0000 */
[----:B------:R-:W-:Y:S01]  /*17b0*/  WARPGROUP.ARRIVE ;  /* 0x00000000000079c5 */ /* 0x000fe20000000000 */
[----:B------:R-:W-:Y:S01]  /*17c0*/  UMOV UR57, 0x40000040 ;  /* 0x4000004000397882 */ /* 0x000fe20000000000 */
[----:B------:R-:W-:Y:S01]  /*17d0*/  UMOV UR59, 0x40000040 ;  /* 0x40000040003b7882 */ /* 0x000fe20000000000 */
[----:B------:R-:W-:Y:S01]  /*17e0*/  UMOV UR9, UR57 ;  /* 0x0000003900097c82 */ /* 0x000fe20008000000 */
[----:B------:R-:W-:Y:S01]  /*17f0*/  UMOV UR11, 0x40000040 ;  /* 0x40000040000b7882 */ /* 0x000fe20000000000 */
[----:B------:R-:W-:Y:S01]  /*1800*/  UMOV UR13, UR57 ;  /* 0x00000039000d7c82 */ /* 0x000fe20008000000 */
[----:B------:R-:W-:Y:S01]  /*1810*/  UMOV UR15, 0x40000040 ;  /* 0x40000040000f7882 */ /* 0x000fe20000000000 */
[----:B------:R-:W-:Y:S01]  /*1820*/  UMOV UR17, UR57 ;  /* 0x0000003900117c82 */ /* 0x000fe20008000000 */
[----:B------:R-:W-:Y:S01]  /*1830*/  UMOV UR19, 0x40000040 ;  /* 0x4000004000137882 */ /* 0x000fe20000000000 */
[----:B------:R-:W-:Y:S01]  /*1840*/  UMOV UR21, UR57 ;  /* 0x0000003900157c82 */ /* 0x000fe20008000000 */
[----:B------:R-:W-:Y:S01]  /*1850*/  UMOV UR23, 0x40000040 ;  /* 0x4000004000177882 */ /* 0x000fe20000000000 */
[----:B------:R-:W-:Y:S01]  /*1860*/  UMOV UR27, 0x40000040 ;  /* 0x40000040001b7882 */ /* 0x000fe20000000000 */
[----:B------:R-:W-:Y:S01]  /*1870*/  UIADD3 UR4, UR4, 0x21400, URZ ;  /* 0x0002140004047890 */ /* 0x000fe2000fffe03f */
[----:B------:R-:W-:Y:S01]  /*1880*/  MOV R4, UR38 ;  /* 0x0000002600047c02 */ /* 0x000fe20008000f00 */
[----:B------:R-:W-:Y:S01]  /*1890*/  UMOV UR31, 0x40000040 ;  /* 0x40000040001f7882 */ /* 0x000fe20000000000 */
[----:B------:R-:W-:Y:S01]  /*18a0*/  UMOV UR35, 0x40000040 ;  /* 0x4000004000237882 */ /* 0x000fe20000000000 */
[----:B------:R-:W-:Y:S01]  /*18b0*/  USHF.R.U32.HI UR5, URZ, 0x4, UR4 ;  /* 0x000000043f057899 */ /* 0x000fe20008011604 */
[----:B------:R-:W-:Y:S01]  /*18c0*/  MOV R5, UR36 ;  /* 0x0000002400057c02 */ /* 0x000fe20008000f00 */
[----:B------:R-:W-:Y:S01]  /*18d0*/  ULOP3.LUT UR4, UR37, 0x10000, URZ, 0xfc, !UPT ;  /* 0x0001000025047892 */ /* 0x000fe2000f8efc3f */
[----:B------:R-:W-:Y:S01]  /*18e0*/  MOV R0, UR57 ;  /* 0x0000003900007c02 */ /* 0x000fe20008000f00 */
[----:B------:R-:W-:Y:S01]  /*18f0*/  ULOP3.LUT UR5, UR5, 0x3fff, URZ, 0xc0, !UPT ;  /* 0x00003fff05057892 */ /* 0x000fe2000f8ec03f */
[----:B------:R-:W-:Y:S01]  /*1900*/  UMOV UR43, 0x40000040 ;  /* 0x40000040002b7882 */ /* 0x000fe20000000000 */
[----:B------:R-:W-:-:S02]  /*1910*/  UMOV UR47, 0x40000040 ;  /* 0x40000040002f7882 */ /* 0x000fc40000000000 */
[----:B------:R-:W-:Y:S01]  /*1920*/  ULOP3.LUT UR6, UR5, 0x10000, URZ, 0xfc, !UPT ;  /* 0x0001000005067892 */ /* 0x000fe2000f8efc3f */
[----:B------:R-:W-:Y:S01]  /*1930*/  UMOV UR56, UR4 ;  /* 0x0000000400387c82 */ /* 0x000fe20008000000 */
[----:B------:R-:W-:Y:S01]  /*1940*/  UMOV UR51, 0x40000040 ;  /* 0x4000004000337882 */ /* 0x000fe20000000000 */
[----:B------:R-:W-:Y:S01]  /*1950*/  UMOV UR8, UR56 ;  /* 0x0000003800087c82 */ /* 0x000fe20008000000 */
[----:B------:R-:W-:Y:S02]  /*1960*/  UMOV UR12, UR56 ;  /* 0x00000038000c7c82 */ /* 0x000fe40008000000 */
[----:B------:R-:W-:Y:S01]  /*1970*/  IMAD.U32 R8, RZ, RZ, UR6 ;  /* 0x00000006ff087e24 */ /* 0x000fe2000f8e00ff */
[----:B------:R-:W-:Y:S01]  /*1980*/  UIMAD UR6, UR38, 0xa80, UR6 ;  /* 0x00000a80260678a4 */ /* 0x000fe2000f8e0206 */
[----:B-12---:R-:W-:Y:S01]  /*1990*/  MOV R3, UR56 ;  /* 0x0000003800037c02 */ /* 0x006fe20008000f00 */
[----:B------:R-:W-:Y:S01]  /*19a0*/  UMOV UR16, UR56 ;  /* 0x0000003800107c82 */ /* 0x000fe20008000000 */
[----:B------:R-:W-:Y:S01]  /*19b0*/  UMOV UR20, UR56 ;  /* 0x0000003800147c82 */ /* 0x000fe20008000000 */
[----:B------:R-:W-:-:S02]  /*19c0*/  UIADD3 UR10, UR6, 0x80, URZ ;  /* 0x00000080060a7890 */ /* 0x000fc4000fffe03f */
[----:B------:R-:W-:Y:S02]  /*19d0*/  UIADD3 UR14, UR6, 0x100, URZ ;  /* 0x00000100060e7890 */ /* 0x000fe4000fffe03f */
[----:B------:R-:W-:Y:S01]  /*19e0*/  UMOV UR58, UR6 ;  /* 0x00000006003a7c82 */ /* 0x000fe20008000000 */
[----:B------:R-:W-:Y:S01]  /*19f0*/  UIADD3 UR18, UR6, 0x180, URZ ;  /* 0x0000018006127890 */ /* 0x000fe2000fffe03f */
[----:B------:R-:W-:Y:S01]  /*1a00*/  HGMMA.64x16x16.F32.BF16 R72, gdesc[UR56], RZ, !UPT, gsb0 ;  /* 0x00200000384879f0 */ /* 0x000fe2000c0018ff */
[----:B------:R-:W-:Y:S02]  /*1a10*/  UIADD3 UR22, UR6, 0x200, URZ ;  /* 0x0000020006167890 */ /* 0x000fe4000fffe03f */
[----:B------:R-:W-:Y:S01]  /*1a20*/  UIADD3 UR58, UR6, 0x280, URZ ;  /* 0x00000280063a7890 */ /* 0x000fe2000fffe03f */
[----:B------:R-:W-:Y:S01]  /*1a30*/  UMOV UR59, 0x40000040 ;  /* 0x40000040003b7882 */ /* 0x000fe20000000000 */
[----:B------:R-:W-:Y:S02]  /*1a40*/  UIADD3 UR5, UR6, 0x300, URZ ;  /* 0x0000030006057890 */ /* 0x000fe4000fffe03f */
[----:B------:R-:W-:-:S02]  /*1a50*/  UIADD3 UR26, UR6, 0x204, URZ ;  /* 0x00000204061a7890 */ /* 0x000fc4000fffe03f */
[----:B------:R-:W-:Y:S02]  /*1a60*/  UIADD3 UR30, UR6, 0x206, URZ ;  /* 0x00000206061e7890 */ /* 0x000fe4000fffe03f */
[----:B------:R-:W-:Y:S02]  /*1a70*/  UIADD3 UR34, UR6, 0x580, URZ ;  /* 0x0000058006227890 */ /* 0x000fe4000fffe03f */
[----:B------:R-:W-:Y:S02]  /*1a80*/  UIADD3 UR42, UR6, 0x582, URZ ;  /* 0x00000582062a7890 */ /* 0x000fe4000fffe03f */
[----:B------:R-:W-:Y:S02]  /*1a90*/  UIADD3 UR46, UR6, 0x584, URZ ;  /* 0x00000584062e7890 */ /* 0x000fe4000fffe03f */
[----:B------:R-:W-:Y:S02]  /*1aa0*/  UIADD3 UR50, UR6, 0x586, URZ ;  /* 0x0000058606327890 */ /* 0x000fe4000fffe03f */
[----:B------:R-:W-:Y:S01]  /*1ab0*/  UIADD3 UR54, UR6, 0x780, URZ ;  /* 0x0000078006367890 */ /* 0x000fe2000fffe03f */
[----:B------:R-:W-:Y:S01]  /*1ac0*/  UMOV UR55, 0x40000040 ;  /* 0x4000004000377882 */ /* 0x000fe20000000000 */
[----:B------:R-:W-:Y:S01]  /*1ad0*/  UMOV UR39, 0x40000040 ;  /* 0x4000004000277882 */ /* 0x000fe20000000000 */
[----:B------:R-:W-:Y:S01]  /*1ae0*/  UIADD3 UR7, UR6, 0xa02, URZ ;  /* 0x00000a0206077890 */ /* 0x000fe2000fffe03f */
[----:B------:R-:W-:-:S02]  /*1af0*/  WARPGROUP.DEPBAR.LE gsb0, 0x0 ;  /* 0x00008000000079c5 */ /* 0x000fc40000010000 */
[----:B------:R-:W-:-:S06]  /*1b00*/  WARPGROUP.ARRIVE ;  /* 0x00000000000079c5 */ /* 0x000fcc0000000000 */
[----:B------:R-:W-:Y:S01]  /*1b10*/  HGMMA.64x16x16.F32.BF16 R64, gdesc[UR8], RZ, !UPT, gsb0 ;  /* 0x00200000084079f0 */ /* 0x000fe2000c0018ff */
[----:B------:R-:W-:Y:S02]  /*1b20*/  UIADD3 UR8, UR4, 0x2, URZ ;  /* 0x0000000204087890 */ /* 0x000fe4000fffe03f */
[----:B------:R-:W-:Y:S01]  /*1b30*/  UIADD3 UR10, UR6, 0x2, URZ ;  /* 0x00000002060a7890 */ /* 0x000fe2000fffe03f */
[----:B------:R-:W-:Y:S01]  /*1b40*/  UMOV UR9, 0x40000040 ;  /* 0x4000004000097882 */ /* 0x000fe20000000000 */
        /* <DEDUP_REMOVED lines=31> */
[----:B------:R-:W-:Y:S02]  /*1d40*/  UMOV UR59, 0x40000040 ;  /* 0x40000040003b7882 */ /* 0x000fe40000000000 */
        /* <DEDUP_REMOVED lines=14> */
[----:B------:R-:W-:Y:S02]  /*1e30*/  UIADD3 UR12, UR4, 0x4, URZ ;  /* 0x00000004040c7890 */ /* 0x000fe4000fffe03f */
[----:B------:R-:W-:Y:S01]  /*1e40*/  UIADD3 UR14, UR6, 0x4, URZ ;  /* 0x00000004060e7890 */ /* 0x000fe2000fffe03f */
[----:B------:R-:W-:Y:S01]  /*1e50*/  UMOV UR13, 0x40000040 ;  /* 0x40000040000d7882 */ /* 0x000fe20000000000 */
[----:B------:R-:W-:Y:S01]  /*1e60*/  UMOV UR15, 0x40000040 ;  /* 0x40000040000f7882 */ /* 0x000fe20000000000 */
[----:B------:R-:W-:Y:S02]  /*1e70*/  UMOV UR25, UR13 ;  /* 0x0000000d00197c82 */ /* 0x000fe40008000000 */
        /* <DEDUP_REMOVED lines=310> */
[----:B------:R-:W-:Y:S01]  /*31e0*/  UMOV UR52, UR44 ;  /* 0x0000002c00347c82 */ /* 0x000fe20008000000 */
[----:B------:R-:W-:Y:S01]  /*31f0*/  UMOV UR53, UR45 ;  /* 0x0000002d00357c82 */ /* 0x000fe20008000000 */
        /* <DEDUP_REMOVED lines=12> */
[----:B------:R-:W-:-:S07]  /*32c0*/  UIADD3 UR5, UR6, 0x782, URZ ;  /* 0x0000078206057890 */ /* 0x000fce000fffe03f */
[----:B------:R-:W-:Y:S01]  /*32d0*/  UMOV UR38, UR5 ;  /* 0x0000000500267c82 */ /* 0x000fe20008000000 */
        /* <DEDUP_REMOVED lines=12> */
[----:B------:R-:W-:Y:S02]  /*33a0*/  UMOV UR39, 0x40000040 ;  /* 0x4000004000277882 */ /* 0x000fe40000000000 */
        /* <DEDUP_REMOVED lines=24> */
[----:B------:R-:W-:Y:S01]  /*3530*/  UMOV UR52, UR48 ;  /* 0x0000003000347c82 */ /* 0x000fe20008000000 */
[----:B------:R-:W-:Y:S01]  /*3540*/  UMOV UR53, UR49 ;  /* 0x0000003100357c82 */ /* 0x000fe20008000000 */
[----:B------:R-:W-:-:S02]  /*3550*/  WARPGROUP.DEPBAR.LE gsb0, 0x0 ;  /* 0x00008000000079c5 */ /* 0x000fc40000010000 */
        /* <DEDUP_REMOVED lines=48> */
[----:B------:R-:W-:-:S07]  /*3860*/  UIADD3 UR7, UR6, 0x786, URZ ;  /* 0x0000078606077890 */ /* 0x000fce000fffe03f */
        /* <DEDUP_REMOVED lines=9> */
[----:B------:R-:W-:Y:S02]  /*3900*/  UMOV UR55, 0x40000040 ;  /* 0x4000004000377882 */ /* 0x000fe40000000000 */
[----:B------:R-:W-:Y:S01]  /*3910*/  UMOV UR6, UR11 ;  /* 0x0000000b00067c82 */ /* 0x000fe20008000000 */
[----:B------:R-:W-:Y:S02]  /*3920*/  WARPGROUP.DEPBAR.LE gsb0, 0x0 ;  /* 0x00008000000079c5 */ /* 0x000fe40000010000 */
[----:B------:R-:W-:-:S06]  /*3930*/  WARPGROUP.ARRIVE ;  /* 0x00000000000079c5 */ /* 0x000fcc0000000000 */
[----:B------:R-:W-:Y:S01]  /*3940*/  HGMMA.64x16x16.F32.BF16 R64, gdesc[UR56], R64, gsb0 ;  /* 0x00200000384079f0 */ /* 0x000fe20008001840 */
[----:B------:R-:W-:Y:S02]  /*3950*/  R2UR UR57, R0 ;  /* 0x00000000003972ca */ /* 0x000fe400000e0000 */
[----:B------:R-:W-:Y:S01]  /*3960*/  R2UR UR56, R3 ;  /* 0x00000000033872ca */ /* 0x000fe200000e0000 */
[----:B------:R-:W-:Y:S02]  /*3970*/  WARPGROUP.DEPBAR.LE gsb0, 0x0 ;  /* 0x00008000000079c5 */ /* 0x000fe40000010000 */
[----:B------:R-:W-:-:S06]  /*3980*/  WARPGROUP.ARRIVE ;  /* 0x00000000000079c5 */ /* 0x000fcc0000000000 */
[----:B------:R-:W-:Y:S01]  /*3990*/  HGMMA.64x16x16.F32.BF16 R56, gdesc[UR36], R56, gsb0 ;  /* 0x00200000243879f0 */ /* 0x000fe20008001838 */
[----:B------:R-:W-:Y:S02]  /*39a0*/  R2UR UR38, R4 ;  /* 0x00000000042672ca */ /* 0x000fe400000e0000 */
[----:B------:R-:W-:Y:S01]  /*39b0*/  R2UR UR36, R5 ;  /* 0x00000000052472ca */ /* 0x000fe200000e0000 */
        /* <DEDUP_REMOVED lines=23> */
.L_x_135:
[----:B------:R-:W-:Y:S01]  /*3b30*/  IMAD.IADD R3, R212, 0x1, R81 ;  /* 0x00000001d4037824 */ /* 0x000fe200078e0251 */
[----:B------:R-:W2:Y:S01]  /*3b40*/  LDL R82, [R1+0x4] ;  /* 0x0000040001527983 */ /* 0x000ea20000100800 */
[----:B------:R-:W-:Y:S01]  /*3b50*/  P2R R80, PR, RZ, 0x1 ;  /* 0x00000001ff507803 */ /* 0x000fe20000000000 */
[----:B------:R-:W-:Y:S01]  /*3b60*/  ULDC UR4, c[0x0][0x988] ;  /* 0x0002620000047ab9 */ /* 0x000fe20000000800 */
[----:B------:R-:W-:-:S05]  /*3b70*/  IMAD R3, R120, -0x70, R3 ;  /* 0xffffff9078037824 */ /* 0x000fca00078e0203 */
[C---:B------:R-:W-:Y:S02]  /*3b80*/  ISETP.GT.AND P6, PT, R3.reuse, RZ, PT ;  /* 0x000000ff0300720c */ /* 0x040fe40003fc4270 */
[C---:B------:R-:W-:Y:S02]  /*3b90*/  ISETP.GT.AND P5, PT, R3.reuse, 0x1, PT ;  /* 0x000000010300780c */ /* 0x040fe40003fa4270 */
[----:B------:R-:W-:Y:S02]  /*3ba0*/  ISETP.GT.AND P4, PT, R3, 0x8, PT ;  /* 0x000000080300780c */ /* 0x000fe40003f84270 */
[----:B------:R-:W-:Y:S02]  /*3bb0*/  FSEL R21, R72, -INF , P6 ;  /* 0xff80000048157808 */ /* 0x000fe40003000000 */
[----:B------:R-:W-:Y:S02]  /*3bc0*/  FSEL R73, R73, -INF , P5 ;  /* 0xff80000049497808 */ /* 0x000fe40002800000 */
[----:B------:R-:W-:-:S02]  /*3bd0*/  ISETP.GT.AND P3, PT, R3, 0x9, PT ;  /* 0x000000090300780c */ /* 0x000fc40003f64270 */
[----:B------:R-:W-:Y:S02]  /*3be0*/  FSEL R83, R76, -INF , P4 ;  /* 0xff8000004c537808 */ /* 0x000fe40002000000 */
[----:B------:R-:W-:Y:S02]  /*3bf0*/  FMNMX.FTZ R0, R21, R73, !PT ;  /* 0x0000004915007209 */ /* 0x000fe40007810000 */
[----:B------:R-:W-:Y:S02]  /*3c00*/  ISETP.GT.AND P1, PT, R3, 0x10, PT ;  /* 0x000000100300780c */ /* 0x000fe40003f24270 */
[----:B------:R-:W-:Y:S02]  /*3c10*/  FSEL R77, R77, -INF , P3 ;  /* 0xff8000004d4d7808 */ /* 0x000fe40001800000 */
[----:B------:R-:W-:Y:S02]  /*3c20*/  FMNMX.FTZ R0, R83, R0, !PT ;  /* 0x0000000053007209 */ /* 0x000fe40007810000 */
[----:B------:R-:W-:-:S02]  /*3c30*/  ISETP.GT.AND P2, PT, R3, 0x11, PT ;  /* 0x000000110300780c */ /* 0x000fc40003f44270 */
[----:B------:R-:W-:Y:S02]  /*3c40*/  FSEL R85, R64, -INF , P1 ;  /* 0xff80000040557808 */ /* 0x000fe40000800000 */
[----:B------:R-:W-:Y:S02]  /*3c50*/  FMNMX.FTZ R0, R77, R0, !PT ;  /* 0x000000004d007209 */ /* 0x000fe40007810000 */
[----:B------:R-:W-:Y:S02]  /*3c60*/  FSEL R5, R74, -INF , P6 ;  /* 0xff8000004a057808 */ /* 0x000fe40003000000 */
[----:B------:R-:W-:Y:S02]  /*3c70*/  ISETP.GT.AND P6, PT, R3, 0x18, PT ;  /* 0x000000180300780c */ /* 0x000fe40003fc4270 */
[----:B------:R-:W-:Y:S02]  /*3c80*/  FSEL R65, R65, -INF , P2 ;  /* 0xff80000041417808 */ /* 0x000fe40001000000 */
[----:B------:R-:W-:-:S02]  /*3c90*/  FMNMX.FTZ R0, R85, R0, !PT ;  /* 0x0000000055007209 */ /* 0x000fc40007810000 */
[----:B------:R-:W-:Y:S02]  /*3ca0*/  FSEL R75, R75, -INF , P5 ;  /* 0xff8000004b4b7808 */ /* 0x000fe40002800000 */
[----:B------:R-:W-:Y:S02]  /*3cb0*/  ISETP.GT.AND P5, PT, R3, 0x19, PT ;  /* 0x000000190300780c */ /* 0x000fe40003fa4270 */
[----:B------:R-:W-:Y:S02]  /*3cc0*/  FSEL R87, R68, -INF , P6 ;  /* 0xff80000044577808 */ /* 0x000fe40003000000 */
[----:B------:R-:W-:Y:S02]  /*3cd0*/  FMNMX.FTZ R0, R65, R0, !PT ;  /* 0x0000000041007209 */ /* 0x000fe40007810000 */
[----:B------:R-:W-:Y:S02]  /*3ce0*/  FSEL R7, R78, -INF , P4 ;  /* 0xff8000004e077808 */ /* 0x000fe40002000000 */
        /* <DEDUP_REMOVED lines=43> */
[----:B------:R-:W-:Y:S02]  /*3fa0*/  ISETP.GT.AND P0, PT, R3, 0x49, PT ;  /* 0x000000490300780c */ /* 0x000fe40003f04270 */
[----:B------:R-:W-:Y:S02]  /*3fb0*/  FSEL R105, R44, -INF , P6 ;  /* 0xff8000002c697808 */ /* 0x000fe40003000000 */
[----:B------:R-:W-:Y:S02]  /*3fc0*/  FMNMX.FTZ R0, R103, R0, !PT ;  /* 0x0000000067007209 */ /* 0x000fe40007810000 */
[----:B------:R-:W-:Y:S02]  /*3fd0*/  FSEL R51, R51, -INF , P5 ;  /* 0xff80000033337808 */ /* 0x000fe40002800000 */
[----:B------:R-:W-:Y:S02]  /*3fe0*/  ISETP.GT.AND P5, PT, R3, 0x50, PT ;  /* 0x000000500300780c */ /* 0x000fe40003fa4270 */
[----:B------:R-:W-:-:S02]  /*3ff0*/  FSEL R107, R45, -INF , P0 ;  /* 0xff8000002d6b7808 */ /* 0x000fc40000000000 */
[----:B------:R-:W-:Y:S02]  /*4000*/  FMNMX.FTZ R0, R105, R0, !PT ;  /* 0x0000000069007209 */ /* 0x000fe40007810000 */
        /* <DEDUP_REMOVED lines=12> */
[----:B------:R-:W-:Y:S02]  /*40d0*/  FSEL R115, R37, -INF , P2 ;  /* 0xff80000025737808 */ /* 0x000fe40001000000 */
[----:B------:R-:W-:Y:S02]  /*40e0*/  FMNMX.FTZ R0, R113, R0, !PT ;  /* 0x0000000071007209 */ /* 0x000fe40007810000 */
[----:B------:R-:W-:Y:S02]  /*40f0*/  ISETP.GT.AND P3, PT, R3, 0x60, PT ;  /* 0x000000600300780c */ /* 0x000fe40003f64270 */
[----:B------:R-:W-:Y:S02]  /*4100*/  FSEL R53, R54, -INF , P4 ;  /* 0xff80000036357808 */ /* 0x000fe40002000000 */
[----:B------:R-:W-:-:S02]  /*4110*/  FSEL R117, R24, -INF , P3 ;  /* 0xff80000018757808 */ /* 0x000fc40001800000 */
[----:B------:R-:W-:Y:S02]  /*4120*/  FMNMX.FTZ R0, R115, R0, !PT ;  /* 0x0000000073007209 */ /* 0x000fe40007810000 */
[----:B------:R-:W-:Y:S02]  /*4130*/  ISETP.GT.AND P4, PT, R3, 0x61, PT ;  /* 0x000000610300780c */ /* 0x000fe40003f84270 */
[----:B------:R-:W-:Y:S02]  /*4140*/  FMNMX.FTZ R0, R117, R0, !PT ;  /* 0x0000000075007209 */ /* 0x000fe40007810000 */
[----:B------:R-:W-:Y:S02]  /*4150*/  FSEL R119, R25, -INF , P4 ;  /* 0xff80000019777808 */ /* 0x000fe40002000000 */
[----:B------:R-:W-:Y:S02]  /*4160*/  ISETP.GT.AND P5, PT, R3, 0x68, PT ;  /* 0x000000680300780c */ /* 0x000fe40003fa4270 */
[----:B------:R-:W-:-:S02]  /*4170*/  FMNMX.FTZ R0, R119, R0, !PT ;  /* 0x0000000077007209 */ /* 0x000fc40007810000 */
[----:B------:R-:W-:Y:S02]  /*4180*/  FSEL R121, R28, -INF , P5 ;  /* 0xff8000001c797808 */ /* 0x000fe40002800000 */
[----:B------:R-:W-:Y:S02]  /*4190*/  ISETP.GT.AND P6, PT, R3, 0x69, PT ;  /* 0x000000690300780c */ /* 0x000fe40003fc4270 */
[----:B------:R-:W-:Y:S02]  /*41a0*/  FMNMX.FTZ R0, R121, R0, !PT ;  /* 0x0000000079007209 */ /* 0x000fe40007810000 */
[----:B------:R-:W-:Y:S02]  /*41b0*/  FSEL R123, R29, -INF , P6 ;  /* 0xff8000001d7b7808 */ /* 0x000fe40003000000 */
[----:B------:R-:W-:Y:S02]  /*41c0*/  P2R R20, PR, RZ, 0x4 ;  /* 0x00000004ff147803 */ /* 0x000fe40000000000 */
[----:B------:R-:W-:Y:S01]  /*41d0*/  FMNMX.FTZ R6, R123, R0, !PT ;  /* 0x000000007b067209 */ /* 0x000fe20007810000 */
[----:B------:R-:W-:Y:S01]  /*41e0*/  IMAD.U32 R0, RZ, RZ, UR4 ;  /* 0x00000004ff007e24 */ /* 0x000fe2000f8e00ff */
[----:B------:R-:W-:-:S02]  /*41f0*/  ISETP.GT.AND P2, PT, R3, 0x48, PT ;  /* 0x000000480300780c */ /* 0x000fc40003f44270 */
[----:B------:R-:W-:Y:S01]  /*4200*/  P2R R32, PR, RZ, 0x2 ;  /* 0x00000002ff207803 */ /* 0x000fe20000000000 */
[----:B------:R-:W1:Y:S01]  /*4210*/  SHFL.BFLY PT, R25, R6, 0x2, 0x1f ;  /* 0x0c401f0006197f89 */ /* 0x000e6200000e0000 */
[C---:B------:R-:W-:Y:S02]  /*4220*/  ISETP.GT.AND P1, PT, R3.reuse, 0x49, PT ;  /* 0x000000490300780c */ /* 0x040fe40003f24270 */
[----:B------:R-:W-:Y:S02]  /*4230*/  FSEL R45, R46, -INF , P2 ;  /* 0xff8000002e2d7808 */ /* 0x000fe40001000000 */
[----:B------:R-:W-:Y:S02]  /*4240*/  P2R R33, PR, RZ, 0x1 ;  /* 0x00000001ff217803 */ /* 0x000fe40000000000 */
[----:B------:R-:W-:Y:S02]  /*4250*/  ISETP.GT.AND P0, PT, R3, 0x50, PT ;  /* 0x000000500300780c */ /* 0x000fe40003f04270 */
[----:B------:R-:W-:-:S02]  /*4260*/  FSEL R47, R47, -INF , P1 ;  /* 0xff8000002f2f7808 */ /* 0x000fc40000800000 */
[----:B------:R-:W-:Y:S02]  /*4270*/  P2R R14, PR, RZ, 0x8 ;  /* 0x00000008ff0e7803 */ /* 0x000fe40000000000 */
[----:B------:R-:W-:Y:S02]  /*4280*/  FSEL R37, R34, -INF , P0 ;  /* 0xff80000022257808 */ /* 0x000fe40000000000 */
[----:B------:R-:W-:Y:S02]  /*4290*/  ISETP.NE.AND P0, PT, R33, RZ, PT ;  /* 0x000000ff2100720c */ /* 0x000fe40003f05270 */
[----:B------:R-:W-:Y:S02]  /*42a0*/  ISETP.NE.AND P1, PT, R32, RZ, PT ;  /* 0x000000ff2000720c */ /* 0x000fe40003f25270 */
[----:B------:R-:W-:Y:S02]  /*42b0*/  FSEL R35, R35, -INF , P0 ;  /* 0xff80000023237808 */ /* 0x000fe40000000000 */
[----:B------:R-:W-:-:S02]  /*42c0*/  ISETP.NE.AND P2, PT, R20, RZ, PT ;  /* 0x000000ff1400720c */ /* 0x000fc40003f45270 */
[----:B------:R-:W-:Y:S02]  /*42d0*/  FSEL R27, R27, -INF , P4 ;  /* 0xff8000001b1b7808 */ /* 0x000fe40002000000 */
[----:B-1----:R-:W-:Y:S02]  /*42e0*/  FMNMX.FTZ R25, R6, R25, !PT ;  /* 0x0000001906197209 */ /* 0x002fe40007810000 */
[----:B------:R-:W-:Y:S02]  /*42f0*/  FMNMX.FTZ R6, R5, R75, !PT ;  /* 0x0000004b05067209 */ /* 0x000fe40007810000 */
[----:B------:R-:W-:Y:S01]  /*4300*/  FSEL R39, R39, -INF , P2 ;  /* 0xff80000027277808 */ /* 0x000fe20001000000 */
[----:B------:R-:W1:Y:S01]  /*4310*/  SHFL.BFLY PT, R4, R25, 0x1, 0x1f ;  /* 0x0c201f0019047f89 */ /* 0x000e6200000e0000 */
[----:B------:R-:W-:Y:S02]  /*4320*/  FMNMX.FTZ R6, R7, R6, !PT ;  /* 0x0000000607067209 */ /* 0x000fe40007810000 */
[----:B------:R-:W-:-:S02]  /*4330*/  FSEL R31, R31, -INF , P6 ;  /* 0xff8000001f1f7808 */ /* 0x000fc40003000000 */
[----:B------:R-:W-:Y:S02]  /*4340*/  FMNMX.FTZ R6, R79, R6, !PT ;  /* 0x000000064f067209 */ /* 0x000fe40007810000 */
[----:B------:R-:W-:Y:S02]  /*4350*/  ISETP.GE.AND P2, PT, R81, 0x71, PT ;  /* 0x000000715100780c */ /* 0x000fe40003f46270 */
[----:B------:R-:W-:Y:S02]  /*4360*/  FMNMX.FTZ R6, R9, R6, !PT ;  /* 0x0000000609067209 */ /* 0x000fe40007810000 */
[----:B------:R-:W-:Y:S02]  /*4370*/  ISETP.NE.AND P0, PT, R80, RZ, PT ;  /* 0x000000ff5000720c */ /* 0x000fe40003f05270 */
[----:B------:R-:W-:Y:S02]  /*4380*/  CS2R R80, SRZ ;  /* 0x0000000000507805 */ /* 0x000fe4000001ff00 */
[----:B------:R-:W-:-:S04]  /*4390*/  FMNMX.FTZ R6, R67, R6, !PT ;  /* 0x0000000643067209 */ /* 0x000fc80007810000 */
[----:B------:R-:W-:-:S04]  /*43a0*/  FMNMX.FTZ R6, R11, R6, !PT ;  /* 0x000000060b067209 */ /* 0x000fc80007810000 */
[----:B------:R-:W-:Y:S02]  /*43b0*/  FMNMX.FTZ R6, R71, R6, !PT ;  /* 0x0000000647067209 */ /* 0x000fe40007810000 */
[----:B-1----:R-:W-:Y:S02]  /*43c0*/  FMNMX.FTZ R4, R25, R4, !PT ;  /* 0x0000000419047209 */ /* 0x002fe40007810000 */
        /* <DEDUP_REMOVED lines=10> */
[-CC-:B------:R-:W-:Y:S01]  /*4470*/  FFMA.FTZ R10, R61, R0.reuse, -R12.reuse ;  /* 0x000000003d0a7223 */ /* 0x180fe2000001080c */
[----:B------:R-:W-:Y:S01]  /*4480*/  FSEL R57, R38, -INF , P1 ;  /* 0xff80000026397808 */ /* 0x000fe20000800000 */
        /* <DEDUP_REMOVED lines=15> */
[-CC-:B------:R-:W-:Y:S01]  /*4580*/  FFMA.FTZ R198, R87, R0.reuse, -R12.reuse ;  /* 0x0000000057c67223 */ /* 0x180fe2000001080c */
        /* <DEDUP_REMOVED lines=24> */
[--C-:B------:R-:W-:Y:S01]  /*4710*/  FFMA.FTZ R119, R119, R0, -R12.reuse ;  /* 0x0000000077777223 */ /* 0x100fe2000001080c */
[----:B------:R-:W-:Y:S01]  /*4720*/  FMNMX.FTZ R6, R39, R6, !PT ;  /* 0x0000000627067209 */ /* 0x000fe20007810000 */
[-CC-:B------:R-:W-:Y:S01]  /*4730*/  FFMA.FTZ R121, R121, R0.reuse, -R12.reuse ;  /* 0x0000000079797223 */ /* 0x180fe2000001080c */
[----:B------:R-:W-:Y:S01]  /*4740*/  FFMA.FTZ R12, R123, R0, -R12 ;  /* 0x000000007b0c7223 */ /* 0x000fe2000001080c */
[----:B------:R-:W2:Y:S01]  /*4750*/  MUFU.EX2 R25, R25 ;  /* 0x0000001900197308 */ /* 0x000ea20000000800 */
[----:B------:R-:W-:-:S02]  /*4760*/  FMNMX.FTZ R6, R61, R6, !PT ;  /* 0x000000063d067209 */ /* 0x000fc40007810000 */
[----:B------:R-:W-:Y:S02]  /*4770*/  CS2R R88, SRZ ;  /* 0x0000000000587805 */ /* 0x000fe4000001ff00 */
[----:B------:R-:W-:Y:S02]  /*4780*/  CS2R R86, SRZ ;  /* 0x0000000000567805 */ /* 0x000fe4000001ff00 */
[----:B------:R-:W-:Y:S02]  /*4790*/  CS2R R84, SRZ ;  /* 0x0000000000547805 */ /* 0x000fe4000001ff00 */
[----:B------:R-:W-:Y:S02]  /*47a0*/  FMNMX.FTZ R6, R27, R6, !PT ;  /* 0x000000061b067209 */ /* 0x000fe40007810000 */
[----:B------:R-:W-:Y:S02]  /*47b0*/  CS2R R76, SRZ ;  /* 0x00000000004c7805 */ /* 0x000fe4000001ff00 */
[----:B------:R-:W-:Y:S01]  /*47c0*/  CS2R R72, SRZ ;  /* 0x0000000000487805 */ /* 0x000fe2000001ff00 */
[----:B------:R-:W-:Y:S01]  /*47d0*/  MUFU.EX2 R196, R196 ;  /* 0x000000c400c47308 */ /* 0x000fe20000000800 */
[----:B------:R-:W-:-:S04]  /*47e0*/  FMNMX.FTZ R6, R65, R6, !PT ;  /* 0x0000000641067209 */ /* 0x000fc80007810000 */
[----:B------:R-:W-:-:S03]  /*47f0*/  FMNMX.FTZ R6, R31, R6, !PT ;  /* 0x000000061f067209 */ /* 0x000fc60007810000 */
[----:B------:R-:W-:Y:S02]  /*4800*/  MUFU.EX2 R29, R29 ;  /* 0x0000001d001d7308 */ /* 0x000fe40000000800 */
[----:B-1----:R-:W3:Y:S06]  /*4810*/  SHFL.BFLY PT, R3, R6, 0x2, 0x1f ;  /* 0x0c401f0006037f89 */ /* 0x002eec00000e0000 */
[----:B------:R-:W-:Y:S08]  /*4820*/  MUFU.EX2 R198, R198 ;  /* 0x000000c600c67308 */ /* 0x000ff00000000800 */
[----:B------:R-:W-:Y:S08]  /*4830*/  MUFU.EX2 R33, R33 ;  /* 0x0000002100217308 */ /* 0x000ff00000000800 */
[----:B------:R-:W-:Y:S01]  /*4840*/  MUFU.EX2 R192, R192 ;  /* 0x000000c000c07308 */ /* 0x000fe20000000800 */
[----:B---3--:R-:W-:-:S05]  /*4850*/  FMNMX.FTZ R10, R6, R3, !PT ;  /* 0x00000003060a7209 */ /* 0x008fca0007810000 */
[----:B------:R-:W1:Y:S02]  /*4860*/  SHFL.BFLY PT, R3, R10, 0x1, 0x1f ;  /* 0x0c201f000a037f89 */ /* 0x000e6400000e0000 */
[----:B------:R-:W-:Y:S08]  /*4870*/  MUFU.EX2 R91, R91 ;  /* 0x0000005b005b7308 */ /* 0x000ff00000000800 */
[----:B------:R-:W-:Y:S08]  /*4880*/  MUFU.EX2 R93, R93 ;  /* 0x0000005d005d7308 */ /* 0x000ff00000000800 */
[----:B------:R3:W-:Y:S01]  /*4890*/  MUFU.EX2 R188, R95 ;  /* 0x0000005f00bc7308 */ /* 0x0007e20000000800 */
[----:B-1----:R-:W-:-:S07]  /*48a0*/  FMNMX.FTZ R3, R10, R3, !PT ;  /* 0x000000030a037209 */ /* 0x002fce0007810000 */
[----:B------:R-:W-:Y:S01]  /*48b0*/  MUFU.EX2 R97, R97 ;  /* 0x0000006100617308 */ /* 0x000fe20000000800 */
[----:B---3--:R-:W-:Y:S02]  /*48c0*/  CS2R R94, SRZ ;  /* 0x00000000005e7805 */ /* 0x008fe4000001ff00 */
[C---:B------:R-:W-:Y:S01]  /*48d0*/  FSETP.NEU.FTZ.AND P1, PT, R3.reuse, -INF , PT ;  /* 0xff8000000300780b */ /* 0x040fe20003f3d000 */
[----:B------:R-:W-:-:S04]  /*48e0*/  FMUL.FTZ R6, R3, R0 ;  /* 0x0000000003067220 */ /* 0x000fc80000410000 */
[----:B------:R-:W-:Y:S01]  /*48f0*/  MUFU.EX2 R190, R99 ;  /* 0x0000006300be7308 */ /* 0x000fe20000000800 */
[----:B------:R-:W-:Y:S02]  /*4900*/  FSEL R6, R6, RZ, P1 ;  /* 0x000000ff06067208 */ /* 0x000fe40000800000 */
[----:B------:R-:W-:-:S03]  /*4910*/  ISETP.NE.AND P1, PT, R23, RZ, PT ;  /* 0x000000ff1700720c */ /* 0x000fc60003f25270 */
        /* <DEDUP_REMOVED lines=14> */
[----:B----4-:R-:W-:Y:S01]  /*4a00*/  FADD.FTZ R67, R200, R21 ;  /* 0x00000015c8437221 */ /* 0x010fe20000010000 */
[-CC-:B------:R-:W-:Y:S01]  /*4a10*/  FFMA.FTZ R43, R43, R0.reuse, -R6.reuse ;  /* 0x000000002b2b7223 */ /* 0x180fe20000010806 */
[-CC-:B------:R-:W-:Y:S01]  /*4a20*/  FFMA.FTZ R63, R63, R0.reuse, -R6.reuse ;  /* 0x000000003f3f7223 */ /* 0x180fe20000010806 */
[----:B------:R-:W-:Y:S01]  /*4a30*/  FFMA.FTZ R49, R49, R0, -R6 ;  /* 0x0000000031317223 */ /* 0x000fe20000010806 */
[----:B-----5:R-:W-:Y:S01]  /*4a40*/  FADD.FTZ R32, R202, R67 ;  /* 0x00000043ca207221 */ /* 0x020fe20000010000 */
[----:B------:R-:W-:-:S02]  /*4a50*/  @P1 VIADD R2, R2, 0x36840 ;  /* 0x0003684002021836 */ /* 0x000fc40000000000 */
[-CC-:B------:R-:W-:Y:S01]  /*4a60*/  FFMA.FTZ R53, R53, R0.reuse, -R6.reuse ;  /* 0x0000000035357223 */ /* 0x180fe20000010806 */
[----:B------:R-:W1:Y:S01]  /*4a70*/  MUFU.EX2 R10, R75 ;  /* 0x0000004b000a7308 */ /* 0x000e620000000800 */
[-CC-:B------:R-:W-:Y:S01]  /*4a80*/  FFMA.FTZ R55, R55, R0.reuse, -R6.reuse ;  /* 0x0000000037377223 */ /* 0x180fe20000010806 */
[-C--:B------:R-:W-:Y:S01]  /*4a90*/  FFMA.FTZ R41, R41, R0.reuse, -R6 ;  /* 0x0000000029297223 */ /* 0x080fe20000010806 */
[----:B--2---:R-:W-:Y:S01]  /*4aa0*/  @P1 PRMT R2, R82, 0x654, R2 ;  /* 0x0000065452021816 */ /* 0x004fe20000000002 */
[-CC-:B------:R-:W-:Y:S01]  /*4ab0*/  FFMA.FTZ R47, R47, R0.reuse, -R6.reuse ;  /* 0x000000002f2f7223 */ /* 0x180fe20000010806 */
[--C-:B------:R-:W-:Y:S01]  /*4ac0*/  FFMA.FTZ R45, R45, R0, -R6.reuse ;  /* 0x000000002d2d7223 */ /* 0x100fe20000010806 */
[----:B------:R-:W-:Y:S01]  /*4ad0*/  F2FP.BF16.F32.PACK_AB R200, R21, R200 ;  /* 0x000000c815c8723e */ /* 0x000fe200000010ff */
[----:B------:R2:W-:Y:S01]  /*4ae0*/  @P1 SYNCS.ARRIVE.TRANS64.RED.A1T0 RZ, [R2+URZ], RZ ;  /* 0x000000ff02ff19a7 */ /* 0x0005e2000810043f */
        /* <DEDUP_REMOVED lines=9> */
[----:B------:R-:W-:Y:S01]  /*4b80*/  FFMA.FTZ R31, R31, R0, -R6 ;  /* 0x000000001f1f7223 */ /* 0x000fe20000010806 */
[----:B------:R-:W-:-:S02]  /*4b90*/  F2FP.BF16.F32.PACK_AB R202, R25, R202 ;  /* 0x000000ca19ca723e */ /* 0x000fc400000010ff */
[----:B------:R-:W-:Y:S02]  /*4ba0*/  CS2R R98, SRZ ;  /* 0x0000000000627805 */ /* 0x000fe4000001ff00 */
[----:B-1----:R-:W-:Y:S02]  /*4bb0*/  F2FP.BF16.F32.PACK_AB R201, R10, R5 ;  /* 0x000000050ac9723e */ /* 0x002fe400000010ff */
[----:B------:R-:W-:Y:S02]  /*4bc0*/  CS2R R82, SRZ ;  /* 0x0000000000527805 */ /* 0x000fe4000001ff00 */
[----:B------:R-:W-:Y:S02]  /*4bd0*/  CS2R R74, SRZ ;  /* 0x00000000004a7805 */ /* 0x000fe4000001ff00 */
[----:B------:R-:W-:Y:S01]  /*4be0*/  CS2R R66, SRZ ;  /* 0x0000000000427805 */ /* 0x000fe2000001ff00 */
[----:B------:R1:W4:Y:S01]  /*4bf0*/  MUFU.EX2 R14, R79 ;  /* 0x0000004f000e7308 */ /* 0x0003220000000800 */
[----:B---3--:R-:W-:-:S04]  /*4c00*/  FADD.FTZ R59, R25, R32 ;  /* 0x00000020193b7221 */ /* 0x008fc80000010000 */
[----:B------:R-:W-:Y:S01]  /*4c10*/  FADD.FTZ R34, R196, R59 ;  /* 0x0000003bc4227221 */ /* 0x000fe20000010000 */
[C---:B------:R-:W-:Y:S02]  /*4c20*/  F2FP.BF16.F32.PACK_AB R196, R29.reuse, R196 ;  /* 0x000000c41dc4723e */ /* 0x040fe400000010ff */
[----:B------:R-:W3:Y:S01]  /*4c30*/  MUFU.EX2 R9, R9 ;  /* 0x0000000900097308 */ /* 0x000ee20000000800 */
[----:B------:R-:W-:Y:S01]  /*4c40*/  FADD.FTZ R59, R29, R34 ;  /* 0x000000221d3b7221 */ /* 0x000fe20000010000 */
[----:B------:R-:W-:Y:S01]  /*4c50*/  FADD.FTZ R34, R5, R10 ;  /* 0x0000000a05227221 */ /* 0x000fe20000010000 */
[----:B-1----:R-:W-:Y:S02]  /*4c60*/  CS2R R78, SRZ ;  /* 0x00000000004e7805 */ /* 0x002fe4000001ff00 */
[----:B------:R-:W-:Y:S01]  /*4c70*/  FADD.FTZ R36, R198, R59 ;  /* 0x0000003bc6247221 */ /* 0x000fe20000010000 */
[C---:B------:R-:W-:Y:S02]  /*4c80*/  F2FP.BF16.F32.PACK_AB R198, R33.reuse, R198 ;  /* 0x000000c621c6723e */ /* 0x040fe400000010ff */
[----:B------:R-:W-:Y:S01]  /*4c90*/  MUFU.EX2 R11, R11 ;  /* 0x0000000b000b7308 */ /* 0x000fe20000000800 */
[----:B------:R-:W-:Y:S01]  /*4ca0*/  FADD.FTZ R59, R33, R36 ;  /* 0x00000024213b7221 */ /* 0x000fe20000010000 */
[----:B----4-:R-:W-:-:S03]  /*4cb0*/  F2FP.BF16.F32.PACK_AB R203, R14, R7 ;  /* 0x000000070ecb723e */ /* 0x010fc600000010ff */
[----:B------:R-:W-:Y:S01]  /*4cc0*/  FADD.FTZ R38, R192, R59 ;  /* 0x0000003bc0267221 */ /* 0x000fe20000010000 */
[C---:B------:R-:W-:Y:S02]  /*4cd0*/  F2FP.BF16.F32.PACK_AB R192, R69.reuse, R192 ;  /* 0x000000c045c0723e */ /* 0x040fe400000010ff */
[----:B------:R-:W-:Y:S01]  /*4ce0*/  CS2R R58, SRZ ;  /* 0x00000000003a7805 */ /* 0x000fe2000001ff00 */
[----:B------:R1:W-:Y:S01]  /*4cf0*/  MUFU.EX2 R30, R51 ;  /* 0x00000033001e7308 */ /* 0x0003e20000000800 */
[----:B------:R-:W-:Y:S01]  /*4d00*/  FADD.FTZ R38, R69, R38 ;  /* 0x0000002645267221 */ /* 0x000fe20000010000 */
[----:B---3--:R-:W-:Y:S02]  /*4d10*/  F2FP.BF16.F32.PACK_AB R197, R20, R9 ;  /* 0x0000000914c5723e */ /* 0x008fe400000010ff */
[----:B------:R-:W-:-:S04]  /*4d20*/  CS2R R68, SRZ ;  /* 0x0000000000447805 */ /* 0x000fc8000001ff00 */
[----:B------:R3:W4:Y:S01]  /*4d30*/  MUFU.EX2 R24, R71 ;  /* 0x0000004700187308 */ /* 0x0007220000000800 */
[----:B-1----:R-:W-:Y:S01]  /*4d40*/  FADD.FTZ R51, R7, R34 ;  /* 0x0000002207337221 */ /* 0x002fe20000010000 */
[----:B------:R-:W-:-:S03]  /*4d50*/  IMAD.MOV.U32 R7, RZ, RZ, 0x3f800000 ;  /* 0x3f800000ff077424 */ /* 0x000fc600078e00ff */
[----:B------:R-:W-:-:S03]  /*4d60*/  FADD.FTZ R36, R14, R51 ;  /* 0x000000330e247221 */ /* 0x000fc60000010000 */
[----:B------:R-:W1:Y:S01]  /*4d70*/  MUFU.EX2 R13, R13 ;  /* 0x0000000d000d7308 */ /* 0x000e620000000800 */
[----:B------:R-:W-:Y:S01]  /*4d80*/  FADD.FTZ R51, R9, R36 ;  /* 0x0000002409337221 */ /* 0x000fe20000010000 */
[----:B---3--:R-:W-:-:S03]  /*4d90*/  CS2R R70, SRZ ;  /* 0x0000000000467805 */ /* 0x008fc6000001ff00 */
[----:B------:R-:W-:Y:S01]  /*4da0*/  FADD.FTZ R36, R20, R51 ;  /* 0x0000003314247221 */ /* 0x000fe20000010000 */
[----:B------:R-:W-:Y:S02]  /*4db0*/  FADD.FTZ R51, R91, R38 ;  /* 0x000000265b337221 */ /* 0x000fe40000010000 */
[----:B------:R-:W3:Y:S01]  /*4dc0*/  MUFU.EX2 R15, R15 ;  /* 0x0000000f000f7308 */ /* 0x000ee20000000800 */
[----:B----4-:R-:W-:Y:S01]  /*4dd0*/  F2FP.BF16.F32.PACK_AB R199, R24, R11 ;  /* 0x0000000b18c7723e */ /* 0x010fe200000010ff */
[C---:B------:R-:W-:Y:S01]  /*4de0*/  FADD.FTZ R40, R194.reuse, R51 ;  /* 0x00000033c2287221 */ /* 0x040fe20000010000 */
[----:B------:R-:W-:Y:S02]  /*4df0*/  F2FP.BF16.F32.PACK_AB R194, R194, R91 ;  /* 0x0000005bc2c2723e */ /* 0x000fe400000010ff */
[----:B------:R-:W-:Y:S01]  /*4e00*/  CS2R R90, SRZ ;  /* 0x00000000005a7805 */ /* 0x000fe2000001ff00 */
[----:B------:R-:W-:Y:S02]  /*4e10*/  FADD.FTZ R51, R93, R40 ;  /* 0x000000285d337221 */ /* 0x000fe40000010000 */
[----:B------:R4:W-:Y:S01]  /*4e20*/  MUFU.EX2 R34, R43 ;  /* 0x0000002b00227308 */ /* 0x0009e20000000800 */
[----:B-1----:R-:W-:-:S07]  /*4e30*/  F2FP.BF16.F32.PACK_AB R193, R26, R13 ;  /* 0x0000000d1ac1723e */ /* 0x002fce00000010ff */
[----:B------:R1:W5:Y:S01]  /*4e40*/  MUFU.EX2 R28, R63 ;  /* 0x0000003f001c7308 */ /* 0x0003620000000800 */
[----:B----4-:R-:W-:-:S04]  /*4e50*/  FADD.FTZ R43, R11, R36 ;  /* 0x000000240b2b7221 */ /* 0x010fc80000010000 */
[----:B------:R-:W-:-:S03]  /*4e60*/  FADD.FTZ R38, R24, R43 ;  /* 0x0000002b18267221 */ /* 0x000fc60000010000 */
[----:B------:R-:W-:Y:S01]  /*4e70*/  MUFU.EX2 R101, R101 ;  /* 0x0000006500657308 */ /* 0x000fe20000000800 */
[----:B------:R-:W-:Y:S01]  /*4e80*/  FADD.FTZ R43, R13, R38 ;  /* 0x000000260d2b7221 */ /* 0x000fe20000010000 */
[C---:B------:R-:W-:Y:S01]  /*4e90*/  FADD.FTZ R38, R188.reuse, R51 ;  /* 0x00000033bc267221 */ /* 0x040fe20000010000 */
[----:B------:R-:W-:Y:S02]  /*4ea0*/  F2FP.BF16.F32.PACK_AB R188, R188, R93 ;  /* 0x0000005dbcbc723e */ /* 0x000fe400000010ff */
[----:B------:R-:W-:Y:S01]  /*4eb0*/  CS2R R92, SRZ ;  /* 0x00000000005c7805 */ /* 0x000fe2000001ff00 */
[----:B--2---:R-:W-:Y:S01]  /*4ec0*/  FADD.FTZ R2, R26, R43 ;  /* 0x0000002b1a027221 */ /* 0x004fe20000010000 */
[----:B------:R-:W-:Y:S01]  /*4ed0*/  FADD.FTZ R51, R97, R38 ;  /* 0x0000002661337221 */ /* 0x000fe20000010000 */
[----:B-1----:R-:W-:Y:S01]  /*4ee0*/  CS2R R62, SRZ ;  /* 0x00000000003e7805 */ /* 0x002fe2000001ff00 */
[----:B------:R-:W1:Y:S01]  /*4ef0*/  MUFU.EX2 R49, R49 ;  /* 0x0000003100317308 */ /* 0x000e620000000800 */
[----:B---3--:R-:W-:Y:S01]  /*4f00*/  FADD.FTZ R43, R15, R2 ;  /* 0x000000020f2b7221 */ /* 0x008fe20000010000 */
[C---:B------:R-:W-:Y:S01]  /*4f10*/  FADD.FTZ R40, R190.reuse, R51 ;  /* 0x00000033be287221 */ /* 0x040fe20000010000 */
[----:B------:R-:W-:-:S02]  /*4f20*/  F2FP.BF16.F32.PACK_AB R190, R190, R97 ;  /* 0x00000061bebe723e */ /* 0x000fc400000010ff */
[----:B------:R-:W-:Y:S01]  /*4f30*/  CS2R R96, SRZ ;  /* 0x0000000000607805 */ /* 0x000fe2000001ff00 */
[C---:B-----5:R-:W-:Y:S01]  /*4f40*/  FADD.FTZ R38, R28.reuse, R43 ;  /* 0x0000002b1c267221 */ /* 0x060fe20000010000 */
[----:B------:R-:W-:Y:S02]  /*4f50*/  F2FP.BF16.F32.PACK_AB R195, R28, R15 ;  /* 0x0000000f1cc3723e */ /* 0x000fe400000010ff */
[----:B------:R-:W-:Y:S01]  /*4f60*/  CS2R R50, SRZ ;  /* 0x0000000000327805 */ /* 0x000fe2000001ff00 */
[----:B------:R2:W-:Y:S01]  /*4f70*/  MUFU.EX2 R184, R103 ;  /* 0x0000006700b87308 */ /* 0x0005e20000000800 */
[----:B------:R-:W-:-:S07]  /*4f80*/  CS2R R28, SRZ ;  /* 0x00000000001c7805 */ /* 0x000fce000001ff00 */
[----:B------:R-:W-:Y:S01]  /*4f90*/  MUFU.EX2 R105, R105 ;  /* 0x0000006900697308 */ /* 0x000fe20000000800 */
[----:B-1----:R-:W-:Y:S01]  /*4fa0*/  FADD.FTZ R43, R49, R38 ;  /* 0x00000026312b7221 */ /* 0x002fe20000010000 */
[C---:B------:R-:W-:Y:S02]  /*4fb0*/  F2FP.BF16.F32.PACK_AB R189, R30.reuse, R49 ;  /* 0x000000311ebd723e */ /* 0x040fe400000010ff */
[----:B--2---:R-:W-:Y:S02]  /*4fc0*/  CS2R R102, SRZ ;  /* 0x0000000000667805 */ /* 0x004fe4000001ff00 */
[----:B------:R-:W-:Y:S01]  /*4fd0*/  CS2R R48, SRZ ;  /* 0x0000000000307805 */ /* 0x000fe2000001ff00 */
[----:B------:R-:W-:Y:S01]  /*4fe0*/  FADD.FTZ R38, R30, R43 ;  /* 0x0000002b1e267221 */ /* 0x000fe20000010000 */
[----:B------:R-:W1:Y:S08]  /*4ff0*/  MUFU.EX2 R53, R53 ;  /* 0x0000003500357308 */ /* 0x000e700000000800 */
[----:B------:R2:W-:Y:S08]  /*5000*/  MUFU.EX2 R186, R107 ;  /* 0x0000006b00ba7308 */ /* 0x0005f00000000800 */
[----:B------:R3:W4:Y:S01]  /*5010*/  MUFU.EX2 R32, R55 ;  /* 0x0000003700207308 */ /* 0x0007220000000800 */
[----:B-1----:R-:W-:Y:S01]  /*5020*/  FADD.FTZ R21, R53, R38 ;  /* 0x0000002635157221 */ /* 0x002fe20000010000 */
[----:B--2---:R-:W-:-:S06]  /*5030*/  CS2R R106, SRZ ;  /* 0x00000000006a7805 */ /* 0x004fcc000001ff00 */
[----:B------:R-:W1:Y:S01]  /*5040*/  MUFU.EX2 R109, R109 ;  /* 0x0000006d006d7308 */ /* 0x000e620000000800 */
[----:B---3--:R-:W-:-:S07]  /*5050*/  CS2R R54, SRZ ;  /* 0x0000000000367805 */ /* 0x008fce000001ff00 */
[----:B------:R2:W-:Y:S01]  /*5060*/  MUFU.EX2 R36, R47 ;  /* 0x0000002f00247308 */ /* 0x0005e20000000800 */
[C---:B----4-:R-:W-:Y:S01]  /*5070*/  FADD.FTZ R6, R32.reuse, R21 ;  /* 0x0000001520067221 */ /* 0x050fe20000010000 */
[----:B------:R-:W-:Y:S02]  /*5080*/  F2FP.BF16.F32.PACK_AB R191, R32, R53 ;  /* 0x0000003520bf723e */ /* 0x000fe400000010ff */
[----:B------:R-:W-:Y:S02]  /*5090*/  CS2R R52, SRZ ;  /* 0x0000000000347805 */ /* 0x000fe4000001ff00 */
[----:B------:R-:W-:Y:S02]  /*50a0*/  CS2R R32, SRZ ;  /* 0x0000000000207805 */ /* 0x000fe4000001ff00 */
[----:B------:R-:W3:Y:S01]  /*50b0*/  MUFU.EX2 R41, R41 ;  /* 0x0000002900297308 */ /* 0x000ee20000000800 */
[----:B--2---:R-:W-:-:S04]  /*50c0*/  FADD.FTZ R47, R101, R40 ;  /* 0x00000028652f7221 */ /* 0x004fc80000010000 */
[C---:B------:R-:W-:Y:S01]  /*50d0*/  FADD.FTZ R40, R184.reuse, R47 ;  /* 0x0000002fb8287221 */ /* 0x040fe20000010000 */
[----:B------:R-:W-:Y:S02]  /*50e0*/  F2FP.BF16.F32.PACK_AB R184, R184, R101 ;  /* 0x00000065b8b8723e */ /* 0x000fe400000010ff */
[----:B------:R-:W-:Y:S01]  /*50f0*/  CS2R R100, SRZ ;  /* 0x0000000000647805 */ /* 0x000fe2000001ff00 */
[----:B------:R2:W4:Y:S01]  /*5100*/  MUFU.EX2 R180, R111 ;  /* 0x0000006f00b47308 */ /* 0x0005220000000800 */
[----:B------:R-:W-:Y:S01]  /*5110*/  FADD.FTZ R43, R105, R40 ;  /* 0x00000028692b7221 */ /* 0x000fe20000010000 */
[----:B------:R-:W-:-:S03]  /*5120*/  CS2R R46, SRZ ;  /* 0x00000000002e7805 */ /* 0x000fc6000001ff00 */
[C---:B------:R-:W-:Y:S01]  /*5130*/  FADD.FTZ R40, R186.reuse, R43 ;  /* 0x0000002bba287221 */ /* 0x040fe20000010000 */
[----:B------:R-:W-:Y:S02]  /*5140*/  F2FP.BF16.F32.PACK_AB R186, R186, R105 ;  /* 0x00000069baba723e */ /* 0x000fe400000010ff */
[----:B------:R-:W-:Y:S01]  /*5150*/  CS2R R104, SRZ ;  /* 0x0000000000687805 */ /* 0x000fe2000001ff00 */
[----:B------:R-:W5:Y:S01]  /*5160*/  MUFU.EX2 R113, R113 ;  /* 0x0000007100717308 */ /* 0x000f620000000800 */
[----:B-1----:R-:W-:Y:S01]  /*5170*/  FADD.FTZ R25, R109, R40 ;  /* 0x000000286d197221 */ /* 0x002fe20000010000 */
[----:B---3--:R-:W-:Y:S01]  /*5180*/  FADD.FTZ R21, R41, R6 ;  /* 0x0000000629157221 */ /* 0x008fe20000010000 */
[C---:B------:R-:W-:Y:S02]  /*5190*/  F2FP.BF16.F32.PACK_AB R185, R34.reuse, R41 ;  /* 0x0000002922b9723e */ /* 0x040fe400000010ff */
[----:B--2---:R-:W-:Y:S01]  /*51a0*/  CS2R R110, SRZ ;  /* 0x00000000006e7805 */ /* 0x004fe2000001ff00 */
[----:B------:R-:W-:-:S02]  /*51b0*/  FADD.FTZ R6, R34, R21 ;  /* 0x0000001522067221 */ /* 0x000fc40000010000 */
[----:B------:R-:W1:Y:S01]  /*51c0*/  MUFU.EX2 R45, R45 ;  /* 0x0000002d002d7308 */ /* 0x000e620000000800 */
[C---:B----4-:R-:W-:Y:S01]  /*51d0*/  FADD.FTZ R40, R180.reuse, R25 ;  /* 0x00000019b4287221 */ /* 0x050fe20000010000 */
[----:B------:R-:W-:Y:S02]  /*51e0*/  F2FP.BF16.F32.PACK_AB R180, R180, R109 ;  /* 0x0000006db4b4723e */ /* 0x000fe400000010ff */
[----:B------:R-:W-:-:S04]  /*51f0*/  CS2R R108, SRZ ;  /* 0x00000000006c7805 */ /* 0x000fc8000001ff00 */
[----:B------:R2:W3:Y:S01]  /*5200*/  MUFU.EX2 R182, R115 ;  /* 0x0000007300b67308 */ /* 0x0004e20000000800 */
[----:B-----5:R-:W-:-:S07]  /*5210*/  FADD.FTZ R25, R113, R40 ;  /* 0x0000002871197221 */ /* 0x020fce0000010000 */
[----:B------:R-:W4:Y:S01]  /*5220*/  MUFU.EX2 R117, R117 ;  /* 0x0000007500757308 */ /* 0x000f220000000800 */
[----:B-1----:R-:W-:Y:S01]  /*5230*/  FADD.FTZ R21, R45, R6 ;  /* 0x000000062d157221 */ /* 0x002fe20000010000 */
[C---:B------:R-:W-:Y:S02]  /*5240*/  F2FP.BF16.F32.PACK_AB R187, R36.reuse, R45 ;  /* 0x0000002d24bb723e */ /* 0x040fe400000010ff */
[----:B--2---:R-:W-:Y:S02]  /*5250*/  CS2R R114, SRZ ;  /* 0x0000000000727805 */ /* 0x004fe4000001ff00 */
[----:B------:R-:W-:Y:S01]  /*5260*/  CS2R R44, SRZ ;  /* 0x00000000002c7805 */ /* 0x000fe2000001ff00 */
[----:B------:R-:W-:Y:S01]  /*5270*/  FADD.FTZ R6, R36, R21 ;  /* 0x0000001524067221 */ /* 0x000fe20000010000 */
[----:B------:R-:W1:Y:S01]  /*5280*/  MUFU.EX2 R37, R37 ;  /* 0x0000002500257308 */ /* 0x000e620000000800 */
[C---:B---3--:R-:W-:Y:S01]  /*5290*/  FADD.FTZ R42, R182.reuse, R25 ;  /* 0x00000019b62a7221 */ /* 0x048fe20000010000 */
[----:B------:R-:W-:-:S02]  /*52a0*/  F2FP.BF16.F32.PACK_AB R182, R182, R113 ;  /* 0x00000071b6b6723e */ /* 0x000fc400000010ff */
[----:B------:R-:W-:-:S04]  /*52b0*/  CS2R R112, SRZ ;  /* 0x0000000000707805 */ /* 0x000fc8000001ff00 */
[----:B------:R2:W3:Y:S01]  /*52c0*/  MUFU.EX2 R176, R119 ;  /* 0x0000007700b07308 */ /* 0x0004e20000000800 */
[----:B----4-:R-:W-:-:S07]  /*52d0*/  FADD.FTZ R25, R117, R42 ;  /* 0x0000002a75197221 */ /* 0x010fce0000010000 */
[----:B------:R4:W5:Y:S01]  /*52e0*/  MUFU.EX2 R2, R35 ;  /* 0x0000002300027308 */ /* 0x0009620000000800 */
[----:B-1----:R-:W-:Y:S01]  /*52f0*/  FADD.FTZ R21, R37, R6 ;  /* 0x0000000625157221 */ /* 0x002fe20000010000 */
[----:B--2---:R-:W-:-:S06]  /*5300*/  CS2R R118, SRZ ;  /* 0x0000000000767805 */ /* 0x004fcc000001ff00 */
[----:B------:R-:W1:Y:S01]  /*5310*/  MUFU.EX2 R121, R121 ;  /* 0x0000007900797308 */ /* 0x000e620000000800 */
[C---:B---3--:R-:W-:Y:S01]  /*5320*/  FADD.FTZ R42, R176.reuse, R25 ;  /* 0x00000019b02a7221 */ /* 0x048fe20000010000 */
[----:B------:R-:W-:Y:S02]  /*5330*/  F2FP.BF16.F32.PACK_AB R176, R176, R117 ;  /* 0x00000075b0b0723e */ /* 0x000fe400000010ff */
[----:B------:R-:W-:Y:S02]  /*5340*/  CS2R R116, SRZ ;  /* 0x0000000000747805 */ /* 0x000fe4000001ff00 */
[----:B----4-:R-:W-:Y:S02]  /*5350*/  CS2R R34, SRZ ;  /* 0x0000000000227805 */ /* 0x010fe4000001ff00 */
[----:B------:R-:W2:Y:S01]  /*5360*/  MUFU.EX2 R57, R57 ;  /* 0x0000003900397308 */ /* 0x000ea20000000800 */
[C---:B-----5:R-:W-:Y:S01]  /*5370*/  FADD.FTZ R6, R2.reuse, R21 ;  /* 0x0000001502067221 */ /* 0x060fe20000010000 */
[----:B------:R-:W-:Y:S01]  /*5380*/  F2FP.BF16.F32.PACK_AB R181, R2, R37 ;  /* 0x0000002502b5723e */ /* 0x000fe200000010ff */
[----:B------:R-:W-:Y:S01]  /*5390*/  IMAD.MOV.U32 R2, RZ, RZ, 0x3f800000 ;  /* 0x3f800000ff027424 */ /* 0x000fe200078e00ff */
[----:B------:R-:W-:-:S04]  /*53a0*/  CS2R R36, SRZ ;  /* 0x0000000000247805 */ /* 0x000fc8000001ff00 */
[----:B------:R-:W3:Y:S01]  /*53b0*/  MUFU.EX2 R12, R12 ;  /* 0x0000000c000c7308 */ /* 0x000ee20000000800 */
[----:B-1----:R-:W-:Y:S01]  /*53c0*/  FADD.FTZ R25, R121, R42 ;  /* 0x0000002a79197221 */ /* 0x002fe20000010000 */
[----:B------:R-:W-:-:S06]  /*53d0*/  CS2R R42, SRZ ;  /* 0x00000000002a7805 */ /* 0x000fcc000001ff00 */
[----:B------:R-:W1:Y:S01]  /*53e0*/  MUFU.EX2 R38, R39 ;  /* 0x0000002700267308 */ /* 0x000e620000000800 */
[----:B--2---:R-:W-:-:S07]  /*53f0*/  FADD.FTZ R21, R57, R6 ;  /* 0x0000000639157221 */ /* 0x004fce0000010000 */
[----:B------:R-:W2:Y:S01]  /*5400*/  MUFU.EX2 R61, R61 ;  /* 0x0000003d003d7308 */ /* 0x000ea20000000800 */
[C---:B---3--:R-:W-:Y:S01]  /*5410*/  FADD.FTZ R6, R12.reuse, R25 ;  /* 0x000000190c067221 */ /* 0x048fe20000010000 */
[----:B------:R-:W-:Y:S02]  /*5420*/  F2FP.BF16.F32.PACK_AB R178, R12, R121 ;  /* 0x000000790cb2723e */ /* 0x000fe400000010ff */
[----:B------:R-:W-:-:S04]  /*5430*/  CS2R R24, SRZ ;  /* 0x0000000000187805 */ /* 0x000fc8000001ff00 */
[----:B------:R3:W4:Y:S01]  /*5440*/  MUFU.EX2 R40, R27 ;  /* 0x0000001b00287308 */ /* 0x0007220000000800 */
[C---:B-1----:R-:W-:Y:S01]  /*5450*/  FADD.FTZ R12, R38.reuse, R21 ;  /* 0x00000015260c7221 */ /* 0x042fe20000010000 */
[----:B------:R-:W-:Y:S02]  /*5460*/  F2FP.BF16.F32.PACK_AB R183, R38, R57 ;  /* 0x0000003926b7723e */ /* 0x000fe400000010ff */
[----:B------:R-:W-:Y:S02]  /*5470*/  CS2R R56, SRZ ;  /* 0x0000000000387805 */ /* 0x000fe4000001ff00 */
[----:B------:R-:W-:Y:S02]  /*5480*/  CS2R R38, SRZ ;  /* 0x0000000000267805 */ /* 0x000fe4000001ff00 */
[----:B------:R-:W1:Y:S01]  /*5490*/  MUFU.EX2 R65, R65 ;  /* 0x0000004100417308 */ /* 0x000e620000000800 */
[----:B--2---:R-:W-:Y:S01]  /*54a0*/  FADD.FTZ R5, R61, R12 ;  /* 0x0000000c3d057221 */ /* 0x004fe20000010000 */
[----:B---3--:R-:W-:-:S06]  /*54b0*/  CS2R R26, SRZ ;  /* 0x00000000001a7805 */ /* 0x008fcc000001ff00 */
[----:B------:R2:W3:Y:S01]  /*54c0*/  MUFU.EX2 R10, R31 ;  /* 0x0000001f000a7308 */ /* 0x0004e20000000800 */
[C---:B----4-:R-:W-:Y:S01]  /*54d0*/  FADD.FTZ R12, R40.reuse, R5 ;  /* 0x00000005280c7221 */ /* 0x050fe20000010000 */
[----:B------:R-:W-:Y:S02]  /*54e0*/  F2FP.BF16.F32.PACK_AB R177, R40, R61 ;  /* 0x0000003d28b1723e */ /* 0x000fe400000010ff */
[----:B------:R-:W-:Y:S02]  /*54f0*/  CS2R R60, SRZ ;  /* 0x00000000003c7805 */ /* 0x000fe4000001ff00 */
[----:B------:R-:W-:Y:S01]  /*5500*/  CS2R R40, SRZ ;  /* 0x0000000000287805 */ /* 0x000fe2000001ff00 */
[----:B-1----:R-:W-:Y:S01]  /*5510*/  FADD.FTZ R5, R65, R12 ;  /* 0x0000000c41057221 */ /* 0x002fe20000010000 */
[----:B--2---:R-:W-:Y:S02]  /*5520*/  CS2R R30, SRZ ;  /* 0x00000000001e7805 */ /* 0x004fe4000001ff00 */
[C---:B---3--:R-:W-:Y:S01]  /*5530*/  F2FP.BF16.F32.PACK_AB R179, R10.reuse, R65 ;  /* 0x000000410ab3723e */ /* 0x048fe200000010ff */
[----:B------:R-:W-:Y:S01]  /*5540*/  FADD.FTZ R5, R10, R5 ;  /* 0x000000050a057221 */ /* 0x000fe20000010000 */
[----:B------:R-:W-:Y:S01]  /*5550*/  CS2R R64, SRZ ;  /* 0x0000000000407805 */ /* 0x000fe2000001ff00 */
[----:B------:R-:W-:Y:S06]  /*5560*/  @!P2 BRA `(.L_x_136) ;  /* 0x0000003c0010a947 */ /* 0x000fec0003800000 */
[----:B------:R-:W-:Y:S01]  /*5570*/  VIADD R9, R120, 0xfffffffe ;  /* 0xfffffffe78097836 */ /* 0x000fe20000000000 */
[----:B------:R-:W-:Y:S01]  /*5580*/  UMOV UR60, UR61 ;  /* 0x0000003d003c7c82 */ /* 0x000fe20008000000 */
[----:B------:R-:W-:Y:S01]  /*5590*/  IMAD.MOV.U32 R10, RZ, RZ, R3 ;  /* 0x000000ffff0a7224 */ /* 0x000fe200078e0003 */
[----:B------:R-:W-:Y:S01]  /*55a0*/  UMOV UR37, UR38 ;  /* 0x0000002600257c82 */ /* 0x000fe20008000000 */
[----:B------:R-:W-:Y:S02]  /*55b0*/  IMAD.MOV.U32 R11, RZ, RZ, R4 ;  /* 0x000000ffff0b7224 */ /* 0x000fe400078e0004 */
[----:B------:R-:W-:Y:S02]  /*55c0*/  IMAD.MOV.U32 R2, RZ, RZ, 0x3f800000 ;  /* 0x3f800000ff027424 */ /* 0x000fe400078e00ff */
[----:B------:R-:W-:-:S07]  /*55d0*/  IMAD.MOV.U32 R119, RZ, RZ, RZ ;  /* 0x000000ffff777224 */ /* 0x000fce00078e00ff */
.L_x_147:
[----:B------:R-:W-:-:S04]  /*55e0*/  UIADD3 UR4, UR37, 0x1, URZ ;  /* 0x0000000125047890 */ /* 0x000fc8000fffe03f */
[----:B------:R-:W-:-:S04]  /*55f0*/  UISETP.NE.AND UP0, UPT, UR4, 0x2, UPT ;  /* 0x000000020400788c */ /* 0x000fc8000bf05270 */
[----:B------:R-:W-:Y:S02]  /*5600*/  USEL UR61, URZ, 0x1, UP0 ;  /* 0x000000013f3d7887 */ /* 0x000fe40008000000 */
[----:B------:R-:W-:Y:S02]  /*5610*/  USEL UR38, UR4, URZ, UP0 ;  /* 0x0000003f04267287 */ /* 0x000fe40008000000 */
[----:B------:R-:W-:Y:S01]  /*5620*/  ULOP3.LUT UR61, UR60, UR61, URZ, 0x3c, !UPT ;  /* 0x0000003d3c3d7292 */ /* 0x000fe2000f8e3c3f */
[----:B------:R-:W-:Y:S11]  /*5630*/  @!P0 BRA `(.L_x_137) ;  /* 0x0000000000048947 */ /* 0x000ff60003800000 */
[----:B------:R-:W-:Y:S01]  /*5640*/  BPT.TRAP 0x1 ;  /* 0x000000040000795c */ /* 0x000fe20000300000 */
.L_x_137:
[----:B------:R-:W-:Y:S01]  /*5650*/  R2UR UR4, R16 ;  /* 0x00000000100472ca */ /* 0x000fe200000e0000 */
[----:B------:R-:W-:-:S05]  /*5660*/  IMAD.U32 R0, RZ, RZ, UR61 ;  /* 0x0000003dff007e24 */ /* 0x000fca000f8e00ff */
[----:B------:R-:W-:-:S07]  /*5670*/  SHF.L.U32 R0, R0, 0x1f, RZ ;  /* 0x0000001f00007819 */ /* 0x000fce00000006ff */
[----:B------:R-:W-:-:S09]  /*5680*/  ULEA UR39, UR38, UR4, 0x3 ;  /* 0x0000000426277291 */ /* 0x000fd2000f8e183f */
[----:B------:R1:W2:Y:S01]  /*5690*/  SYNCS.PHASECHK.TRANS64.TRYWAIT P1, [UR39+0x36830], R0 ;  /* 0x03683000ff0075a7 */ /* 0x0002a20008020167 */
[----:B------:R-:W-:Y:S05]  /*56a0*/  @!P0 BRA `(.L_x_138) ;  /* 0x0000000000048947 */ /* 0x000fea0003800000 */
[----:B------:R-:W-:Y:S01]  /*56b0*/  BPT.TRAP 0x1 ;  /* 0x000000040000795c */ /* 0x000fe20000300000 */
.L_x_138:
[----:B--2---:R-:W-:Y:S05]  /*56c0*/  @P1 BRA `(.L_x_139) ;  /* 0x0000000000081947 */ /* 0x004fea0003800000 */
[----:B------:R-:W2:Y:S02]  /*56d0*/  SYNCS.PHASECHK.TRANS64.TRYWAIT P1, [UR39+0x36830], R0 ;  /* 0x03683000ff0075a7 */ /* 0x000ea40008020167 */
[----:B--2---:R-:W-:Y:S05]  /*56e0*/  @!P1 BRA `(.L_x_140) ;  /* 0x0000009000409947 */ /* 0x004fea0003800000 */
.L_x_139:
        /* <DEDUP_REMOVED lines=596> */
.L_x_141:
[----:B------:R-:W-:Y:S01]  /*7c30*/  R2UR UR4, R16 ;  /* 0x00000000100472ca */ /* 0x000fe200000e0000 */
[----:B-12---:R-:W-:-:S05]  /*7c40*/  IMAD.U32 R0, RZ, RZ, UR60 ;  /* 0x0000003cff007e24 */ /* 0x006fca000f8e00ff */
[----:B------:R-:W-:-:S07]  /*7c50*/  SHF.L.U32 R0, R0, 0x1f, RZ ;  /* 0x0000001f00007819 */ /* 0x000fce00000006ff */
[----:B------:R-:W-:-:S09]  /*7c60*/  ULEA UR5, UR37, UR4, 0x3 ;  /* 0x0000000425057291 */ /* 0x000fd2000f8e183f */
[----:B------:R1:W2:Y:S01]  /*7c70*/  SYNCS.PHASECHK.TRANS64.TRYWAIT P1, [UR5+0x36850], R0 ;  /* 0x03685000ff0075a7 */ /* 0x0002a20008020145 */
[----:B------:R-:W-:Y:S05]  /*7c80*/  @!P0 BRA `(.L_x_142) ;  /* 0x0000000000048947 */ /* 0x000fea0003800000 */
[----:B------:R-:W-:Y:S01]  /*7c90*/  BPT.TRAP 0x1 ;  /* 0x000000040000795c */ /* 0x000fe20000300000 */
.L_x_142:
[----:B--2---:R-:W-:Y:S05]  /*7ca0*/  @P1 BRA `(.L_x_143) ;  /* 0x0000000000081947 */ /* 0x004fea0003800000 */
[----:B------:R-:W2:Y:S02]  /*7cb0*/  SYNCS.PHASECHK.TRANS64.TRYWAIT P1, [UR5+0x36850], R0 ;  /* 0x03685000ff0075a7 */ /* 0x000ea40008020145 */
[----:B--2---:R-:W-:Y:S05]  /*7cc0*/  @!P1 BRA `(.L_x_144) ;  /* 0x0000006800e09947 */ /* 0x004fea0003800000 */
.L_x_143:
[----:B------:R-:W-:Y:S01]  /*7cd0*/  R2UR UR4, R16 ;  /* 0x00000000100472ca */ /* 0x000fe200000e0000 */
[----:B------:R-:W-:Y:S01]  /*7ce0*/  WARPGROUP.ARRIVE ;  /* 0x00000000000079c5 */ /* 0x000fe20000000000 */
[----:B------:R-:W-:-:S11]  /*7cf0*/  UMOV UR7, 0x40000040 ;  /* 0x4000004000077882 */ /* 0x000fd60000000000 */
[----:B------:R-:W-:-:S04]  /*7d00*/  UIADD3 UR4, UR4, 0x400, URZ ;  /* 0x0000040004047890 */ /* 0x000fc8000fffe03f */
[----:B------:R-:W-:-:S04]  /*7d10*/  USHF.R.U32.HI UR4, URZ, 0x4, UR4 ;  /* 0x000000043f047899 */ /* 0x000fc80008011604 */
[----:B------:R-:W-:-:S04]  /*7d20*/  ULOP3.LUT UR4, UR4, 0x3fff, URZ, 0xc0, !UPT ;  /* 0x00003fff04047892 */ /* 0x000fc8000f8ec03f */
[----:B------:R-:W-:-:S04]  /*7d30*/  ULOP3.LUT UR4, UR4, 0x3800000, URZ, 0xfc, !UPT ;  /* 0x0380000004047892 */ /* 0x000fc8000f8efc3f */
[----:B------:R-:W-:-:S07]  /*7d40*/  UIMAD UR4, UR37, 0xa80, UR4 ;  /* 0x00000a80250478a4 */ /* 0x000fce000f8e0204 */
[----:B------:R-:W-:Y:S02]  /*7d50*/  UMOV UR6, UR4 ;  /* 0x0000000400067c82 */ /* 0x000fe40008000000 */
        /* <DEDUP_REMOVED lines=23> */
[----:B------:R-:W-:Y:S01]  /*7ed0*/  UIADD3 UR4, UR4, 0x300, URZ ;  /* 0x0000030004047890 */ /* 0x000fe2000fffe03f */
[----:B------:R-:W-:Y:S02]  /*7ee0*/  WARPGROUP.DEPBAR.LE gsb0, 0x0 ;  /* 0x00008000000079c5 */ /* 0x000fe40000010000 */
[----:B------:R-:W-:-:S14]  /*7ef0*/  WARPGROUP.ARRIVE ;  /* 0x00000000000079c5 */ /* 0x000fdc0000000000 */
[----:B------:R-:W-:Y:S01]  /*7f00*/  HGMMA.64x192x16.F32.BF16 R24, R180, gdesc[UR4].tnspB, R24, gsb0 ;  /* 0x42e00004b4187df0 */ /* 0x000fe20008001818 */
[----:B------:R-:W-:Y:S01]  /*7f10*/  UMOV UR6, UR4 ;  /* 0x0000000400067c82 */ /* 0x000fe20008000000 */
[----:B------:R-:W-:Y:S01]  /*7f20*/  UMOV UR7, 0x40000040 ;  /* 0x4000004000077882 */ /* 0x000fe20000000000 */
[----:B------:R-:W-:Y:S02]  /*7f30*/  WARPGROUP.DEPBAR.LE gsb0, 0x0 ;  /* 0x00008000000079c5 */ /* 0x000fe40000010000 */
[----:B------:R-:W-:-:S15]  /*7f40*/  WARPGROUP.ARRIVE ;  /* 0x00000000000079c5 */ /* 0x000fde0000000000 */
[----:B------:R-:W-:Y:S03]  /*7f50*/  HGMMA.64x192x16.F32.BF16 R24, R176, gdesc[UR4].tnspB, R24, gsb0 ;  /* 0x42e00004b0187df0 */ /* 0x000fe60008001818 */
[----:B------:R-:W-:Y:S02]  /*7f60*/  WARPGROUP.DEPBAR.LE gsb0, 0x0 ;  /* 0x00008000000079c5 */ /* 0x000fe40000010000 */
[----:B------:R-:W-:Y:S05]  /*7f70*/  @!P0 BRA `(.L_x_145) ;  /* 0x0000000000048947 */ /* 0x000fea0003800000 */
[----:B------:R-:W-:Y:S01]  /*7f80*/  BPT.TRAP 0x1 ;  /* 0x000000040000795c */ /* 0x000fe20000300000 */
.L_x_145:
[----:B------:R-:W3:Y:S01]  /*7f90*/  LDL R213, [R1+0x4] ;  /* 0x0000040001d57983 */ /* 0x000ee20000100800 */
[----:B-12---:R-:W-:Y:S02]  /*7fa0*/  FMNMX.FTZ R0, R168, R11, !PT ;  /* 0x0000000ba8007209 */ /* 0x006fe40007810000 */
[----:B------:R-:W-:Y:S02]  /*7fb0*/  FMNMX.FTZ R2, R170, R10, !PT ;  /* 0x0000000aaa027209 */ /* 0x000fe40007810000 */
[----:B------:R-:W-:Y:S02]  /*7fc0*/  FMNMX.FTZ R3, R169, R0, !PT ;  /* 0x00000000a9037209 */ /* 0x000fe40007810000 */
[----:B------:R-:W-:Y:S02]  /*7fd0*/  FMNMX.FTZ R7, R171, R2, !PT ;  /* 0x00000002ab077209 */ /* 0x000fe40007810000 */
[----:B------:R-:W-:Y:S02]  /*7fe0*/  FMNMX.FTZ R0, R172, R3, !PT ;  /* 0x00000003ac007209 */ /* 0x000fe40007810000 */
[----:B------:R-:W-:-:S02]  /*7ff0*/  FMNMX.FTZ R2, R174, R7, !PT ;  /* 0x00000007ae027209 */ /* 0x000fc40007810000 */
[----:B------:R-:W-:Y:S02]  /*8000*/  FMNMX.FTZ R3, R173, R0, !PT ;  /* 0x00000000ad037209 */ /* 0x000fe40007810000 */
        /* <DEDUP_REMOVED lines=49> */
[----:B------:R-:W-:Y:S01]  /*8320*/  ISETP.NE.AND P1, PT, R23, RZ, PT ;  /* 0x000000ff1700720c */ /* 0x000fe20003f25270 */
[----:B------:R-:W1:Y:S04]  /*8330*/  SHFL.BFLY PT, R0, R7, 0x2, 0x1f ;  /* 0x0c401f0007007f89 */ /* 0x000e6800000e0000 */
[----:B------:R-:W2:Y:S01]  /*8340*/  SHFL.BFLY PT, R3, R2, 0x2, 0x1f ;  /* 0x0c401f0002037f89 */ /* 0x000ea200000e0000 */
[----:B-1----:R-:W-:-:S02]  /*8350*/  FMNMX.FTZ R12, R7, R0, !PT ;  /* 0x00000000070c7209 */ /* 0x002fc40007810000 */
[----:B------:R-:W1:Y:S01]  /*8360*/  LDC R0, c[0x0][0x988] ;  /* 0x00026200ff007b82 */ /* 0x000e620000000800 */
[----:B--2---:R-:W-:Y:S02]  /*8370*/  FMNMX.FTZ R13, R2, R3, !PT ;  /* 0x00000003020d7209 */ /* 0x004fe40007810000 */
[----:B------:R-:W2:Y:S04]  /*8380*/  SHFL.BFLY PT, R3, R12, 0x1, 0x1f ;  /* 0x0c201f000c037f89 */ /* 0x000ea800000e0000 */
[----:B------:R-:W4:Y:S01]  /*8390*/  SHFL.BFLY PT, R14, R13, 0x1, 0x1f ;  /* 0x0c201f000d0e7f89 */ /* 0x000f2200000e0000 */
[----:B--2---:R-:W-:Y:S02]  /*83a0*/  FMNMX.FTZ R4, R12, R3, !PT ;  /* 0x000000030c047209 */ /* 0x004fe40007810000 */
[----:B----4-:R-:W-:-:S03]  /*83b0*/  FMNMX.FTZ R3, R13, R14, !PT ;  /* 0x0000000e0d037209 */ /* 0x010fc60007810000 */
[C---:B------:R-:W-:Y:S01]  /*83c0*/  FADD.FTZ R11, -R4.reuse, R11 ;  /* 0x0000000b040b7221 */ /* 0x040fe20000010100 */
[----:B-1----:R-:W-:-:S03]  /*83d0*/  FMUL.FTZ R177, R4, R0 ;  /* 0x0000000004b17220 */ /* 0x002fc60000410000 */
[-C--:B------:R-:W-:Y:S01]  /*83e0*/  FMUL.FTZ R14, R11, R0.reuse ;  /* 0x000000000b0e7220 */ /* 0x080fe20000410000 */
[-CC-:B------:R-:W-:Y:S01]  /*83f0*/  FFMA.FTZ R15, R161, R0.reuse, -R177.reuse ;  /* 0x00000000a10f7223 */ /* 0x180fe200000108b1 */
[C---:B------:R-:W-:Y:S01]  /*8400*/  FADD.FTZ R11, -R3.reuse, R10 ;  /* 0x0000000a030b7221 */ /* 0x040fe20000010100 */
[-C--:B------:R-:W-:Y:S01]  /*8410*/  FMUL.FTZ R161, R3, R0.reuse ;  /* 0x0000000003a17220 */ /* 0x080fe20000410000 */
[-C--:B------:R-:W-:Y:S01]  /*8420*/  FFMA.FTZ R200, R168, R0.reuse, -R177 ;  /* 0x00000000a8c87223 */ /* 0x080fe200000108b1 */
[----:B------:R1:W-:Y:S01]  /*8430*/  MUFU.EX2 R7, R14 ;  /* 0x0000000e00077308 */ /* 0x0003e20000000800 */
[-C--:B------:R-:W-:Y:S01]  /*8440*/  FMUL.FTZ R2, R11, R0.reuse ;  /* 0x000000000b027220 */ /* 0x080fe20000410000 */
[-C--:B------:R-:W-:Y:S01]  /*8450*/  FFMA.FTZ R201, R170, R0.reuse, -R161 ;  /* 0x00000000aac97223 */ /* 0x080fe200000108a1 */
[-C--:B------:R-:W-:Y:S01]  /*8460*/  FFMA.FTZ R11, R169, R0.reuse, -R177 ;  /* 0x00000000a90b7223 */ /* 0x080fe200000108b1 */
[-C--:B------:R-:W-:Y:S01]  /*8470*/  FFMA.FTZ R10, R171, R0.reuse, -R161 ;  /* 0x00000000ab0a7223 */ /* 0x080fe200000108a1 */
[-C--:B------:R-:W-:Y:S01]  /*8480*/  FFMA.FTZ R202, R172, R0.reuse, -R177 ;  /* 0x00000000acca7223 */ /* 0x080fe200000108b1 */
[-C--:B------:R-:W-:Y:S01]  /*8490*/  FFMA.FTZ R203, R174, R0.reuse, -R161 ;  /* 0x00000000aecb7223 */ /* 0x080fe200000108a1 */
[-C--:B------:R-:W-:Y:S01]  /*84a0*/  FFMA.FTZ R13, R173, R0.reuse, -R177 ;  /* 0x00000000ad0d7223 */ /* 0x080fe200000108b1 */
[----:B------:R-:W2:Y:S01]  /*84b0*/  MUFU.EX2 R200, R200 ;  /* 0x000000c800c87308 */ /* 0x000ea20000000800 */
[-C--:B------:R-:W-:Y:S01]  /*84c0*/  FFMA.FTZ R12, R175, R0.reuse, -R161 ;  /* 0x00000000af0c7223 */ /* 0x080fe200000108a1 */
[-C--:B------:R-:W-:Y:S01]  /*84d0*/  FFMA.FTZ R196, R160, R0.reuse, -R177 ;  /* 0x00000000a0c47223 */ /* 0x080fe200000108b1 */
[-CC-:B------:R-:W-:Y:S01]  /*84e0*/  FFMA.FTZ R197, R162, R0.reuse, -R161.reuse ;  /* 0x00000000a2c57223 */ /* 0x180fe200000108a1 */
[-C--:B-1----:R-:W-:Y:S01]  /*84f0*/  FFMA.FTZ R14, R163, R0.reuse, -R161 ;  /* 0x00000000a30e7223 */ /* 0x082fe200000108a1 */
[-CC-:B------:R-:W-:Y:S01]  /*8500*/  FFMA.FTZ R198, R164, R0.reuse, -R177.reuse ;  /* 0x00000000a4c67223 */ /* 0x180fe200000108b1 */
[-C--:B------:R-:W-:Y:S01]  /*8510*/  FFMA.FTZ R180, R128, R0.reuse, -R177 ;  /* 0x0000000080b47223 */ /* 0x080fe200000108b1 */
[-CC-:B------:R-:W-:Y:S01]  /*8520*/  FFMA.FTZ R199, R166, R0.reuse, -R161.reuse ;  /* 0x00000000a6c77223 */ /* 0x180fe200000108a1 */
[----:B------:R-:W-:Y:S01]  /*8530*/  MUFU.EX2 R2, R2 ;  /* 0x0000000200027308 */ /* 0x000fe20000000800 */
[-C--:B------:R-:W-:Y:S01]  /*8540*/  FFMA.FTZ R128, R147, R0.reuse, -R161 ;  /* 0x0000000093807223 */ /* 0x080fe200000108a1 */
[-C--:B------:R-:W-:Y:S01]  /*8550*/  FFMA.FTZ R21, R165, R0.reuse, -R177 ;  /* 0x00000000a5157223 */ /* 0x080fe200000108b1 */
[-CC-:B------:R-:W-:Y:S01]  /*8560*/  FFMA.FTZ R20, R167, R0.reuse, -R161.reuse ;  /* 0x00000000a7147223 */ /* 0x180fe200000108a1 */
[-C--:B------:R-:W-:Y:S01]  /*8570*/  FFMA.FTZ R185, R138, R0.reuse, -R161 ;  /* 0x000000008ab97223 */ /* 0x080fe200000108a1 */
[-CC-:B------:R-:W-:Y:S01]  /*8580*/  FFMA.FTZ R192, R152, R0.reuse, -R177.reuse ;  /* 0x0000000098c07223 */ /* 0x180fe200000108b1 */
[-C--:B------:R-:W-:Y:S01]  /*8590*/  FFMA.FTZ R184, R136, R0.reuse, -R177 ;  /* 0x0000000088b87223 */ /* 0x080fe200000108b1 */
[--C-:B------:R-:W-:Y:S01]  /*85a0*/  FFMA.FTZ R193, R154, R0, -R161.reuse ;  /* 0x000000009ac17223 */ /* 0x100fe200000108a1 */
[----:B------:R-:W1:Y:S01]  /*85b0*/  MUFU.EX2 R201, R201 ;  /* 0x000000c900c97308 */ /* 0x000e620000000800 */
[----:B--2---:R-:W-:Y:S01]  /*85c0*/  FFMA.FTZ R6, R7, R6, R200 ;  /* 0x0000000607067223 */ /* 0x004fe200000100c8 */
[-C--:B------:R-:W-:Y:S01]  /*85d0*/  FFMA.FTZ R136, R139, R0.reuse, -R161 ;  /* 0x000000008b887223 */ /* 0x080fe200000108a1 */
[-CC-:B------:R-:W-:Y:S01]  /*85e0*/  FFMA.FTZ R153, R153, R0.reuse, -R177.reuse ;  /* 0x0000000099997223 */ /* 0x180fe200000108b1 */
[-C--:B------:R-:W-:Y:S01]  /*85f0*/  FFMA.FTZ R176, R120, R0.reuse, -R177 ;  /* 0x0000000078b07223 */ /* 0x080fe200000108b1 */
[-C--:B------:R-:W-:Y:S01]  /*8600*/  FFMA.FTZ R120, R155, R0.reuse, -R161 ;  /* 0x000000009b787223 */ /* 0x080fe200000108a1 */
[-C--:B------:R-:W-:Y:S01]  /*8610*/  FFMA.FTZ R194, R156, R0.reuse, -R177 ;  /* 0x000000009cc27223 */ /* 0x080fe200000108b1 */
[-C--:B------:R-:W-:Y:S01]  /*8620*/  FFMA.FTZ R195, R158, R0.reuse, -R161 ;  /* 0x000000009ec37223 */ /* 0x080fe200000108a1 */
[----:B------:R-:W2:Y:S01]  /*8630*/  MUFU.EX2 R11, R11 ;  /* 0x0000000b000b7308 */ /* 0x000ea20000000800 */
[-CC-:B------:R-:W-:Y:S01]  /*8640*/  FFMA.FTZ R157, R157, R0.reuse, -R177.reuse ;  /* 0x000000009d9d7223 */ /* 0x180fe200000108b1 */
[-C--:B------:R-:W-:Y:S01]  /*8650*/  FFMA.FTZ R178, R124, R0.reuse, -R177 ;  /* 0x000000007cb27223 */ /* 0x080fe200000108b1 */
[-C--:B------:R-:W-:Y:S01]  /*8660*/  FFMA.FTZ R124, R159, R0.reuse, -R161 ;  /* 0x000000009f7c7223 */ /* 0x080fe200000108a1 */
[-CC-:B------:R-:W-:Y:S01]  /*8670*/  FFMA.FTZ R186, R140, R0.reuse, -R177.reuse ;  /* 0x000000008cba7223 */ /* 0x180fe200000108b1 */
[-C--:B------:R-:W-:Y:S01]  /*8680*/  FFMA.FTZ R188, R144, R0.reuse, -R177 ;  /* 0x0000000090bc7223 */ /* 0x080fe200000108b1 */
[-C--:B------:R-:W-:Y:S01]  /*8690*/  FFMA.FTZ R189, R146, R0.reuse, -R161 ;  /* 0x0000000092bd7223 */ /* 0x080fe200000108a1 */
[-C--:B------:R-:W-:Y:S01]  /*86a0*/  FFMA.FTZ R145, R145, R0.reuse, -R177 ;  /* 0x0000000091917223 */ /* 0x080fe200000108b1 */
[----:B------:R-:W4:Y:S01]  /*86b0*/  MUFU.EX2 R10, R10 ;  /* 0x0000000a000a7308 */ /* 0x000f220000000800 */
[----:B-1----:R-:W-:Y:S01]  /*86c0*/  FFMA.FTZ R5, R2, R5, R201 ;  /* 0x0000000502057223 */ /* 0x002fe200000100c9 */
[-C--:B------:R-:W-:Y:S01]  /*86d0*/  FFMA.FTZ R181, R130, R0.reuse, -R161 ;  /* 0x0000000082b57223 */ /* 0x080fe200000108a1 */
[-C--:B------:R-:W-:Y:S01]  /*86e0*/  FFMA.FTZ R190, R148, R0.reuse, -R177 ;  /* 0x0000000094be7223 */ /* 0x080fe200000108b1 */
[-C--:B------:R-:W-:Y:S01]  /*86f0*/  FFMA.FTZ R191, R150, R0.reuse, -R161 ;  /* 0x0000000096bf7223 */ /* 0x080fe200000108a1 */
[-CC-:B------:R-:W-:Y:S01]  /*8700*/  FFMA.FTZ R149, R149, R0.reuse, -R177.reuse ;  /* 0x0000000095957223 */ /* 0x180fe200000108b1 */
[-C--:B------:R-:W-:Y:S01]  /*8710*/  FFMA.FTZ R182, R132, R0.reuse, -R177 ;  /* 0x0000000084b67223 */ /* 0x080fe200000108b1 */
[-C--:B------:R-:W-:Y:S01]  /*8720*/  FFMA.FTZ R132, R151, R0.reuse, -R161 ;  /* 0x0000000097847223 */ /* 0x080fe200000108a1 */
[----:B------:R-:W1:Y:S01]  /*8730*/  MUFU.EX2 R202, R202 ;  /* 0x000000ca00ca7308 */ /* 0x000e620000000800 */
[----:B--2---:R-:W-:Y:S01]  /*8740*/  FADD.FTZ R147, R11, R6 ;  /* 0x000000060b937221 */ /* 0x004fe20000010000 */
[-C--:B------:R-:W-:Y:S01]  /*8750*/  FFMA.FTZ R137, R137, R0.reuse, -R177 ;  /* 0x0000000089897223 */ /* 0x080fe200000108b1 */
[-CC-:B------:R-:W-:Y:S01]  /*8760*/  FFMA.FTZ R183, R134, R0.reuse, -R161.reuse ;  /* 0x0000000086b77223 */ /* 0x180fe200000108a1 */
[-C--:B------:R-:W-:Y:S01]  /*8770*/  FFMA.FTZ R187, R142, R0.reuse, -R161 ;  /* 0x000000008ebb7223 */ /* 0x080fe200000108a1 */
[-CC-:B------:R-:W-:Y:S01]  /*8780*/  FFMA.FTZ R141, R141, R0.reuse, -R177.reuse ;  /* 0x000000008d8d7223 */ /* 0x180fe200000108b1 */
[-CC-:B------:R-:W-:Y:S01]  /*8790*/  FFMA.FTZ R129, R129, R0.reuse, -R177.reuse ;  /* 0x0000000081817223 */ /* 0x180fe200000108b1 */
[-C--:B------:R-:W-:Y:S01]  /*87a0*/  FFMA.FTZ R133, R133, R0.reuse, -R177 ;  /* 0x0000000085857223 */ /* 0x080fe200000108b1 */
[----:B------:R-:W2:Y:S01]  /*87b0*/  MUFU.EX2 R203, R203 ;  /* 0x000000cb00cb7308 */ /* 0x000ea20000000800 */
[----:B----4-:R-:W-:Y:S01]  /*87c0*/  FADD.FTZ R6, R10, R5 ;  /* 0x000000050a067221 */ /* 0x010fe20000010000 */
[-CC-:B------:R-:W-:Y:S01]  /*87d0*/  FFMA.FTZ R121, R121, R0.reuse, -R177.reuse ;  /* 0x0000000079797223 */ /* 0x180fe200000108b1 */
[-C--:B------:R-:W-:Y:S01]  /*87e0*/  FFMA.FTZ R125, R125, R0.reuse, -R177 ;  /* 0x000000007d7d7223 */ /* 0x080fe200000108b1 */
[-CC-:B------:R-:W-:Y:S01]  /*87f0*/  FFMA.FTZ R177, R122, R0.reuse, -R161.reuse ;  /* 0x000000007ab17223 */ /* 0x180fe200000108a1 */
[-CC-:B------:R-:W-:Y:S01]  /*8800*/  FFMA.FTZ R123, R123, R0.reuse, -R161.reuse ;  /* 0x000000007b7b7223 */ /* 0x180fe200000108a1 */
[-CC-:B------:R-:W-:Y:S01]  /*8810*/  FFMA.FTZ R126, R126, R0.reuse, -R161.reuse ;  /* 0x000000007e7e7223 */ /* 0x180fe200000108a1 */
[----:B------:R-:W-:Y:S01]  /*8820*/  FFMA.FTZ R127, R127, R0, -R161 ;  /* 0x000000007f7f7223 */ /* 0x000fe200000108a1 */
[----:B------:R-:W4:Y:S01]  /*8830*/  MUFU.EX2 R13, R13 ;  /* 0x0000000d000d7308 */ /* 0x000f220000000800 */
[----:B-1----:R-:W-:-:S07]  /*8840*/  FADD.FTZ R138, R202, R147 ;  /* 0x00000093ca8a7221 */ /* 0x002fce0000010000 */
[----:B------:R-:W1:Y:S01]  /*8850*/  MUFU.EX2 R12, R12 ;  /* 0x0000000c000c7308 */ /* 0x000e620000000800 */
[----:B--2---:R-:W-:-:S07]  /*8860*/  FADD.FTZ R5, R203, R6 ;  /* 0x00000006cb057221 */ /* 0x004fce0000010000 */
[----:B------:R-:W2:Y:S01]  /*8870*/  MUFU.EX2 R196, R196 ;  /* 0x000000c400c47308 */ /* 0x000ea20000000800 */
[----:B----4-:R-:W-:-:S07]  /*8880*/  FADD.FTZ R139, R13, R138 ;  /* 0x0000008a0d8b7221 */ /* 0x010fce0000010000 */
[----:B------:R-:W4:Y:S01]  /*8890*/  MUFU.EX2 R197, R197 ;  /* 0x000000c500c57308 */ /* 0x000f220000000800 */
[----:B-1----:R-:W-:-:S07]  /*88a0*/  FADD.FTZ R6, R12, R5 ;  /* 0x000000050c067221 */ /* 0x002fce0000010000 */
[----:B------:R-:W1:Y:S01]  /*88b0*/  MUFU.EX2 R15, R15 ;  /* 0x0000000f000f7308 */ /* 0x000e620000000800 */
[----:B--2---:R-:W-:-:S07]  /*88c0*/  FADD.FTZ R138, R196, R139 ;  /* 0x0000008bc48a7221 */ /* 0x004fce0000010000 */
[----:B------:R-:W2:Y:S01]  /*88d0*/  MUFU.EX2 R14, R14 ;  /* 0x0000000e000e7308 */ /* 0x000ea20000000800 */
[----:B----4-:R-:W-:-:S07]  /*88e0*/  FADD.FTZ R5, R197, R6 ;  /* 0x00000006c5057221 */ /* 0x010fce0000010000 */
[----:B------:R-:W4:Y:S01]  /*88f0*/  MUFU.EX2 R198, R198 ;  /* 0x000000c600c67308 */ /* 0x000f220000000800 */
[----:B-1----:R-:W-:Y:S01]  /*8900*/  FADD.FTZ R139, R15, R138 ;  /* 0x0000008a0f8b7221 */ /* 0x002fe20000010000 */
[----:B------:R-:W-:-:S06]  /*8910*/  FFMA.FTZ R138, R143, R0, -R161 ;  /* 0x000000008f8a7223 */ /* 0x000fcc00000108a1 */
        /* <DEDUP_REMOVED lines=15> */
[----:B----4-:R-:W-:Y:S01]  /*8a10*/  FADD.FTZ R139, R153, R130 ;  /* 0x00000082998b7221 */ /* 0x010fe20000010000 */
[----:B------:R-:W-:-:S06]  /*8a20*/  FFMA.FTZ R130, R131, R0, -R161 ;  /* 0x0000000083827223 */ /* 0x000fcc00000108a1 */
        /* <DEDUP_REMOVED lines=15> */
[----:B--2---:R-:W-:Y:S01]  /*8b20*/  FADD.FTZ R131, R145, R134 ;  /* 0x0000008691837221 */ /* 0x004fe20000010000 */
[----:B------:R-:W-:-:S06]  /*8b30*/  FFMA.FTZ R134, R135, R0, -R161 ;  /* 0x0000000087867223 */ /* 0x000fcc00000108a1 */
        /* <DEDUP_REMOVED lines=26> */
[----:B------:R-:W-:-:S04]  /*8ce0*/  IMAD.U32 R5, RZ, RZ, UR39 ;  /* 0x00000027ff057e24 */ /* 0x000fc8000f8e00ff */
[----:B------:R-:W-:Y:S02]  /*8cf0*/  @P1 VIADD R5, R5, 0x36840 ;  /* 0x0003684005051836 */ /* 0x000fe40000000000 */
[----:B------:R-:W4:Y:S01]  /*8d00*/  MUFU.EX2 R129, R129 ;  /* 0x0000008100817308 */ /* 0x000f220000000800 */
[----:B-1----:R-:W-:Y:S02]  /*8d10*/  FADD.FTZ R122, R180, R131 ;  /* 0x00000083b47a7221 */ /* 0x002fe40000010000 */
[----:B---3--:R-:W-:-:S04]  /*8d20*/  @P1 PRMT R5, R213, 0x654, R5 ;  /* 0x00000654d5051816 */ /* 0x008fc80000000005 */
[----:B------:R1:W-:Y:S01]  /*8d30*/  @P1 SYNCS.ARRIVE.TRANS64.RED.A1T0 RZ, [R5+URZ], RZ ;  /* 0x000000ff05ff19a7 */ /* 0x0003e2000810043f */
[----:B------:R-:W3:Y:S01]  /*8d40*/  MUFU.EX2 R130, R130 ;  /* 0x0000008200827308 */ /* 0x000ee20000000800 */
[----:B--2---:R-:W-:-:S07]  /*8d50*/  FADD.FTZ R131, R181, R6 ;  /* 0x00000006b5837221 */ /* 0x004fce0000010000 */
[----:B------:R-:W2:Y:S01]  /*8d60*/  MUFU.EX2 R182, R182 ;  /* 0x000000b600b67308 */ /* 0x000ea20000000800 */
[----:B----4-:R-:W-:-:S07]  /*8d70*/  FADD.FTZ R135, R129, R122 ;  /* 0x0000007a81877221 */ /* 0x010fce0000010000 */
[----:B------:R-:W-:Y:S01]  /*8d80*/  MUFU.EX2 R183, R183 ;  /* 0x000000b700b77308 */ /* 0x000fe20000000800 */
[----:B---3--:R-:W-:-:S07]  /*8d90*/  FADD.FTZ R6, R130, R131 ;  /* 0x0000008382067221 */ /* 0x008fce0000010000 */
[----:B------:R-:W1:Y:S01]  /*8da0*/  MUFU.EX2 R133, R133 ;  /* 0x0000008500857308 */ /* 0x000e620000000800 */
[----:B--2---:R-:W-:-:S07]  /*8db0*/  FADD.FTZ R122, R182, R135 ;  /* 0x00000087b67a7221 */ /* 0x004fce0000010000 */
[----:B------:R-:W-:Y:S08]  /*8dc0*/  MUFU.EX2 R134, R134 ;  /* 0x0000008600867308 */ /* 0x000ff00000000800 */
[----:B------:R-:W2:Y:S01]  /*8dd0*/  MUFU.EX2 R176, R176 ;  /* 0x000000b000b07308 */ /* 0x000ea20000000800 */
[----:B-1----:R-:W-:-:S07]  /*8de0*/  FADD.FTZ R5, R133, R122 ;  /* 0x0000007a85057221 */ /* 0x002fce0000010000 */
[----:B------:R-:W-:Y:S08]  /*8df0*/  MUFU.EX2 R177, R177 ;  /* 0x000000b100b17308 */ /* 0x000ff00000000800 */
[----:B------:R-:W1:Y:S01]  /*8e00*/  MUFU.EX2 R121, R121 ;  /* 0x0000007900797308 */ /* 0x000e620000000800 */
[----:B--2---:R-:W-:-:S07]  /*8e10*/  FADD.FTZ R122, R176, R5 ;  /* 0x00000005b07a7221 */ /* 0x004fce0000010000 */
[----:B------:R2:W3:Y:S08]  /*8e20*/  MUFU.EX2 R139, R123 ;  /* 0x0000007b008b7308 */ /* 0x0004f00000000800 */
[----:B------:R-:W4:Y:S01]  /*8e30*/  MUFU.EX2 R178, R178 ;  /* 0x000000b200b27308 */ /* 0x000f220000000800 */
[----:B--2---:R-:W-:Y:S01]  /*8e40*/  FADD.FTZ R123, R183, R6 ;  /* 0x00000006b77b7221 */ /* 0x004fe20000010000 */
[----:B-1----:R-:W-:-:S03]  /*8e50*/  FADD.FTZ R5, R121, R122 ;  /* 0x0000007a79057221 */ /* 0x002fc60000010000 */
[----:B------:R-:W-:-:S03]  /*8e60*/  FADD.FTZ R6, R134, R123 ;  /* 0x0000007b86067221 */ /* 0x000fc60000010000 */
[----:B------:R-:W1:Y:S01]  /*8e70*/  MUFU.EX2 R179, R126 ;  /* 0x0000007e00b37308 */ /* 0x000e620000000800 */
[----:B------:R-:W-:-:S04]  /*8e80*/  FADD.FTZ R6, R177, R6 ;  /* 0x00000006b1067221 */ /* 0x000fc80000010000 */
[----:B---3--:R-:W-:-:S03]  /*8e90*/  FADD.FTZ R6, R139, R6 ;  /* 0x000000068b067221 */ /* 0x008fc60000010000 */
[----:B------:R-:W2:Y:S01]  /*8ea0*/  MUFU.EX2 R125, R125 ;  /* 0x0000007d007d7308 */ /* 0x000ea20000000800 */
[----:B----4-:R-:W-:-:S07]  /*8eb0*/  FADD.FTZ R122, R178, R5 ;  /* 0x00000005b27a7221 */ /* 0x010fce0000010000 */
[----:B------:R-:W3:Y:S01]  /*8ec0*/  MUFU.EX2 R140, R127 ;  /* 0x0000007f008c7308 */ /* 0x000ee20000000800 */
[----:B-1----:R-:W-:Y:S01]  /*8ed0*/  FADD.FTZ R5, R179, R6 ;  /* 0x00000006b3057221 */ /* 0x002fe20000010000 */
[----:B--2---:R-:W-:-:S03]  /*8ee0*/  FADD.FTZ R6, R125, R122 ;  /* 0x0000007a7d067221 */ /* 0x004fc60000010000 */
[----:B---3--:R-:W-:Y:S01]  /*8ef0*/  FADD.FTZ R5, R140, R5 ;  /* 0x000000058c057221 */ /* 0x008fe20000010000 */
[----:B------:R-:W-:Y:S06]  /*8f00*/  @!P0 BRA `(.L_x_146) ;  /* 0x0000000000048947 */ /* 0x000fec0003800000 */
[----:B------:R-:W-:Y:S01]  /*8f10*/  BPT.TRAP 0x1 ;  /* 0x000000040000795c */ /* 0x000fe20000300000 */
.L_x_146:
[----:B------:R-:W2:Y:S01]  /*8f20*/  LDL R123, [R1] ;  /* 0x00000000017b7983 */ /* 0x000ea20000100800 */
[----:B------:R-:W-:Y:S01]  /*8f30*/  ISETP.NE.AND P1, PT, R22, RZ, PT ;  /* 0x000000ff1600720c */ /* 0x000fe20003f25270 */
[----:B------:R-:W-:Y:S01]  /*8f40*/  IMAD.U32 R122, RZ, RZ, UR5 ;  /* 0x00000005ff7a7e24 */ /* 0x000fe2000f8e00ff */
[----:B------:R-:W-:Y:S01]  /*8f50*/  UMOV UR60, UR61 ;  /* 0x0000003d003c7c82 */ /* 0x000fe20008000000 */
[----:B------:R-:W-:Y:S01]  /*8f60*/  UMOV UR37, UR38 ;  /* 0x0000002600257c82 */ /* 0x000fe20008000000 */
[----:B------:R-:W-:Y:S01]  /*8f70*/  F2FP.BF16.F32.PACK_AB R200, R11, R200 ;  /* 0x000000c80bc8723e */ /* 0x000fe200000010ff */
[----:B------:R-:W-:Y:S01]  /*8f80*/  IMAD.MOV.U32 R11, RZ, RZ, R4 ;  /* 0x000000ffff0b7224 */ /* 0x000fe200078e0004 */
[----:B------:R-:W-:Y:S01]  /*8f90*/  F2FP.BF16.F32.PACK_AB R201, R10, R201 ;  /* 0x000000c90ac9723e */ /* 0x000fe200000010ff */
[----:B------:R-:W-:Y:S01]  /*8fa0*/  IMAD.MOV.U32 R10, RZ, RZ, R3 ;  /* 0x000000ffff0a7224 */ /* 0x000fe200078e0003 */
[----:B------:R-:W-:Y:S02]  /*8fb0*/  F2FP.BF16.F32.PACK_AB R202, R13, R202 ;  /* 0x000000ca0dca723e */ /* 0x000fe400000010ff */
[----:B------:R-:W-:-:S02]  /*8fc0*/  F2FP.BF16.F32.PACK_AB R203, R12, R203 ;  /* 0x000000cb0ccb723e */ /* 0x000fc400000010ff */
[----:B------:R-:W-:Y:S01]  /*8fd0*/  F2FP.BF16.F32.PACK_AB R196, R15, R196 ;  /* 0x000000c40fc4723e */ /* 0x000fe200000010ff */
[----:B------:R-:W-:Y:S01]  /*8fe0*/  @P1 VIADD R122, R122, 0x36860 ;  /* 0x000368607a7a1836 */ /* 0x000fe20000000000 */
[----:B------:R-:W-:Y:S02]  /*8ff0*/  F2FP.BF16.F32.PACK_AB R197, R14, R197 ;  /* 0x000000c50ec5723e */ /* 0x000fe400000010ff */
[----:B------:R-:W-:Y:S02]  /*9000*/  F2FP.BF16.F32.PACK_AB R198, R21, R198 ;  /* 0x000000c615c6723e */ /* 0x000fe400000010ff */
[----:B------:R-:W-:Y:S02]  /*9010*/  F2FP.BF16.F32.PACK_AB R199, R20, R199 ;  /* 0x000000c714c7723e */ /* 0x000fe400000010ff */
[----:B------:R-:W-:Y:S02]  /*9020*/  F2FP.BF16.F32.PACK_AB R192, R153, R192 ;  /* 0x000000c099c0723e */ /* 0x000fe400000010ff */
[----:B------:R-:W-:-:S02]  /*9030*/  F2FP.BF16.F32.PACK_AB R193, R120, R193 ;  /* 0x000000c178c1723e */ /* 0x000fc400000010ff */
[----:B------:R-:W-:Y:S02]  /*9040*/  F2FP.BF16.F32.PACK_AB R194, R157, R194 ;  /* 0x000000c29dc2723e */ /* 0x000fe400000010ff */
        /* <DEDUP_REMOVED lines=17> */
[----:B--2---:R-:W-:-:S04]  /*9160*/  @P1 PRMT R122, R123, 0x654, R122 ;  /* 0x000006547b7a1816 */ /* 0x004fc8000000007a */
[----:B------:R1:W-:Y:S01]  /*9170*/  @P1 SYNCS.ARRIVE.TRANS64.RED.A1T0 RZ, [R122+URZ], RZ ;  /* 0x000000ff7aff19a7 */ /* 0x0003e2000810043f */
[C---:B------:R-:W-:Y:S01]  /*9180*/  ISETP.GT.AND P1, PT, R9.reuse, RZ, PT ;  /* 0x000000ff0900720c */ /* 0x040fe20003f24270 */
[----:B------:R-:W-:-:S12]  /*9190*/  VIADD R9, R9, 0xffffffff ;  /* 0xffffffff09097836 */ /* 0x000fd80000000000 */
[----:B-1----:R-:W-:Y:S05]  /*91a0*/  @P1 BRA `(.L_x_147) ;  /* 0xffffffc4000c1947 */ /* 0x002fea000383ffff */
.L_x_136:
        /* <DEDUP_REMOVED lines=99> */
.L_x_148:
[----:B------:R-:W-:Y:S01]  /*97e0*/  R2UR UR4, R16 ;  /* 0x00000000100472ca */ /* 0x000fe200000e0000 */
[----:B------:R-:W-:-:S05]  /*97f0*/  IMAD.U32 R2, RZ, RZ, UR61 ;  /* 0x0000003dff027e24 */ /* 0x000fca000f8e00ff */
[----:B------:R-:W-:-:S07]  /*9800*/  SHF.L.U32 R2, R2, 0x1f, RZ ;  /* 0x0000001f02027819 */ /* 0x000fce00000006ff */
[----:B------:R-:W-:-:S09]  /*9810*/  ULEA UR5, UR38, UR4, 0x3 ;  /* 0x0000000426057291 */ /* 0x000fd2000f8e183f */
[----:B------:R1:W2:Y:S01]  /*9820*/  SYNCS.PHASECHK.TRANS64.TRYWAIT P1, [UR5+0x36850], R2 ;  /* 0x03685002ff0075a7 */ /* 0x0002a20008020145 */
[----:B------:R-:W-:Y:S05]  /*9830*/  @!P0 BRA `(.L_x_149) ;  /* 0x0000000000048947 */ /* 0x000fea0003800000 */
[----:B------:R-:W-:Y:S01]  /*9840*/  BPT.TRAP 0x1 ;  /* 0x000000040000795c */ /* 0x000fe20000300000 */
.L_x_149:
[----:B--2---:R-:W-:Y:S05]  /*9850*/  @P1 BRA `(.L_x_150) ;  /* 0x0000000000081947 */ /* 0x004fea0003800000 */
[----:B------:R-:W2:Y:S02]  /*9860*/  SYNCS.PHASECHK.TRANS64.TRYWAIT P1, [UR5+0x36850], R2 ;  /* 0x03685002ff0075a7 */ /* 0x000ea40008020145 */
[----:B--2---:R-:W-:Y:S05]  /*9870*/  @!P1 BRA `(.L_x_151) ;  /* 0x00000050000c9947 */ /* 0x004fea0003800000 */
.L_x_150:
[----:B------:R-:W-:Y:S01]  /*9880*/  R2UR UR4, R16 ;  /* 0x00000000100472ca */ /* 0x000fe200000e0000 */
[----:B------:R-:W-:Y:S01]  /*9890*/  WARPGROUP.ARRIVE ;  /* 0x00000000000079c5 */ /* 0x000fe20000000000 */
[----:B------:R-:W-:Y:S01]  /*98a0*/  UMOV UR7, 0x40000040 ;  /* 0x4000004000077882 */ /* 0x000fe20000000000 */
[----:B--2---:R-:W2:Y:S01]  /*98b0*/  SHFL.BFLY PT, R7, R6, 0x2, 0x1f ;  /* 0x0c401f0006077f89 */ /* 0x004ea200000e0000 */
[----:B------:R-:W-:Y:S02]  /*98c0*/  IMAD.MOV.U32 R10, RZ, RZ, RZ ;  /* 0x000000ffff0a7224 */ /* 0x000fe400078e00ff */
[----:B------:R-:W-:Y:S01]  /*98d0*/  IMAD.MOV.U32 R20, RZ, RZ, -0x800000 ;  /* 0xff800000ff147424 */ /* 0x000fe200078e00ff */
[----:B-1----:R-:W1:Y:S06]  /*98e0*/  SHFL.BFLY PT, R2, R5, 0x2, 0x1f ;  /* 0x0c401f0005027f89 */ /* 0x002e6c00000e0000 */
[----:B------:R-:W-:-:S04]  /*98f0*/  UIADD3 UR4, UR4, 0x400, URZ ;  /* 0x0000040004047890 */ /* 0x000fc8000fffe03f */
[----:B------:R-:W-:-:S04]  /*9900*/  USHF.R.U32.HI UR4, URZ, 0x4, UR4 ;  /* 0x000000043f047899 */ /* 0x000fc80008011604 */
[----:B------:R-:W-:-:S04]  /*9910*/  ULOP3.LUT UR4, UR4, 0x3fff, URZ, 0xc0, !UPT ;  /* 0x00003fff04047892 */ /* 0x000fc8000f8ec03f */
[----:B------:R-:W-:Y:S01]  /*9920*/  ULOP3.LUT UR4, UR4, 0x3800000, URZ, 0xfc, !UPT ;  /* 0x0380000004047892 */ /* 0x000fe2000f8efc3f */
[----:B--2---:R-:W-:-:S03]  /*9930*/  FADD.FTZ R7, R7, R6 ;  /* 0x0000000607077221 */ /* 0x004fc60000010000 */
[----:B------:R-:W-:Y:S01]  /*9940*/  UIMAD UR4, UR38, 0xa80, UR4 ;  /* 0x00000a80260478a4 */ /* 0x000fe2000f8e0204 */
[----:B-1----:R-:W-:Y:S01]  /*9950*/  FADD.FTZ R8, R2, R5 ;  /* 0x0000000502087221 */ /* 0x002fe20000010000 */
[----:B------:R-:W-:Y:S01]  /*9960*/  IMAD.MOV.U32 R5, RZ, RZ, RZ ;  /* 0x000000ffff057224 */ /* 0x000fe200078e00ff */
[----:B------:R-:W1:Y:S04]  /*9970*/  SHFL.BFLY PT, R2, R7, 0x1, 0x1f ;  /* 0x0c201f0007027f89 */ /* 0x000e6800000e0000 */
[----:B------:R-:W-:Y:S01]  /*9980*/  UMOV UR6, UR4 ;  /* 0x0000000400067c82 */ /* 0x000fe20008000000 */
[----:B------:R-:W2:Y:S01]  /*9990*/  SHFL.BFLY PT, R9, R8, 0x1, 0x1f ;  /* 0x0c201f0008097f89 */ /* 0x000ea200000e0000 */
[----:B------:R-:W-:Y:S01]  /*99a0*/  HGMMA.64x192x16.F32.BF16 R24, R200, gdesc[UR4].tnspB, R24, gsb0 ;  /* 0x42e00004c8187df0 */ /* 0x000fe20008001818 */
[----:B------:R-:W-:Y:S01]  /*99b0*/  UIADD3 UR6, UR4, 0x80, URZ ;  /* 0x0000008004067890 */ /* 0x000fe2000fffe03f */
[----:B------:R-:W-:Y:S01]  /*99c0*/  UMOV UR7, 0x40000040 ;  /* 0x4000004000077882 */ /* 0x000fe20000000000 */
[----:B-1----:R-:W-:Y:S01]  /*99d0*/  FADD.FTZ R11, R7, R2 ;  /* 0x00000002070b7221 */ /* 0x002fe20000010000 */
[----:B------:R-:W-:-:S02]  /*99e0*/  IMAD.MOV.U32 R2, RZ, RZ, -0x800000 ;  /* 0xff800000ff027424 */ /* 0x000fc400078e00ff */
[----:B--2---:R-:W-:Y:S02]  /*99f0*/  FADD.FTZ R12, R8, R9 ;  /* 0x00000009080c7221 */ /* 0x004fe40000010000 */
[----:B------:R-:W-:-:S03]  /*9a00*/  FSETP.NE.FTZ.AND P1, PT, R11, RZ, PT ;  /* 0x000000ff0b00720b */ /* 0x000fc60003f35000 */
[----:B------:R-:W-:-:S10]  /*9a10*/  FSETP.NE.FTZ.AND P2, PT, R12, RZ, PT ;  /* 0x000000ff0c00720b */ /* 0x000fd40003f55000 */
[----:B------:R-:W1:Y:S01]  /*9a20*/  @P1 MUFU.LG2 R9, R11 ;  /* 0x0000000b00091308 */ /* 0x000e620000000c00 */
[C---:B------:R-:W-:Y:S02]  /*9a30*/  @P1 FMUL.FTZ R7, R0.reuse, 0.69314718246459960938 ;  /* 0x3f31721800071820 */ /* 0x040fe40000410000 */
[----:B------:R-:W-:-:S05]  /*9a40*/  @P2 FMUL.FTZ R13, R0, 0.69314718246459960938 ;  /* 0x3f317218000d2820 */ /* 0x000fca0000410000 */
[----:B------:R-:W2:Y:S08]  /*9a50*/  @P2 MUFU.LG2 R6, R12 ;  /* 0x0000000c00062308 */ /* 0x000eb00000000c00 */
[----:B------:R3:W4:Y:S01]  /*9a60*/  @P1 MUFU.RCP R5, R11 ;  /* 0x0000000b00051308 */ /* 0x0007220000001000 */
[----:B-1----:R-:W-:-:S04]  /*9a70*/  @P1 FMUL.FTZ R0, R9, 0.69314718246459960938 ;  /* 0x3f31721809001820 */ /* 0x002fc80000410000 */
[----:B------:R-:W-:-:S03]  /*9a80*/  @P1 FFMA.FTZ R20, R7, R4, R0 ;  /* 0x0000000407141223 */ /* 0x000fc60000010000 */
[----:B------:R3:W1:Y:S01]  /*9a90*/  @P2 MUFU.RCP R10, R12 ;  /* 0x0000000c000a2308 */ /* 0x0006620000001000 */
[----:B--2---:R-:W-:-:S04]  /*9aa0*/  @P2 FMUL.FTZ R6, R6, 0.69314718246459960938 ;  /* 0x3f31721806062820 */ /* 0x004fc80000410000 */
[----:B------:R-:W-:Y:S01]  /*9ab0*/  @P2 FFMA.FTZ R2, R13, R3, R6 ;  /* 0x000000030d022223 */ /* 0x000fe20000010006 */
        /* <DEDUP_REMOVED lines=30> */
[----:B-1-34-:R-:W-:Y:S05]  /*9ca0*/  @!P0 BRA `(.L_x_152) ;  /* 0x0000000000048947 */ /* 0x01afea0003800000 */
[----:B------:R-:W-:Y:S01]  /*9cb0*/  BPT.TRAP 0x1 ;  /* 0x000000040000795c */ /* 0x000fe20000300000 */
.L_x_152:
[----:B------:R-:W2:Y:S01]  /*9cc0*/  LDL R8, [R1] ;  /* 0x0000000001087983 */ /* 0x000ea20000100800 */
[----:B------:R-:W-:Y:S01]  /*9cd0*/  ISETP.NE.AND P0, PT, R22, RZ, PT ;  /* 0x000000ff1600720c */ /* 0x000fe20003f05270 */
[----:B------:R-:W-:Y:S02]  /*9ce0*/  IMAD.U32 R4, RZ, RZ, UR5 ;  /* 0x00000005ff047e24 */ /* 0x000fe4000f8e00ff */
        /* <DEDUP_REMOVED lines=11> */
[----:B------:R-:W-:-:S02]  /*9da0*/  @P0 VIADD R4, R4, 0x36860 ;  /* 0x0003686004040836 */ /* 0x000fc40000000000 */
        /* <DEDUP_REMOVED lines=37> */
[C---:B------:R-:W-:Y:S01]  /*a000*/  LOP3.LUT R5, R18.reuse, 0x380, RZ, 0xc0, !PT ;  /* 0x0000038012057812 */ /* 0x040fe200078ec0ff */
[-C--:B------:R-:W-:Y:S01]  /*a010*/  FMUL.FTZ R27, R27, R10.reuse ;  /* 0x0000000a1b1b7220 */ /* 0x080fe20000410000 */
[----:B------:R-:W-:Y:S01]  /*a020*/  IADD3 R9, P2, R18, 0x20, RZ ;  /* 0x0000002012097810 */ /* 0x000fe20007f5e0ff */
[-C--:B------:R-:W-:Y:S01]  /*a030*/  FMUL.FTZ R120, R26, R10.reuse ;  /* 0x0000000a1a787220 */ /* 0x080fe20000410000 */
[----:B------:R-:W-:Y:S01]  /*a040*/  SHF.R.U64 R5, R5, 0x3, RZ ;  /* 0x0000000305057819 */ /* 0x000fe200000012ff */
[-C--:B------:R-:W-:Y:S01]  /*a050*/  FMUL.FTZ R7, R31, R10.reuse ;  /* 0x0000000a1f077220 */ /* 0x080fe20000410000 */
[----:B------:R-:W-:Y:S01]  /*a060*/  IADD3 R11, P1, R18, 0x40, RZ ;  /* 0x00000040120b7810 */ /* 0x000fe20007f3e0ff */
        /* <DEDUP_REMOVED lines=45> */
[----:B------:R-:W-:Y:S01]  /*a340*/  IADD3 R13, P6, R18, 0x60, RZ ;  /* 0x00000060120d7810 */ /* 0x000fe20007fde0ff */
[----:B------:R-:W-:Y:S01]  /*a350*/  ULDC UR4, c[0x0][0xda8] ;  /* 0x00036a0000047ab9 */ /* 0x000fe20000000800 */
[----:B------:R-:W-:Y:S01]  /*a360*/  LOP3.LUT R10, R11, 0x380, RZ, 0xc0, !PT ;  /* 0x000003800b0a7812 */ /* 0x000fe200078ec0ff */
[----:B------:R-:W-:Y:S01]  /*a370*/  UIADD3 UR35, -UR36, URZ, URZ ;  /* 0x0000003f24237290 */ /* 0x000fe2000fffe13f */
[----:B------:R-:W-:Y:S01]  /*a380*/  R2UR UR6, R208 ;  /* 0x00000000d00672ca */ /* 0x000fe200000e0000 */
[----:B------:R-:W-:Y:S01]  /*a390*/  ULDC UR10, c[0x0][0xa88] ;  /* 0x0002a200000a7ab9 */ /* 0x000fe20000000800 */
[----:B------:R-:W-:Y:S01]  /*a3a0*/  LOP3.LUT R12, R13, 0x380, RZ, 0xc0, !PT ;  /* 0x000003800d0c7812 */ /* 0x000fe200078ec0ff */
[----:B------:R-:W-:Y:S01]  /*a3b0*/  ULDC.64 UR8, c[0x0][0xb70] ;  /* 0x0002dc0000087ab9 */ /* 0x000fe20000000a00 */
[----:B------:R-:W-:Y:S01]  /*a3c0*/  SHF.R.U64 R10, R10, 0x3, RZ ;  /* 0x000000030a0a7819 */ /* 0x000fe200000012ff */
[----:B------:R-:W-:Y:S01]  /*a3d0*/  ULDC.64 UR12, c[0x0][0x208] ;  /* 0x00008200000c7ab9 */ /* 0x000fe20000000a00 */
[----:B------:R-:W-:-:S02]  /*a3e0*/  R2UR UR7, R207 ;  /* 0x00000000cf0772ca */ /* 0x000fc400000e0000 */
[----:B------:R-:W-:Y:S02]  /*a3f0*/  IADD3 R15, P5, R18, 0x4000, RZ ;  /* 0x00004000120f7810 */ /* 0x000fe40007fbe0ff */
[----:B------:R-:W-:Y:S02]  /*a400*/  F2FP.BF16.F32.PACK_AB R6, R6, R3 ;  /* 0x000000030606723e */ /* 0x000fe400000010ff */
[----:B------:R-:W-:Y:S01]  /*a410*/  F2FP.BF16.F32.PACK_AB R7, R7, R122 ;  /* 0x0000007a0707723e */ /* 0x000fe200000010ff */
[----:B------:R-:W-:Y:S01]  /*a420*/  UIADD3 UR34, -UR6, URZ, URZ ;  /* 0x0000003f06227290 */ /* 0x000fe2000fffe13f */
[----:B------:R-:W-:Y:S02]  /*a430*/  SHF.R.U64 R12, R12, 0x3, RZ ;  /* 0x000000030c0c7819 */ /* 0x000fe400000012ff */
[----:B------:R-:W-:Y:S02]  /*a440*/  LOP3.LUT R10, R10, R11, RZ, 0x3c, !PT ;  /* 0x0000000b0a0a7212 */ /* 0x000fe400078e3cff */
[----:B------:R-:W-:Y:S01]  /*a450*/  LOP3.LUT R14, R15, 0x380, RZ, 0xc0, !PT ;  /* 0x000003800f0e7812 */ /* 0x000fe200078ec0ff */
[----:B------:R-:W-:Y:S01]  /*a460*/  UIMAD UR34, UR4, UR34, UR7 ;  /* 0x00000022042272a4 */ /* 0x000fe2000f8e0207 */
[----:B------:R-:W-:Y:S01]  /*a470*/  LOP3.LUT R12, R12, R13, RZ, 0x3c, !PT ;  /* 0x0000000d0c0c7212 */ /* 0x000fe200078e3cff */
[----:B------:R-:W-:Y:S01]  /*a480*/  USHF.R.S32.HI UR7, URZ, 0x1f, UR36 ;  /* 0x0000001f3f077899 */ /* 0x000fe20008011424 */
[----:B------:R-:W-:Y:S01]  /*a490*/  SHF.R.U64 R14, R14, 0x3, RZ ;  /* 0x000000030e0e7819 */ /* 0x000fe200000012ff */
[----:B------:R-:W-:Y:S01]  /*a4a0*/  USHF.L.U32 UR34, UR34, 0x7, URZ ;  /* 0x0000000722227899 */ /* 0x000fe2000800063f */
[----:B------:R-:W-:Y:S01]  /*a4b0*/  IADD3 R13, P4, R18, 0x4040, RZ ;  /* 0x00004040120d7810 */ /* 0x000fe20007f9e0ff */
[----:B------:R-:W-:Y:S01]  /*a4c0*/  ULDC UR4, c[0x0][0xdb4] ;  /* 0x00036d0000047ab9 */ /* 0x000fe20000000800 */
[----:B------:R-:W-:Y:S01]  /*a4d0*/  LOP3.LUT R14, R14, R15, RZ, 0x3c, !PT ;  /* 0x0000000f0e0e7212 */ /* 0x000fe200078e3cff */
[----:B------:R-:W-:Y:S01]  /*a4e0*/  IMAD.X R15, RZ, RZ, R19, P5 ;  /* 0x000000ffff0f7224 */ /* 0x000fe200028e0613 */
[----:B------:R-:W-:Y:S01]  /*a4f0*/  LOP3.LUT R26, R13, 0x380, RZ, 0xc0, !PT ;  /* 0x000003800d1a7812 */ /* 0x000fe200078ec0ff */
[----:B------:R-:W-:Y:S01]  /*a500*/  UIMAD UR35, UR4, UR35, UR6 ;  /* 0x00000023042372a4 */ /* 0x000fe2000f8e0206 */
[----:B------:R-:W-:-:S02]  /*a510*/  IADD3 R29, P3, R18, 0x4060, RZ ;  /* 0x00004060121d7810 */ /* 0x000fc40007f7e0ff */
[----:B------:R-:W-:Y:S01]  /*a520*/  SHF.R.U64 R26, R26, 0x3, RZ ;  /* 0x000000031a1a7819 */ /* 0x000fe200000012ff */
[----:B------:R-:W-:Y:S01]  /*a530*/  USHF.R.S32.HI UR4, URZ, 0x1f, UR35 ;  /* 0x0000001f3f047899 */ /* 0x000fe20008011423 */
[----:B------:R-:W-:Y:S02]  /*a540*/  LOP3.LUT R28, R29, 0x380, RZ, 0xc0, !PT ;  /* 0x000003801d1c7812 */ /* 0x000fe400078ec0ff */
[----:B------:R-:W-:Y:S01]  /*a550*/  LOP3.LUT R26, R26, R13, RZ, 0x3c, !PT ;  /* 0x0000000d1a1a7212 */ /* 0x000fe200078e3cff */
[----:B------:R-:W-:Y:S01]  /*a560*/  IMAD.X R13, RZ, RZ, R19, P6 ;  /* 0x000000ffff0d7224 */ /* 0x000fe200030e0613 */
[----:B------:R-:W-:Y:S01]  /*a570*/  IADD3 R39, P6, R18, 0x8040, RZ ;  /* 0x0000804012277810 */ /* 0x000fe20007fde0ff */
[----:B------:R-:W-:Y:S01]  /*a580*/  UIMAD UR6, UR4, UR8, URZ ;  /* 0x00000008040672a4 */ /* 0x000fe2000f8e023f */
[----:B------:R-:W-:Y:S01]  /*a590*/  SHF.R.U64 R28, R28, 0x3, RZ ;  /* 0x000000031c1c7819 */ /* 0x000fe200000012ff */
[----:B------:R-:W-:Y:S01]  /*a5a0*/  UIMAD.WIDE.U32 UR4, UR35, UR8, URZ ;  /* 0x00000008230472a5 */ /* 0x000fe2000f8e003f */
[----:B------:R-:W-:Y:S01]  /*a5b0*/  LOP3.LUT R38, R39, 0x380, RZ, 0xc0, !PT ;  /* 0x0000038027267812 */ /* 0x000fe200078ec0ff */
[----:B------:R-:W-:Y:S01]  /*a5c0*/  UIMAD UR6, UR35, UR9, UR6 ;  /* 0x00000009230672a4 */ /* 0x000fe2000f8e0206 */
[----:B------:R-:W-:-:S02]  /*a5d0*/  MOV R125, R12 ;  /* 0x0000000c007d7202 */ /* 0x000fc40000000f00 */
[----:B------:R-:W-:Y:S01]  /*a5e0*/  SHF.R.U64 R38, R38, 0x3, RZ ;  /* 0x0000000326267819 */ /* 0x000fe200000012ff */
[----:B------:R-:W-:Y:S01]  /*a5f0*/  UIADD3 UR6, UR5, UR6, URZ ;  /* 0x0000000605067290 */ /* 0x000fe2000fffe03f */
[----:B------:R-:W-:Y:S01]  /*a600*/  LOP3.LUT R28, R28, R29, RZ, 0x3c, !PT ;  /* 0x0000001d1c1c7212 */ /* 0x000fe200078e3cff */
[----:B------:R-:W-:Y:S01]  /*a610*/  IMAD.X R29, RZ, RZ, R19, P3 ;  /* 0x000000ffff1d7224 */ /* 0x000fe200018e0613 */
[----:B------:R-:W-:Y:S02]  /*a620*/  MOV R122, R14 ;  /* 0x0000000e007a7202 */ /* 0x000fe40000000f00 */
[----:B------:R-:W-:Y:S02]  /*a630*/  F2FP.BF16.F32.PACK_AB R13, R51, R50 ;  /* 0x00000032330d723e */ /* 0x000fe400000010ff */
[----:B------:R-:W-:Y:S02]  /*a640*/  F2FP.BF16.F32.PACK_AB R14, R53, R52 ;  /* 0x00000034350e723e */ /* 0x000fe400000010ff */
[----:B------:R-:W-:-:S02]  /*a650*/  F2FP.BF16.F32.PACK_AB R15, R55, R54 ;  /* 0x00000036370f723e */ /* 0x000fc400000010ff */
[----:B------:R-:W-:Y:S01]  /*a660*/  LOP3.LUT R38, R38, R39, RZ, 0x3c, !PT ;  /* 0x0000002726267212 */ /* 0x000fe200078e3cff */
[----:B------:R-:W-:Y:S01]  /*a670*/  IMAD.X R39, RZ, RZ, R19, P6 ;  /* 0x000000ffff277224 */ /* 0x000fe200030e0613 */
        /* <DEDUP_REMOVED lines=15> */
[----:B------:R-:W-:Y:S02]  /*a770*/  MOV R38, R38 ;  /* 0x0000002600267202 */ /* 0x000fe40000000f00 */
[----:B------:R-:W-:-:S02]  /*a780*/  F2FP.BF16.F32.PACK_AB R106, R109, R108 ;  /* 0x0000006c6d6a723e */ /* 0x000fc400000010ff */
[----:B------:R-:W-:Y:S02]  /*a790*/  F2FP.BF16.F32.PACK_AB R107, R111, R110 ;  /* 0x0000006e6f6b723e */ /* 0x000fe400000010ff */
[----:B------:R-:W-:Y:S02]  /*a7a0*/  F2FP.BF16.F32.PACK_AB R113, R115, R114 ;  /* 0x000000727371723e */ /* 0x000fe400000010ff */
[----:B------:R-:W-:Y:S02]  /*a7b0*/  F2FP.BF16.F32.PACK_AB R114, R117, R116 ;  /* 0x000000747572723e */ /* 0x000fe400000010ff */
[----:B------:R-:W-:Y:S02]  /*a7c0*/  F2FP.BF16.F32.PACK_AB R115, R119, R118 ;  /* 0x000000767773723e */ /* 0x000fe400000010ff */
[----:B------:R-:W-:Y:S02]  /*a7d0*/  R2UR UR11, R204 ;  /* 0x00000000cc0b72ca */ /* 0x000fe400000e0000 */
[----:B--2---:R-:W-:-:S02]  /*a7e0*/  @P0 PRMT R4, R8, 0x654, R4 ;  /* 0x0000065408040816 */ /* 0x004fc40000000004 */
[----:B------:R-:W-:Y:S02]  /*a7f0*/  LOP3.LUT R8, R9, 0x380, RZ, 0xc0, !PT ;  /* 0x0000038009087812 */ /* 0x000fe400078ec0ff */
[----:B------:R1:W-:Y:S01]  /*a800*/  @P0 SYNCS.ARRIVE.TRANS64.RED.A1T0 RZ, [R4+URZ], RZ ;  /* 0x000000ff04ff09a7 */ /* 0x0003e2000810043f */
[----:B------:R-:W-:Y:S01]  /*a810*/  BAR.SYNC.DEFER_BLOCKING 0x1, 0x100 ;  /* 0x0044000000007b1d */ /* 0x000fe20000010000 */
[----:B------:R-:W-:Y:S02]  /*a820*/  SHF.R.U64 R8, R8, 0x3, RZ ;  /* 0x0000000308087819 */ /* 0x000fe400000012ff */
[----:B------:R-:W-:Y:S02]  /*a830*/  IADD3 R11, P0, R18, 0x4020, RZ ;  /* 0x00004020120b7810 */ /* 0x000fe40007f1e0ff */
[----:B------:R-:W-:Y:S01]  /*a840*/  LOP3.LUT R8, R8, R9, RZ, 0x3c, !PT ;  /* 0x0000000908087212 */ /* 0x000fe200078e3cff */
[--C-:B------:R-:W-:Y:S01]  /*a850*/  IMAD.X R9, RZ, RZ, R19.reuse, P2 ;  /* 0x000000ffff097224 */ /* 0x100fe200010e0613 */
[----:B-1----:R-:W-:Y:S01]  /*a860*/  LOP3.LUT R4, R5, R18, RZ, 0x3c, !PT ;  /* 0x0000001205047212 */ /* 0x002fe200078e3cff */
[----:B------:R-:W-:Y:S01]  /*a870*/  IMAD.MOV.U32 R5, RZ, RZ, R19 ;  /* 0x000000ffff057224 */ /* 0x000fe200078e0013 */
[----:B------:R-:W-:-:S02]  /*a880*/  IADD3 R31, P2, R18, 0x8000, RZ ;  /* 0x00008000121f7810 */ /* 0x000fc40007f5e0ff */
[----:B------:R-:W-:Y:S02]  /*a890*/  LOP3.LUT R24, R11, 0x380, RZ, 0xc0, !PT ;  /* 0x000003800b187812 */ /* 0x000fe400078ec0ff */
[----:B------:R-:W-:Y:S02]  /*a8a0*/  MOV R35, R4 ;  /* 0x0000000400237202 */ /* 0x000fe40000000f00 */
[----:B------:R-:W-:Y:S02]  /*a8b0*/  F2FP.BF16.F32.PACK_AB R4, R25, R0 ;  /* 0x000000001904723e */ /* 0x000fe400000010ff */
[----:B------:R-:W-:Y:S01]  /*a8c0*/  F2FP.BF16.F32.PACK_AB R5, R27, R120 ;  /* 0x000000781b05723e */ /* 0x000fe200000010ff */
[----:B------:R-:W-:Y:S01]  /*a8d0*/  IMAD.X R27, RZ, RZ, R19, P4 ;  /* 0x000000ffff1b7224 */ /* 0x000fe200020e0613 */
[----:B------:R-:W-:Y:S02]  /*a8e0*/  LOP3.LUT R30, R31, 0x380, RZ, 0xc0, !PT ;  /* 0x000003801f1e7812 */ /* 0x000fe400078ec0ff */
[----:B------:R-:W-:-:S02]  /*a8f0*/  SHF.R.U64 R24, R24, 0x3, RZ ;  /* 0x0000000318187819 */ /* 0x000fc400000012ff */
[----:B------:R-:W-:Y:S01]  /*a900*/  SHF.R.U64 R30, R30, 0x3, RZ ;  /* 0x000000031e1e7819 */ /* 0x000fe200000012ff */
[----:B------:R1:W-:Y:S01]  /*a910*/  STSM.16.M88.4 [R35], R4 ;  /* 0x0000000423007844 */ /* 0x0003e20000000200 */
[----:B------:R-:W-:Y:S02]  /*a920*/  IADD3 R25, P5, R18, 0x8060, RZ ;  /* 0x0000806012197810 */ /* 0x000fe40007fbe0ff */
[----:B------:R-:W-:Y:S01]  /*a930*/  LOP3.LUT R24, R24, R11, RZ, 0x3c, !PT ;  /* 0x0000000b18187212 */ /* 0x000fe200078e3cff */
[--C-:B------:R-:W-:Y:S01]  /*a940*/  IMAD.X R11, RZ, RZ, R19.reuse, P1 ;  /* 0x000000ffff0b7224 */ /* 0x100fe200008e0613 */
[----:B------:R-:W-:Y:S01]  /*a950*/  LOP3.LUT R30, R30, R31, RZ, 0x3c, !PT ;  /* 0x0000001f1e1e7212 */ /* 0x000fe200078e3cff */
[----:B------:R-:W-:Y:S01]  /*a960*/  IMAD.X R31, RZ, RZ, R19, P2 ;  /* 0x000000ffff1f7224 */ /* 0x000fe200010e0613 */
[----:B------:R-:W-:Y:S02]  /*a970*/  IADD3 R43, P1, R18, 0x8020, RZ ;  /* 0x00008020122b7810 */ /* 0x000fe40007f3e0ff */
[----:B------:R-:W-:-:S02]  /*a980*/  LOP3.LUT R34, R25, 0x380, RZ, 0xc0, !PT ;  /* 0x0000038019227812 */ /* 0x000fc400078ec0ff */
[----:B------:R-:W-:Y:S02]  /*a990*/  LOP3.LUT R42, R43, 0x380, RZ, 0xc0, !PT ;  /* 0x000003802b2a7812 */ /* 0x000fe400078ec0ff */
[----:B------:R-:W-:Y:S02]  /*a9a0*/  SHF.R.U64 R34, R34, 0x3, RZ ;  /* 0x0000000322227819 */ /* 0x000fe400000012ff */
[----:B------:R-:W-:Y:S01]  /*a9b0*/  MOV R30, R30 ;  /* 0x0000001e001e7202 */ /* 0x000fe20000000f00 */
[----:B------:R-:W-:Y:S01]  /*a9c0*/  VIADD R31, R211, UR34 ;  /* 0x00000022d31f7c36 */ /* 0x000fe20008000000 */
[----:B-1----:R-:W-:Y:S01]  /*a9d0*/  F2FP.BF16.F32.PACK_AB R4, R33, R32 ;  /* 0x000000202104723e */ /* 0x002fe200000010ff */
[----:B------:R-:W-:Y:S01]  /*a9e0*/  IMAD.X R35, RZ, RZ, R19, P5 ;  /* 0x000000ffff237224 */ /* 0x000fe200028e0613 */
[----:B------:R-:W1:Y:S01]  /*a9f0*/  LDC.64 R32, c[0x0][0xb78] ;  /* 0x0002de00ff207b82 */ /* 0x000e620000000a00 */
[----:B------:R-:W-:Y:S01]  /*aa00*/  MOV R129, R8 ;  /* 0x0000000800817202 */ /* 0x000fe20000000f00 */
[----:B------:R-:W-:Y:S01]  /*aa10*/  VIADD R12, R31, 0x8 ;  /* 0x000000081f0c7836 */ /* 0x000fe20000000000 */
[----:B------:R-:W-:-:S02]  /*aa20*/  MOV R127, R10 ;  /* 0x0000000a007f7202 */ /* 0x000fc40000000f00 */
[----:B------:R-:W-:Y:S02]  /*aa30*/  F2FP.BF16.F32.PACK_AB R5, R21, R124 ;  /* 0x0000007c1505723e */ /* 0x000fe400000010ff */
[----:B------:R-:W-:Y:S02]  /*aa40*/  F2FP.BF16.F32.PACK_AB R6, R37, R36 ;  /* 0x000000242506723e */ /* 0x000fe400000010ff */
[----:B------:R-:W-:Y:S02]  /*aa50*/  F2FP.BF16.F32.PACK_AB R7, R121, R126 ;  /* 0x0000007e7907723e */ /* 0x000fe400000010ff */
[----:B------:R-:W-:Y:S02]  /*aa60*/  F2FP.BF16.F32.PACK_AB R8, R41, R40 ;  /* 0x000000282908723e */ /* 0x000fe400000010ff */
[----:B------:R-:W-:Y:S01]  /*aa70*/  F2FP.BF16.F32.PACK_AB R9, R123, R128 ;  /* 0x000000807b09723e */ /* 0x000fe200000010ff */
[----:B------:R-:W-:Y:S01]  /*aa80*/  STSM.16.M88.4 [R129], R4 ;  /* 0x0000000481007844 */ /* 0x000fe20000000200 */
[----:B------:R-:W-:-:S02]  /*aa90*/  F2FP.BF16.F32.PACK_AB R10, R45, R44 ;  /* 0x0000002c2d0a723e */ /* 0x000fc400000010ff */
[----:B------:R-:W-:Y:S02]  /*aaa0*/  F2FP.BF16.F32.PACK_AB R11, R47, R46 ;  /* 0x0000002e2f0b723e */ /* 0x000fe400000010ff */
[----:B------:R-:W-:Y:S02]  /*aab0*/  SHF.R.U64 R42, R42, 0x3, RZ ;  /* 0x000000032a2a7819 */ /* 0x000fe400000012ff */
[----:B------:R-:W-:Y:S01]  /*aac0*/  LOP3.LUT R34, R34, R25, RZ, 0x3c, !PT ;  /* 0x0000001922227212 */ /* 0x000fe200078e3cff */
[--C-:B------:R-:W-:Y:S01]  /*aad0*/  IMAD.X R25, RZ, RZ, R19.reuse, P0 ;  /* 0x000000ffff197224 */ /* 0x100fe200000e0613 */
[----:B------:R-:W-:Y:S01]  /*aae0*/  LOP3.LUT P0, RZ, R206, 0x3, RZ, 0xc0, !PT ;  /* 0x00000003ceff7812 */ /* 0x000fe2000780c0ff */
[----:B------:R1:W-:Y:S01]  /*aaf0*/  STSM.16.M88.4 [R127], R8 ;  /* 0x000000087f007844 */ /* 0x0003e20000000200 */
[----:B------:R-:W-:Y:S01]  /*ab00*/  LOP3.LUT R42, R42, R43, RZ, 0x3c, !PT ;  /* 0x0000002b2a2a7212 */ /* 0x000fe200078e3cff */
[----:B------:R-:W-:Y:S01]  /*ab10*/  IMAD.X R43, RZ, RZ, R19, P1 ;  /* 0x000000ffff2b7224 */ /* 0x000fe200008e0613 */
[----:B------:R-:W-:-:S02]  /*ab20*/  ISETP.GE.OR P1, PT, R12, UR10, P0 ;  /* 0x0000000a0c007c0c */ /* 0x000fc40008726670 */
[----:B------:R-:W-:Y:S02]  /*ab30*/  MOV R120, R24 ;  /* 0x0000001800787202 */ /* 0x000fe40000000f00 */
[----:B------:R-:W-:Y:S02]  /*ab40*/  MOV R3, R26 ;  /* 0x0000001a00037202 */ /* 0x000fe40000000f00 */
[----:B------:R-:W-:Y:S02]  /*ab50*/  F2FP.BF16.F32.PACK_AB R12, R49, R48 ;  /* 0x00000030310c723e */ /* 0x000fe400000010ff */
[----:B------:R-:W-:Y:S02]  /*ab60*/  F2FP.BF16.F32.PACK_AB R24, R57, R56 ;  /* 0x000000383918723e */ /* 0x000fe400000010ff */
[----:B------:R-:W-:Y:S01]  /*ab70*/  F2FP.BF16.F32.PACK_AB R25, R59, R58 ;  /* 0x0000003a3b19723e */ /* 0x000fe200000010ff */
[----:B------:R-:W-:Y:S01]  /*ab80*/  STSM.16.M88.4 [R125], R12 ;  /* 0x0000000c7d007844 */ /* 0x000fe20000000200 */
[----:B------:R-:W-:Y:S01]  /*ab90*/  F2FP.BF16.F32.PACK_AB R26, R61, R60 ;  /* 0x0000003c3d1a723e */ /* 0x000fe200000010ff */
[----:B-1----:R-:W-:Y:S01]  /*aba0*/  IMAD R8, R32, UR7, RZ ;  /* 0x0000000720087c24 */ /* 0x002fe2000f8e02ff */
[----:B------:R-:W-:-:S02]  /*abb0*/  F2FP.BF16.F32.PACK_AB R27, R63, R62 ;  /* 0x0000003e3f1b723e */ /* 0x000fc400000010ff */
[----:B------:R-:W-:Y:S01]  /*abc0*/  F2FP.BF16.F32.PACK_AB R4, R65, R64 ;  /* 0x000000404104723e */ /* 0x000fe200000010ff */
[----:B------:R-:W-:Y:S01]  /*abd0*/  IMAD R21, R33, UR36, R8 ;  /* 0x0000002421157c24 */ /* 0x000fe2000f8e0208 */
[----:B------:R-:W-:Y:S01]  /*abe0*/  F2FP.BF16.F32.PACK_AB R5, R67, R66 ;  /* 0x000000424305723e */ /* 0x000fe200000010ff */
[----:B------:R-:W-:Y:S01]  /*abf0*/  STSM.16.M88.4 [R122], R24 ;  /* 0x000000187a007844 */ /* 0x000fe20000000200 */
[----:B------:R-:W-:Y:S02]  /*ac00*/  F2FP.BF16.F32.PACK_AB R6, R69, R68 ;  /* 0x000000444506723e */ /* 0x000fe400000010ff */
[----:B------:R-:W-:Y:S02]  /*ac10*/  F2FP.BF16.F32.PACK_AB R7, R71, R70 ;  /* 0x000000464707723e */ /* 0x000fe400000010ff */
[----:B------:R-:W-:Y:S02]  /*ac20*/  F2FP.BF16.F32.PACK_AB R8, R73, R72 ;  /* 0x000000484908723e */ /* 0x000fe400000010ff */
[----:B------:R-:W-:Y:S01]  /*ac30*/  F2FP.BF16.F32.PACK_AB R9, R75, R74 ;  /* 0x0000004a4b09723e */ /* 0x000fe200000010ff */
[----:B------:R1:W-:Y:S01]  /*ac40*/  STSM.16.M88.4 [R120], R4 ;  /* 0x0000000478007844 */ /* 0x0003e20000000200 */
[----:B------:R-:W-:-:S02]  /*ac50*/  F2FP.BF16.F32.PACK_AB R10, R77, R76 ;  /* 0x0000004c4d0a723e */ /* 0x000fc400000010ff */
[----:B------:R-:W-:Y:S02]  /*ac60*/  F2FP.BF16.F32.PACK_AB R11, R79, R78 ;  /* 0x0000004e4f0b723e */ /* 0x000fe400000010ff */
[----:B------:R-:W-:Y:S01]  /*ac70*/  MOV R0, R28 ;  /* 0x0000001c00007202 */ /* 0x000fe20000000f00 */
[----:B------:R-:W-:Y:S01]  /*ac80*/  IMAD.U32 R29, RZ, RZ, UR5 ;  /* 0x00000005ff1d7e24 */ /* 0x000fe2000f8e00ff */
[----:B------:R-:W-:Y:S01]  /*ac90*/  MOV R42, R42 ;  /* 0x0000002a002a7202 */ /* 0x000fe20000000f00 */
[----:B------:R-:W-:Y:S01]  /*aca0*/  STSM.16.M88.4 [R3], R8 ;  /* 0x0000000803007844 */ /* 0x000fe20000000200 */
[----:B------:R-:W-:Y:S01]  /*acb0*/  MOV R34, R34 ;  /* 0x0000002200227202 */ /* 0x000fe20000000f00 */
[----:B------:R-:W-:Y:S01]  /*acc0*/  IMAD.U32 R28, RZ, RZ, UR4 ;  /* 0x00000004ff1c7e24 */ /* 0x000fe2000f8e00ff */
[----:B------:R-:W-:Y:S01]  /*acd0*/  ISETP.GE.OR P0, PT, R31, UR10, P0 ;  /* 0x0000000a1f007c0c */ /* 0x000fe20008706670 */
[----:B------:R-:W-:Y:S01]  /*ace0*/  STSM.16.M88.4 [R0], R80 ;  /* 0x0000005000007844 */ /* 0x000fe20000000200 */
[----:B------:R-:W-:Y:S01]  /*acf0*/  IMAD.U32 R29, RZ, RZ, UR6 ;  /* 0x00000006ff1d7e24 */ /* 0x000fe2000f8e00ff */
[----:B------:R-:W-:-:S02]  /*ad00*/  ULDC.64 UR4, c[0x0][0xb40] ;  /* 0x0002d00000047ab9 */ /* 0x000fc40000000a00 */
[----:B------:R-:W-:Y:S01]  /*ad10*/  STSM.16.M88.4 [R30], R88 ;  /* 0x000000581e007844 */ /* 0x000fe20000000200 */
[----:B------:R-:W-:Y:S01]  /*ad20*/  IMAD.WIDE.U32 R28, R32, UR36, R28 ;  /* 0x00000024201c7c25 */ /* 0x000fe2000f8e001c */
[----:B-1----:R-:W-:Y:S02]  /*ad30*/  SHF.R.S32.HI R5, RZ, 0x1f, R31 ;  /* 0x0000001fff057819 */ /* 0x002fe4000001141f */
[----:B------:R-:W-:Y:S01]  /*ad40*/  STSM.16.M88.4 [R42], R96 ;  /* 0x000000602a007844 */ /* 0x000fe20000000200 */
[----:B------:R-:W-:-:S03]  /*ad50*/  IADD3 R6, P2, R31, R28, RZ ;  /* 0x0000001c1f067210 */ /* 0x000fc60007f5e0ff */
[----:B------:R-:W-:Y:S01]  /*ad60*/  STSM.16.M88.4 [R38], R104 ;  /* 0x0000006826007844 */ /* 0x000fe20000000200 */
[----:B------:R-:W-:-:S03]  /*ad70*/  IADD3.X R5, R5, R29, R21, P2, !PT ;  /* 0x0000001d05057210 */ /* 0x000fc600017fe415 */
[----:B------:R-:W-:Y:S01]  /*ad80*/  STSM.16.M88.4 [R34], R112 ;  /* 0x0000007022007844 */ /* 0x000fe20000000200 */
[C---:B------:R-:W-:Y:S01]  /*ad90*/  LEA R4, P2, R6.reuse, UR4, 0x2 ;  /* 0x0000000406047c11 */ /* 0x040fe2000f8410ff */
[----:B------:R-:W-:Y:S01]  /*ada0*/  ULDC UR4, c[0x0][0xc] ;  /* 0x0000030000047ab9 */ /* 0x000fe20000000800 */
[----:B------:R-:W-:Y:S01]  /*adb0*/  @!PT LDS RZ, [RZ] ;  /* 0x00000000fffff984 */ /* 0x000fe20000000800 */
[----:B------:R-:W-:Y:S01]  /*adc0*/  @!PT LDS RZ, [RZ] ;  /* 0x00000000fffff984 */ /* 0x000fe20000000800 */
[----:B------:R-:W-:Y:S01]  /*add0*/  @!PT LDS RZ, [RZ] ;  /* 0x00000000fffff984 */ /* 0x000fe20000000800 */
[----:B------:R-:W-:Y:S01]  /*ade0*/  @!PT LDS RZ, [RZ] ;  /* 0x00000000fffff984 */ /* 0x000fe20000000800 */
[----:B------:R1:W-:Y:S06]  /*adf0*/  MEMBAR.ALL.CTA ;  /* 0x0000000000007992 */ /* 0x0003ec0000008000 */
[----:B-1----:R-:W1:Y:S01]  /*ae00*/  FENCE.VIEW.ASYNC.S ;  /* 0x00000000000073c6 */ /* 0x002e620000000000 */
[----:B------:R-:W-:Y:S01]  /*ae10*/  LEA.HI.X R5, R6, UR5, R5, 0x2, P2 ;  /* 0x0000000506057c11 */ /* 0x000fe200090f1405 */
[----:B------:R-:W-:-:S02]  /*ae20*/  UIADD3 UR11, UR4, UR11, URZ ;  /* 0x0000000b040b7290 */ /* 0x000fc4000fffe03f */
[----:B-1----:R-:W1:Y:S04]  /*ae30*/  SHFL.IDX PT, R0, R210, RZ, 0x1f ;  /* 0x00001fffd2007589 */ /* 0x002e6800000e0000 */
[----:B------:R-:W-:Y:S01]  /*ae40*/  IMAD.U32 R204, RZ, RZ, UR11 ;  /* 0x0000000bffcc7e24 */ /* 0x000fe2000f8e00ff */
[----:B------:R-:W-:Y:S06]  /*ae50*/  BAR.ARV 0x1, 0x120 ;  /* 0x0044800000007b1d */ /* 0x000fec0000002000 */
[----:B------:R2:W-:Y:S01]  /*ae60*/  @!P0 STG.E desc[UR12][R4.64], R20 ;  /* 0x0000001404008986 */ /* 0x0005e2000c10190c */
[----:B-1----:R-:W-:-:S03]  /*ae70*/  ISETP.NE.AND P0, PT, R0, 0x7, PT ;  /* 0x000000070000780c */ /* 0x002fc60003f05270 */
[----:B------:R2:W-:Y:S10]  /*ae80*/  @!P1 STG.E desc[UR12][R4.64+0x20], R2 ;  /* 0x0000200204009986 */ /* 0x0005f4000c10190c */
        /* <DEDUP_REMOVED lines=23> */
[----:B------:R1:W-:Y:S01]  /*b000*/  UTMASTG.5D [UR32], [UR4] ;  /* 0x00000020040073b5 */ /* 0x0003e20008020000 */
[----:B------:R-:W-:-:S02]  /*b010*/  UMOV UR8, 0x1 ;  /* 0x0000000100087882 */ /* 0x000fc40000000000 */
[----:B------:R-:W-:Y:S02]  /*b020*/  UPRMT UR7, URZ, 0x654, UR6 ;  /* 0x000006543f077896 */ /* 0x000fe40008000006 */
[----:B------:R-:W-:Y:S01]  /*b030*/  UPRMT UR6, UR8, 0x654, UR6 ;  /* 0x0000065408067896 */ /* 0x000fe20008000006 */
[----:B------:R0:W-:Y:S01]  /*b040*/  UTMACMDFLUSH ;  /* 0x00000000000079b7 */ /* 0x0001e20000000000 */
[----:B------:R-:W-:-:S05]  /*b050*/  DEPBAR.LE SB0, 0x0 ;  /* 0x000080000000791a */ /* 0x000fca0000000000 */
[----:B------:R-:W-:Y:S02]  /*b060*/  SYNCS.ARRIVE.TRANS64.RED.A1T0 RZ, [UR7], RZ ;  /* 0x000000ffffff79a7 */ /* 0x000fe40008100407 */
[----:B-1----:R-:W-:Y:S03]  /*b070*/  SYNCS.ARRIVE.TRANS64.RED.A1T0 RZ, [UR6], RZ ;  /* 0x000000ffffff79a7 */ /* 0x002fe60008100406 */
.L_x_154:
[----:B------:R-:W-:Y:S05]  /*b080*/  BSYNC B0 ;  /* 0x0000000000007941 */ /* 0x000fea0003800000 */
.L_x_153:
[----:B------:R-:W1:Y:S01]  /*b090*/  LDC R0, c[0x0][0xda4] ;  /* 0x00036900ff007b82 */ /* 0x000e620000000800 */
[----:B------:R-:W-:Y:S01]  /*b0a0*/  R2UR UR5, R204 ;  /* 0x00000000cc0572ca */ /* 0x000fe200000e0000 */
[----:B------:R-:W-:Y:S01]  /*b0b0*/  UIADD3 UR38, UR38, 0x1, URZ ;  /* 0x0000000126267890 */ /* 0x000fe2000fffe03f */
[----:B------:R-:W-:-:S03]  /*b0c0*/  VIADD R205, R205, 0x1 ;  /* 0x00000001cdcd7836 */ /* 0x000fc60000000000 */
[----:B------:R-:W-:-:S04]  /*b0d0*/  UISETP.NE.AND UP0, UPT, UR38, 0x2, UPT ;  /* 0x000000022600788c */ /* 0x000fc8000bf05270 */
[----:B------:R-:W-:Y:S02]  /*b0e0*/  USEL UR4, URZ, 0x1, UP0 ;  /* 0x000000013f047887 */ /* 0x000fe40008000000 */
[----:B------:R-:W-:Y:S02]  /*b0f0*/  USEL UR38, UR38, URZ, UP0 ;  /* 0x0000003f26267287 */ /* 0x000fe40008000000 */
[----:B------:R-:W-:Y:S01]  /*b100*/  ULOP3.LUT UR61, UR61, UR4, URZ, 0x3c, !UPT ;  /* 0x000000043d3d7292 */ /* 0x000fe2000f8e3c3f */
[----:B-1----:R-:W-:-:S13]  /*b110*/  ISETP.LE.AND P0, PT, R0, UR5, PT ;  /* 0x0000000500007c0c */ /* 0x002fda000bf03270 */
[----:B------:R-:W-:Y:S05]  /*b120*/  @!P0 BRA `(.L_x_155) ;  /* 0xffffff6000648947 */ /* 0x000fea000383ffff */
[----:B------:R-:W-:Y:S05]  /*b130*/  EXIT ;  /* 0x000000000000794d */ /* 0x000fea0003800000 */
.L_x_127:
[----:B------:R-:W-:-:S08]  /*b140*/  NOP ;  /* 0x0000000000007918 */ /* 0x000fd00000000000 */
[----:B-1----:R-:W1:-:S00]  /*b150*/  USETMAXREG.DEALLOC.CTAPOOL 0x18 ;  /* 0x00000018000079c8 */ /* 0x002e4000080e0500 */
[----:B-1----:R-:W-:-:S06]  /*b160*/  LOP3.LUT R0, R0, 0x3, RZ, 0xc0, !PT ;  /* 0x0000000300007812 */ /* 0x002fcc00078ec0ff */
[----:B------:R-:W1:Y:S02]  /*b170*/  SHFL.IDX PT, R0, R0, RZ, 0x1f ;  /* 0x00001fff00007589 */ /* 0x000e6400000e0000 */
[----:B-1----:R-:W-:-:S13]  /*b180*/  ISETP.NE.AND P0, PT, R0, RZ, PT ;  /* 0x000000ff0000720c */ /* 0x002fda0003f05270 */
[----:B------:R-:W-:Y:S05]  /*b190*/  @P0 EXIT ;  /* 0x000000000000094d */ /* 0x000fea0003800000 */
[----:B------:R-:W1:Y:S01]  /*b1a0*/  S2UR UR4, SR_CTAID.X ;  /* 0x00000000000479c3 */ /* 0x000e620000002500 */
[----:B------:R-:W-:Y:S02]  /*b1b0*/  IMAD.MOV.U32 R16, RZ, RZ, RZ ;  /* 0x000000ffff107224 */ /* 0x000fe400078e00ff */
[----:B------:R-:W-:Y:S02]  /*b1c0*/  IMAD.MOV.U32 R2, RZ, RZ, 0x1 ;  /* 0x00000001ff027424 */ /* 0x000fe400078e00ff */
[----:B------:R-:W-:-:S03]  /*b1d0*/  IMAD.MOV.U32 R17, RZ, RZ, 0x1 ;  /* 0x00000001ff117424 */ /* 0x000fc600078e00ff */
[----:B------:R-:W1:Y:S02]  /*b1e0*/  LDC R0, c[0x0][0xda4] ;  /* 0x00036900ff007b82 */ /* 0x000e640000000800 */
[----:B-1----:R-:W-:-:S13]  /*b1f0*/  ISETP.LE.AND P0, PT, R0, UR4, PT ;  /* 0x0000000400007c0c */ /* 0x002fda000bf03270 */
[----:B------:R-:W-:Y:S05]  /*b200*/  @P0 BRA `(.L_x_156) ;  /* 0x0000003000740947 */ /* 0x000fea0003800000 */
[----:B------:R-:W2:Y:S01]  /*b210*/  LDL R3, [R1+0x1c] ;  /* 0x00001c0001037983 */ /* 0x000ea20000100800 */
[----:B------:R-:W1:Y:S01]  /*b220*/  S2R R4, SR_TID.X ;  /* 0x0000000000047919 */ /* 0x000e620000002100 */
[----:B------:R-:W3:Y:S01]  /*b230*/  S2UR UR4, SR_CTAID.X ;  /* 0x00000000000479c3 */ /* 0x000ee20000002500 */
[----:B------:R-:W-:Y:S02]  /*b240*/  LOP3.LUT R19, R19, 0xfffffffd, RZ, 0xc0, !PT ;  /* 0xfffffffd13137812 */ /* 0x000fe400078ec0ff */
[----:B-1----:R-:W-:-:S05]  /*b250*/  LOP3.LUT P0, R0, R4, 0x1f, RZ, 0xc0, !PT ;  /* 0x0000001f04007812 */ /* 0x002fca000780c0ff */
[----:B------:R3:W-:Y:S02]  /*b260*/  STL [R1+0x28], R0 ;  /* 0x0000280001007387 */ /* 0x0007e40000100800 */
[----:B---3--:R-:W-:-:S05]  /*b270*/  IMAD.U32 R0, RZ, RZ, UR4 ;  /* 0x00000004ff007e24 */ /* 0x008fca000f8e00ff */
[----:B------:R2:W-:Y:S01]  /*b280*/  STL [R1+0x18], R0 ;  /* 0x0000180001007387 */ /* 0x0005e20000100800 */
[----:B------:R-:W-:-:S04]  /*b290*/  LOP3.LUT P1, RZ, R4, 0x7f, RZ, 0xc0, !PT ;  /* 0x0000007f04ff7812 */ /* 0x000fc8000782c0ff */
[----:B------:R-:W-:Y:S01]  /*b2a0*/  PLOP3.LUT P0, PT, P0, P1, PT, 0x8a, 0x0 ;  /* 0x000000000000781c */ /* 0x000fe20000703172 */
[----:B------:R-:W-:-:S08]  /*b2b0*/  IMAD.MOV.U32 R16, RZ, RZ, RZ ;  /* 0x000000ffff107224 */ /* 0x000fd000078e00ff */
[----:B------:R-:W-:-:S04]  /*b2c0*/  @P1 LOP3.LUT R19, R19, 0x2, RZ, 0xfc, !PT ;  /* 0x0000000213131812 */ /* 0x000fc800078efcff */
[----:B------:R-:W-:Y:S01]  /*b2d0*/  LOP3.LUT R19, R19, 0xfffffffe, RZ, 0xc0, !PT ;  /* 0xfffffffe13137812 */ /* 0x000fe200078ec0ff */
[----:B------:R-:W-:-:S03]  /*b2e0*/  IMAD.MOV.U32 R17, RZ, RZ, 0x1 ;  /* 0x00000001ff117424 */ /* 0x000fc600078e00ff */
[----:B------:R-:W-:Y:S01]  /*b2f0*/  @P0 LOP3.LUT R19, R19, 0x1, RZ, 0xfc, !PT ;  /* 0x0000000113130812 */ /* 0x000fe200078efcff */
[----:B------:R-:W-:Y:S01]  /*b300*/  ULDC.64 UR36, c[0x0][0x198] ;  /* 0x0000660000247ab9 */ /* 0x000fe20000000a00 */
[----:B------:R-:W-:Y:S01]  /*b310*/  ULDC UR38, c[0x0][0xc] ;  /* 0x0000030000267ab9 */ /* 0x000fe20000000800 */
[----:B--2---:R-:W-:-:S05]  /*b320*/  LOP3.LUT R0, R3, 0x2, RZ, 0xfc, !PT ;  /* 0x0000000203007812 */ /* 0x004fca00078efcff */
[----:B------:R1:W-:Y:S04]  /*b330*/  STL [R1+0xc], R0 ;  /* 0x00000c0001007387 */ /* 0x0003e80000100800 */
[----:B------:R1:W-:Y:S02]  /*b340*/  STL [R1+0x24], RZ ;  /* 0x000024ff01007387 */ /* 0x0003e40000100800 */
.L_x_208:
        /* <DEDUP_REMOVED lines=14> */
[----:B--2---:R-:W-:-:S04]  /*b430*/  @P0 IMAD.HI.U32 R2, R4, R2, RZ ;  /* 0x0000000204020227 */ /* 0x004fc800078e00ff */
[----:B------:R-:W-:Y:S01]  /*b440*/  IMAD.MOV.U32 R6, RZ, RZ, R4 ;  /* 0x000000ffff067224 */ /* 0x000fe200078e0004 */
[----:B----4-:R-:W-:Y:S01]  /*b450*/  @P0 SHF.R.U32.HI R6, RZ, R3, R2 ;  /* 0x00000003ff060219 */ /* 0x010fe20000011602 */
[----:B------:R-:W1:Y:S04]  /*b460*/  LDC R4, c[0x0][0x2e0] ;  /* 0x0000b800ff047b82 */ /* 0x000e680000000800 */
[----:B------:R-:W-:Y:S01]  /*b470*/  IMAD.MOV.U32 R7, RZ, RZ, R6 ;  /* 0x000000ffff077224 */ /* 0x000fe200078e0006 */
[----:B------:R2:W-:Y:S03]  /*b480*/  STL [R1+0x10], R6 ;  /* 0x0000100601007387 */ /* 0x0005e60000100800 */
[----:B------:R-:W4:Y:S01]  /*b490*/  @P1 LDC.64 R2, c[0x0][0xdb8] ;  /* 0x00036e00ff021b82 */ /* 0x000f220000000a00 */
[----:B-1----:R-:W-:-:S02]  /*b4a0*/  IMAD R9, R4, UR4, RZ ;  /* 0x0000000404097c24 */ /* 0x002fc4000f8e02ff */
[----:B----4-:R-:W-:-:S05]  /*b4b0*/  @P1 IMAD.HI.U32 R2, R6, R2, RZ ;  /* 0x0000000206021227 */ /* 0x010fca00078e00ff */
[----:B------:R-:W-:Y:S01]  /*b4c0*/  @P1 SHF.R.U32.HI R7, RZ, R3, R2 ;  /* 0x00000003ff071219 */ /* 0x000fe20000011602 */
[----:B------:R-:W-:Y:S01]  /*b4d0*/  VIADD R3, R9, 0x6f ;  /* 0x0000006f09037836 */ /* 0x000fe20000000000 */
[----:B------:R-:W-:-:S03]  /*b4e0*/  MOV R2, 0x400 ;  /* 0x0000040000027802 */ /* 0x000fc60000000f00 */
[----:B------:R2:W-:Y:S01]  /*b4f0*/  STL [R1], R7 ;  /* 0x0000000701007387 */ /* 0x0005e20000100800 */
[----:B---3--:R-:W-:Y:S01]  /*b500*/  LEA R8, R5, R2, 0x18 ;  /* 0x0000000205087211 */ /* 0x008fe200078ec0ff */
[----:B------:R-:W-:Y:S02]  /*b510*/  IMAD.MOV.U32 R2, RZ, RZ, RZ ;  /* 0x000000ffff027224 */ /* 0x000fe400078e00ff */
[----:B------:R2:W-:Y:S02]  /*b520*/  STL [R1+0x20], R9 ;  /* 0x0000200901007387 */ /* 0x0005e40000100800 */
[----:B------:R-:W-:Y:S02]  /*b530*/  VIADD R4, R8, 0x21400 ;  /* 0x0002140008047836 */ /* 0x000fe40000000000 */
[----:B------:R-:W-:Y:S01]  /*b540*/  IMAD.HI R2, R3, -0x6db6db6d, R2 ;  /* 0x9249249303027827 */ /* 0x000fe200078e0202 */
[----:B------:R2:W-:Y:S02]  /*b550*/  STL [R1+0x8], R8 ;  /* 0x0000080801007387 */ /* 0x0005e40000100800 */
[----:B------:R-:W-:Y:S01]  /*b560*/  LOP3.LUT P0, RZ, R4, 0x3ff, RZ, 0xc0, !PT ;  /* 0x000003ff04ff7812 */ /* 0x000fe2000780c0ff */
[----:B------:R-:W-:-:S04]  /*b570*/  IMAD.MOV R3, RZ, RZ, -R7 ;  /* 0x000000ffff037224 */ /* 0x000fc800078e0a07 */
[----:B------:R-:W-:Y:S01]  /*b580*/  IMAD R4, R0, R3, R6 ;  /* 0x0000000300047224 */ /* 0x000fe200078e0206 */
[----:B------:R-:W-:-:S04]  /*b590*/  SHF.R.U32.HI R3, RZ, 0x1f, R2 ;  /* 0x0000001fff037819 */ /* 0x000fc80000011602 */
[----:B------:R-:W-:Y:S01]  /*b5a0*/  LEA.HI.SX32 R0, R2, R3, 0x1a ;  /* 0x0000000302007211 */ /* 0x000fe200078fd2ff */
[----:B------:R2:W-:Y:S04]  /*b5b0*/  STL [R1+0x4], R4 ;  /* 0x0000040401007387 */ /* 0x0005e80000100800 */
[----:B------:R2:W-:Y:S01]  /*b5c0*/  STL [R1+0x14], R0 ;  /* 0x0000140001007387 */ /* 0x0005e20000100800 */
[----:B------:R-:W-:Y:S05]  /*b5d0*/  @!P0 BRA `(.L_x_157) ;  /* 0x0000000000408947 */ /* 0x000fea0003800000 */
[----:B------:R-:W-:Y:S01]  /*b5e0*/  MOV R2, 0x0 ;  /* 0x0000000000027802 */ /* 0x000fe20000000f00 */
[----:B------:R-:W-:Y:S01]  /*b5f0*/  ULDC.64 UR6, c[0x4][0xa8] ;  /* 0x01002a0000067ab9 */ /* 0x000fe20000000a00 */
[----:B------:R-:W-:Y:S01]  /*b600*/  ULDC.64 UR8, c[0x4][0xb0] ;  /* 0x01002c0000087ab9 */ /* 0x000fe20000000a00 */
[----:B------:R-:W-:Y:S01]  /*b610*/  ULDC.64 UR4, c[0x4][0x8] ;  /* 0x0100020000047ab9 */ /* 0x000fe20000000a00 */
[----:B--2---:R-:W-:Y:S02]  /*b620*/  IMAD.U32 R4, RZ, RZ, UR6 ;  /* 0x00000006ff047e24 */ /* 0x004fe4000f8e00ff */
[----:B------:R-:W1:Y:S01]  /*b630*/  LDC.64 R2, c[0x4][R2] ;  /* 0x0100000002027b82 */ /* 0x000e620000000a00 */
[----:B------:R-:W-:Y:S02]  /*b640*/  IMAD.U32 R5, RZ, RZ, UR7 ;  /* 0x00000007ff057e24 */ /* 0x000fe4000f8e00ff */
[----:B------:R-:W-:Y:S02]  /*b650*/  IMAD.U32 R6, RZ, RZ, UR8 ;  /* 0x00000008ff067e24 */ /* 0x000fe4000f8e00ff */
[----:B------:R-:W-:-:S02]  /*b660*/  IMAD.U32 R7, RZ, RZ, UR9 ;  /* 0x00000009ff077e24 */ /* 0x000fc4000f8e00ff */
[----:B------:R-:W-:Y:S02]  /*b670*/  IMAD.U32 R10, RZ, RZ, UR4 ;  /* 0x00000004ff0a7e24 */ /* 0x000fe4000f8e00ff */
[----:B------:R-:W-:Y:S02]  /*b680*/  IMAD.U32 R11, RZ, RZ, UR5 ;  /* 0x00000005ff0b7e24 */ /* 0x000fe4000f8e00ff */
[----:B------:R-:W-:Y:S02]  /*b690*/  IMAD.MOV.U32 R8, RZ, RZ, 0x70 ;  /* 0x00000070ff087424 */ /* 0x000fe400078e00ff */
[----:B------:R-:W-:Y:S02]  /*b6a0*/  IMAD.MOV.U32 R12, RZ, RZ, 0x1 ;  /* 0x00000001ff0c7424 */ /* 0x000fe400078e00ff */
[----:B------:R-:W-:-:S07]  /*b6b0*/  IMAD.MOV.U32 R13, RZ, RZ, RZ ;  /* 0x000000ffff0d7224 */ /* 0x000fce00078e00ff */
[----:B------:R-:W-:-:S07]  /*b6c0*/  LEPC R20, `(.L_x_157) ;  /* 0x000000001014794e */ /* 0x000fce0000000000 */
[----:B-1----:R-:W-:Y:S05]  /*b6d0*/  CALL.ABS.NOINC R2 ;  /* 0x0000000002007343 */ /* 0x002fea0003c00000 */
.L_x_157:
[----:B------:R-:W2:Y:S02]  /*b6e0*/  LDL R2, [R1+0x8] ;  /* 0x0000080001027983 */ /* 0x000ea40000100800 */
[----:B--2---:R-:W-:-:S05]  /*b6f0*/  VIADD R0, R2, 0x400 ;  /* 0x0000040002007836 */ /* 0x004fca0000000000 */
[----:B------:R-:W-:-:S13]  /*b700*/  LOP3.LUT P0, RZ, R0, 0x3ff, RZ, 0xc0, !PT ;  /* 0x000003ff00ff7812 */ /* 0x000fda000780c0ff */
[----:B------:R-:W-:Y:S05]  /*b710*/  @!P0 BRA `(.L_x_158) ;  /* 0x0000000000808947 */ /* 0x000fea0003800000 */
[----:B------:R-:W-:Y:S01]  /*b720*/  MOV R0, 0x0 ;  /* 0x0000000000007802 */ /* 0x000fe20000000f00 */
[----:B------:R-:W-:Y:S01]  /*b730*/  ULDC.64 UR6, c[0x4][0xa8] ;  /* 0x01002a0000067ab9 */ /* 0x000fe20000000a00 */
[----:B------:R-:W-:Y:S01]  /*b740*/  ULDC.64 UR8, c[0x4][0xb0] ;  /* 0x01002c0000087ab9 */ /* 0x000fe20000000a00 */
[----:B------:R-:W-:Y:S01]  /*b750*/  ULDC.64 UR4, c[0x4][0x10] ;  /* 0x0100040000047ab9 */ /* 0x000fe20000000a00 */
[----:B------:R1:W2:Y:S01]  /*b760*/  LDC.64 R2, c[0x4][R0] ;  /* 0x0100000000027b82 */ /* 0x0002a20000000a00 */
[----:B------:R-:W-:Y:S02]  /*b770*/  IMAD.U32 R4, RZ, RZ, UR6 ;  /* 0x00000006ff047e24 */ /* 0x000fe4000f8e00ff */
[----:B------:R-:W-:Y:S02]  /*b780*/  IMAD.U32 R5, RZ, RZ, UR7 ;  /* 0x00000007ff057e24 */ /* 0x000fe4000f8e00ff */
[----:B------:R-:W-:Y:S02]  /*b790*/  IMAD.U32 R6, RZ, RZ, UR8 ;  /* 0x00000008ff067e24 */ /* 0x000fe4000f8e00ff */
[----:B------:R-:W-:-:S02]  /*b7a0*/  IMAD.U32 R7, RZ, RZ, UR9 ;  /* 0x00000009ff077e24 */ /* 0x000fc4000f8e00ff */
[----:B------:R-:W-:Y:S02]  /*b7b0*/  IMAD.U32 R10, RZ, RZ, UR4 ;  /* 0x00000004ff0a7e24 */ /* 0x000fe4000f8e00ff */
[----:B------:R-:W-:Y:S02]  /*b7c0*/  IMAD.U32 R11, RZ, RZ, UR5 ;  /* 0x00000005ff0b7e24 */ /* 0x000fe4000f8e00ff */
[----:B------:R-:W-:Y:S02]  /*b7d0*/  IMAD.MOV.U32 R8, RZ, RZ, 0x70 ;  /* 0x00000070ff087424 */ /* 0x000fe400078e00ff */
[----:B------:R-:W-:Y:S02]  /*b7e0*/  IMAD.MOV.U32 R12, RZ, RZ, 0x1 ;  /* 0x00000001ff0c7424 */ /* 0x000fe400078e00ff */
[----:B-1----:R-:W-:-:S07]  /*b7f0*/  IMAD.MOV.U32 R13, RZ, RZ, RZ ;  /* 0x000000ffff0d7224 */ /* 0x002fce00078e00ff */
[----:B------:R-:W-:-:S07]  /*b800*/  LEPC R20, `(.L_x_159) ;  /* 0x000000001014794e */ /* 0x000fce0000000000 */
[----:B--2---:R-:W-:Y:S05]  /*b810*/  CALL.ABS.NOINC R2 ;  /* 0x0000000002007343 */ /* 0x004fea0003c00000 */
.L_x_159:
[----:B------:R-:W-:Y:S01]  /*b820*/  MOV R2, 0x0 ;  /* 0x0000000000027802 */ /* 0x000fe20000000f00 */
[----:B------:R-:W-:Y:S01]  /*b830*/  ULDC.64 UR6, c[0x4][0xa8] ;  /* 0x01002a0000067ab9 */ /* 0x000fe20000000a00 */
[----:B------:R-:W-:Y:S01]  /*b840*/  ULDC.64 UR8, c[0x4][0xb0] ;  /* 0x01002c0000087ab9 */ /* 0x000fe20000000a00 */
[----:B------:R-:W-:Y:S01]  /*b850*/  ULDC.64 UR4, c[0x4][0x18] ;  /* 0x0100060000047ab9 */ /* 0x000fe20000000a00 */
[----:B------:R-:W-:Y:S02]  /*b860*/  IMAD.U32 R4, RZ, RZ, UR6 ;  /* 0x00000006ff047e24 */ /* 0x000fe4000f8e00ff */
        /* <DEDUP_REMOVED lines=11> */
.L_x_158:
[----:B------:R-:W2:Y:S01]  /*b920*/  LDL R8, [R1+0x4] ;  /* 0x0000040001087983 */ /* 0x000ea20000100800 */
[----:B------:R-:W1:Y:S01]  /*b930*/  LDC R0, c[0x0][0x428] ;  /* 0x00010a00ff007b82 */ /* 0x000e620000000800 */
[----:B------:R-:W-:Y:S02]  /*b940*/  ULDC.64 UR4, c[0x0][0x9f8] ;  /* 0x00027e0000047ab9 */ /* 0x000fe40000000a00 */
[----:B------:R-:W3:Y:S04]  /*b950*/  LDL R6, [R1] ;  /* 0x0000000001067983 */ /* 0x000ee80000100800 */
[----:B------:R-:W4:Y:S01]  /*b960*/  LDL R7, [R1+0x28] ;  /* 0x0000280001077983 */ /* 0x000f220000100800 */
[----:B-1----:R-:W-:-:S03]  /*b970*/  ISETP.NE.AND P1, PT, R0, 0x1, PT ;  /* 0x000000010000780c */ /* 0x002fc60003f25270 */
[----:B------:R-:W4:Y:S01]  /*b980*/  LDL.LU R5, [R1+0x10] ;  /* 0x0000100001057983 */ /* 0x000f220000300800 */
[----:B------:R-:W-:Y:S01]  /*b990*/  ISETP.NE.U32.AND P0, PT, RZ, UR4, PT ;  /* 0x00000004ff007c0c */ /* 0x000fe2000bf05070 */
[----:B------:R-:W-:Y:S01]  /*b9a0*/  ULDC.64 UR6, c[0x0][0x208] ;  /* 0x0000820000067ab9 */ /* 0x000fe20000000a00 */
[----:B------:R-:W-:Y:S01]  /*b9b0*/  ULDC UR4, c[0x0][0xda8] ;  /* 0x00036a0000047ab9 */ /* 0x000fe20000000800 */
[----:B------:R-:W4:Y:S01]  /*b9c0*/  LDL R4, [R1+0x18] ;  /* 0x0000180001047983 */ /* 0x000f220000100800 */
[----:B------:R-:W-:-:S05]  /*b9d0*/  ISETP.NE.AND.EX P0, PT, RZ, UR5, PT, P0 ;  /* 0x00000005ff007c0c */ /* 0x000fca000bf05300 */
[----:B------:R-:W2:Y:S08]  /*b9e0*/  @P1 LDC R2, c[0x0][0x42c] ;  /* 0x00010b00ff021b82 */ /* 0x000eb00000000800 */
[----:B------:R-:W1:Y:S01]  /*b9f0*/  @P1 LDC R3, c[0x0][0x430] ;  /* 0x00010c00ff031b82 */ /* 0x000e620000000800 */
[----:B--2---:R-:W-:-:S04]  /*ba00*/  @P1 IMAD.HI.U32 R2, R8, R2, RZ ;  /* 0x0000000208021227 */ /* 0x004fc800078e00ff */
[----:B------:R-:W-:Y:S01]  /*ba10*/  IMAD.MOV.U32 R0, RZ, RZ, R8 ;  /* 0x000000ffff007224 */ /* 0x000fe200078e0008 */
[----:B-1----:R-:W-:Y:S02]  /*ba20*/  @P1 SHF.R.U32.HI R0, RZ, R3, R2 ;  /* 0x00000003ff001219 */ /* 0x002fe40000011602 */
[----:B------:R-:W3:Y:S02]  /*ba30*/  @P0 LDC.64 R2, c[0x0][0x9f8] ;  /* 0x00027e00ff020b82 */ /* 0x000ee40000000a00 */
[----:B---3--:R-:W-:-:S05]  /*ba40*/  @P0 IMAD.WIDE R2, R6, 0x4, R2 ;  /* 0x0000000406020825 */ /* 0x008fca00078e0202 */
[----:B------:R1:W5:Y:S01]  /*ba50*/  @P0 LDG.E R6, desc[UR6][R2.64] ;  /* 0x0000000602060981 */ /* 0x000362000c1e1900 */
[----:B----4-:R-:W-:Y:S01]  /*ba60*/  ISETP.NE.AND P1, PT, R7, RZ, PT ;  /* 0x000000ff0700720c */ /* 0x010fe20003f25270 */
[----:B------:R-:W-:Y:S01]  /*ba70*/  IMAD.MOV R7, RZ, RZ, -R5 ;  /* 0x000000ffff077224 */ /* 0x000fe200078e0a05 */
[----:B------:R-:W2:Y:S02]  /*ba80*/  S2R R21, SR_CgaCtaId ;  /* 0x0000000000157919 */ /* 0x000ea40000008800 */
[----:B------:R-:W-:Y:S01]  /*ba90*/  PLOP3.LUT P2, PT, P1, PT, PT, 0x8, 0x0 ;  /* 0x000000000000781c */ /* 0x000fe20000f4e170 */
[----:B------:R-:W-:-:S04]  /*baa0*/  IMAD R7, R7, UR4, R4 ;  /* 0x0000000407077c24 */ /* 0x000fc8000f8e0204 */
[----:B------:R-:W-:-:S04]  /*bab0*/  IMAD.SHL.U32 R7, R7, 0x80, RZ ;  /* 0x0000008007077824 */ /* 0x000fc800078e00ff */
[----:B------:R-:W-:-:S05]  /*bac0*/  VOTEU.ALL UP1, P1 ;  /* 0x00000000003f7886 */ /* 0x000fca0000820000 */
[----:B------:R-:W-:-:S04]  /*bad0*/  @!UP1 UIADD3 UR8, UP0, UR36, 0x270, URZ ;  /* 0x0000027024089890 */ /* 0x000fc8000ff1e03f */
[----:B------:R-:W-:-:S03]  /*bae0*/  @!UP1 UIADD3.X UR9, URZ, UR37, URZ, UP0, !UPT ;  /* 0x000000253f099290 */ /* 0x000fc600087fe43f */
[----:B-1----:R-:W-:-:S09]  /*baf0*/  VOTEU.ALL UP0, P1 ;  /* 0x00000000003f7886 */ /* 0x002fd20000800000 */
.L_x_160:
[----:B------:R-:W3:Y:S04]  /*bb00*/  LDL R3, [R1] ;  /* 0x0000000001037983 */ /* 0x000ee80000100800 */
[----:B------:R-:W4:Y:S01]  /*bb10*/  LDL R2, [R1+0x4] ;  /* 0x0000040001027983 */ /* 0x000f220000100800 */
[----:B------:R-:W-:Y:S01]  /*bb20*/  UMOV UR4, URZ ;  /* 0x0000003f00047c82 */ /* 0x000fe20008000000 */
[----:B------:R-:W-:Y:S02]  /*bb30*/  PLOP3.LUT P0, PT, P0, P2, PT, 0xa2, 0x0 ;  /* 0x000000000000781c */ /* 0x000fe40000705472 */
[----:B---3--:R-:W-:-:S08]  /*bb40*/  @P2 R2UR P0, UR7, R3 ;  /* 0x00000000030722ca */ /* 0x008fd00000000000 */
[----:B------:R-:W-:Y:S02]  /*bb50*/  PLOP3.LUT P0, PT, P0, P2, PT, 0xa2, 0x0 ;  /* 0x000000000000781c */ /* 0x000fe40000705472 */
[----:B----4-:R-:W-:-:S08]  /*bb60*/  @P2 R2UR.OR P0, UR6, R2 ;  /* 0x00000000020622ca */ /* 0x010fd00000100000 */
        /* <DEDUP_REMOVED lines=8> */
.L_x_161:
[----:B------:R-:W3:Y:S04]  /*bbf0*/  LDL R3, [R1] ;  /* 0x0000000001037983 */ /* 0x000ee80000100800 */
[----:B------:R-:W4:Y:S01]  /*bc00*/  LDL R2, [R1+0x4] ;  /* 0x0000040001027983 */ /* 0x000f220000100800 */
        /* <DEDUP_REMOVED lines=12> */
.L_x_162:
        /* <DEDUP_REMOVED lines=11> */
[----:B------:R-:W1:Y:S01]  /*bd80*/  LDC.64 R2, c[0x0][0x3f8] ;  /* 0x0000fe00ff027b82 */ /* 0x000e620000000a00 */
[----:B--2---:R-:W-:Y:S01]  /*bd90*/  LOP3.LUT R21, R21, 0x1, RZ, 0xc0, !PT ;  /* 0x0000000115157812 */ /* 0x004fe200078ec0ff */
[----:B------:R-:W-:-:S04]  /*bda0*/  UMOV UR4, 0xffffffff ;  /* 0xffffffff00047882 */ /* 0x000fc80000000000 */
[C---:B------:R-:W-:Y:S02]  /*bdb0*/  IMAD R20, R21.reuse, 0x38, RZ ;  /* 0x0000003815147824 */ /* 0x040fe400078e02ff */
[----:B------:R-:W-:Y:S01]  /*bdc0*/  IMAD R21, R21, 0xe00, RZ ;  /* 0x00000e0015157824 */ /* 0x000fe200078e02ff */
[----:B-1----:R-:W-:-:S04]  /*bdd0*/  ISETP.NE.U32.AND P0, PT, R2, RZ, PT ;  /* 0x000000ff0200720c */ /* 0x002fc80003f05070 */
[----:B------:R-:W-:-:S04]  /*bde0*/  ISETP.NE.AND.EX P0, PT, R3, RZ, PT, P0 ;  /* 0x000000ff0300720c */ /* 0x000fc80003f05300 */
[----:B-----5:R-:W-:Y:S01]  /*bdf0*/  SEL R5, R6, RZ, !P0 ;  /* 0x000000ff06057207 */ /* 0x020fe20004000000 */
[----:B------:R-:W-:Y:S08]  /*be00*/  BRA.DIV UR4, `(.L_x_163) ;  /* 0x0000002a04c07947 */ /* 0x000ff0000b800000 */
.L_x_224:
[----:B------:R-:W2:Y:S01]  /*be10*/  LDL R8, [R1+0x14] ;  /* 0x0000140001087983 */ /* 0x000ea20000100800 */
[----:B------:R-:W-:Y:S01]  /*be20*/  UMOV UR4, 0xffffffff ;  /* 0xffffffff00047882 */ /* 0x000fe20000000000 */
[--C-:B------:R-:W-:Y:S01]  /*be30*/  SHF.R.S32.HI R12, RZ, 0x1f, R6.reuse ;  /* 0x0000001fff0c7819 */ /* 0x100fe20000011406 */
[----:B------:R-:W-:Y:S02]  /*be40*/  IMAD.MOV.U32 R4, RZ, RZ, R6 ;  /* 0x000000ffff047224 */ /* 0x000fe400078e0006 */
[----:B--2---:R-:W-:Y:S01]  /*be50*/  VIADD R8, R8, 0xffffffff ;  /* 0xffffffff08087836 */ /* 0x004fe20000000000 */
[----:B------:R-:W-:Y:S06]  /*be60*/  BRA.DIV UR4, `(.L_x_164) ;  /* 0x0000002a04dc7947 */ /* 0x000fec000b800000 */
[----:B------:R-:W-:-:S13]  /*be70*/  ELECT P6, URZ, PT ;  /* 0x00000000003f782f */ /* 0x000fda00038c0000 */
.L_x_227:
[----:B------:R-:W-:Y:S05]  /*be80*/  @!P6 BRA `(.L_x_165) ;  /* 0x000000040028e947 */ /* 0x000fea0003800000 */
[----:B------:R-:W-:Y:S01]  /*be90*/  IMAD.MOV.U32 R18, RZ, RZ, R8 ;  /* 0x000000ffff127224 */ /* 0x000fe200078e0008 */
        /* <DEDUP_REMOVED lines=8> */
[----:B------:R-:W-:-:S04]  /*bf20*/  @P1 SHF.R.U32.HI R5, RZ, R11, R10 ;  /* 0x0000000bff051219 */ /* 0x000fc8000001160a */
[--C-:B------:R-:W-:Y:S01]  /*bf30*/  SHF.R.S32.HI R11, RZ, 0x1f, R5.reuse ;  /* 0x0000001fff0b7819 */ /* 0x100fe20000011405 */
[--C-:B------:R-:W-:Y:S02]  /*bf40*/  IMAD.MOV R18, RZ, RZ, -R5.reuse ;  /* 0x000000ffff127224 */ /* 0x100fe400078e0a05 */
[----:B------:R-:W-:Y:S02]  /*bf50*/  IMAD.MOV.U32 R10, RZ, RZ, R5 ;  /* 0x000000ffff0a7224 */ /* 0x000fe400078e0005 */
[----:B------:R-:W-:Y:S02]  /*bf60*/  IMAD R18, R9, R18, R8 ;  /* 0x0000001209127224 */ /* 0x000fe400078e0208 */
[----:B------:R-:W-:Y:S02]  /*bf70*/  IMAD R9, R12, UR4, RZ ;  /* 0x000000040c097c24 */ /* 0x000fe4000f8e02ff */
[----:B------:R-:W-:-:S04]  /*bf80*/  IMAD.WIDE.U32 R10, R6, UR4, R10 ;  /* 0x00000004060a7c25 */ /* 0x000fc8000f8e000a */
[----:B------:R-:W-:Y:S01]  /*bf90*/  IMAD R5, R6, UR5, R9 ;  /* 0x0000000506057c24 */ /* 0x000fe2000f8e0209 */
[----:B------:R-:W-:-:S03]  /*bfa0*/  LEA R14, P1, R10, R2, 0x2 ;  /* 0x000000020a0e7211 */ /* 0x000fc600078210ff */
[----:B------:R-:W-:-:S05]  /*bfb0*/  IMAD.IADD R5, R11, 0x1, R5 ;  /* 0x000000010b057824 */ /* 0x000fca00078e0205 */
[----:B------:R-:W-:-:S05]  /*bfc0*/  LEA.HI.X R15, R10, R3, R5, 0x2, P1 ;  /* 0x000000030a0f7211 */ /* 0x000fca00008f1405 */
[----:B------:R1:W5:Y:S02]  /*bfd0*/  LDG.E R6, desc[UR6][R14.64] ;  /* 0x000000060e067981 */ /* 0x000364000c1e1900 */
.L_x_166:
[----:B------:R-:W2:Y:S01]  /*bfe0*/  S2R R9, SR_CgaCtaId ;  /* 0x0000000000097919 */ /* 0x000ea20000008800 */
[----:B------:R-:W-:-:S04]  /*bff0*/  MOV R5, 0x400 ;  /* 0x0000040000057802 */ /* 0x000fc80000000f00 */
[----:B--2---:R-:W-:Y:S02]  /*c000*/  LEA R5, R9, R5, 0x18 ;  /* 0x0000000509057211 */ /* 0x004fe400078ec0ff */
[----:B------:R-:W-:-:S03]  /*c010*/  SHF.L.U32 R9, R17, 0x1f, RZ ;  /* 0x0000001f11097819 */ /* 0x000fc600000006ff */
[----:B------:R-:W-:-:S04]  /*c020*/  IMAD R5, R16, 0x8, R5 ;  /* 0x0000000810057824 */ /* 0x000fc800078e0205 */
[----:B------:R-:W2:Y:S02]  /*c030*/  SYNCS.PHASECHK.TRANS64.TRYWAIT P1, [R5+URZ+0x36840], R9 ;  /* 0x03684009050075a7 */ /* 0x000ea4000802017f */
[----:B--2---:R-:W-:Y:S05]  /*c040*/  @!P1 BRA `(.L_x_167) ;  /* 0x0000002800849947 */ /* 0x004fea0003800000 */
.L_x_228:
[----:B------:R-:W3:Y:S01]  /*c050*/  LDL R10, [R1+0xc] ;  /* 0x00000c00010a7983 */ /* 0x000ee20000100800 */
[----:B------:R-:W4:Y:S02]  /*c060*/  S2R R11, SR_TID.X ;  /* 0x00000000000b7919 */ /* 0x000f240000002100 */
[----:B----4-:R-:W-:-:S13]  /*c070*/  LOP3.LUT P1, RZ, R11, 0x7f, RZ, 0xc0, !PT ;  /* 0x0000007f0bff7812 */ /* 0x010fda000782c0ff */
[----:B--2---:R-:W-:-:S04]  /*c080*/  @!P1 IMAD.MOV.U32 R9, RZ, RZ, 0xa800 ;  /* 0x0000a800ff099424 */ /* 0x004fc800078e00ff */
[----:B------:R3:W-:Y:S02]  /*c090*/  @!P1 SYNCS.ARRIVE.TRANS64 RZ, [R5+URZ+0x36830], R9 ;  /* 0x0368300905ff99a7 */ /* 0x0007e4000800003f */
[----:B---3--:R-:W-:-:S04]  /*c0a0*/  PRMT R9, R10, 0x9910, RZ ;  /* 0x000099100a097816 */ /* 0x008fc800000000ff */
[----:B------:R-:W-:-:S13]  /*c0b0*/  ISETP.NE.AND P1, PT, R9, 0x2, PT ;  /* 0x000000020900780c */ /* 0x000fda0003f25270 */
[----:B------:R-:W-:Y:S05]  /*c0c0*/  @P1 BRA `(.L_x_168) ;  /* 0x0000000000041947 */ /* 0x000fea0003800000 */
[----:B------:R-:W-:Y:S01]  /*c0d0*/  BPT.TRAP 0x1 ;  /* 0x000000040000795c */ /* 0x000fe20000300000 */
.L_x_168:
[----:B------:R-:W-:-:S13]  /*c0e0*/  LOP3.LUT P1, RZ, R19, 0x1, RZ, 0xc0, !PT ;  /* 0x0000000113ff7812 */ /* 0x000fda000782c0ff */
[----:B------:R-:W-:Y:S05]  /*c0f0*/  @P1 BRA `(.L_x_169) ;  /* 0x0000000000041947 */ /* 0x000fea0003800000 */
[----:B------:R-:W-:Y:S01]  /*c100*/  BPT.TRAP 0x1 ;  /* 0x000000040000795c */ /* 0x000fe20000300000 */
.L_x_169:
[----:B------:R-:W2:Y:S01]  /*c110*/  S2R R10, SR_CgaCtaId ;  /* 0x00000000000a7919 */ /* 0x000ea20000008800 */
[----:B------:R-:W-:Y:S01]  /*c120*/  MOV R9, 0x400 ;  /* 0x0000040000097802 */ /* 0x000fe20000000f00 */
[----:B------:R-:W-:Y:S01]  /*c130*/  UIADD3 UR4, UP0, UR36, 0x370, URZ ;  /* 0x0000037024047890 */ /* 0x000fe2000ff1e03f */
[----:B------:R-:W-:Y:S01]  /*c140*/  R2UR UR9, R5 ;  /* 0x00000000050972ca */ /* 0x000fe200000e0000 */
[----:B------:R-:W-:Y:S01]  /*c150*/  IMAD R5, R16, 0x5400, R21 ;  /* 0x0000540010057824 */ /* 0x000fe200078e0215 */
[----:B------:R-:W-:Y:S01]  /*c160*/  R2UR UR11, R18 ;  /* 0x00000000120b72ca */ /* 0x000fe200000e0000 */
[----:B------:R-:W-:Y:S01]  /*c170*/  UMOV UR10, URZ ;  /* 0x0000003f000a7c82 */ /* 0x000fe20008000000 */
[----:B------:R-:W-:Y:S01]  /*c180*/  R2UR UR5, R20 ;  /* 0x00000000140572ca */ /* 0x000fe200000e0000 */
[----:B------:R-:W-:Y:S01]  /*c190*/  UMOV UR18, 0x30000 ;  /* 0x0003000000127882 */ /* 0x000fe20000000000 */
[----:B------:R-:W-:Y:S01]  /*c1a0*/  R2UR UR12, R0 ;  /* 0x00000000000c72ca */ /* 0x000fe200000e0000 */
[----:B------:R-:W-:Y:S01]  /*c1b0*/  UMOV UR6, 0x0 ;  /* 0x0000000000067882 */ /* 0x000fe20000000000 */
[----:B-----5:R-:W-:Y:S01]  /*c1c0*/  R2UR UR13, R6 ;  /* 0x00000000060d72ca */ /* 0x020fe200000e0000 */
[----:B------:R-:W-:Y:S01]  /*c1d0*/  UMOV UR7, 0x14f00000 ;  /* 0x14f0000000077882 */ /* 0x000fe20000000000 */
[----:B------:R-:W-:-:S03]  /*c1e0*/  UMOV UR16, 0x40 ;  /* 0x0000004000107882 */ /* 0x000fc60000000000 */
[----:B------:R-:W-:-:S04]  /*c1f0*/  UIADD3 UR9, UR9, 0x36830, URZ ;  /* 0x0003683009097890 */ /* 0x000fc8000fffe03f */
[----:B------:R-:W-:Y:S02]  /*c200*/  UIMAD UR11, UR11, 0x70, UR5 ;  /* 0x000000700b0b78a4 */ /* 0x000fe4000f8e0205 */
[----:B------:R-:W-:Y:S01]  /*c210*/  UIADD3.X UR5, URZ, UR37, URZ, UP0, !UPT ;  /* 0x000000253f057290 */ /* 0x000fe200087fe43f */
[----:B--2---:R-:W-:-:S05]  /*c220*/  LEA R9, R10, R9, 0x18 ;  /* 0x000000090a097211 */ /* 0x004fca00078ec0ff */
[----:B------:R-:W-:-:S05]  /*c230*/  IMAD R5, R5, 0x2, R9 ;  /* 0x0000000205057824 */ /* 0x000fca00078e0209 */
[----:B------:R-:W-:Y:S01]  /*c240*/  R2UR UR8, R5 ;  /* 0x00000000050872ca */ /* 0x000fe200000e0000 */
[----:B------:R-:W-:-:S12]  /*c250*/  IMAD.MOV.U32 R5, RZ, RZ, R6 ;  /* 0x000000ffff057224 */ /* 0x000fd800078e0006 */
[----:B------:R-:W-:Y:S02]  /*c260*/  UIADD3 UR14, UR8, 0x21400, URZ ;  /* 0x00021400080e7890 */ /* 0x000fe4000fffe03f */
[----:B------:R-:W-:Y:S02]  /*c270*/  UIADD3 UR15, UR8, 0x24c00, URZ ;  /* 0x00024c00080f7890 */ /* 0x000fe4000fffe03f */
[----:B------:R-:W-:-:S03]  /*c280*/  UIADD3 UR17, UR8, 0x28400, URZ ;  /* 0x0002840008117890 */ /* 0x000fc6000fffe03f */
[----:B------:R-:W-:Y:S01]  /*c290*/  UMOV UR8, UR14 ;  /* 0x0000000e00087c82 */ /* 0x000fe20008000000 */
[----:B------:R-:W-:Y:S01]  /*c2a0*/  UMOV UR14, 0x80 ;  /* 0x00000080000e7882 */ /* 0x000fe20000000000 */
[----:B------:R2:W-:Y:S02]  /*c2b0*/  UTMALDG.4D.MULTICAST [UR8], [UR4], UR18, desc[UR6] ;  /* 0x00000608040073b4 */ /* 0x0005e40008019812 */
[----:B--2---:R-:W-:Y:S01]  /*c2c0*/  UMOV UR8, UR15 ;  /* 0x0000000f00087c82 */ /* 0x004fe20008000000 */
[----:B------:R-:W-:Y:S02]  /*c2d0*/  UMOV UR10, UR16 ;  /* 0x00000010000a7c82 */ /* 0x000fe40008000000 */
[----:B------:R2:W-:Y:S02]  /*c2e0*/  UTMALDG.4D.MULTICAST [UR8], [UR4], UR18, desc[UR6] ;  /* 0x00000608040073b4 */ /* 0x0005e40008019812 */
[----:B--2---:R-:W-:Y:S01]  /*c2f0*/  UMOV UR8, UR17 ;  /* 0x0000001100087c82 */ /* 0x004fe20008000000 */
[----:B------:R-:W-:-:S02]  /*c300*/  UMOV UR10, UR14 ;  /* 0x0000000e000a7c82 */ /* 0x000fc40008000000 */
[----:B------:R2:W-:Y:S02]  /*c310*/  UTMALDG.4D.MULTICAST [UR8], [UR4], UR18, desc[UR6] ;  /* 0x00000608040073b4 */ /* 0x0005e40008019812 */
[----:B--2---:R-:W-:Y:S01]  /*c320*/  NOP ;  /* 0x0000000000007918 */ /* 0x004fe20000000000 */
.L_x_165:
[----:B-1----:R-:W2:Y:S04]  /*c330*/  LDL.LU R15, [R1] ;  /* 0x00000000010f7983 */ /* 0x002ea80000300800 */
[----:B------:R-:W3:Y:S04]  /*c340*/  LDL.LU R14, [R1+0x4] ;  /* 0x00000400010e7983 */ /* 0x000ee80000300800 */
[----:B------:R-:W4:Y:S01]  /*c350*/  LDL R13, [R1+0x24] ;  /* 0x00002400010d7983 */ /* 0x000f220000100800 */
[----:B------:R-:W-:-:S03]  /*c360*/  MOV R10, 0x400 ;  /* 0x00000400000a7802 */ /* 0x000fc60000000f00 */
[----:B------:R-:W5:Y:S01]  /*c370*/  LDL.LU R9, [R1+0x20] ;  /* 0x0000200001097983 */ /* 0x000f620000300800 */
[----:B------:R-:W1:Y:S01]  /*c380*/  S2R R11, SR_CgaCtaId ;  /* 0x00000000000b7919 */ /* 0x000e620000008800 */
[----:B------:R-:W-:Y:S05]  /*c390*/  WARPSYNC.ALL ;  /* 0x0000000000007948 */ /* 0x000fea0003800000 */
[----:B------:R-:W-:-:S13]  /*c3a0*/  ELECT P1, URZ, PT ;  /* 0x00000000003f782f */ /* 0x000fda0003820000 */
[----:B------:R-:W-:Y:S01]  /*c3b0*/  @P1 R2UR UR11, R7 ;  /* 0x00000000070b12ca */ /* 0x000fe200000e0000 */
[----:B------:R-:W-:-:S04]  /*c3c0*/  UIADD3 UR4, UP0, UR36, 0x270, URZ ;  /* 0x0000027024047890 */ /* 0x000fc8000ff1e03f */
        /* <DEDUP_REMOVED lines=21> */
[C---:B---3--:R-:W-:Y:S02]  /*c520*/  @P1 R2UR UR12, R14.reuse ;  /* 0x000000000e0c12ca */ /* 0x048fe400000e0000 */
[----:B------:R-:W-:Y:S02]  /*c530*/  @P1 R2UR UR21, R15 ;  /* 0x000000000f1512ca */ /* 0x000fe400000e0000 */
[----:B------:R-:W-:Y:S02]  /*c540*/  @P1 R2UR UR20, R14 ;  /* 0x000000000e1412ca */ /* 0x000fe400000e0000 */
[----:B----4-:R-:W-:-:S07]  /*c550*/  LOP3.LUT R6, R13, 0x1, RZ, 0xc, !PT ;  /* 0x000000010d067812 */ /* 0x010fce00078e0cff */
[----:B------:R1:W-:Y:S01]  /*c560*/  UTMALDG.4D [UR8], [UR4], desc[UR6] ;  /* 0x00000608040075b4 */ /* 0x0003e20008019000 */
[----:B------:R-:W-:-:S03]  /*c570*/  SHF.L.U32 R6, R6, 0x1f, RZ ;  /* 0x0000001f06067819 */ /* 0x000fc600000006ff */
        /* <DEDUP_REMOVED lines=8> */
[----:B-----5:R-:W-:Y:S01]  /*c600*/  ISETP.GE.AND P2, PT, R9, 0x71, PT ;  /* 0x000000710900780c */ /* 0x020fe20003f46270 */
[----:B-12---:R-:W-:-:S12]  /*c610*/  @!P1 BRA `(.L_x_171) ;  /* 0x0000002400249947 */ /* 0x006fd80003800000 */
.L_x_229:
[----:B------:R-:W-:Y:S05]  /*c620*/  BSYNC B0 ;  /* 0x0000000000007941 */ /* 0x000fea0003800000 */
.L_x_170:
[----:B------:R-:W-:Y:S05]  /*c630*/  @!P2 BRA `(.L_x_172) ;  /* 0x000000180050a947 */ /* 0x000fea0003800000 */
[----:B-1----:R-:W2:Y:S01]  /*c640*/  LDL R7, [R1+0x14] ;  /* 0x0000140001077983 */ /* 0x002ea20000100800 */
[----:B------:R-:W-:Y:S02]  /*c650*/  IMAD.MOV.U32 R6, RZ, RZ, 0x1 ;  /* 0x00000001ff067424 */ /* 0x000fe400078e00ff */
[----:B--2---:R-:W-:-:S05]  /*c660*/  IMAD.MOV R13, RZ, RZ, -R7 ;  /* 0x000000ffff0d7224 */ /* 0x004fca00078e0a07 */
[----:B------:R-:W-:-:S05]  /*c670*/  VIADDMNMX R13, R13, R6, 0xffffffff, !PT ;  /* 0xffffffff0d0d7446 */ /* 0x000fca0007800106 */
[----:B------:R-:W-:-:S05]  /*c680*/  IMAD.IADD R6, R7, 0x1, R13 ;  /* 0x0000000107067824 */ /* 0x000fca00078e020d */
        /* <DEDUP_REMOVED lines=22> */
[----:B------:R-:W-:-:S04]  /*c7f0*/  IMAD.MOV R10, RZ, RZ, -R7 ;  /* 0x000000ffff0a7224 */ /* 0x000fc800078e0a07 */
[----:B------:R-:W-:Y:S02]  /*c800*/  IMAD R6, R15, R10, R6 ;  /* 0x0000000a0f067224 */ /* 0x000fe400078e0206 */
[----:B------:R-:W-:Y:S02]  /*c810*/  IMAD R15, R12, UR4, RZ ;  /* 0x000000040c0f7c24 */ /* 0x000fe4000f8e02ff */
[----:B------:R-:W-:Y:S02]  /*c820*/  IMAD.MOV.U32 R10, RZ, RZ, R7 ;  /* 0x000000ffff0a7224 */ /* 0x000fe400078e0007 */
[C---:B------:R-:W-:Y:S02]  /*c830*/  IMAD R7, R4.reuse, UR5, R15 ;  /* 0x0000000504077c24 */ /* 0x040fe4000f8e020f */
[----:B------:R-:W-:-:S04]  /*c840*/  IMAD.WIDE.U32 R10, R4, UR4, R10 ;  /* 0x00000004040a7c25 */ /* 0x000fc8000f8e000a */
[----:B------:R-:W-:Y:S01]  /*c850*/  IMAD.IADD R7, R7, 0x1, R11 ;  /* 0x0000000107077824 */ /* 0x000fe200078e020b */
[----:B------:R-:W-:-:S04]  /*c860*/  LEA R2, P1, R10, R2, 0x2 ;  /* 0x000000020a027211 */ /* 0x000fc800078210ff */
[----:B------:R-:W-:-:S05]  /*c870*/  LEA.HI.X R3, R10, R3, R7, 0x2, P1 ;  /* 0x000000030a037211 */ /* 0x000fca00008f1407 */
[----:B------:R1:W5:Y:S04]  /*c880*/  LDG.E R7, desc[UR6][R2.64] ;  /* 0x0000000602077981 */ /* 0x000368000c1e1900 */
.L_x_176:
[----:B-1----:R-:W1:Y:S01]  /*c890*/  S2R R3, SR_CgaCtaId ;  /* 0x0000000000037919 */ /* 0x002e620000008800 */
[----:B------:R-:W-:-:S04]  /*c8a0*/  MOV R2, 0x400 ;  /* 0x0000040000027802 */ /* 0x000fc80000000f00 */
[----:B-1----:R-:W-:Y:S02]  /*c8b0*/  LEA R2, R3, R2, 0x18 ;  /* 0x0000000203027211 */ /* 0x002fe400078ec0ff */
[----:B------:R-:W-:-:S03]  /*c8c0*/  SHF.L.U32 R3, R14, 0x1f, RZ ;  /* 0x0000001f0e037819 */ /* 0x000fc600000006ff */
[----:B------:R-:W-:-:S04]  /*c8d0*/  IMAD R2, R9, 0x8, R2 ;  /* 0x0000000809027824 */ /* 0x000fc800078e0202 */
[----:B------:R-:W1:Y:S02]  /*c8e0*/  SYNCS.PHASECHK.TRANS64.TRYWAIT P1, [R2+URZ+0x36840], R3 ;  /* 0x03684003020075a7 */ /* 0x000e64000802017f */
[----:B-1----:R-:W-:Y:S05]  /*c8f0*/  @!P1 BRA `(.L_x_177) ;  /* 0x00000020008c9947 */ /* 0x002fea0003800000 */
.L_x_230:
[----:B------:R-:W2:Y:S01]  /*c900*/  LDL R10, [R1+0xc] ;  /* 0x00000c00010a7983 */ /* 0x000ea20000100800 */
[----:B------:R-:W3:Y:S02]  /*c910*/  S2R R11, SR_TID.X ;  /* 0x00000000000b7919 */ /* 0x000ee40000002100 */
[----:B---3--:R-:W-:-:S13]  /*c920*/  LOP3.LUT P1, RZ, R11, 0x7f, RZ, 0xc0, !PT ;  /* 0x0000007f0bff7812 */ /* 0x008fda000782c0ff */
[----:B-1----:R-:W-:-:S04]  /*c930*/  @!P1 IMAD.MOV.U32 R3, RZ, RZ, 0xa800 ;  /* 0x0000a800ff039424 */ /* 0x002fc800078e00ff */
[----:B------:R2:W-:Y:S02]  /*c940*/  @!P1 SYNCS.ARRIVE.TRANS64 RZ, [R2+URZ+0x36830], R3 ;  /* 0x0368300302ff99a7 */ /* 0x0005e4000800003f */
[----:B--2---:R-:W-:-:S04]  /*c950*/  PRMT R3, R10, 0x9910, RZ ;  /* 0x000099100a037816 */ /* 0x004fc800000000ff */
[----:B------:R-:W-:-:S13]  /*c960*/  ISETP.NE.AND P2, PT, R3, 0x2, PT ;  /* 0x000000020300780c */ /* 0x000fda0003f45270 */
[----:B------:R-:W-:Y:S05]  /*c970*/  @P2 BRA `(.L_x_178) ;  /* 0x0000000000042947 */ /* 0x000fea0003800000 */
[----:B------:R-:W-:Y:S01]  /*c980*/  BPT.TRAP 0x1 ;  /* 0x000000040000795c */ /* 0x000fe20000300000 */
.L_x_178:
[----:B------:R-:W-:-:S13]  /*c990*/  LOP3.LUT P1, RZ, R19, 0x1, RZ, 0xc0, !PT ;  /* 0x0000000113ff7812 */ /* 0x000fda000782c0ff */
[----:B------:R-:W-:Y:S05]  /*c9a0*/  @P1 BRA `(.L_x_179) ;  /* 0x0000000000041947 */ /* 0x000fea0003800000 */
[----:B------:R-:W-:Y:S01]  /*c9b0*/  BPT.TRAP 0x1 ;  /* 0x000000040000795c */ /* 0x000fe20000300000 */
.L_x_179:
[----:B------:R-:W1:Y:S01]  /*c9c0*/  S2R R11, SR_CgaCtaId ;  /* 0x00000000000b7919 */ /* 0x000e620000008800 */
        /* <DEDUP_REMOVED lines=12> */
[----:B------:R-:W-:Y:S01]  /*ca90*/  UMOV UR17, 0x40 ;  /* 0x0000004000117882 */ /* 0x000fe20000000000 */
[----:B------:R-:W-:Y:S01]  /*caa0*/  UMOV UR18, 0x80 ;  /* 0x0000008000127882 */ /* 0x000fe20000000000 */
[----:B------:R-:W-:Y:S01]  /*cab0*/  SHF.L.U32 R3, R17, 0x1f, RZ ;  /* 0x0000001f11037819 */ /* 0x000fe200000006ff */
[----:B------:R-:W-:-:S04]  /*cac0*/  UIADD3 UR9, UR9, 0x36830, URZ ;  /* 0x0003683009097890 */ /* 0x000fc8000fffe03f */
[----:B------:R-:W-:Y:S02]  /*cad0*/  UIMAD UR11, UR11, 0x70, UR5 ;  /* 0x000000700b0b78a4 */ /* 0x000fe4000f8e0205 */
[----:B------:R-:W-:Y:S01]  /*cae0*/  UIADD3.X UR5, URZ, UR37, URZ, UP0, !UPT ;  /* 0x000000253f057290 */ /* 0x000fe200087fe43f */
[----:B-1----:R-:W-:-:S05]  /*caf0*/  LEA R10, R11, R10, 0x18 ;  /* 0x0000000a0b0a7211 */ /* 0x002fca00078ec0ff */
[----:B------:R-:W-:-:S05]  /*cb00*/  IMAD R2, R2, 0x2, R10 ;  /* 0x0000000202027824 */ /* 0x000fca00078e020a */
[----:B------:R-:W-:Y:S01]  /*cb10*/  R2UR UR8, R2 ;  /* 0x00000000020872ca */ /* 0x000fe200000e0000 */
[----:B------:R-:W-:-:S12]  /*cb20*/  IMAD R2, R16, 0x8, R10 ;  /* 0x0000000810027824 */ /* 0x000fd800078e020a */
[----:B------:R-:W-:Y:S02]  /*cb30*/  UIADD3 UR14, UR8, 0x21400, URZ ;  /* 0x00021400080e7890 */ /* 0x000fe4000fffe03f */
[----:B------:R-:W-:Y:S02]  /*cb40*/  UIADD3 UR15, UR8, 0x24c00, URZ ;  /* 0x00024c00080f7890 */ /* 0x000fe4000fffe03f */
[----:B------:R-:W-:-:S03]  /*cb50*/  UIADD3 UR16, UR8, 0x28400, URZ ;  /* 0x0002840008107890 */ /* 0x000fc6000fffe03f */
[----:B------:R-:W-:Y:S02]  /*cb60*/  UMOV UR8, UR14 ;  /* 0x0000000e00087c82 */ /* 0x000fe40008000000 */
[----:B------:R1:W-:Y:S02]  /*cb70*/  UTMALDG.4D.MULTICAST [UR8], [UR4], UR19, desc[UR6] ;  /* 0x00000608040073b4 */ /* 0x0003e40008019813 */
[----:B-1----:R-:W-:Y:S01]  /*cb80*/  UMOV UR8, UR15 ;  /* 0x0000000f00087c82 */ /* 0x002fe20008000000 */
[----:B------:R-:W-:Y:S02]  /*cb90*/  UMOV UR10, UR17 ;  /* 0x00000011000a7c82 */ /* 0x000fe40008000000 */
[----:B------:R1:W-:Y:S02]  /*cba0*/  UTMALDG.4D.MULTICAST [UR8], [UR4], UR19, desc[UR6] ;  /* 0x00000608040073b4 */ /* 0x0003e40008019813 */
[----:B-1----:R-:W-:Y:S01]  /*cbb0*/  UMOV UR8, UR16 ;  /* 0x0000001000087c82 */ /* 0x002fe20008000000 */
[----:B------:R-:W-:-:S02]  /*cbc0*/  UMOV UR10, UR18 ;  /* 0x00000012000a7c82 */ /* 0x000fc40008000000 */
[----:B------:R1:W-:Y:S01]  /*cbd0*/  UTMALDG.4D.MULTICAST [UR8], [UR4], UR19, desc[UR6] ;  /* 0x00000608040073b4 */ /* 0x0003e20008019813 */
[----:B------:R-:W2:Y:S02]  /*cbe0*/  SYNCS.PHASECHK.TRANS64.TRYWAIT P1, [R2+URZ+0x36860], R3 ;  /* 0x03686003020075a7 */ /* 0x000ea4000802017f */
[----:B-12---:R-:W-:Y:S05]  /*cbf0*/  @!P1 BRA `(.L_x_180) ;  /* 0x0000001c00e09947 */ /* 0x006fea0003800000 */
.L_x_231:
[----:B------:R-:W2:Y:S02]  /*cc00*/  S2R R10, SR_TID.X ;  /* 0x00000000000a7919 */ /* 0x000ea40000002100 */
[----:B--2---:R-:W-:-:S13]  /*cc10*/  LOP3.LUT P1, RZ, R10, 0x7f, RZ, 0xc0, !PT ;  /* 0x0000007f0aff7812 */ /* 0x004fda000782c0ff */
[----:B-1----:R-:W-:-:S04]  /*cc20*/  @!P1 IMAD.MOV.U32 R3, RZ, RZ, 0xa800 ;  /* 0x0000a800ff039424 */ /* 0x002fc800078e00ff */
[----:B------:R1:W-:Y:S01]  /*cc30*/  @!P1 SYNCS.ARRIVE.TRANS64 RZ, [R2+URZ+0x36850], R3 ;  /* 0x0368500302ff99a7 */ /* 0x0003e2000800003f */
[----:B------:R-:W-:Y:S05]  /*cc40*/  @P2 BRA `(.L_x_181) ;  /* 0x0000000000042947 */ /* 0x000fea0003800000 */
[----:B------:R-:W-:Y:S01]  /*cc50*/  BPT.TRAP 0x1 ;  /* 0x000000040000795c */ /* 0x000fe20000300000 */
.L_x_181:
[----:B------:R-:W-:-:S13]  /*cc60*/  LOP3.LUT P1, RZ, R19, 0x1, RZ, 0xc0, !PT ;  /* 0x0000000113ff7812 */ /* 0x000fda000782c0ff */
[----:B------:R-:W-:Y:S05]  /*cc70*/  @P1 BRA `(.L_x_182) ;  /* 0x0000000000041947 */ /* 0x000fea0003800000 */
[----:B------:R-:W-:Y:S01]  /*cc80*/  BPT.TRAP 0x1 ;  /* 0x000000040000795c */ /* 0x000fe20000300000 */
.L_x_182:
[----:B------:R-:W2:Y:S01]  /*cc90*/  S2R R11, SR_CgaCtaId ;  /* 0x00000000000b7919 */ /* 0x000ea20000008800 */
[----:B------:R-:W-:Y:S01]  /*cca0*/  MOV R10, 0x400 ;  /* 0x00000400000a7802 */ /* 0x000fe20000000f00 */
[----:B-1----:R-:W-:Y:S01]  /*ccb0*/  IMAD R3, R16, 0x5400, R21 ;  /* 0x0000540010037824 */ /* 0x002fe200078e0215 */
[----:B------:R-:W-:Y:S01]  /*ccc0*/  R2UR UR11, R18 ;  /* 0x00000000120b72ca */ /* 0x000fe200000e0000 */
[----:B------:R-:W-:Y:S01]  /*ccd0*/  UIADD3 UR4, UP0, UR36, 0x470, URZ ;  /* 0x0000047024047890 */ /* 0x000fe2000ff1e03f */
[----:B------:R-:W-:Y:S01]  /*cce0*/  R2UR UR5, R20 ;  /* 0x00000000140572ca */ /* 0x000fe200000e0000 */
[----:B------:R-:W-:Y:S01]  /*ccf0*/  UMOV UR10, URZ ;  /* 0x0000003f000a7c82 */ /* 0x000fe20008000000 */
[----:B------:R-:W-:Y:S01]  /*cd00*/  R2UR UR9, R2 ;  /* 0x00000000020972ca */ /* 0x000fe200000e0000 */
[----:B------:R-:W-:Y:S01]  /*cd10*/  UMOV UR17, 0x30000 ;  /* 0x0003000000117882 */ /* 0x000fe20000000000 */
[----:B------:R-:W-:Y:S01]  /*cd20*/  R2UR UR13, R5 ;  /* 0x00000000050d72ca */ /* 0x000fe200000e0000 */
[----:B------:R-:W-:Y:S01]  /*cd30*/  UMOV UR6, 0x0 ;  /* 0x0000000000067882 */ /* 0x000fe20000000000 */
[----:B------:R-:W-:Y:S01]  /*cd40*/  R2UR UR12, R0 ;  /* 0x00000000000c72ca */ /* 0x000fe200000e0000 */
[----:B------:R-:W-:Y:S01]  /*cd50*/  UMOV UR7, 0x14f00000 ;  /* 0x14f0000000077882 */ /* 0x000fe20000000000 */
[----:B------:R-:W-:Y:S01]  /*cd60*/  UMOV UR16, 0x40 ;  /* 0x0000004000107882 */ /* 0x000fe20000000000 */
[----:B------:R-:W-:-:S02]  /*cd70*/  IMAD.MOV.U32 R5, RZ, RZ, R7 ;  /* 0x000000ffff057224 */ /* 0x000fc400078e0007 */
[----:B------:R-:W-:Y:S02]  /*cd80*/  IMAD.MOV.U32 R18, RZ, RZ, R6 ;  /* 0x000000ffff127224 */ /* 0x000fe400078e0006 */
[----:B------:R-:W-:Y:S02]  /*cd90*/  UIMAD UR11, UR11, 0x70, UR5 ;  /* 0x000000700b0b78a4 */ /* 0x000fe4000f8e0205 */
[----:B------:R-:W-:Y:S02]  /*cda0*/  UIADD3 UR9, UR9, 0x36850, URZ ;  /* 0x0003685009097890 */ /* 0x000fe4000fffe03f */
[----:B------:R-:W-:Y:S01]  /*cdb0*/  UIADD3.X UR5, URZ, UR37, URZ, UP0, !UPT ;  /* 0x000000253f057290 */ /* 0x000fe200087fe43f */
[----:B--2---:R-:W-:-:S05]  /*cdc0*/  LEA R10, R11, R10, 0x18 ;  /* 0x0000000a0b0a7211 */ /* 0x004fca00078ec0ff */
[----:B------:R-:W-:-:S05]  /*cdd0*/  IMAD R3, R3, 0x2, R10 ;  /* 0x0000000203037824 */ /* 0x000fca00078e020a */
[----:B------:R-:W-:-:S13]  /*cde0*/  R2UR UR15, R3 ;  /* 0x00000000030f72ca */ /* 0x000fda00000e0000 */
[----:B------:R-:W-:Y:S02]  /*cdf0*/  UIADD3 UR8, UR15, 0x400, URZ ;  /* 0x000004000f087890 */ /* 0x000fe4000fffe03f */
[----:B------:R-:W-:Y:S02]  /*ce00*/  UIADD3 UR14, UR15, 0x3c00, URZ ;  /* 0x00003c000f0e7890 */ /* 0x000fe4000fffe03f */
[----:B------:R-:W-:-:S05]  /*ce10*/  UIADD3 UR15, UR15, 0x7400, URZ ;  /* 0x000074000f0f7890 */ /* 0x000fca000fffe03f */
[----:B------:R1:W-:Y:S02]  /*ce20*/  UTMALDG.4D.MULTICAST [UR8], [UR4], UR17, desc[UR6] ;  /* 0x00000608040073b4 */ /* 0x0003e40008019811 */
[----:B-1----:R-:W-:Y:S01]  /*ce30*/  UMOV UR8, UR14 ;  /* 0x0000000e00087c82 */ /* 0x002fe20008000000 */
[----:B------:R-:W-:Y:S01]  /*ce40*/  UMOV UR10, UR16 ;  /* 0x00000010000a7c82 */ /* 0x000fe20008000000 */
[----:B------:R-:W-:Y:S01]  /*ce50*/  UMOV UR14, 0x80 ;  /* 0x00000080000e7882 */ /* 0x000fe20000000000 */
[----:B------:R1:W-:Y:S02]  /*ce60*/  UTMALDG.4D.MULTICAST [UR8], [UR4], UR17, desc[UR6] ;  /* 0x00000608040073b4 */ /* 0x0003e40008019811 */
[----:B-1----:R-:W-:Y:S01]  /*ce70*/  UMOV UR8, UR15 ;  /* 0x0000000f00087c82 */ /* 0x002fe20008000000 */
[----:B------:R-:W-:Y:S02]  /*ce80*/  UMOV UR10, UR14 ;  /* 0x0000000e000a7c82 */ /* 0x000fe40008000000 */
[----:B------:R1:W-:Y:S02]  /*ce90*/  UTMALDG.4D.MULTICAST [UR8], [UR4], UR17, desc[UR6] ;  /* 0x00000608040073b4 */ /* 0x0003e40008019811 */
[----:B-1----:R-:W-:Y:S01]  /*cea0*/  NOP ;  /* 0x0000000000007918 */ /* 0x002fe20000000000 */
.L_x_175:
[----:B------:R-:W-:Y:S05]  /*ceb0*/  BSYNC B0 ;  /* 0x0000000000007941 */ /* 0x000fea0003800000 */
.L_x_174:
[----:B------:R-:W2:Y:S01]  /*cec0*/  LDL.LU R2, [R1+0x14] ;  /* 0x0000140001027983 */ /* 0x000ea20000300800 */
[----:B------:R-:W-:Y:S02]  /*ced0*/  IMAD.MOV.U32 R16, RZ, RZ, R9 ;  /* 0x000000ffff107224 */ /* 0x000fe400078e0009 */
[----:B------:R-:W-:Y:S02]  /*cee0*/  IMAD.MOV.U32 R17, RZ, RZ, R14 ;  /* 0x000000ffff117224 */ /* 0x000fe400078e000e */
[----:B--2---:R-:W-:-:S07]  /*cef0*/  VIADD R6, R2, 0xfffffffd ;  /* 0xfffffffd02067836 */ /* 0x004fce0000000000 */
.L_x_173:
[----:B------:R-:W-:Y:S01]  /*cf00*/  IMAD.MOV R13, RZ, RZ, -R13 ;  /* 0x000000ffff0d7224 */ /* 0x000fe200078e0a0d */
[----:B------:R-:W-:Y:S04]  /*cf10*/  BSSY B0, `(.L_x_172) ;  /* 0x0000106000007945 */ /* 0x000fe80003800000 */
[----:B------:R-:W-:-:S13]  /*cf20*/  ISETP.NE.AND P1, PT, R8, R13, PT ;  /* 0x0000000d0800720c */ /* 0x000fda0003f25270 */
[----:B------:R-:W-:Y:S05]  /*cf30*/  @!P1 BRA `(.L_x_183) ;  /* 0x00000010000c9947 */ /* 0x000fea0003800000 */
[----:B------:R-:W-:-:S07]  /*cf40*/  IMAD.MOV.U32 R8, RZ, RZ, R5 ;  /* 0x000000ffff087224 */ /* 0x000fce00078e0005 */
.L_x_202:
[----:B------:R-:W-:Y:S01]  /*cf50*/  VIADD R7, R16, 0x1 ;  /* 0x0000000110077836 */ /* 0x000fe20000000000 */
[----:B------:R-:W-:Y:S04]  /*cf60*/  BSSY B1, `(.L_x_184) ;  /* 0x000007e000017945 */ /* 0x000fe80003800000 */
[----:B------:R-:W-:-:S04]  /*cf70*/  ISETP.NE.AND P1, PT, R7, 0x2, PT ;  /* 0x000000020700780c */ /* 0x000fc80003f25270 */
[----:B-1----:R-:W-:Y:S02]  /*cf80*/  SEL R10, RZ, 0x1, P1 ;  /* 0x00000001ff0a7807 */ /* 0x002fe40000800000 */
        /* <DEDUP_REMOVED lines=19> */
[----:B------:R-:W-:-:S04]  /*d0c0*/  IMAD.WIDE.U32 R2, R4, UR4, R2 ;  /* 0x0000000404027c25 */ /* 0x000fc8000f8e0002 */
[----:B------:R-:W-:Y:S01]  /*d0d0*/  IMAD.IADD R13, R13, 0x1, R3 ;  /* 0x000000010d0d7824 */ /* 0x000fe200078e0203 */
[----:B-1----:R-:W-:-:S04]  /*d0e0*/  LEA R8, P1, R2, R8, 0x2 ;  /* 0x0000000802087211 */ /* 0x002fc800078210ff */
[----:B------:R-:W-:-:S05]  /*d0f0*/  LEA.HI.X R9, R2, R9, R13, 0x2, P1 ;  /* 0x0000000902097211 */ /* 0x000fca00008f140d */
[----:B------:R1:W5:Y:S04]  /*d100*/  LDG.E R8, desc[UR6][R8.64] ;  /* 0x0000000608087981 */ /* 0x000368000c1e1900 */
.L_x_186:
[----:B------:R-:W2:Y:S01]  /*d110*/  S2R R3, SR_CgaCtaId ;  /* 0x0000000000037919 */ /* 0x000ea20000008800 */
[----:B------:R-:W-:-:S04]  /*d120*/  MOV R2, 0x400 ;  /* 0x0000040000027802 */ /* 0x000fc80000000f00 */
[----:B--2---:R-:W-:Y:S02]  /*d130*/  LEA R2, R3, R2, 0x18 ;  /* 0x0000000203027211 */ /* 0x004fe400078ec0ff */
[----:B------:R-:W-:-:S03]  /*d140*/  SHF.L.U32 R3, R10, 0x1f, RZ ;  /* 0x0000001f0a037819 */ /* 0x000fc600000006ff */
[----:B------:R-:W-:-:S04]  /*d150*/  IMAD R2, R7, 0x8, R2 ;  /* 0x0000000807027824 */ /* 0x000fc800078e0202 */
[----:B------:R-:W2:Y:S02]  /*d160*/  SYNCS.PHASECHK.TRANS64.TRYWAIT P1, [R2+URZ+0x36840], R3 ;  /* 0x03684003020075a7 */ /* 0x000ea4000802017f */
[----:B--2---:R-:W-:Y:S05]  /*d170*/  @!P1 BRA `(.L_x_187) ;  /* 0x0000001800949947 */ /* 0x004fea0003800000 */
.L_x_232:
[----:B-1----:R-:W3:Y:S01]  /*d180*/  LDL R9, [R1+0xc] ;  /* 0x00000c0001097983 */ /* 0x002ee20000100800 */
[----:B------:R-:W1:Y:S02]  /*d190*/  S2R R13, SR_TID.X ;  /* 0x00000000000d7919 */ /* 0x000e640000002100 */
[----:B-1----:R-:W-:-:S13]  /*d1a0*/  LOP3.LUT P1, RZ, R13, 0x7f, RZ, 0xc0, !PT ;  /* 0x0000007f0dff7812 */ /* 0x002fda000782c0ff */
[----:B--2---:R-:W-:-:S04]  /*d1b0*/  @!P1 IMAD.MOV.U32 R3, RZ, RZ, 0xa800 ;  /* 0x0000a800ff039424 */ /* 0x004fc800078e00ff */
[----:B------:R3:W-:Y:S02]  /*d1c0*/  @!P1 SYNCS.ARRIVE.TRANS64 RZ, [R2+URZ+0x36830], R3 ;  /* 0x0368300302ff99a7 */ /* 0x0007e4000800003f */
[----:B---3--:R-:W-:-:S04]  /*d1d0*/  PRMT R3, R9, 0x9910, RZ ;  /* 0x0000991009037816 */ /* 0x008fc800000000ff */
[----:B------:R-:W-:-:S13]  /*d1e0*/  ISETP.NE.AND P2, PT, R3, 0x2, PT ;  /* 0x000000020300780c */ /* 0x000fda0003f45270 */
[----:B------:R-:W-:Y:S05]  /*d1f0*/  @P2 BRA `(.L_x_188) ;  /* 0x0000000000042947 */ /* 0x000fea0003800000 */
[----:B------:R-:W-:Y:S01]  /*d200*/  BPT.TRAP 0x1 ;  /* 0x000000040000795c */ /* 0x000fe20000300000 */
.L_x_188:
[----:B------:R-:W-:-:S13]  /*d210*/  LOP3.LUT P1, RZ, R19, 0x1, RZ, 0xc0, !PT ;  /* 0x0000000113ff7812 */ /* 0x000fda000782c0ff */
[----:B------:R-:W-:Y:S05]  /*d220*/  @P1 BRA `(.L_x_189) ;  /* 0x0000000000041947 */ /* 0x000fea0003800000 */
[----:B------:R-:W-:Y:S01]  /*d230*/  BPT.TRAP 0x1 ;  /* 0x000000040000795c */ /* 0x000fe20000300000 */
.L_x_189:
        /* <DEDUP_REMOVED lines=36> */
.L_x_233:
[----:B------:R-:W2:Y:S02]  /*d480*/  S2R R3, SR_TID.X ;  /* 0x0000000000037919 */ /* 0x000ea40000002100 */
[----:B--2---:R-:W-:-:S13]  /*d490*/  LOP3.LUT P1, RZ, R3, 0x7f, RZ, 0xc0, !PT ;  /* 0x0000007f03ff7812 */ /* 0x004fda000782c0ff */
[----:B------:R-:W-:-:S04]  /*d4a0*/  @!P1 IMAD.MOV.U32 R3, RZ, RZ, 0xa800 ;  /* 0x0000a800ff039424 */ /* 0x000fc800078e00ff */
[----:B------:R2:W-:Y:S01]  /*d4b0*/  @!P1 SYNCS.ARRIVE.TRANS64 RZ, [R2+URZ+0x36850], R3 ;  /* 0x0368500302ff99a7 */ /* 0x0005e2000800003f */
[----:B------:R-:W-:Y:S05]  /*d4c0*/  @P2 BRA `(.L_x_191) ;  /* 0x0000000000042947 */ /* 0x000fea0003800000 */
[----:B------:R-:W-:Y:S01]  /*d4d0*/  BPT.TRAP 0x1 ;  /* 0x000000040000795c */ /* 0x000fe20000300000 */
.L_x_191:
[----:B------:R-:W-:-:S13]  /*d4e0*/  LOP3.LUT P1, RZ, R19, 0x1, RZ, 0xc0, !PT ;  /* 0x0000000113ff7812 */ /* 0x000fda000782c0ff */
[----:B------:R-:W-:Y:S05]  /*d4f0*/  @P1 BRA `(.L_x_192) ;  /* 0x0000000000041947 */ /* 0x000fea0003800000 */
[----:B------:R-:W-:Y:S01]  /*d500*/  BPT.TRAP 0x1 ;  /* 0x000000040000795c */ /* 0x000fe20000300000 */
.L_x_192:
[----:B------:R-:W3:Y:S01]  /*d510*/  S2R R9, SR_CgaCtaId ;  /* 0x0000000000097919 */ /* 0x000ee20000008800 */
[----:B--2---:R-:W-:Y:S01]  /*d520*/  MOV R3, 0x400 ;  /* 0x0000040000037802 */ /* 0x004fe20000000f00 */
[----:B------:R-:W-:Y:S01]  /*d530*/  IMAD R16, R16, 0x5400, R21 ;  /* 0x0000540010107824 */ /* 0x000fe200078e0215 */
        /* <DEDUP_REMOVED lines=32> */
.L_x_185:
[----:B------:R-:W-:Y:S05]  /*d740*/  BSYNC B1 ;  /* 0x0000000000017941 */ /* 0x000fea0003800000 */
.L_x_184:
        /* <DEDUP_REMOVED lines=28> */
.L_x_195:
[----:B------:R-:W2:Y:S01]  /*d910*/  S2R R3, SR_CgaCtaId ;  /* 0x0000000000037919 */ /* 0x000ea20000008800 */
[----:B------:R-:W-:-:S04]  /*d920*/  MOV R2, 0x400 ;  /* 0x0000040000027802 */ /* 0x000fc80000000f00 */
[----:B--2---:R-:W-:Y:S02]  /*d930*/  LEA R2, R3, R2, 0x18 ;  /* 0x0000000203027211 */ /* 0x004fe400078ec0ff */
[----:B------:R-:W-:-:S03]  /*d940*/  SHF.L.U32 R3, R17, 0x1f, RZ ;  /* 0x0000001f11037819 */ /* 0x000fc600000006ff */
[----:B------:R-:W-:-:S04]  /*d950*/  IMAD R2, R16, 0x8, R2 ;  /* 0x0000000810027824 */ /* 0x000fc800078e0202 */
[----:B------:R-:W2:Y:S02]  /*d960*/  SYNCS.PHASECHK.TRANS64.TRYWAIT P1, [R2+URZ+0x36840], R3 ;  /* 0x03684003020075a7 */ /* 0x000ea4000802017f */
[----:B--2---:R-:W-:Y:S05]  /*d970*/  @!P1 BRA `(.L_x_196) ;  /* 0x0000001000bc9947 */ /* 0x004fea0003800000 */
.L_x_234:
        /* <DEDUP_REMOVED lines=9> */
.L_x_197:
[----:B------:R-:W-:-:S13]  /*da10*/  LOP3.LUT P1, RZ, R19, 0x1, RZ, 0xc0, !PT ;  /* 0x0000000113ff7812 */ /* 0x000fda000782c0ff */
[----:B------:R-:W-:Y:S05]  /*da20*/  @P1 BRA `(.L_x_198) ;  /* 0x0000000000041947 */ /* 0x000fea0003800000 */
[----:B------:R-:W-:Y:S01]  /*da30*/  BPT.TRAP 0x1 ;  /* 0x000000040000795c */ /* 0x000fe20000300000 */
.L_x_198:
        /* <DEDUP_REMOVED lines=36> */
.L_x_235:
[----:B------:R-:W2:Y:S02]  /*dc80*/  S2R R3, SR_TID.X ;  /* 0x0000000000037919 */ /* 0x000ea40000002100 */
[----:B--2---:R-:W-:-:S13]  /*dc90*/  LOP3.LUT P1, RZ, R3, 0x7f, RZ, 0xc0, !PT ;  /* 0x0000007f03ff7812 */ /* 0x004fda000782c0ff */
[----:B------:R-:W-:-:S04]  /*dca0*/  @!P1 IMAD.MOV.U32 R3, RZ, RZ, 0xa800 ;  /* 0x0000a800ff039424 */ /* 0x000fc800078e00ff */
[----:B------:R2:W-:Y:S01]  /*dcb0*/  @!P1 SYNCS.ARRIVE.TRANS64 RZ, [R2+URZ+0x36850], R3 ;  /* 0x0368500302ff99a7 */ /* 0x0005e2000800003f */
[----:B------:R-:W-:Y:S05]  /*dcc0*/  @P2 BRA `(.L_x_200) ;  /* 0x0000000000042947 */ /* 0x000fea0003800000 */
[----:B------:R-:W-:Y:S01]  /*dcd0*/  BPT.TRAP 0x1 ;  /* 0x000000040000795c */ /* 0x000fe20000300000 */
.L_x_200:
[----:B------:R-:W-:-:S13]  /*dce0*/  LOP3.LUT P1, RZ, R19, 0x1, RZ, 0xc0, !PT ;  /* 0x0000000113ff7812 */ /* 0x000fda000782c0ff */
[----:B------:R-:W-:Y:S05]  /*dcf0*/  @P1 BRA `(.L_x_201) ;  /* 0x0000000000041947 */ /* 0x000fea0003800000 */
[----:B------:R-:W-:Y:S01]  /*dd00*/  BPT.TRAP 0x1 ;  /* 0x000000040000795c */ /* 0x000fe20000300000 */
.L_x_201:
        /* <DEDUP_REMOVED lines=24> */
[----:B------:R-:W-:-:S05]  /*de90*/  UIADD3 UR15, UR15, 0x7400, URZ ;  /* 0x000074000f0f7890 */ /* 0x000fca000fffe03f */
[----:B------:R2:W-:Y:S02]  /*dea0*/  UTMALDG.4D.MULTICAST [UR8], [UR4], UR17, desc[UR6] ;  /* 0x00000608040073b4 */ /* 0x0005e40008019811 */
[----:B--2---:R-:W-:Y:S01]  /*deb0*/  UMOV UR8, UR14 ;  /* 0x0000000e00087c82 */ /* 0x004fe20008000000 */
[----:B------:R-:W-:Y:S01]  /*dec0*/  UMOV UR10, UR16 ;  /* 0x00000010000a7c82 */ /* 0x000fe20008000000 */
[----:B------:R-:W-:Y:S01]  /*ded0*/  UMOV UR14, 0x80 ;  /* 0x00000080000e7882 */ /* 0x000fe20000000000 */
[----:B------:R2:W-:Y:S02]  /*dee0*/  UTMALDG.4D.MULTICAST [UR8], [UR4], UR17, desc[UR6] ;  /* 0x00000608040073b4 */ /* 0x0005e40008019811 */
[----:B--2---:R-:W-:Y:S01]  /*def0*/  UMOV UR8, UR15 ;  /* 0x0000000f00087c82 */ /* 0x004fe20008000000 */
[----:B------:R-:W-:Y:S02]  /*df00*/  UMOV UR10, UR14 ;  /* 0x0000000e000a7c82 */ /* 0x000fe40008000000 */
[----:B------:R2:W-:Y:S02]  /*df10*/  UTMALDG.4D.MULTICAST [UR8], [UR4], UR17, desc[UR6] ;  /* 0x00000608040073b4 */ /* 0x0005e40008019811 */
[----:B--2---:R-:W-:Y:S01]  /*df20*/  NOP ;  /* 0x0000000000007918 */ /* 0x004fe20000000000 */
.L_x_194:
[----:B------:R-:W-:Y:S05]  /*df30*/  BSYNC B1 ;  /* 0x0000000000017941 */ /* 0x000fea0003800000 */
.L_x_193:
[C---:B------:R-:W-:Y:S01]  /*df40*/  ISETP.GT.AND P1, PT, R6.reuse, 0x1, PT ;  /* 0x000000010600780c */ /* 0x040fe20003f24270 */
[----:B------:R-:W-:-:S12]  /*df50*/  VIADD R6, R6, 0xfffffffe ;  /* 0xfffffffe06067836 */ /* 0x000fd80000000000 */
[----:B------:R-:W-:Y:S05]  /*df60*/  @P1 BRA `(.L_x_202) ;  /* 0xffffffec00f81947 */ /* 0x000fea000383ffff */
.L_x_183:
[----:B------:R-:W-:Y:S05]  /*df70*/  BSYNC B0 ;  /* 0x0000000000007941 */ /* 0x000fea0003800000 */
.L_x_172:
[----:B------:R-:W-:Y:S04]  /*df80*/  BSSY B0, `(.L_x_203) ;  /* 0x0000036000007945 */ /* 0x000fe80003800000 */
[----:B------:R-:W-:Y:S05]  /*df90*/  @!P6 BRA `(.L_x_204) ;  /* 0x0000000000d0e947 */ /* 0x000fea0003800000 */
[----:B------:R-:W2:Y:S01]  /*dfa0*/  S2R R3, SR_CgaCtaId ;  /* 0x0000000000037919 */ /* 0x000ea20000008800 */
[----:B-1----:R-:W-:-:S04]  /*dfb0*/  MOV R2, 0x400 ;  /* 0x0000040000027802 */ /* 0x002fc80000000f00 */
[----:B--2---:R-:W-:Y:S02]  /*dfc0*/  LEA R2, R3, R2, 0x18 ;  /* 0x0000000203027211 */ /* 0x004fe400078ec0ff */
[----:B------:R-:W-:-:S03]  /*dfd0*/  SHF.L.U32 R3, R17, 0x1f, RZ ;  /* 0x0000001f11037819 */ /* 0x000fc600000006ff */
[----:B------:R-:W-:-:S04]  /*dfe0*/  IMAD R2, R16, 0x8, R2 ;  /* 0x0000000810027824 */ /* 0x000fc800078e0202 */
[----:B------:R-:W1:Y:S02]  /*dff0*/  SYNCS.PHASECHK.TRANS64.TRYWAIT P0, [R2+URZ+0x36860], R3 ;  /* 0x03686003020075a7 */ /* 0x000e64000800017f */
[----:B-1----:R-:W-:Y:S05]  /*e000*/  @!P0 BRA `(.L_x_205) ;  /* 0x0000000c00408947 */ /* 0x002fea0003800000 */
.L_x_236:
        /* <DEDUP_REMOVED lines=9> */
.L_x_206:
[----:B------:R-:W-:-:S13]  /*e0a0*/  LOP3.LUT P0, RZ, R19, 0x1, RZ, 0xc0, !PT ;  /* 0x0000000113ff7812 */ /* 0x000fda000780c0ff */
[----:B------:R-:W-:Y:S05]  /*e0b0*/  @P0 BRA `(.L_x_207) ;  /* 0x0000000000040947 */ /* 0x000fea0003800000 */
[----:B------:R-:W-:Y:S01]  /*e0c0*/  BPT.TRAP 0x1 ;  /* 0x000000040000795c */ /* 0x000fe20000300000 */
.L_x_207:
[----:B------:R-:W1:Y:S01]  /*e0d0*/  S2R R4, SR_CgaCtaId ;  /* 0x0000000000047919 */ /* 0x000e620000008800 */
[----:B------:R-:W-:Y:S01]  /*e0e0*/  MOV R3, 0x400 ;  /* 0x0000040000037802 */ /* 0x000fe20000000f00 */
        /* <DEDUP_REMOVED lines=11> */
[----:B------:R-:W-:-:S05]  /*e1a0*/  UMOV UR17, 0x40 ;  /* 0x0000004000117882 */ /* 0x000fca0000000000 */
[----:B------:R-:W-:Y:S02]  /*e1b0*/  UIMAD UR11, UR11, 0x70, UR5 ;  /* 0x000000700b0b78a4 */ /* 0x000fe4000f8e0205 */
[----:B------:R-:W-:Y:S02]  /*e1c0*/  UIADD3 UR9, UR9, 0x36850, URZ ;  /* 0x0003685009097890 */ /* 0x000fe4000fffe03f */
[----:B------:R-:W-:Y:S01]  /*e1d0*/  UIADD3.X UR5, URZ, UR37, URZ, UP0, !UPT ;  /* 0x000000253f057290 */ /* 0x000fe200087fe43f */
[----:B-1----:R-:W-:-:S05]  /*e1e0*/  LEA R3, R4, R3, 0x18 ;  /* 0x0000000304037211 */ /* 0x002fca00078ec0ff */
        /* <DEDUP_REMOVED lines=8> */
[----:B-1----:R-:W-:Y:S01]  /*e270*/  UMOV UR8, UR15 ;  /* 0x0000000f00087c82 */ /* 0x002fe20008000000 */
[----:B------:R-:W-:Y:S02]  /*e280*/  UMOV UR10, UR17 ;  /* 0x00000011000a7c82 */ /* 0x000fe40008000000 */
[----:B------:R1:W-:Y:S02]  /*e290*/  UTMALDG.4D.MULTICAST [UR8], [UR4], UR18, desc[UR6] ;  /* 0x00000608040073b4 */ /* 0x0003e40008019812 */
[----:B-1----:R-:W-:Y:S01]  /*e2a0*/  UMOV UR8, UR16 ;  /* 0x0000001000087c82 */ /* 0x002fe20008000000 */
[----:B------:R-:W-:-:S02]  /*e2b0*/  UMOV UR10, UR14 ;  /* 0x0000000e000a7c82 */ /* 0x000fc40008000000 */
[----:B------:R2:W-:Y:S02]  /*e2c0*/  UTMALDG.4D.MULTICAST [UR8], [UR4], UR18, desc[UR6] ;  /* 0x00000608040073b4 */ /* 0x0005e40008019812 */
[----:B--2---:R-:W-:Y:S01]  /*e2d0*/  NOP ;  /* 0x0000000000007918 */ /* 0x004fe20000000000 */
.L_x_204:
[----:B------:R-:W-:Y:S05]  /*e2e0*/  BSYNC B0 ;  /* 0x0000000000007941 */ /* 0x000fea0003800000 */
.L_x_203:
[----:B------:R-:W2:Y:S01]  /*e2f0*/  LDL.LU R0, [R1+0x18] ;  /* 0x0000180001007983 */ /* 0x000ea20000300800 */
[----:B------:R-:W-:-:S03]  /*e300*/  ULDC UR4, c[0x0][0xda4] ;  /* 0x0003690000047ab9 */ /* 0x000fc60000000800 */
[----:B-1----:R-:W3:Y:S01]  /*e310*/  LDL.LU R2, [R1+0x24] ;  /* 0x0000240001027983 */ /* 0x002ee20000300800 */
[----:B------:R-:W-:-:S05]  /*e320*/  VIADD R16, R16, 0x1 ;  /* 0x0000000110107836 */ /* 0x000fca0000000000 */
[----:B------:R-:W-:-:S04]  /*e330*/  ISETP.NE.AND P0, PT, R16, 0x2, PT ;  /* 0x000000021000780c */ /* 0x000fc80003f05270 */
[----:B------:R-:W-:Y:S01]  /*e340*/  SEL R16, R16, RZ, P0 ;  /* 0x000000ff10107207 */ /* 0x000fe20000000000 */
[----:B--2---:R-:W-:Y:S02]  /*e350*/  VIADD R0, R0, UR38 ;  /* 0x0000002600007c36 */ /* 0x004fe40008000000 */
[----:B---3--:R-:W-:-:S03]  /*e360*/  VIADD R2, R2, 0x1 ;  /* 0x0000000102027836 */ /* 0x008fc60000000000 */
[----:B------:R1:W-:Y:S01]  /*e370*/  STL [R1+0x18], R0 ;  /* 0x0000180001007387 */ /* 0x0003e20000100800 */
[----:B------:R-:W-:-:S03]  /*e380*/  ISETP.GE.AND P1, PT, R0, UR4, PT ;  /* 0x0000000400007c0c */ /* 0x000fc6000bf26270 */
[----:B------:R2:W-:Y:S01]  /*e390*/  STL [R1+0x24], R2 ;  /* 0x0000240201007387 */ /* 0x0005e20000100800 */
[----:B-1----:R-:W-:-:S04]  /*e3a0*/  SEL R0, RZ, 0x1, P0 ;  /* 0x00000001ff007807 */ /* 0x002fc80000000000 */
[----:B------:R-:W-:-:S05]  /*e3b0*/  LOP3.LUT R17, R17, R0, RZ, 0x3c, !PT ;  /* 0x0000000011117212 */ /* 0x000fca00078e3cff */
[----:B--2---:R-:W-:Y:S05]  /*e3c0*/  @!P1 BRA `(.L_x_208) ;  /* 0xffffffcc00e09947 */ /* 0x004fea000383ffff */
[----:B------:R-:W-:-:S07]  /*e3d0*/  LOP3.LUT R2, R2, 0x1, RZ, 0xc, !PT ;  /* 0x0000000102027812 */ /* 0x000fce00078e0cff */
.L_x_156:
[----:B------:R-:W1:Y:S01]  /*e3e0*/  S2R R3, SR_CgaCtaId ;  /* 0x0000000000037919 */ /* 0x000e620000008800 */
[----:B------:R-:W-:Y:S01]  /*e3f0*/  MOV R0, 0x400 ;  /* 0x0000040000007802 */ /* 0x000fe20000000f00 */
[----:B------:R-:W-:Y:S03]  /*e400*/  BSSY B0, `(.L_x_209) ;  /* 0x0000005000007945 */ /* 0x000fe60003800000 */
[----:B-1----:R-:W-:Y:S02]  /*e410*/  LEA R0, R3, R0, 0x18 ;  /* 0x0000000003007211 */ /* 0x002fe400078ec0ff */
[----:B------:R-:W-:-:S04]  /*e420*/  SHF.L.U32 R3, R2, 0x1f, RZ ;  /* 0x0000001f02037819 */ /* 0x000fc800000006ff */
[----:B------:R-:W1:Y:S02]  /*e430*/  SYNCS.PHASECHK.TRANS64.TRYWAIT P0, [R0+URZ+0x36820], R3 ;  /* 0x03682003000075a7 */ /* 0x000e64000800017f */
[----:B-1----:R-:W-:Y:S05]  /*e440*/  @!P0 BRA `(.L_x_210) ;  /* 0x0000000800448947 */ /* 0x002fea0003800000 */
.L_x_237:
[----:B------:R-:W-:Y:S05]  /*e450*/  BSYNC B0 ;  /* 0x0000000000007941 */ /* 0x000fea0003800000 */
.L_x_209:
[----:B------:R-:W-:-:S03]  /*e460*/  UMOV UR4, 0xffffffff ;  /* 0xffffffff00047882 */ /* 0x000fc60000000000 */
[----:B------:R-:W-:Y:S05]  /*e470*/  BRA.DIV UR4, `(.L_x_211) ;  /* 0x0000000a044c7947 */ /* 0x000fea000b800000 */
[----:B------:R-:W2:Y:S02]  /*e480*/  S2R R2, SR_TID.X ;  /* 0x0000000000027919 */ /* 0x000ea40000002100 */
[----:B--2---:R-:W-:-:S04]  /*e490*/  SHF.R.U32.HI R2, RZ, 0x5, R2 ;  /* 0x00000005ff027819 */ /* 0x004fc80000011602 */
[----:B------:R-:W-:-:S05]  /*e4a0*/  LOP3.LUT R2, R2, 0x3, RZ, 0xc0, !PT ;  /* 0x0000000302027812 */ /* 0x000fca00078ec0ff */
[----:B------:R2:W3:Y:S02]  /*e4b0*/  SHFL.IDX PT, R14, R2, RZ, 0x1f ;  /* 0x00001fff020e7589 */ /* 0x0004e400000e0000 */
.L_x_240:
[----:B---3--:R-:W-:Y:S01]  /*e4c0*/  ISETP.NE.AND P0, PT, R14, RZ, PT ;  /* 0x000000ff0e00720c */ /* 0x008fe20003f05270 */
[----:B------:R-:W-:-:S12]  /*e4d0*/  BSSY B0, `(.L_x_212) ;  /* 0x0000024000007945 */ /* 0x000fd80003800000 */
[----:B------:R-:W-:Y:S05]  /*e4e0*/  @P0 BRA `(.L_x_213) ;  /* 0x0000000000880947 */ /* 0x000fea0003800000 */
[----:B------:R-:W-:-:S03]  /*e4f0*/  UMOV UR4, 0xffffffff ;  /* 0xffffffff00047882 */ /* 0x000fc60000000000 */
[----:B------:R-:W-:Y:S05]  /*e500*/  BRA.DIV UR4, `(.L_x_214) ;  /* 0x0000000a045c7947 */ /* 0x000fea000b800000 */
[----:B------:R-:W-:-:S13]  /*e510*/  ELECT P6, URZ, PT ;  /* 0x00000000003f782f */ /* 0x000fda00038c0000 */
.L_x_243:
[----:B------:R-:W-:Y:S05]  /*e520*/  @!P6 BRA `(.L_x_213) ;  /* 0x000000000078e947 */ /* 0x000fea0003800000 */
[----:B--2---:R-:W2:Y:S02]  /*e530*/  LDL.LU R2, [R1+0x1c] ;  /* 0x00001c0001027983 */ /* 0x004ea40000300800 */
[----:B--2---:R-:W-:-:S04]  /*e540*/  LOP3.LUT R2, R2, 0x2, RZ, 0xfc, !PT ;  /* 0x0000000202027812 */ /* 0x004fc800078efcff */
[----:B------:R-:W-:-:S13]  /*e550*/  ISETP.NE.AND P2, PT, R2, 0x3, PT ;  /* 0x000000030200780c */ /* 0x000fda0003f45270 */
[----:B------:R-:W-:Y:S05]  /*e560*/  @!P2 BRA `(.L_x_215) ;  /* 0x000000000004a947 */ /* 0x000fea0003800000 */
[----:B------:R-:W-:Y:S01]  /*e570*/  BPT.TRAP 0x1 ;  /* 0x000000040000795c */ /* 0x000fe20000300000 */
.L_x_215:
[----:B-1----:R-:W-:Y:S01]  /*e580*/  VIADD R3, R0, 0x36840 ;  /* 0x0003684000037836 */ /* 0x002fe20000000000 */
[----:B------:R-:W-:Y:S01]  /*e590*/  SHF.L.U32 R5, R17, 0x1f, RZ ;  /* 0x0000001f11057819 */ /* 0x000fe200000006ff */
[C---:B------:R-:W-:Y:S02]  /*e5a0*/  VIADD R2, R16.reuse, 0x1 ;  /* 0x0000000110027836 */ /* 0x040fe40000000000 */
[----:B------:R-:W-:-:S03]  /*e5b0*/  IMAD R6, R16, 0x8, R3 ;  /* 0x0000000810067824 */ /* 0x000fc600078e0203 */
        /* <DEDUP_REMOVED lines=8> */
.L_x_244:
[----:B------:R-:W2:Y:S02]  /*e640*/  SYNCS.PHASECHK.TRANS64.TRYWAIT P0, [R3+URZ], R2 ;  /* 0x00000002030075a7 */ /* 0x000ea4000800017f */
[----:B--2---:R-:W-:Y:S05]  /*e650*/  @!P0 BRA `(.L_x_217) ;  /* 0x00000008003c8947 */ /* 0x004fea0003800000 */
.L_x_245:
[----:B------:R-:W-:Y:S05]  /*e660*/  @!P2 BRA `(.L_x_218) ;  /* 0x000000000004a947 */ /* 0x000fea0003800000 */
[----:B------:R-:W-:Y:S01]  /*e670*/  BPT.TRAP 0x1 ;  /* 0x000000040000795c */ /* 0x000fe20000300000 */
.L_x_218:
[----:B--2---:R-:W-:-:S04]  /*e680*/  VIADD R3, R0, 0x36860 ;  /* 0x0003686000037836 */ /* 0x004fc80000000000 */
[----:B------:R-:W-:-:S04]  /*e690*/  IMAD R16, R16, 0x8, R3 ;  /* 0x0000000810107824 */ /* 0x000fc800078e0203 */
[----:B------:R-:W2:Y:S02]  /*e6a0*/  SYNCS.PHASECHK.TRANS64.TRYWAIT P0, [R16+URZ], R5 ;  /* 0x00000005100075a7 */ /* 0x000ea4000800017f */
[----:B--2---:R-:W-:Y:S05]  /*e6b0*/  @!P0 BRA `(.L_x_219) ;  /* 0x0000000800388947 */ /* 0x004fea0003800000 */
.L_x_246:
[----:B------:R-:W-:-:S07]  /*e6c0*/  IMAD R3, R4, 0x8, R3 ;  /* 0x0000000804037824 */ /* 0x000fce00078e0203 */
.L_x_220:
[----:B---3--:R3:W4:Y:S02]  /*e6d0*/  SYNCS.PHASECHK.TRANS64.TRYWAIT P0, [R3+URZ], R2 ;  /* 0x00000002030075a7 */ /* 0x008724000800017f */
[----:B----4-:R-:W-:Y:S05]  /*e6e0*/  @!P0 NANOSLEEP.SYNCS 0x989680 ;  /* 0x009896800000895d */ /* 0x010fea0003900000 */
[----:B------:R-:W4:Y:S02]  /*e6f0*/  @!P0 SYNCS.PHASECHK.TRANS64 P0, [R3+URZ], R2 ;  /* 0x00000002030085a7 */ /* 0x000f24000800007f */
[----:B----4-:R-:W-:Y:S05]  /*e700*/  @!P0 BRA `(.L_x_220) ;  /* 0xfffffffc00f08947 */ /* 0x010fea000383ffff */
.L_x_213:
[----:B------:R-:W-:Y:S05]  /*e710*/  BSYNC B0 ;  /* 0x0000000000007941 */ /* 0x000fea0003800000 */
.L_x_212:
[----:B------:R-:W-:Y:S05]  /*e720*/  EXIT ;  /* 0x000000000000794d */ /* 0x000fea0003800000 */
.L_x_130:
[----:B------:R-:W-:-:S13]  /*e730*/  R2UR UR4, R16 ;  /* 0x00000000100472ca */ /* 0x000fda00000e0000 */
[----:B-1----:R-:W-:-:S04]  /*e740*/  IMAD.U32 R3, RZ, RZ, UR4 ;  /* 0x00000004ff037e24 */ /* 0x002fc8000f8e00ff */
[----:B------:R1:W2:Y:S03]  /*e750*/  SYNCS.PHASECHK.TRANS64.TRYWAIT P1, [R3+URZ+0x36800], R0 ;  /* 0x03680000030075a7 */ /* 0x0002a6000802017f */
[----:B--2---:R-:W-:Y:S05]  /*e760*/  @!P1 NANOSLEEP.SYNCS 0x989680 ;  /* 0x009896800000995d */ /* 0x004fea0003900000 */
[----:B------:R-:W2:Y:S02]  /*e770*/  @!P1 SYNCS.PHASECHK.TRANS64 P1, [R3+URZ+0x36800], R0 ;  /* 0x03680000030095a7 */ /* 0x000ea4000802007f */
[----:B--2---:R-:W-:Y:S05]  /*e780*/  @!P1 BRA `(.L_x_130) ;  /* 0xfffffffc00e89947 */ /* 0x004fea000383ffff */
[----:B------:R-:W-:Y:S05]  /*e790*/  BRA `(.L_x_221) ;  /* 0xffffff2c00c87947 */ /* 0x000fea000383ffff */
.L_x_134:
[----:B--2---:R2:W3:Y:S02]  /*e7a0*/  SYNCS.PHASECHK.TRANS64.TRYWAIT P1, [R2+URZ+0x36830], R3 ;  /* 0x03683003020075a7 */ /* 0x0044e4000802017f */
[----:B---3--:R-:W-:Y:S05]  /*e7b0*/  @!P1 NANOSLEEP.SYNCS 0x989680 ;  /* 0x009896800000995d */ /* 0x008fea0003900000 */
[----:B------:R-:W3:Y:S02]  /*e7c0*/  @!P1 SYNCS.PHASECHK.TRANS64 P1, [R2+URZ+0x36830], R3 ;  /* 0x03683003020095a7 */ /* 0x000ee4000802007f */
[----:B---3--:R-:W-:Y:S05]  /*e7d0*/  @!P1 BRA `(.L_x_134) ;  /* 0xfffffffc00f09947 */ /* 0x008fea000383ffff */
[----:B------:R-:W-:Y:S05]  /*e7e0*/  BRA `(.L_x_133) ;  /* 0xffffff2c00e87947 */ /* 0x000fea000383ffff */
.L_x_140:
[----:B--2---:R-:W-:-:S04]  /*e7f0*/  IMAD.U32 R3, RZ, RZ, UR39 ;  /* 0x00000027ff037e24 */ /* 0x004fc8000f8e00ff */
[----:B------:R2:W3:Y:S03]  /*e800*/  SYNCS.PHASECHK.TRANS64.TRYWAIT P1, [R3+URZ+0x36830], R0 ;  /* 0x03683000030075a7 */ /* 0x0004e6000802017f */
[----:B---3--:R-:W-:Y:S05]  /*e810*/  @!P1 NANOSLEEP.SYNCS 0x989680 ;  /* 0x009896800000995d */ /* 0x008fea0003900000 */
[----:B------:R-:W3:Y:S02]  /*e820*/  @!P1 SYNCS.PHASECHK.TRANS64 P1, [R3+URZ+0x36830], R0 ;  /* 0x03683000030095a7 */ /* 0x000ee4000802007f */
[----:B---3--:R-:W-:Y:S05]  /*e830*/  @!P1 BRA `(.L_x_140) ;  /* 0xfffffffc00ec9947 */ /* 0x008fea000383ffff */
[----:B------:R-:W-:Y:S05]  /*e840*/  BRA `(.L_x_139) ;  /* 0xffffff6c00a87947 */ /* 0x000fea000383ffff */
.L_x_144:
[----:B--2---:R-:W-:-:S04]  /*e850*/  IMAD.U32 R3, RZ, RZ, UR5 ;  /* 0x00000005ff037e24 */ /* 0x004fc8000f8e00ff */
[----:B------:R2:W3:Y:S03]  /*e860*/  SYNCS.PHASECHK.TRANS64.TRYWAIT P1, [R3+URZ+0x36850], R0 ;  /* 0x03685000030075a7 */ /* 0x0004e6000802017f */
[----:B---3--:R-:W-:Y:S05]  /*e870*/  @!P1 NANOSLEEP.SYNCS 0x989680 ;  /* 0x009896800000995d */ /* 0x008fea0003900000 */
[----:B------:R-:W3:Y:S02]  /*e880*/  @!P1 SYNCS.PHASECHK.TRANS64 P1, [R3+URZ+0x36850], R0 ;  /* 0x03685000030095a7 */ /* 0x000ee4000802007f */
[----:B---3--:R-:W-:Y:S05]  /*e890*/  @!P1 BRA `(.L_x_144) ;  /* 0xfffffffc00ec9947 */ /* 0x008fea000383ffff */
[----:B------:R-:W-:Y:S05]  /*e8a0*/  BRA `(.L_x_143) ;  /* 0xffffff9400087947 */ /* 0x000fea000383ffff */
.L_x_151:
[----:B--2---:R-:W-:-:S04]  /*e8b0*/  IMAD.U32 R7, RZ, RZ, UR5 ;  /* 0x00000005ff077e24 */ /* 0x004fc8000f8e00ff */
[----:B------:R2:W3:Y:S03]  /*e8c0*/  SYNCS.PHASECHK.TRANS64.TRYWAIT P1, [R7+URZ+0x36850], R2 ;  /* 0x03685002070075a7 */ /* 0x0004e6000802017f */
[----:B---3--:R-:W-:Y:S05]  /*e8d0*/  @!P1 NANOSLEEP.SYNCS 0x989680 ;  /* 0x009896800000995d */ /* 0x008fea0003900000 */
[----:B------:R-:W3:Y:S02]  /*e8e0*/  @!P1 SYNCS.PHASECHK.TRANS64 P1, [R7+URZ+0x36850], R2 ;  /* 0x03685002070095a7 */ /* 0x000ee4000802007f */
[----:B---3--:R-:W-:Y:S05]  /*e8f0*/  @!P1 BRA `(.L_x_151) ;  /* 0xfffffffc00ec9947 */ /* 0x008fea000383ffff */
[----:B------:R-:W-:Y:S05]  /*e900*/  BRA `(.L_x_150) ;  /* 0xffffffac00dc7947 */ /* 0x000fea000383ffff */
.L_x_163:
[----:B------:R-:W1:Y:S01]  /*e910*/  S2R R4, SR_TID.X ;  /* 0x0000000000047919 */ /* 0x000e620000002100 */
[----:B------:R-:W-:Y:S01]  /*e920*/  BSSY B0, `(.L_x_222) ;  /* 0x000000a000007945 */ /* 0x000fe20003800000 */
[----:B------:R-:W-:Y:S02]  /*e930*/  IMAD.MOV.U32 R12, RZ, RZ, RZ ;  /* 0x000000ffff0c7224 */ /* 0x000fe400078e00ff */
        /* <DEDUP_REMOVED lines=8> */
.L_x_223:
[----:B------:R-:W-:Y:S05]  /*e9c0*/  BSYNC B0 ;  /* 0x0000000000007941 */ /* 0x000fea0003800000 */
.L_x_222:
[----:B------:R-:W-:Y:S05]  /*e9d0*/  BRA `(.L_x_224) ;  /* 0xffffffd4000c7947 */ /* 0x000fea000383ffff */
.L_x_164:
[----:B------:R-:W-:Y:S01]  /*e9e0*/  BSSY B0, `(.L_x_225) ;  /* 0x0000006000007945 */ /* 0x000fe20003800000 */
[----:B------:R-:W-:-:S07]  /*e9f0*/  IMAD.MOV.U32 R15, RZ, RZ, -0x1 ;  /* 0xffffffffff0f7424 */ /* 0x000fce00078e00ff */
[----:B------:R-:W-:Y:S05]  /*ea00*/  WARPSYNC.COLLECTIVE R15, `(.L_x_226) ;  /* 0x000000000f0c7348 */ /* 0x000fea0003c00000 */
[----:B------:R-:W-:Y:S02]  /*ea10*/  ELECT P6, UR62, PT ;  /* 0x00000000003e782f */ /* 0x000fe400038c0000 */
[----:B------:R-:W-:Y:S01]  /*ea20*/  MOV R14, UR62 ;  /* 0x0000003e000e7c02 */ /* 0x000fe20008000f00 */
[----:B------:R-:W-:Y:S10]  /*ea30*/  ENDCOLLECTIVE ;  /* 0x000000000000791b */ /* 0x000ff40003800000 */
.L_x_226:
[----:B------:R-:W-:Y:S05]  /*ea40*/  BSYNC B0 ;  /* 0x0000000000007941 */ /* 0x000fea0003800000 */
.L_x_225:
[----:B------:R-:W-:Y:S05]  /*ea50*/  BRA `(.L_x_227) ;  /* 0xffffffd400087947 */ /* 0x000fea000383ffff */
.L_x_167:
[----:B--2---:R2:W3:Y:S02]  /*ea60*/  SYNCS.PHASECHK.TRANS64.TRYWAIT P1, [R5+URZ+0x36840], R9 ;  /* 0x03684009050075a7 */ /* 0x0044e4000802017f */
[----:B---3--:R-:W-:Y:S05]  /*ea70*/  @!P1 NANOSLEEP.SYNCS 0x989680 ;  /* 0x009896800000995d */ /* 0x008fea0003900000 */
[----:B------:R-:W3:Y:S02]  /*ea80*/  @!P1 SYNCS.PHASECHK.TRANS64 P1, [R5+URZ+0x36840], R9 ;  /* 0x03684009050095a7 */ /* 0x000ee4000802007f */
[----:B---3--:R-:W-:Y:S05]  /*ea90*/  @!P1 BRA `(.L_x_167) ;  /* 0xfffffffc00f09947 */ /* 0x008fea000383ffff */
[----:B------:R-:W-:Y:S05]  /*eaa0*/  BRA `(.L_x_228) ;  /* 0xffffffd400687947 */ /* 0x000fea000383ffff */
.L_x_171:
        /* <DEDUP_REMOVED lines=8> */
.L_x_177:
[----:B-1----:R1:W2:Y:S02]  /*eb30*/  SYNCS.PHASECHK.TRANS64.TRYWAIT P1, [R2+URZ+0x36840], R3 ;  /* 0x03684003020075a7 */ /* 0x0022a4000802017f */
[----:B--2---:R-:W-:Y:S05]  /*eb40*/  @!P1 NANOSLEEP.SYNCS 0x989680 ;  /* 0x009896800000995d */ /* 0x004fea0003900000 */
[----:B------:R-:W2:Y:S02]  /*eb50*/  @!P1 SYNCS.PHASECHK.TRANS64 P1, [R2+URZ+0x36840], R3 ;  /* 0x03684003020095a7 */ /* 0x000ea4000802007f */
[----:B--2---:R-:W-:Y:S05]  /*eb60*/  @!P1 BRA `(.L_x_177) ;  /* 0xfffffffc00f09947 */ /* 0x004fea000383ffff */
[----:B------:R-:W-:Y:S05]  /*eb70*/  BRA `(.L_x_230) ;  /* 0xffffffdc00607947 */ /* 0x000fea000383ffff */
.L_x_180:
[----:B-1----:R1:W2:Y:S02]  /*eb80*/  SYNCS.PHASECHK.TRANS64.TRYWAIT P1, [R2+URZ+0x36860], R3 ;  /* 0x03686003020075a7 */ /* 0x0022a4000802017f */
[----:B--2---:R-:W-:Y:S05]  /*eb90*/  @!P1 NANOSLEEP.SYNCS 0x989680 ;  /* 0x009896800000995d */ /* 0x004fea0003900000 */
[----:B------:R-:W2:Y:S02]  /*eba0*/  @!P1 SYNCS.PHASECHK.TRANS64 P1, [R2+URZ+0x36860], R3 ;  /* 0x03686003020095a7 */ /* 0x000ea4000802007f */
[----:B--2---:R-:W-:Y:S05]  /*ebb0*/  @!P1 BRA `(.L_x_180) ;  /* 0xfffffffc00f09947 */ /* 0x004fea000383ffff */
[----:B------:R-:W-:Y:S05]  /*ebc0*/  BRA `(.L_x_231) ;  /* 0xffffffe0000c7947 */ /* 0x000fea000383ffff */
.L_x_187:
[----:B--2---:R2:W3:Y:S02]  /*ebd0*/  SYNCS.PHASECHK.TRANS64.TRYWAIT P1, [R2+URZ+0x36840], R3 ;  /* 0x03684003020075a7 */ /* 0x0044e4000802017f */
[----:B---3--:R-:W-:Y:S05]  /*ebe0*/  @!P1 NANOSLEEP.SYNCS 0x989680 ;  /* 0x009896800000995d */ /* 0x008fea0003900000 */
[----:B------:R-:W3:Y:S02]  /*ebf0*/  @!P1 SYNCS.PHASECHK.TRANS64 P1, [R2+URZ+0x36840], R3 ;  /* 0x03684003020095a7 */ /* 0x000ee4000802007f */
[----:B---3--:R-:W-:Y:S05]  /*ec00*/  @!P1 BRA `(.L_x_187) ;  /* 0xfffffffc00f09947 */ /* 0x008fea000383ffff */
[----:B------:R-:W-:Y:S05]  /*ec10*/  BRA `(.L_x_232) ;  /* 0xffffffe400587947 */ /* 0x000fea000383ffff */
.L_x_190:
[----:B-1----:R1:W2:Y:S02]  /*ec20*/  SYNCS.PHASECHK.TRANS64.TRYWAIT P1, [R2+URZ+0x36860], R17 ;  /* 0x03686011020075a7 */ /* 0x0022a4000802017f */
[----:B--2---:R-:W-:Y:S05]  /*ec30*/  @!P1 NANOSLEEP.SYNCS 0x989680 ;  /* 0x009896800000995d */ /* 0x004fea0003900000 */
[----:B------:R-:W2:Y:S02]  /*ec40*/  @!P1 SYNCS.PHASECHK.TRANS64 P1, [R2+URZ+0x36860], R17 ;  /* 0x03686011020095a7 */ /* 0x000ea4000802007f */
[----:B--2---:R-:W-:Y:S05]  /*ec50*/  @!P1 BRA `(.L_x_190) ;  /* 0xfffffffc00f09947 */ /* 0x004fea000383ffff */
[----:B------:R-:W-:Y:S05]  /*ec60*/  BRA `(.L_x_233) ;  /* 0xffffffe800047947 */ /* 0x000fea000383ffff */
.L_x_196:
[----:B--2---:R2:W3:Y:S02]  /*ec70*/  SYNCS.PHASECHK.TRANS64.TRYWAIT P1, [R2+URZ+0x36840], R3 ;  /* 0x03684003020075a7 */ /* 0x0044e4000802017f */
[----:B---3--:R-:W-:Y:S05]  /*ec80*/  @!P1 NANOSLEEP.SYNCS 0x989680 ;  /* 0x009896800000995d */ /* 0x008fea0003900000 */
[----:B------:R-:W3:Y:S02]  /*ec90*/  @!P1 SYNCS.PHASECHK.TRANS64 P1, [R2+URZ+0x36840], R3 ;  /* 0x03684003020095a7 */ /* 0x000ee4000802007f */
[----:B---3--:R-:W-:Y:S05]  /*eca0*/  @!P1 BRA `(.L_x_196) ;  /* 0xfffffffc00f09947 */ /* 0x008fea000383ffff */
[----:B------:R-:W-:Y:S05]  /*ecb0*/  BRA `(.L_x_234) ;  /* 0xffffffec00307947 */ /* 0x000fea000383ffff */
.L_x_199:
[----:B-1----:R1:W2:Y:S02]  /*ecc0*/  SYNCS.PHASECHK.TRANS64.TRYWAIT P1, [R2+URZ+0x36860], R10 ;  /* 0x0368600a020075a7 */ /* 0x0022a4000802017f */
[----:B--2---:R-:W-:Y:S05]  /*ecd0*/  @!P1 NANOSLEEP.SYNCS 0x989680 ;  /* 0x009896800000995d */ /* 0x004fea0003900000 */
[----:B------:R-:W2:Y:S02]  /*ece0*/  @!P1 SYNCS.PHASECHK.TRANS64 P1, [R2+URZ+0x36860], R10 ;  /* 0x0368600a020095a7 */ /* 0x000ea4000802007f */
[----:B--2---:R-:W-:Y:S05]  /*ecf0*/  @!P1 BRA `(.L_x_199) ;  /* 0xfffffffc00f09947 */ /* 0x004fea000383ffff */
[----:B------:R-:W-:Y:S05]  /*ed00*/  BRA `(.L_x_235) ;  /* 0xffffffec00dc7947 */ /* 0x000fea000383ffff */
.L_x_205:
[----:B-1----:R1:W2:Y:S02]  /*ed10*/  SYNCS.PHASECHK.TRANS64.TRYWAIT P0, [R2+URZ+0x36860], R3 ;  /* 0x03686003020075a7 */ /* 0x0022a4000800017f */
[----:B--2---:R-:W-:Y:S05]  /*ed20*/  @!P0 NANOSLEEP.SYNCS 0x989680 ;  /* 0x009896800000895d */ /* 0x004fea0003900000 */
[----:B------:R-:W2:Y:S02]  /*ed30*/  @!P0 SYNCS.PHASECHK.TRANS64 P0, [R2+URZ+0x36860], R3 ;  /* 0x03686003020085a7 */ /* 0x000ea4000800007f */
[----:B--2---:R-:W-:Y:S05]  /*ed40*/  @!P0 BRA `(.L_x_205) ;  /* 0xfffffffc00f08947 */ /* 0x004fea000383ffff */
[----:B------:R-:W-:Y:S05]  /*ed50*/  BRA `(.L_x_236) ;  /* 0xfffffff000ac7947 */ /* 0x000fea000383ffff */
.L_x_210:
[----:B-1----:R1:W2:Y:S02]  /*ed60*/  SYNCS.PHASECHK.TRANS64.TRYWAIT P0, [R0+URZ+0x36820], R3 ;  /* 0x03682003000075a7 */ /* 0x0022a4000800017f */
[----:B--2---:R-:W-:Y:S05]  /*ed70*/  @!P0 NANOSLEEP.SYNCS 0x989680 ;  /* 0x009896800000895d */ /* 0x004fea0003900000 */
[----:B------:R-:W2:Y:S02]  /*ed80*/  @!P0 SYNCS.PHASECHK.TRANS64 P0, [R0+URZ+0x36820], R3 ;  /* 0x03682003000085a7 */ /* 0x000ea4000800007f */
[----:B--2---:R-:W-:Y:S05]  /*ed90*/  @!P0 BRA `(.L_x_210) ;  /* 0xfffffffc00f08947 */ /* 0x004fea000383ffff */
[----:B------:R-:W-:Y:S05]  /*eda0*/  BRA `(.L_x_237) ;  /* 0xfffffff400a87947 */ /* 0x000fea000383ffff */
.L_x_211:
[----:B------:R-:W2:Y:S01]  /*edb0*/  S2R R2, SR_TID.X ;  /* 0x0000000000027919 */ /* 0x000ea20000002100 */
[----:B------:R-:W-:Y:S01]  /*edc0*/  BSSY B0, `(.L_x_238) ;  /* 0x000000a000007945 */ /* 0x000fe20003800000 */
[----:B------:R-:W-:Y:S02]  /*edd0*/  IMAD.MOV.U32 R12, RZ, RZ, RZ ;  /* 0x000000ffff0c7224 */ /* 0x000fe400078e00ff */
[----:B------:R-:W-:Y:S02]  /*ede0*/  IMAD.MOV.U32 R11, RZ, RZ, 0x1f ;  /* 0x0000001fff0b7424 */ /* 0x000fe400078e00ff */
[----:B------:R-:W-:Y:S01]  /*edf0*/  IMAD.MOV.U32 R15, RZ, RZ, -0x1 ;  /* 0xffffffffff0f7424 */ /* 0x000fe200078e00ff */
[----:B--2---:R-:W-:-:S04]  /*ee00*/  SHF.R.U32.HI R2, RZ, 0x5, R2 ;  /* 0x00000005ff027819 */ /* 0x004fc80000011602 */
[----:B------:R-:W-:-:S05]  /*ee10*/  LOP3.LUT R2, R2, 0x3, RZ, 0xc0, !PT ;  /* 0x0000000302027812 */ /* 0x000fca00078ec0ff */
[----:B------:R-:W-:-:S07]  /*ee20*/  IMAD.MOV.U32 R13, RZ, RZ, R2 ;  /* 0x000000ffff0d7224 */ /* 0x000fce00078e0002 */
[----:B-1----:R-:W-:Y:S05]  /*ee30*/  WARPSYNC.COLLECTIVE R15, `(.L_x_239) ;  /* 0x000000000f087348 */ /* 0x002fea0003c00000 */
[----:B------:R2:W3:Y:S02]  /*ee40*/  SHFL.IDX P6, R14, R13, R12, R11 ;  /* 0x0000000c0d0e7389 */ /* 0x0004e400000c000b */
[----:B-123--:R-:W-:Y:S01]  /*ee50*/  ENDCOLLECTIVE ;  /* 0x000000000000791b */ /* 0x00efe20003800000 */
.L_x_239:
[----:B------:R-:W-:Y:S05]  /*ee60*/  BSYNC B0 ;  /* 0x0000000000007941 */ /* 0x000fea0003800000 */
.L_x_238:
[----:B------:R-:W-:Y:S05]  /*ee70*/  BRA `(.L_x_240) ;  /* 0xfffffff400907947 */ /* 0x000fea000383ffff */
.L_x_214:
[----:B------:R-:W-:Y:S01]  /*ee80*/  BSSY B1, `(.L_x_241) ;  /* 0x0000006000017945 */ /* 0x000fe20003800000 */
[----:B------:R-:W-:-:S07]  /*ee90*/  IMAD.MOV.U32 R15, RZ, RZ, -0x1 ;  /* 0xffffffffff0f7424 */ /* 0x000fce00078e00ff */
[----:B-12---:R-:W-:Y:S05]  /*eea0*/  WARPSYNC.COLLECTIVE R15, `(.L_x_242) ;  /* 0x000000000f0c7348 */ /* 0x006fea0003c00000 */
[----:B------:R-:W-:Y:S02]  /*eeb0*/  ELECT P6, UR62, PT ;  /* 0x00000000003e782f */ /* 0x000fe400038c0000 */
[----:B------:R-:W-:Y:S01]  /*eec0*/  MOV R14, UR62 ;  /* 0x0000003e000e7c02 */ /* 0x000fe20008000f00 */
[----:B-12---:R-:W-:Y:S10]  /*eed0*/  ENDCOLLECTIVE ;  /* 0x000000000000791b */ /* 0x006ff40003800000 */
.L_x_242:
[----:B------:R-:W-:Y:S05]  /*eee0*/  BSYNC B1 ;  /* 0x0000000000017941 */ /* 0x000fea0003800000 */
.L_x_241:
[----:B------:R-:W-:Y:S05]  /*eef0*/  BRA `(.L_x_243) ;  /* 0xfffffff400887947 */ /* 0x000fea000383ffff */
.L_x_216:
[----:B-1----:R1:W2:Y:S02]  /*ef00*/  SYNCS.PHASECHK.TRANS64.TRYWAIT P0, [R6+URZ], R5 ;  /* 0x00000005060075a7 */ /* 0x0022a4000800017f */
[----:B--2---:R-:W-:Y:S05]  /*ef10*/  @!P0 NANOSLEEP.SYNCS 0x989680 ;  /* 0x009896800000895d */ /* 0x004fea0003900000 */
[----:B------:R-:W2:Y:S02]  /*ef20*/  @!P0 SYNCS.PHASECHK.TRANS64 P0, [R6+URZ], R5 ;  /* 0x00000005060085a7 */ /* 0x000ea4000800007f */
[----:B--2---:R-:W-:Y:S05]  /*ef30*/  @!P0 BRA `(.L_x_216) ;  /* 0xfffffffc00f08947 */ /* 0x004fea000383ffff */
[----:B------:R-:W-:Y:S05]  /*ef40*/  BRA `(.L_x_244) ;  /* 0xfffffff400bc7947 */ /* 0x000fea000383ffff */
.L_x_217:
[----:B--2---:R2:W3:Y:S02]  /*ef50*/  SYNCS.PHASECHK.TRANS64.TRYWAIT P0, [R3+URZ], R2 ;  /* 0x00000002030075a7 */ /* 0x0044e4000800017f */
[----:B---3--:R-:W-:Y:S05]  /*ef60*/  @!P0 NANOSLEEP.SYNCS 0x989680 ;  /* 0x009896800000895d */ /* 0x008fea0003900000 */
[----:B------:R-:W3:Y:S02]  /*ef70*/  @!P0 SYNCS.PHASECHK.TRANS64 P0, [R3+URZ], R2 ;  /* 0x00000002030085a7 */ /* 0x000ee4000800007f */
[----:B---3--:R-:W-:Y:S05]  /*ef80*/  @!P0 BRA `(.L_x_217) ;  /* 0xfffffffc00f08947 */ /* 0x008fea000383ffff */
[----:B------:R-:W-:Y:S05]  /*ef90*/  BRA `(.L_x_245) ;  /* 0xfffffff400b07947 */ /* 0x000fea000383ffff */
.L_x_219:
[----:B--2---:R2:W3:Y:S02]  /*efa0*/  SYNCS.PHASECHK.TRANS64.TRYWAIT P0, [R16+URZ], R5 ;  /* 0x00000005100075a7 */ /* 0x0044e4000800017f */
[----:B---3--:R-:W-:Y:S05]  /*efb0*/  @!P0 NANOSLEEP.SYNCS 0x989680 ;  /* 0x009896800000895d */ /* 0x008fea0003900000 */
[----:B------:R-:W3:Y:S02]  /*efc0*/  @!P0 SYNCS.PHASECHK.TRANS64 P0, [R16+URZ], R5 ;  /* 0x00000005100085a7 */ /* 0x000ee4000800007f */
[----:B---3--:R-:W-:Y:S05]  /*efd0*/  @!P0 BRA `(.L_x_219) ;  /* 0xfffffffc00f08947 */ /* 0x008fea000383ffff */
[----:B------:R-:W-:Y:S05]  /*efe0*/  BRA `(.L_x_246) ;  /* 0xfffffff400b47947 */ /* 0x000fea000383ffff */
.L_x_247:
        /* <DEDUP_REMOVED lines=9> */
.L_x_2656:


//--------------------- .text._ZN7cutlass13device_kernelIN5flash11enable_sm90INS1_16FlashAttnFwdSm90INS1_25CollectiveMainloopFwdSm90ILi2EN4cute5tupleIJNS5_1CILi1EEES8_S8_EEENS6_IJNS7_ILi128EEENS7_ILi112EEENS7_ILi192EEEEEELi192ENS_10bfloat16_tEfNS_4arch4Sm90ELb0ELb0ELb0ELb1ELb0ELb0ELb0ELb1ELb1ELb0ELb0ELb0EEENS1_21CollectiveEpilogueFwdINS6_IJSA_SC_SB_EEES9_SE_SG_Li256ELb1ELb0ELb0ELb0EEENS1_36VarlenDynamicPersistentTileSchedulerILi128ELi112ELi256ELi32ELb0ELb0ELb1ELb0ELb1ELb1EEEEEEEEEvNT_6ParamsE --------------------------
	.section	.text._ZN7cutlass13device_kernelIN5flash11enable_sm90INS1_16FlashAttnFwdSm90INS1_25CollectiveMainloopFwdSm90ILi2EN4cute5tupleIJNS5_1CILi1EEES8_S8_EEENS6_IJNS7_ILi128EEENS7_ILi112EEENS7_ILi192EEEEEELi192ENS_10bfloat16_tEfNS_4arch4Sm90ELb0ELb0ELb0ELb1ELb0ELb0ELb0ELb1ELb1ELb0ELb0ELb0EEENS1_21CollectiveEpilogueFwdINS6_IJSA_SC_SB_EEES9_SE_SG_Li256ELb1ELb0ELb0ELb0EEENS1_36VarlenDynamicPersistentTileSchedulerILi128ELi112ELi256ELi32ELb0ELb0ELb1ELb0ELb1ELb1EEEEEEEEEvNT_6ParamsE,"ax",@progbits
	.align	128
.text._ZN7cutlass13device_kernelIN5flash11enable_sm90INS1_16FlashAttnFwdSm90INS1_25CollectiveMainloopFwdSm90ILi2EN4cute5tupleIJNS5_1CILi1EEES8_S8_EEENS6_IJNS7_ILi128EEENS7_ILi112EEENS7_ILi192EEEEEELi192ENS_10bfloat16_tEfNS_4arch4Sm90ELb0ELb0ELb0ELb1ELb0ELb0ELb0ELb1ELb1ELb0ELb0ELb0EEENS1_21CollectiveEpilogueFwdINS6_IJSA_SC_SB_EEES9_SE_SG_Li256ELb1ELb0ELb0ELb0EEENS1_36VarlenDynamicPersistentTileSchedulerILi128ELi112ELi256ELi32ELb0ELb0ELb1ELb0ELb1ELb1EEEEEEEEEvNT_6ParamsE:
        .type           _ZN7cutlass13device_kernelIN5flash11enable_sm90INS1_16FlashAttnFwdSm90INS1_25CollectiveMainloopFwdSm90ILi2EN4cute5tupleIJNS5_1CILi1EEES8_S8_EEENS6_IJNS7_ILi128EEENS7_ILi112EEENS7_ILi192EEEEEELi192ENS_10bfloat16_tEfNS_4arch4Sm90ELb0ELb0ELb0ELb1ELb0ELb0ELb0ELb1ELb1ELb0ELb0ELb0EEENS1_21CollectiveEpilogueFwdINS6_IJSA_SC_SB_EEES9_SE_SG_Li256ELb1ELb0ELb0ELb0EEENS1_36VarlenDynamicPersistentTileSchedulerILi128ELi112ELi256ELi32ELb0ELb0ELb1ELb0ELb1ELb1EEEEEEEEEvNT_6ParamsE,@function
        .size           _ZN7cutlass13device_kernelIN5flash11enable_sm90INS1_16FlashAttnFwdSm90INS1_25CollectiveMainloopFwdSm90ILi2EN4cute5tupleIJNS5_1CILi1EEES8_S8_EEENS6_IJNS7_ILi128EEENS7_ILi112EEENS7_ILi192EEEEEELi192ENS_10bfloat16_tEfNS_4arch4Sm90ELb0ELb0ELb0ELb1ELb0ELb0ELb0ELb1ELb1ELb0ELb0ELb0EEENS1_21CollectiveEpilogueFwdINS6_IJSA_SC_SB_EEES9_SE_SG_Li256ELb1ELb0ELb0ELb0EEENS1_36VarlenDynamicPersistentTileSchedulerILi128ELi112ELi256ELi32ELb0ELb0ELb1ELb0ELb1ELb1EEEEEEEEEvNT_6ParamsE,(.L_x_2657 - _ZN7cutlass13device_kernelIN5flash11enable_sm90INS1_16FlashAttnFwdSm90INS1_25CollectiveMainloopFwdSm90ILi2EN4cute5tupleIJNS5_1CILi1EEES8_S8_EEENS6_IJNS7_ILi128EEENS7_ILi112EEENS7_ILi192EEEEEELi192ENS_10bfloat16_tEfNS_4arch4Sm90ELb0ELb0ELb0ELb1ELb0ELb0ELb0ELb1ELb1ELb0ELb0ELb0EEENS1_21CollectiveEpilogueFwdINS6_IJSA_SC_SB_EEES9_SE_SG_Li256ELb1ELb0ELb0ELb0EEENS1_36VarlenDynamicPersistentTileSchedulerILi128ELi112ELi256ELi32ELb0ELb0ELb1ELb0ELb1ELb1EEEEEEEEEvNT_6ParamsE)
        .other          _ZN7cutlass13device_kernelIN5flash11enable_sm90INS1_16FlashAttnFwdSm90INS1_25CollectiveMainloopFwdSm90ILi2EN4cute5tupleIJNS5_1CILi1EEES8_S8_EEENS6_IJNS7_ILi128EEENS7_ILi112EEENS7_ILi192EEEEEELi192ENS_10bfloat16_tEfNS_4arch4Sm90ELb0ELb0ELb0ELb1ELb0ELb0ELb0ELb1ELb1ELb0ELb0ELb0EEENS1_21CollectiveEpilogueFwdINS6_IJSA_SC_SB_EEES9_SE_SG_Li256ELb1ELb0ELb0ELb0EEENS1_36VarlenDynamicPersistentTileSchedulerILi128ELi112ELi256ELi32ELb0ELb0ELb1ELb0ELb1ELb1EEEEEEEEEvNT_6ParamsE,@"STO_CUDA_ENTRY STV_DEFAULT"
_ZN7cutlass13device_kernelIN5flash11enable_sm90INS1_16FlashAttnFwdSm90INS1_25CollectiveMainloopFwdSm90ILi2EN4cute5tupleIJNS5_1CILi1EEES8_S8_EEENS6_IJNS7_ILi128EEENS7_ILi112EEENS7_ILi192EEEEEELi192ENS_10bfloat16_tEfNS_4arch4Sm90ELb0ELb0ELb0ELb1ELb0ELb0ELb0ELb1ELb1ELb0ELb0ELb0EEENS1_21CollectiveEpilogueFwdINS6_IJSA_SC_SB_EEES9_SE_SG_Li256ELb1ELb0ELb0ELb0EEENS1_36VarlenDynamicPersistentTileSchedulerILi128ELi112ELi256ELi32ELb0ELb0ELb1ELb0ELb1ELb1EEEEEEEEEvNT_6ParamsE:
[----:B------:R-:W0:Y:S02]  /*0000*/  LDC R1, c[0x0][0x28] ;  /* 0x00000a00ff017b82 */ /* 0x000e240000000800 */
[----:B0-----:R-:W-:Y:S01]  /*0010*/  VIADD R1, R1, 0xffffffc8 ;  /* 0xffffffc801017836 */ /* 0x001fe20000000000 */
[----:B------:R-:W0:Y:S01]  /*0020*/  S2R R3, SR_TID.X ;  /* 0x0000000000037919 */ /* 0x000e220000002100 */
[----:B------:R-:W-:Y:S01]  /*0030*/  ELECT P0, URZ, PT ;  /* 0x00000000003f782f */ /* 0x000fe20003800000 */
[----:B------:R-:W-:Y:S01]  /*0040*/  BSSY B0, `(.L_x_248) ;  /* 0x0000010000007945 */ /* 0x000fe20003800000 */
[----:B0-----:R-:W-:-:S05]  /*0050*/  SHF.R.U32.HI R0, RZ, 0x5, R3 ;  /* 0x00000005ff007819 */ /* 0x001fca0000011603 */
[----:B------:R-:W0:Y:S02]  /*0060*/  SHFL.IDX PT, R2, R0, RZ, 0x1f ;  /* 0x00001fff00027589 */ /* 0x000e2400000e0000 */
[----:B0-----:R-:W-:-:S13]  /*0070*/  ISETP.EQ.AND P0, PT, R2, RZ, P0 ;  /* 0x000000ff0200720c */ /* 0x001fda0000702270 */
[----:B------:R-:W-:Y:S05]  /*0080*/  @!P0 BRA `(.L_x_249) ;  /* 0x00000000002c8947 */ /* 0x000fea0003800000 */
[----:B------:R-:W-:Y:S02]  /*0090*/  ULDC.64 UR4, c[0x0][0x198] ;  /* 0x0000660000047ab9 */ /* 0x000fe40000000a00 */
[----:B------:R-:W-:Y:S02]  /*00a0*/  UIADD3 UR6, UP0, UR4, 0x270, URZ ;  /* 0x0000027004067890 */ /* 0x000fe4000ff1e03f */
[----:B------:R-:W-:Y:S02]  /*00b0*/  UIADD3 UR8, UP1, UR4, 0x370, URZ ;  /* 0x0000037004087890 */ /* 0x000fe4000ff3e03f */
[----:B------:R-:W-:Y:S02]  /*00c0*/  UIADD3 UR4, UP2, UR4, 0x470, URZ ;  /* 0x0000047004047890 */ /* 0x000fe4000ff5e03f */
[----:B------:R-:W-:Y:S02]  /*00d0*/  UIADD3.X UR7, URZ, UR5, URZ, UP0, !UPT ;  /* 0x000000053f077290 */ /* 0x000fe400087fe43f */
[----:B------:R-:W-:-:S02]  /*00e0*/  UIADD3.X UR9, URZ, UR5, URZ, UP1, !UPT ;  /* 0x000000053f097290 */ /* 0x000fc40008ffe43f */
[----:B------:R-:W-:-:S05]  /*00f0*/  UIADD3.X UR5, URZ, UR5, URZ, UP2, !UPT ;  /* 0x000000053f057290 */ /* 0x000fca00097fe43f */
[----:B------:R0:W-:Y:S02]  /*0100*/  UTMACCTL.PF [UR6] ;  /* 0x00000000060079b9 */ /* 0x0001e40008040000 */
[----:B------:R0:W-:Y:S02]  /*0110*/  UTMACCTL.PF [UR8] ;  /* 0x00000000080079b9 */ /* 0x0001e40008040000 */
[----:B------:R0:W-:Y:S02]  /*0120*/  UTMACCTL.PF [UR4] ;  /* 0x00000000040079b9 */ /* 0x0001e40008040000 */
[----:B0-----:R-:W-:Y:S01]  /*0130*/  NOP ;  /* 0x0000000000007918 */ /* 0x001fe20000000000 */
.L_x_249:
[----:B------:R-:W-:Y:S05]  /*0140*/  BSYNC B0 ;  /* 0x0000000000007941 */ /* 0x000fea0003800000 */
.L_x_248:
[----:B------:R-:W-:Y:S01]  /*0150*/  VOTEU.ANY UP0, P0 ;  /* 0x00000000003f7886 */ /* 0x000fe20000000100 */
[----:B------:R-:W0:Y:S01]  /*0160*/  SHFL.IDX PT, R2, R0, RZ, 0x1f ;  /* 0x00001fff00027589 */ /* 0x000e2200000e0000 */
[----:B------:R-:W-:Y:S01]  /*0170*/  UMOV UR4, 0x1 ;  /* 0x0000000100047882 */ /* 0x000fe20000000000 */
[----:B------:R-:W-:Y:S01]  /*0180*/  UMOV UR7, 0x100 ;  /* 0x0000010000077882 */ /* 0x000fe20000000000 */
[----:B------:R-:W-:Y:S01]  /*0190*/  VOTEU.ANY UP1, P0 ;  /* 0x00000000003f7886 */ /* 0x000fe20000020100 */
[----:B------:R-:W1:Y:S01]  /*01a0*/  @UP0 S2UR UR8, SR_CgaCtaId ;  /* 0x00000000000809c3 */ /* 0x000e620000008800 */
[----:B------:R-:W-:Y:S01]  /*01b0*/  @UP0 UMOV UR6, 0x400 ;  /* 0x0000040000060882 */ /* 0x000fe20000000000 */
[----:B------:R-:W-:-:S04]  /*01c0*/  @UP0 UIADD3 UR4, -UR4, 0x100000, URZ ;  /* 0x0010000004040890 */ /* 0x000fc8000fffe13f */
[----:B------:R-:W-:Y:S02]  /*01d0*/  @UP0 USHF.L.U32 UR5, UR4, 0xb, URZ ;  /* 0x0000000b04050899 */ /* 0x000fe4000800063f */
[----:B------:R-:W-:Y:S01]  /*01e0*/  @UP0 USHF.L.U32 UR4, UR4, 0x1, URZ ;  /* 0x0000000104040899 */ /* 0x000fe2000800063f */
[----:B0-----:R-:W-:Y:S02]  /*01f0*/  ISETP.NE.AND P1, PT, R2, RZ, PT ;  /* 0x000000ff0200720c */ /* 0x001fe40003f25270 */
[----:B------:R-:W-:Y:S01]  /*0200*/  SHF.R.U32.HI R2, RZ, 0x7, R3 ;  /* 0x00000007ff027819 */ /* 0x000fe20000011603 */
[----:B-1----:R-:W-:Y:S02]  /*0210*/  @UP0 ULEA UR8, UR8, UR6, 0x18 ;  /* 0x0000000608080291 */ /* 0x002fe4000f8ec03f */
[----:B------:R-:W-:-:S04]  /*0220*/  @UP0 UIADD3 UR6, -UR7, 0x100000, URZ ;  /* 0x0010000007060890 */ /* 0x000fc8000fffe13f */
[----:B------:R-:W-:Y:S02]  /*0230*/  @UP0 USHF.L.U32 UR7, UR6, 0xb, URZ ;  /* 0x0000000b06070899 */ /* 0x000fe4000800063f */
[----:B------:R-:W-:Y:S01]  /*0240*/  @UP0 USHF.L.U32 UR6, UR6, 0x1, URZ ;  /* 0x0000000106060899 */ /* 0x000fe2000800063f */
[----:B------:R-:W-:Y:S01]  /*0250*/  VOTEU.ANY UP0, P0 ;  /* 0x00000000003f7886 */ /* 0x000fe20000000100 */
[----:B------:R-:W0:Y:S04]  /*0260*/  SHFL.IDX PT, R2, R2, RZ, 0x1f ;  /* 0x00001fff02027589 */ /* 0x000e2800000e0000 */
[----:B------:R-:W1:Y:S02]  /*0270*/  FENCE.VIEW.ASYNC.S ;  /* 0x00000000000073c6 */ /* 0x000e640000000000 */
[----:B-1----:R1:W2:Y:S04]  /*0280*/  @UP0 SYNCS.EXCH.64 URZ, [UR8+0x36800], UR4 ;  /* 0x03680004083f05b2 */ /* 0x0022a80008000100 */
[----:B------:R1:W3:Y:S01]  /*0290*/  @UP1 SYNCS.EXCH.64 URZ, [UR8+0x36820], UR6 ;  /* 0x03682006083f15b2 */ /* 0x0002e20008000100 */
[----:B------:R-:W-:Y:S05]  /*02a0*/  @P1 BRA `(.L_x_250) ;  /* 0x0000000000481947 */ /* 0x000fea0003800000 */
        /* <DEDUP_REMOVED lines=14> */
[----:B------:R4:W0:Y:S01]  /*0390*/  SYNCS.EXCH.64 URZ, [UR8+0x36840], UR4 ;  /* 0x03684004083f75b2 */ /* 0x0008220008000100 */
[----:B------:R4:W0:Y:S01]  /*03a0*/  SYNCS.EXCH.64 URZ, [UR8+0x36838], UR6 ;  /* 0x03683806083f75b2 */ /* 0x0008220008000100 */
[----:B------:R4:W0:Y:S02]  /*03b0*/  SYNCS.EXCH.64 URZ, [UR8+0x36848], UR4 ;  /* 0x03684804083f75b2 */ /* 0x0008240008000100 */
[----:B----4-:R-:W-:Y:S01]  /*03c0*/  NOP ;  /* 0x0000000000007918 */ /* 0x010fe20000000000 */
.L_x_250:
        /* <DEDUP_REMOVED lines=22> */
.L_x_251:
        /* <DEDUP_REMOVED lines=14> */
[----:B------:R4:W0:Y:S01]  /*0610*/  SYNCS.EXCH.64 URZ, [UR6+0x36880], UR4 ;  /* 0x03688004063f75b2 */ /* 0x0008220008000100 */
[----:B------:R4:W0:Y:S01]  /*0620*/  SYNCS.EXCH.64 URZ, [UR6+0x36878], UR4 ;  /* 0x03687804063f75b2 */ /* 0x0008220008000100 */
[----:B------:R4:W0:Y:S02]  /*0630*/  SYNCS.EXCH.64 URZ, [UR6+0x36888], UR4 ;  /* 0x03688804063f75b2 */ /* 0x0008240008000100 */
[----:B----4-:R-:W-:Y:S01]  /*0640*/  NOP ;  /* 0x0000000000007918 */ /* 0x010fe20000000000 */
.L_x_252:
        /* <DEDUP_REMOVED lines=22> */
.L_x_253:
        /* <DEDUP_REMOVED lines=22> */
.L_x_254:
[----:B0-----:R-:W-:Y:S01]  /*0910*/  ISETP.NE.AND P0, PT, R2, RZ, PT ;  /* 0x000000ff0200720c */ /* 0x001fe20003f05270 */
[----:B------:R-:W-:Y:S01]  /*0920*/  IMAD.MOV.U32 R2, RZ, RZ, 0x1 ;  /* 0x00000001ff027424 */ /* 0x000fe200078e00ff */
[----:B------:R-:W-:Y:S01]  /*0930*/  NOP ;  /* 0x0000000000007918 */ /* 0x000fe20000000000 */
[----:B------:R-:W-:-:S03]  /*0940*/  ULDC.64 UR60, c[0x0][0x208] ;  /* 0x00008200003c7ab9 */ /* 0x000fc60000000a00 */
[----:B------:R-:W-:-:S05]  /*0950*/  SEL R2, R2, 0x2, !P0 ;  /* 0x0000000202027807 */ /* 0x000fca0004000000 */
[----:B------:R0:W-:Y:S01]  /*0960*/  STL [R1+0x30], R2 ;  /* 0x0000300201007387 */ /* 0x0001e20000100800 */
[----:B-123--:R-:W-:Y:S06]  /*0970*/  BAR.SYNC.DEFER_BLOCKING 0x0 ;  /* 0x0000000000007b1d */ /* 0x00efec0000010000 */
[----:B------:R-:W-:Y:S05]  /*0980*/  @!P0 BRA `(.L_x_255) ;  /* 0x000000c000288947 */ /* 0x000fea0003800000 */
.L_x_256:
[----:B------:R-:W-:-:S08]  /*0990*/  NOP ;  /* 0x0000000000007918 */ /* 0x000fd00000000000 */
[----:B------:R-:W1:Y:S02]  /*09a0*/  USETMAXREG.TRY_ALLOC.CTAPOOL UP0, 0xf0 ;  /* 0x000000f0000079c8 */ /* 0x000e640008000600 */
[----:B-1----:R-:W-:-:S13]  /*09b0*/  PLOP3.LUT P0, PT, PT, PT, UP0, 0x80, 0x0 ;  /* 0x000000000000781c */ /* 0x002fda0003f0f008 */
[----:B------:R-:W-:Y:S05]  /*09c0*/  @!P0 BRA `(.L_x_256) ;  /* 0xfffffffc00f08947 */ /* 0x000fea000383ffff */
[----:B------:R-:W1:Y:S08]  /*09d0*/  S2UR UR5, SR_CgaCtaId ;  /* 0x00000000000579c3 */ /* 0x000e700000008800 */
[----:B------:R-:W-:Y:S06]  /*09e0*/  BAR.ARV 0x8, 0x120 ;  /* 0x0204800000007b1d */ /* 0x000fec0000002000 */
[----:B------:R-:W-:-:S02]  /*09f0*/  UMOV UR4, 0x400 ;  /* 0x0000040000047882 */ /* 0x000fc40000000000 */
[----:B------:R-:W-:Y:S01]  /*0a00*/  BAR.SYNC.DEFER_BLOCKING 0x5, 0x120 ;  /* 0x0144800000007b1d */ /* 0x000fe20000010000 */
[----:B-1----:R-:W-:-:S09]  /*0a10*/  ULEA UR4, UR5, UR4, 0x18 ;  /* 0x0000000405047291 */ /* 0x002fd2000f8ec03f */
[----:B------:R-:W1:Y:S01]  /*0a20*/  LDS.128 R100, [UR4+0x368d0] ;  /* 0x0368d004ff647984 */ /* 0x000e620008000c00 */
[----:B------:R-:W-:Y:S01]  /*0a30*/  ULDC UR4, c[0x0][0xc14] ;  /* 0x0003050000047ab9 */ /* 0x000fe20000000800 */
[----:B------:R-:W-:Y:S06]  /*0a40*/  BAR.ARV 0x4, 0x120 ;  /* 0x0104800000007b1d */ /* 0x000fec0000002000 */
[----:B-1----:R-:W-:-:S13]  /*0a50*/  ISETP.GE.AND P0, PT, R103, UR4, PT ;  /* 0x0000000467007c0c */ /* 0x002fda000bf06270 */
[----:B------:R-:W-:Y:S05]  /*0a60*/  @P0 EXIT ;  /* 0x000000000000094d */ /* 0x000fea0003800000 */
[----:B------:R-:W2:Y:S01]  /*0a70*/  LDL.LU R10, [R1+0x30] ;  /* 0x00003000010a7983 */ /* 0x000ea20000300800 */
[----:B------:R-:W1:Y:S02]  /*0a80*/  S2R R0, SR_TID.X ;  /* 0x0000000000007919 */ /* 0x000e640000002100 */
[----:B-1----:R-:W-:-:S05]  /*0a90*/  VIADD R214, R0, 0xffffff80 ;  /* 0xffffff8000d67836 */ /* 0x002fca0000000000 */
[----:B------:R-:W-:-:S04]  /*0aa0*/  SHF.R.S32.HI R3, RZ, 0x1f, R214 ;  /* 0x0000001fff037819 */ /* 0x000fc800000114d6 */
[----:B------:R-:W-:-:S04]  /*0ab0*/  LEA.HI R5, R3, R214, RZ, 0x7 ;  /* 0x000000d603057211 */ /* 0x000fc800078f38ff */
[----:B------:R-:W-:-:S05]  /*0ac0*/  LOP3.LUT R209, R5, 0xffffff80, RZ, 0xc0, !PT ;  /* 0xffffff8005d17812 */ /* 0x000fca00078ec0ff */
[----:B------:R-:W-:-:S05]  /*0ad0*/  IMAD.IADD R209, R214, 0x1, -R209 ;  /* 0x00000001d6d17824 */ /* 0x000fca00078e0ad1 */
[----:B------:R-:W-:-:S04]  /*0ae0*/  SHF.R.S32.HI R4, RZ, 0x1f, R209 ;  /* 0x0000001fff047819 */ /* 0x000fc800000114d1 */
[----:B------:R-:W-:-:S04]  /*0af0*/  LEA.HI R6, R4, R209, RZ, 0x2 ;  /* 0x000000d104067211 */ /* 0x000fc800078f10ff */
[--C-:B------:R-:W-:Y:S02]  /*0b00*/  SHF.R.S32.HI R8, RZ, 0x2, R6.reuse ;  /* 0x00000002ff087819 */ /* 0x100fe40000011406 */
[----:B------:R-:W-:Y:S02]  /*0b10*/  SHF.R.S32.HI R11, RZ, 0x1f, R6 ;  /* 0x0000001fff0b7819 */ /* 0x000fe40000011406 */
[----:B------:R-:W-:Y:S02]  /*0b20*/  SHF.R.S32.HI R210, RZ, 0x7, R5 ;  /* 0x00000007ffd27819 */ /* 0x000fe40000011405 */
[----:B------:R-:W-:Y:S02]  /*0b30*/  LEA.HI R11, R11, R8, RZ, 0x3 ;  /* 0x000000080b0b7211 */ /* 0x000fe400078f18ff */
[----:B------:R-:W-:Y:S02]  /*0b40*/  LEA.HI R4, R4, R209, RZ, 0x5 ;  /* 0x000000d104047211 */ /* 0x000fe400078f28ff */
[----:B------:R-:W-:-:S02]  /*0b50*/  LOP3.LUT R11, R11, 0xfffffff8, RZ, 0xc0, !PT ;  /* 0xfffffff80b0b7812 */ /* 0x000fc400078ec0ff */
[----:B------:R-:W-:Y:S02]  /*0b60*/  LEA.HI R5, R5, R210, RZ, 0x1 ;  /* 0x000000d205057211 */ /* 0x000fe400078f08ff */
[-C--:B------:R-:W-:Y:S01]  /*0b70*/  LEA.HI R0, R3, R214.reuse, RZ, 0x4 ;  /* 0x000000d603007211 */ /* 0x080fe200078f20ff */
[----:B------:R-:W-:Y:S01]  /*0b80*/  IMAD.IADD R11, R8, 0x1, -R11 ;  /* 0x00000001080b7824 */ /* 0x000fe200078e0a0b */
[----:B------:R-:W-:Y:S02]  /*0b90*/  SHF.R.S32.HI R4, RZ, 0x5, R4 ;  /* 0x00000005ff047819 */ /* 0x000fe40000011404 */
[----:B------:R-:W-:Y:S02]  /*0ba0*/  LOP3.LUT R5, R5, 0x3fffffe, RZ, 0xc0, !PT ;  /* 0x03fffffe05057812 */ /* 0x000fe400078ec0ff */
[CC--:B0-----:R-:W-:Y:S02]  /*0bb0*/  LEA.HI R2, R3.reuse, R214.reuse, RZ, 0x5 ;  /* 0x000000d603027211 */ /* 0x0c1fe400078f28ff */
[----:B------:R-:W-:Y:S01]  /*0bc0*/  SHF.R.S32.HI R9, RZ, 0x4, R0 ;  /* 0x00000004ff097819 */ /* 0x000fe20000011400 */
[----:B------:R-:W-:Y:S01]  /*0bd0*/  IMAD R4, R4, 0x10, R11 ;  /* 0x0000001004047824 */ /* 0x000fe200078e020b */
[----:B------:R-:W-:Y:S01]  /*0be0*/  LOP3.LUT R7, R0, 0x3fffff0, RZ, 0xc0, !PT ;  /* 0x03fffff000077812 */ /* 0x000fe200078ec0ff */
[----:B------:R-:W-:Y:S01]  /*0bf0*/  IMAD.IADD R5, R210, 0x1, -R5 ;  /* 0x00000001d2057824 */ /* 0x000fe200078e0a05 */
[----:B------:R-:W-:Y:S01]  /*0c00*/  LEA.HI R3, R3, R214, RZ, 0x3 ;  /* 0x000000d603037211 */ /* 0x000fe200078f18ff */
[----:B------:R-:W-:Y:S01]  /*0c10*/  IMAD.SHL.U32 R2, R2, 0x20, RZ ;  /* 0x0000002002027824 */ /* 0x000fe200078e00ff */
[----:B------:R-:W-:Y:S01]  /*0c20*/  LEA.HI R0, R0, R9, RZ, 0x1 ;  /* 0x0000000900007211 */ /* 0x000fe200078f08ff */
[----:B------:R-:W-:Y:S01]  /*0c30*/  IMAD R212, R5, 0x40, R4 ;  /* 0x0000004005d47824 */ /* 0x000fe200078e0204 */
[----:B------:R-:W-:Y:S01]  /*0c40*/  LOP3.LUT R5, R3, 0x1ffffff8, RZ, 0xc0, !PT ;  /* 0x1ffffff803057812 */ /* 0x000fe200078ec0ff */
[----:B------:R-:W-:Y:S01]  /*0c50*/  IMAD.IADD R7, R214, 0x1, -R7 ;  /* 0x00000001d6077824 */ /* 0x000fe200078e0a07 */
[----:B------:R-:W-:-:S02]  /*0c60*/  LOP3.LUT R2, R2, 0xfffffc00, RZ, 0xc0, !PT ;  /* 0xfffffc0002027812 */ /* 0x000fc400078ec0ff */
[----:B------:R-:W-:Y:S02]  /*0c70*/  LOP3.LUT R0, R0, 0x1ffffffe, RZ, 0xc0, !PT ;  /* 0x1ffffffe00007812 */ /* 0x000fe400078ec0ff */
[----:B------:R-:W-:Y:S01]  /*0c80*/  LOP3.LUT R6, R6, 0x7ffffffc, RZ, 0xc0, !PT ;  /* 0x7ffffffc06067812 */ /* 0x000fe200078ec0ff */
[----:B------:R-:W-:Y:S02]  /*0c90*/  IMAD.IADD R5, R214, 0x1, -R5 ;  /* 0x00000001d6057824 */ /* 0x000fe400078e0a05 */
[----:B------:R-:W-:Y:S02]  /*0ca0*/  IMAD R7, R7, 0x40, R2 ;  /* 0x0000004007077824 */ /* 0x000fe400078e0202 */
[----:B------:R-:W-:Y:S02]  /*0cb0*/  IMAD.IADD R0, R9, 0x1, -R0 ;  /* 0x0000000109007824 */ /* 0x000fe400078e0a00 */
[----:B------:R-:W-:Y:S02]  /*0cc0*/  IMAD.MOV.U32 R211, RZ, RZ, -0x2 ;  /* 0xfffffffeffd37424 */ /* 0x000fe400078e00ff */
[----:B------:R-:W-:Y:S01]  /*0cd0*/  IMAD.IADD R6, R209, 0x1, -R6 ;  /* 0x00000001d1067824 */ /* 0x000fe200078e0a06 */
[----:B------:R-:W-:Y:S01]  /*0ce0*/  CS2R R16, SRZ ;  /* 0x0000000000107805 */ /* 0x000fe2000001ff00 */
[----:B------:R-:W-:Y:S01]  /*0cf0*/  IMAD R213, R0, 0x8, R7 ;  /* 0x0000000800d57824 */ /* 0x000fe200078e0207 */
[----:B------:R-:W-:Y:S01]  /*0d00*/  SHF.R.S32.HI R22, RZ, 0x3, R3 ;  /* 0x00000003ff167819 */ /* 0x000fe20000011403 */
[----:B------:R-:W-:Y:S01]  /*0d10*/  IMAD R211, R6, R211, 0x70 ;  /* 0x0000007006d37424 */ /* 0x000fe200078e02d3 */
[----:B------:R-:W-:Y:S01]  /*0d20*/  SHF.L.U32 R18, R5, 0x3, RZ ;  /* 0x0000000305127819 */ /* 0x000fe200000006ff */
[----:B------:R-:W-:Y:S01]  /*0d30*/  IMAD.MOV.U32 R208, RZ, RZ, RZ ;  /* 0x000000ffffd07224 */ /* 0x000fe200078e00ff */
[----:B--2---:R-:W-:-:S07]  /*0d40*/  LOP3.LUT R19, R10, 0x1, RZ, 0xfc, !PT ;  /* 0x000000010a137812 */ /* 0x004fce00078efcff */
.L_x_299:
[----:B0-----:R-:W0:Y:S01]  /*0d50*/  LDC.64 R204, c[0x0][0xc60] ;  /* 0x00031800ffcc7b82 */ /* 0x001e220000000a00 */
[----:B------:R-:W-:Y:S01]  /*0d60*/  ULDC.64 UR4, c[0x0][0xa28] ;  /* 0x00028a0000047ab9 */ /* 0x000fe20000000a00 */
[----:B---3-5:R-:W-:Y:S01]  /*0d70*/  IMAD.MOV.U32 R5, RZ, RZ, RZ ;  /* 0x000000ffff057224 */ /* 0x028fe200078e00ff */
[----:B------:R-:W-:Y:S01]  /*0d80*/  ULDC.64 UR6, c[0x0][0xa20] ;  /* 0x0002880000067ab9 */ /* 0x000fe20000000a00 */
[----:B0-----:R-:W-:-:S06]  /*0d90*/  IMAD.WIDE R204, R103, 0x4, R204 ;  /* 0x0000000467cc7825 */ /* 0x001fcc00078e02cc */
[----:B--2---:R-:W2:Y:S01]  /*0da0*/  LDG.E R204, desc[UR60][R204.64] ;  /* 0x0000003ccccc7981 */ /* 0x004ea2000c1e1900 */
[----:B------:R-:W-:-:S04]  /*0db0*/  ISETP.NE.U32.AND P0, PT, RZ, UR4, PT ;  /* 0x00000004ff007c0c */ /* 0x000fc8000bf05070 */
[----:B------:R-:W-:Y:S02]  /*0dc0*/  ISETP.NE.AND.EX P0, PT, RZ, UR5, PT, P0 ;  /* 0x00000005ff007c0c */ /* 0x000fe4000bf05300 */
[----:B--2---:R-:W-:-:S11]  /*0dd0*/  SHF.R.S32.HI R207, RZ, 0x1f, R204 ;  /* 0x0000001fffcf7819 */ /* 0x004fd600000114cc */
[----:B------:R-:W-:-:S04]  /*0de0*/  @P0 LEA R2, P1, R204, UR4, 0x2 ;  /* 0x00000004cc020c11 */ /* 0x000fc8000f8210ff */
[----:B------:R-:W-:Y:S01]  /*0df0*/  @P0 LEA.HI.X R3, R204, UR5, R207, 0x2, P1 ;  /* 0x00000005cc030c11 */ /* 0x000fe200088f14cf */
[----:B------:R-:W-:-:S04]  /*0e00*/  ULDC.64 UR4, c[0x0][0x3f8] ;  /* 0x0000fe0000047ab9 */ /* 0x000fc80000000a00 */
[----:B------:R0:W5:Y:S01]  /*0e10*/  @P0 LDG.E R5, desc[UR60][R2.64] ;  /* 0x0000003c02050981 */ /* 0x000162000c1e1900 */
[----:B------:R-:W-:Y:S01]  /*0e20*/  ISETP.NE.U32.AND P0, PT, RZ, UR6, PT ;  /* 0x00000006ff007c0c */ /* 0x000fe2000bf05070 */
[----:B------:R-:W-:-:S03]  /*0e30*/  UISETP.NE.U32.AND UP0, UPT, UR4, URZ, UPT ;  /* 0x0000003f0400728c */ /* 0x000fc6000bf05070 */
[----:B------:R-:W-:Y:S01]  /*0e40*/  ISETP.NE.AND.EX P0, PT, RZ, UR7, PT, P0 ;  /* 0x00000007ff007c0c */ /* 0x000fe2000bf05300 */
[----:B------:R-:W-:Y:S01]  /*0e50*/  UISETP.NE.AND.EX UP0, UPT, UR5, URZ, UPT, UP0 ;  /* 0x0000003f0500728c */ /* 0x000fe2000bf05300 */
[----:B------:R-:W-:Y:S02]  /*0e60*/  ULDC UR4, c[0x0][0x404] ;  /* 0x0001010000047ab9 */ /* 0x000fe40000000800 */
[----:B------:R-:W-:Y:S01]  /*0e70*/  ULDC UR5, c[0x0][0x2e0] ;  /* 0x0000b80000057ab9 */ /* 0x000fe20000000800 */
[----:B------:R-:W-:-:S04]  /*0e80*/  USEL UR4, UR4, 0x1, UP0 ;  /* 0x0000000104047887 */ /* 0x000fc80008000000 */
[----:B------:R-:W-:-:S04]  /*0e90*/  UIMAD UR4, UR4, UR5, URZ ;  /* 0x00000005040472a4 */ /* 0x000fc8000f8e023f */
[C---:B0-----:R-:W-:Y:S02]  /*0ea0*/  @P0 LEA R2, P1, R204.reuse, UR6, 0x2 ;  /* 0x00000006cc020c11 */ /* 0x041fe4000f8210ff */
[----:B------:R-:W-:Y:S02]  /*0eb0*/  IMAD.U32 R82, RZ, RZ, UR4 ;  /* 0x00000004ff527e24 */ /* 0x000fe4000f8e00ff */
[----:B------:R-:W-:-:S05]  /*0ec0*/  @P0 LEA.HI.X R3, R204, UR7, R207, 0x2, P1 ;  /* 0x00000007cc030c11 */ /* 0x000fca00088f14cf */
[----:B------:R0:W5:Y:S01]  /*0ed0*/  @P0 LDG.E R82, desc[UR60][R2.64] ;  /* 0x0000003c02520981 */ /* 0x000162000c1e1900 */
[----:B----4-:R-:W-:Y:S05]  /*0ee0*/  @P0 BRA `(.L_x_257) ;  /* 0x0000000000240947 */ /* 0x010fea0003800000 */
[----:B------:R-:W-:Y:S02]  /*0ef0*/  ULDC.64 UR4, c[0x0][0xa08] ;  /* 0x0002820000047ab9 */ /* 0x000fe40000000a00 */
[----:B------:R-:W-:-:S04]  /*0f00*/  ISETP.NE.U32.AND P0, PT, RZ, UR4, PT ;  /* 0x00000004ff007c0c */ /* 0x000fc8000bf05070 */
[----:B------:R-:W-:-:S13]  /*0f10*/  ISETP.NE.AND.EX P0, PT, RZ, UR5, PT, P0 ;  /* 0x00000005ff007c0c */ /* 0x000fda000bf05300 */
[----:B------:R-:W-:Y:S05]  /*0f20*/  @!P0 BRA `(.L_x_257) ;  /* 0x0000000000148947 */ /* 0x000fea0003800000 */
[----:B0-----:R-:W0:Y:S02]  /*0f30*/  LDC.64 R2, c[0x0][0xa08] ;  /* 0x00028200ff027b82 */ /* 0x001e240000000a00 */
[----:B0-----:R-:W-:-:S05]  /*0f40*/  IMAD.WIDE R2, R204, 0x4, R2 ;  /* 0x00000004cc027825 */ /* 0x001fca00078e0202 */
[----:B-----5:R-:W2:Y:S04]  /*0f50*/  LDG.E R82, desc[UR60][R2.64] ;  /* 0x0000003c02527981 */ /* 0x020ea8000c1e1900 */
[----:B------:R-:W2:Y:S02]  /*0f60*/  LDG.E R7, desc[UR60][R2.64+0x4] ;  /* 0x0000043c02077981 */ /* 0x000ea4000c1e1900 */
[----:B--2---:R-:W-:-:S07]  /*0f70*/  IMAD.IADD R82, R7, 0x1, -R82 ;  /* 0x0000000107527824 */ /* 0x004fce00078e0a52 */
.L_x_257:
[----:B-----5:R-:W-:Y:S01]  /*0f80*/  IMAD.IADD R82, R82, 0x1, -R5 ;  /* 0x0000000152527824 */ /* 0x020fe200078e0a05 */
[----:B------:R-:W-:Y:S01]  /*0f90*/  PLOP3.LUT P0, PT, PT, PT, PT, 0x80, 0x0 ;  /* 0x000000000000781c */ /* 0x000fe20003f0f070 */
[----:B0-----:R-:W-:Y:S01]  /*0fa0*/  IMAD.MOV.U32 R2, RZ, RZ, RZ ;  /* 0x000000ffff027224 */ /* 0x001fe200078e00ff */
[----:B------:R-:W-:Y:S01]  /*0fb0*/  CS2R R20, SRZ ;  /* 0x0000000000147805 */ /* 0x000fe2000001ff00 */
[C---:B------:R-:W-:Y:S01]  /*0fc0*/  VIADD R3, R82.reuse, 0x6f ;  /* 0x0000006f52037836 */ /* 0x040fe20000000000 */
[----:B------:R-:W-:Y:S01]  /*0fd0*/  ISETP.GE.AND P1, PT, R82, 0x1, PT ;  /* 0x000000015200780c */ /* 0x000fe20003f26270 */
[----:B------:R-:W-:Y:S01]  /*0fe0*/  IMAD.MOV.U32 R206, RZ, RZ, R101 ;  /* 0x000000ffffce7224 */ /* 0x000fe200078e0065 */
[----:B------:R-:W-:Y:S01]  /*0ff0*/  CS2R R118, SRZ ;  /* 0x0000000000767805 */ /* 0x000fe2000001ff00 */
[----:B------:R-:W-:Y:S01]  /*1000*/  IMAD.HI R2, R3, -0x6db6db6d, R2 ;  /* 0x9249249303027827 */ /* 0x000fe200078e0202 */
[----:B------:R-:W-:Y:S02]  /*1010*/  CS2R R116, SRZ ;  /* 0x0000000000747805 */ /* 0x000fe4000001ff00 */
[----:B------:R-:W-:-:S02]  /*1020*/  CS2R R114, SRZ ;  /* 0x0000000000727805 */ /* 0x000fc4000001ff00 */
[----:B------:R-:W-:Y:S01]  /*1030*/  CS2R R112, SRZ ;  /* 0x0000000000707805 */ /* 0x000fe2000001ff00 */
[----:B------:R-:W-:Y:S01]  /*1040*/  IMAD.MOV.U32 R205, RZ, RZ, R102 ;  /* 0x000000ffffcd7224 */ /* 0x000fe200078e0066 */
[----:B------:R-:W-:Y:S02]  /*1050*/  SHF.R.U32.HI R3, RZ, 0x1f, R2 ;  /* 0x0000001fff037819 */ /* 0x000fe40000011602 */
[----:B------:R-:W-:Y:S02]  /*1060*/  CS2R R110, SRZ ;  /* 0x00000000006e7805 */ /* 0x000fe4000001ff00 */
[----:B------:R-:W-:Y:S02]  /*1070*/  CS2R R108, SRZ ;  /* 0x00000000006c7805 */ /* 0x000fe4000001ff00 */
[----:B------:R-:W-:Y:S02]  /*1080*/  CS2R R106, SRZ ;  /* 0x00000000006a7805 */ /* 0x000fe4000001ff00 */
[----:B------:R-:W-:-:S02]  /*1090*/  LEA.HI.SX32 R120, R2, R3, 0x1a ;  /* 0x0000000302787211 */ /* 0x000fc400078fd2ff */
[----:B------:R-:W-:Y:S02]  /*10a0*/  CS2R R2, SRZ ;  /* 0x0000000000027805 */ /* 0x000fe4000001ff00 */
[----:B------:R-:W-:Y:S02]  /*10b0*/  CS2R R104, SRZ ;  /* 0x0000000000687805 */ /* 0x000fe4000001ff00 */
[----:B------:R-:W-:Y:S01]  /*10c0*/  CS2R R50, SRZ ;  /* 0x0000000000327805 */ /* 0x000fe2000001ff00 */
[----:B------:R-:W-:Y:S01]  /*10d0*/  IMAD.MOV.U32 R43, RZ, RZ, RZ ;  /* 0x000000ffff2b7224 */ /* 0x000fe200078e00ff */
[----:B------:R-:W-:Y:S02]  /*10e0*/  CS2R R124, SRZ ;  /* 0x00000000007c7805 */ /* 0x000fe4000001ff00 */
[----:B------:R-:W-:Y:S02]  /*10f0*/  CS2R R122, SRZ ;  /* 0x00000000007a7805 */ /* 0x000fe4000001ff00 */
[----:B------:R-:W-:-:S02]  /*1100*/  CS2R R98, SRZ ;  /* 0x0000000000627805 */ /* 0x000fc4000001ff00 */
[----:B------:R-:W-:Y:S01]  /*1110*/  CS2R R96, SRZ ;  /* 0x0000000000607805 */ /* 0x000fe2000001ff00 */
[----:B------:R-:W-:Y:S01]  /*1120*/  IMAD.MOV.U32 R54, RZ, RZ, RZ ;  /* 0x000000ffff367224 */ /* 0x000fe200078e00ff */
[----:B------:R-:W-:Y:S02]  /*1130*/  CS2R R90, SRZ ;  /* 0x00000000005a7805 */ /* 0x000fe4000001ff00 */
[----:B------:R-:W-:Y:S02]  /*1140*/  CS2R R92, SRZ ;  /* 0x00000000005c7805 */ /* 0x000fe4000001ff00 */
        /* <DEDUP_REMOVED lines=26> */
[----:B------:R-:W-:Y:S01]  /*12f0*/  CS2R R128, SRZ ;  /* 0x0000000000807805 */ /* 0x000fe2000001ff00 */
[----:B------:R-:W-:Y:S01]  /*1300*/  IMAD.MOV.U32 R0, RZ, RZ, RZ ;  /* 0x000000ffff007224 */ /* 0x000fe200078e00ff */
[----:B------:R-:W-:Y:S01]  /*1310*/  CS2R R136, SRZ ;  /* 0x0000000000887805 */ /* 0x000fe2000001ff00 */
[----:B------:R-:W-:Y:S01]  /*1320*/  IMAD.MOV.U32 R36, RZ, RZ, RZ ;  /* 0x000000ffff247224 */ /* 0x000fe200078e00ff */
[----:B------:R-:W-:Y:S01]  /*1330*/  CS2R R6, SRZ ;  /* 0x0000000000067805 */ /* 0x000fe2000001ff00 */
[----:B------:R-:W-:-:S02]  /*1340*/  IMAD.MOV.U32 R138, RZ, RZ, RZ ;  /* 0x000000ffff8a7224 */ /* 0x000fc400078e00ff */
[----:B------:R-:W-:Y:S02]  /*1350*/  IMAD.MOV.U32 R121, RZ, RZ, RZ ;  /* 0x000000ffff797224 */ /* 0x000fe400078e00ff */
[----:B------:R-:W-:Y:S01]  /*1360*/  IMAD.MOV.U32 R24, RZ, RZ, RZ ;  /* 0x000000ffff187224 */ /* 0x000fe200078e00ff */
[----:B------:R-:W-:Y:S06]  /*1370*/  @!P1 BRA `(.L_x_258) ;  /* 0x0000009000c09947 */ /* 0x000fec0003800000 */
[----:B------:R-:W0:Y:S01]  /*1380*/  SHFL.IDX PT, R0, R210, RZ, 0x1f ;  /* 0x00001fffd2007589 */ /* 0x000e2200000e0000 */
[----:B------:R-:W1:Y:S01]  /*1390*/  S2UR UR7, SR_CgaCtaId ;  /* 0x00000000000779c3 */ /* 0x000e620000008800 */
[----:B------:R-:W-:Y:S01]  /*13a0*/  UMOV UR6, 0x400 ;  /* 0x0000040000067882 */ /* 0x000fe20000000000 */
[----:B0-----:R-:W-:Y:S01]  /*13b0*/  R2UR UR4, R0 ;  /* 0x00000000000472ca */ /* 0x001fe200000e0000 */
[----:B-1----:R-:W-:-:S04]  /*13c0*/  ULEA UR6, UR7, UR6, 0x18 ;  /* 0x0000000607067291 */ /* 0x002fc8000f8ec03f */
[----:B------:R-:W-:-:S04]  /*13d0*/  UIADD3 UR6, UR6, 0x15400, URZ ;  /* 0x0001540006067890 */ /* 0x000fc8000fffe03f */
[----:B------:R-:W-:-:S04]  /*13e0*/  ULOP3.LUT UP0, URZ, UR6, 0x9f, URZ, 0xc0, !UPT ;  /* 0x0000009f063f7892 */ /* 0x000fc8000f80c03f */
[----:B------:R-:W-:Y:S02]  /*13f0*/  ULEA.HI UR5, UR4, UR4, URZ, 0x1 ;  /* 0x0000000404057291 */ /* 0x000fe4000f8f083f */
[----:B------:R-:W-:Y:S02]  /*1400*/  PLOP3.LUT P0, PT, PT, PT, UP0, 0x80, 0x0 ;  /* 0x000000000000781c */ /* 0x000fe40003f0f008 */
[----:B------:R-:W-:-:S04]  /*1410*/  ULOP3.LUT UR5, UR5, 0x1e, URZ, 0xc0, !UPT ;  /* 0x0000001e05057892 */ /* 0x000fc8000f8ec03f */
[----:B------:R-:W-:-:S04]  /*1420*/  UIADD3 UR5, UR4, -UR5, URZ ;  /* 0x8000000504057290 */ /* 0x000fc8000fffe03f */
[----:B------:R-:W-:-:S04]  /*1430*/  ULEA UR5, UR5, UR6, 0xd ;  /* 0x0000000605057291 */ /* 0x000fc8000f8e683f */
[----:B------:R-:W-:-:S04]  /*1440*/  USHF.R.U32.HI UR5, URZ, 0x4, UR5 ;  /* 0x000000043f057899 */ /* 0x000fc80008011605 */
[----:B------:R-:W-:Y:S01]  /*1450*/  ULOP3.LUT UR36, UR5, 0x3fff, URZ, 0xc0, !UPT ;  /* 0x00003fff05247892 */ /* 0x000fe2000f8ec03f */
[----:B------:R-:W-:Y:S11]  /*1460*/  @!P0 BRA `(.L_x_259) ;  /* 0x0000000000408947 */ /* 0x000ff60003800000 */
[----:B------:R-:W-:Y:S01]  /*1470*/  MOV R0, 0x0 ;  /* 0x0000000000007802 */ /* 0x000fe20000000f00 */
[----:B------:R-:W-:Y:S01]  /*1480*/  ULDC.64 UR4, c[0x4][0xa8] ;  /* 0x01002a0000047ab9 */ /* 0x000fe20000000a00 */
[----:B------:R-:W-:Y:S01]  /*1490*/  ULDC.64 UR6, c[0x4][0x20] ;  /* 0x0100080000067ab9 */ /* 0x000fe20000000a00 */
[----:B------:R-:W-:Y:S01]  /*14a0*/  IMAD.U32 R4, RZ, RZ, UR4 ;  /* 0x00000004ff047e24 */ /* 0x000fe2000f8e00ff */
[----:B------:R0:W1:Y:S01]  /*14b0*/  LDC.64 R2, c[0x4][R0] ;  /* 0x0100000000027b82 */ /* 0x0000620000000a00 */
[----:B------:R-:W-:Y:S01]  /*14c0*/  MOV R5, UR5 ;  /* 0x0000000500057c02 */ /* 0x000fe20008000f00 */
[----:B------:R-:W-:Y:S01]  /*14d0*/  ULDC.64 UR4, c[0x4][0xb0] ;  /* 0x01002c0000047ab9 */ /* 0x000fe20000000a00 */
[----:B------:R-:W-:Y:S02]  /*14e0*/  IMAD.U32 R10, RZ, RZ, UR6 ;  /* 0x00000006ff0a7e24 */ /* 0x000fe4000f8e00ff */
[----:B------:R-:W-:Y:S02]  /*14f0*/  IMAD.U32 R6, RZ, RZ, UR4 ;  /* 0x00000004ff067e24 */ /* 0x000fe4000f8e00ff */
[----:B------:R-:W-:-:S02]  /*1500*/  IMAD.U32 R7, RZ, RZ, UR5 ;  /* 0x00000005ff077e24 */ /* 0x000fc4000f8e00ff */
[----:B------:R-:W-:Y:S02]  /*1510*/  IMAD.U32 R11, RZ, RZ, UR7 ;  /* 0x00000007ff0b7e24 */ /* 0x000fe4000f8e00ff */
[----:B------:R-:W-:Y:S02]  /*1520*/  IMAD.MOV.U32 R8, RZ, RZ, 0x70 ;  /* 0x00000070ff087424 */ /* 0x000fe400078e00ff */
[----:B------:R-:W-:Y:S02]  /*1530*/  IMAD.MOV.U32 R12, RZ, RZ, 0x1 ;  /* 0x00000001ff0c7424 */ /* 0x000fe400078e00ff */
[----:B0-----:R-:W-:-:S07]  /*1540*/  IMAD.MOV.U32 R13, RZ, RZ, RZ ;  /* 0x000000ffff0d7224 */ /* 0x001fce00078e00ff */
[----:B------:R-:W-:-:S07]  /*1550*/  LEPC R20, `(.L_x_259) ;  /* 0x000000001014794e */ /* 0x000fce0000000000 */
[----:B-1----:R-:W-:Y:S05]  /*1560*/  CALL.ABS.NOINC R2 ;  /* 0x0000000002007343 */ /* 0x002fea0003c00000 */
.L_x_259:
[----:B------:R-:W0:Y:S01]  /*1570*/  S2UR UR5, SR_CgaCtaId ;  /* 0x00000000000579c3 */ /* 0x000e220000008800 */
[----:B------:R-:W-:Y:S01]  /*1580*/  LEA.HI R0, R208, R208, RZ, 0x1 ;  /* 0x000000d0d0007211 */ /* 0x000fe200078f08ff */
[----:B------:R-:W-:Y:S01]  /*1590*/  UMOV UR4, 0x400 ;  /* 0x0000040000047882 */ /* 0x000fe20000000000 */
[----:B------:R-:W-:Y:S01]  /*15a0*/  BSSY B0, `(.L_x_260) ;  /* 0x0000009000007945 */ /* 0x000fe20003800000 */
[----:B------:R-:W-:Y:S02]  /*15b0*/  ISETP.NE.AND P0, PT, R19, 0x3, PT ;  /* 0x000000031300780c */ /* 0x000fe40003f05270 */
[----:B------:R-:W-:-:S05]  /*15c0*/  LOP3.LUT R3, R0, 0xfffffffe, RZ, 0xc0, !PT ;  /* 0xfffffffe00037812 */ /* 0x000fca00078ec0ff */
[----:B------:R-:W-:-:S05]  /*15d0*/  IMAD.IADD R0, R208, 0x1, -R3 ;  /* 0x00000001d0007824 */ /* 0x000fca00078e0a03 */
[----:B------:R-:W-:Y:S01]  /*15e0*/  SHF.L.U32 R0, R0, 0x1f, RZ ;  /* 0x0000001f00007819 */ /* 0x000fe200000006ff */
[----:B0-----:R-:W-:-:S06]  /*15f0*/  ULEA UR4, UR5, UR4, 0x18 ;  /* 0x0000000405047291 */ /* 0x001fcc000f8ec03f */
[----:B------:R-:W-:-:S04]  /*1600*/  IMAD.U32 R5, RZ, RZ, UR4 ;  /* 0x00000004ff057e24 */ /* 0x000fc8000f8e00ff */
[----:B------:R-:W0:Y:S02]  /*1610*/  SYNCS.PHASECHK.TRANS64.TRYWAIT P1, [R5+URZ+0x36800], R0 ;  /* 0x03680000050075a7 */ /* 0x000e24000802017f */
[----:B0-----:R-:W-:Y:S05]  /*1620*/  @!P1 BRA `(.L_x_261) ;  /* 0x0000010000749947 */ /* 0x001fea0003800000 */
.L_x_385:
[----:B------:R-:W-:Y:S05]  /*1630*/  BSYNC B0 ;  /* 0x0000000000007941 */ /* 0x000fea0003800000 */
.L_x_260:
[----:B------:R-:W-:Y:S05]  /*1640*/  @!P0 BRA `(.L_x_262) ;  /* 0x0000000000048947 */ /* 0x000fea0003800000 */
[----:B------:R-:W-:Y:S01]  /*1650*/  BPT.TRAP 0x1 ;  /* 0x000000040000795c */ /* 0x000fe20000300000 */
.L_x_262:
[----:B------:R-:W-:Y:S01]  /*1660*/  IMAD R2, R16, 0x8, R5 ;  /* 0x0000000810027824 */ /* 0x000fe200078e0205 */
[----:B------:R-:W-:-:S04]  /*1670*/  SHF.L.U32 R3, R17, 0x1f, RZ ;  /* 0x0000001f11037819 */ /* 0x000fc800000006ff */
[----:B------:R1:W2:Y:S01]  /*1680*/  SYNCS.PHASECHK.TRANS64.TRYWAIT P2, [R2+URZ+0x36830], R3 ;  /* 0x03683003020075a7 */ /* 0x0002a2000804017f */
[----:B------:R-:W-:Y:S05]  /*1690*/  @!P0 BRA `(.L_x_263) ;  /* 0x0000000000048947 */ /* 0x000fea0003800000 */
[----:B------:R-:W-:Y:S01]  /*16a0*/  BPT.TRAP 0x1 ;  /* 0x000000040000795c */ /* 0x000fe20000300000 */
.L_x_263:
[----:B0-----:R-:W0:Y:S01]  /*16b0*/  S2R R0, SR_TID.X ;  /* 0x0000000000007919 */ /* 0x001e220000002100 */
[----:B------:R-:W-:Y:S01]  /*16c0*/  IMAD.MOV.U32 R119, RZ, RZ, RZ ;  /* 0x000000ffff777224 */ /* 0x000fe200078e00ff */
[----:B0-----:R-:W-:Y:S01]  /*16d0*/  LOP3.LUT P1, RZ, R0, 0x7f, RZ, 0xc0, !PT ;  /* 0x0000007f00ff7812 */ /* 0x001fe2000782c0ff */
[----:B--2---:R-:W-:-:S12]  /*16e0*/  @P2 BRA `(.L_x_264) ;  /* 0x0000000000082947 */ /* 0x004fd80003800000 */
[----:B------:R-:W0:Y:S02]  /*16f0*/  SYNCS.PHASECHK.TRANS64.TRYWAIT P2, [R2+URZ+0x36830], R3 ;  /* 0x03683003020075a7 */ /* 0x000e24000804017f */
[----:B0-----:R-:W-:Y:S05]  /*1700*/  @!P2 BRA `(.L_x_265) ;  /* 0x000001000050a947 */ /* 0x001fea0003800000 */
.L_x_264:
[----:B------:R-:W-:Y:S05]  /*1710*/  WARPSYNC.ALL ;  /* 0x0000000000007948 */ /* 0x000fea0003800000 */
[----:B------:R-:W-:Y:S01]  /*1720*/  VIADD R0, R5, 0x21400 ;  /* 0x0002140005007836 */ /* 0x000fe20000000000 */
[----:B------:R-:W-:Y:S01]  /*1730*/  ULOP3.LUT UR8, UR36, 0x10000, URZ, 0xfc, !UPT ;  /* 0x0001000024087892 */ /* 0x000fe2000f8efc3f */
[----:B------:R-:W-:Y:S01]  /*1740*/  WARPGROUP.ARRIVE ;  /* 0x00000000000079c5 */ /* 0x000fe20000000000 */
[----:B------:R-:W-:Y:S01]  /*1750*/  UMOV UR9, 0x40000040 ;  /* 0x4000004000097882 */ /* 0x000fe20000000000 */
[----:B------:R-:W-:Y:S01]  /*1760*/  UMOV UR11, 0x40000040 ;  /* 0x40000040000b7882 */ /* 0x000fe20000000000 */
[----:B------:R-:W-:Y:S01]  /*1770*/  SHF.R.U32.HI R0, RZ, 0x4, R0 ;  /* 0x00000004ff007819 */ /* 0x000fe20000011600 */
[----:B------:R-:W-:Y:S01]  /*1780*/  UMOV UR5, UR9 ;  /* 0x0000000900057c82 */ /* 0x000fe20008000000 */
[----:B------:R-:W-:Y:S01]  /*1790*/  UMOV UR7, 0x40000040 ;  /* 0x4000004000077882 */ /* 0x000fe20000000000 */
[----:B------:R-:W-:Y:S01]  /*17a0*/  UMOV UR4, UR8 ;  /* 0x0000000800047c82 */ /* 0x000fe20008000000 */
[----:B------:R-:W-:Y:S01]  /*17b0*/  LOP3.LUT R0, R0, 0x3fff, RZ, 0xc0, !PT ;  /* 0x00003fff00007812 */ /* 0x000fe200078ec0ff */
[----:B------:R-:W-:Y:S01]  /*17c0*/  UMOV UR12, UR8 ;  /* 0x00000008000c7c82 */ /* 0x000fe20008000000 */
[----:B------:R-:W-:Y:S01]  /*17d0*/  UMOV UR13, UR9 ;  /* 0x00000009000d7c82 */ /* 0x000fe20008000000 */
[----:B------:R-:W-:Y:S01]  /*17e0*/  UMOV UR15, 0x40000040 ;  /* 0x40000040000f7882 */ /* 0x000fe20000000000 */
[----:B------:R-:W-:Y:S01]  /*17f0*/  LOP3.LUT R9, R0, 0x10000, RZ, 0xfc, !PT ;  /* 0x0001000000097812 */ /* 0x000fe200078efcff */
[----:B------:R-:W-:Y:S01]  /*1800*/  UMOV UR16, UR8 ;  /* 0x0000000800107c82 */ /* 0x000fe20008000000 */
[----:B------:R-:W-:Y:S01]  /*1810*/  UMOV UR17, UR9 ;  /* 0x0000000900117c82 */ /* 0x000fe20008000000 */
[----:B------:R-:W-:Y:S01]  /*1820*/  UMOV UR19, 0x40000040 ;  /* 0x4000004000137882 */ /* 0x000fe20000000000 */
[----:B------:R-:W-:Y:S01]  /*1830*/  UMOV UR20, UR8 ;  /* 0x0000000800147c82 */ /* 0x000fe20008000000 */
[----:B------:R-:W-:Y:S01]  /*1840*/  IMAD R0, R16, 0xa80, R9 ;  /* 0x00000a8010007824 */ /* 0x000fe200078e0209 */
[----:B------:R-:W-:Y:S01]  /*1850*/  UMOV UR21, UR9 ;  /* 0x0000000900157c82 */ /* 0x000fe20008000000 */
[----:B------:R-:W-:Y:S01]  /*1860*/  UMOV UR23, 0x40000040 ;  /* 0x4000004000177882 */ /* 0x000fe20000000000 */
[----:B------:R-:W-:Y:S01]  /*1870*/  UMOV UR27, 0x40000040 ;  /* 0x40000040001b7882 */ /* 0x000fe20000000000 */
[----:B------:R-:W-:Y:S01]  /*1880*/  UMOV UR31, 0x40000040 ;  /* 0x40000040001f7882 */ /* 0x000fe20000000000 */
[----:B------:R-:W-:Y:S01]  /*1890*/  R2UR UR10, R0 ;  /* 0x00000000000a72ca */ /* 0x000fe200000e0000 */
[----:B------:R-:W-:Y:S01]  /*18a0*/  UMOV UR35, 0x40000040 ;  /* 0x4000004000237882 */ /* 0x000fe20000000000 */
[----:B------:R-:W-:Y:S01]  /*18b0*/  UMOV UR39, 0x40000040 ;  /* 0x4000004000277882 */ /* 0x000fe20000000000 */
[----:B------:R-:W-:Y:S01]  /*18c0*/  UMOV UR43, 0x40000040 ;  /* 0x40000040002b7882 */ /* 0x000fe20000000000 */
[----:B------:R-:W-:Y:S01]  /*18d0*/  UMOV UR47, 0x40000040 ;  /* 0x40000040002f7882 */ /* 0x000fe20000000000 */
[----:B------:R-:W-:Y:S01]  /*18e0*/  UMOV UR51, 0x40000040 ;  /* 0x4000004000337882 */ /* 0x000fe20000000000 */
[----:B------:R-:W-:Y:S01]  /*18f0*/  UMOV UR55, 0x40000040 ;  /* 0x4000004000377882 */ /* 0x000fe20000000000 */
[----:B------:R-:W-:Y:S01]  /*1900*/  UMOV UR59, 0x40000040 ;  /* 0x40000040003b7882 */ /* 0x000fe20000000000 */
[----:B01----:R-:W-:Y:S01]  /*1910*/  IMAD.IADD R3, R211, 0x1, R82 ;  /* 0x00000001d3037824 */ /* 0x003fe200078e0252 */
[----:B------:R-:W-:Y:S01]  /*1920*/  P2R R80, PR, RZ, 0x2 ;  /* 0x00000002ff507803 */ /* 0x000fe20000000000 */
[----:B------:R-:W-:Y:S01]  /*1930*/  IMAD.MOV.U32 R116, RZ, RZ, R119 ;  /* 0x000000ffff747224 */ /* 0x000fe200078e0077 */
[----:B------:R-:W-:Y:S01]  /*1940*/  P2R R84, PR, RZ, 0x1 ;  /* 0x00000001ff547803 */ /* 0x000fe20000000000 */
[----:B------:R-:W-:Y:S01]  /*1950*/  IMAD R3, R120, -0x70, R3 ;  /* 0xffffff9078037824 */ /* 0x000fe200078e0203 */
[----:B------:R-:W-:Y:S01]  /*1960*/  HGMMA.64x16x16.F32.BF16 R72, gdesc[UR8], RZ, !UPT, gsb0 ;  /* 0x00200000084879f0 */ /* 0x000fe2000c0018ff */
[----:B------:R-:W-:Y:S01]  /*1970*/  UIADD3 UR6, UR10, 0x80, URZ ;  /* 0x000000800a067890 */ /* 0x000fe2000fffe03f */
[-C--:B------:R-:W-:Y:S01]  /*1980*/  MOV R118, R119.reuse ;  /* 0x0000007700767202 */ /* 0x080fe20000000f00 */
[----:B------:R-:W-:Y:S01]  /*1990*/  UIADD3 UR14, UR10, 0x180, URZ ;  /* 0x000001800a0e7890 */ /* 0x000fe2000fffe03f */
[C---:B------:R-:W-:Y:S01]  /*19a0*/  ISETP.GT.AND P2, PT, R3.reuse, RZ, PT ;  /* 0x000000ff0300720c */ /* 0x040fe20003f44270 */
[----:B------:R-:W-:Y:S01]  /*19b0*/  UIADD3 UR18, UR10, 0x200, URZ ;  /* 0x000002000a127890 */ /* 0x000fe2000fffe03f */
[C---:B------:R-:W-:Y:S01]  /*19c0*/  ISETP.GT.AND P3, PT, R3.reuse, 0x1, PT ;  /* 0x000000010300780c */ /* 0x040fe20003f64270 */
        /* <DEDUP_REMOVED lines=9> */
[----:B------:R-:W-:Y:S01]  /*1a60*/  ISETP.GT.AND P0, PT, R3, 0x50, PT ;  /* 0x000000500300780c */ /* 0x000fe20003f04270 */
        /* <DEDUP_REMOVED lines=12> */
[----:B------:R-:W-:Y:S01]  /*1b30*/  MOV R100, R119 ;  /* 0x0000007700647202 */ /* 0x000fe20000000f00 */
[----:B------:R-:W-:-:S02]  /*1b40*/  IMAD.MOV.U32 R102, RZ, RZ, R119 ;  /* 0x000000ffff667224 */ /* 0x000fc400078e0077 */
[--C-:B------:R-:W-:Y:S02]  /*1b50*/  IMAD.MOV.U32 R98, RZ, RZ, R119.reuse ;  /* 0x000000ffff627224 */ /* 0x100fe400078e0077 */
[--C-:B------:R-:W-:Y:S02]  /*1b60*/  IMAD.MOV.U32 R96, RZ, RZ, R119.reuse ;  /* 0x000000ffff607224 */ /* 0x100fe400078e0077 */
[--C-:B------:R-:W-:Y:S02]  /*1b70*/  IMAD.MOV.U32 R94, RZ, RZ, R119.reuse ;  /* 0x000000ffff5e7224 */ /* 0x100fe400078e0077 */
[--C-:B------:R-:W-:Y:S02]  /*1b80*/  IMAD.MOV.U32 R92, RZ, RZ, R119.reuse ;  /* 0x000000ffff5c7224 */ /* 0x100fe400078e0077 */
[--C-:B------:R-:W-:Y:S02]  /*1b90*/  IMAD.MOV.U32 R90, RZ, RZ, R119.reuse ;  /* 0x000000ffff5a7224 */ /* 0x100fe400078e0077 */
[----:B------:R-:W-:-:S02]  /*1ba0*/  IMAD.MOV.U32 R88, RZ, RZ, R119 ;  /* 0x000000ffff587224 */ /* 0x000fc400078e0077 */
        /* <DEDUP_REMOVED lines=87> */
[----:B------:R-:W-:Y:S02]  /*2120*/  UIADD3 UR14, UR8, 0x6, URZ ;  /* 0x00000006080e7890 */ /* 0x000fe4000fffe03f */
        /* <DEDUP_REMOVED lines=363> */
[----:B------:R-:W-:Y:S01]  /*37e0*/  UMOV UR52, UR11 ;  /* 0x0000000b00347c82 */ /* 0x000fe20008000000 */
[----:B------:R-:W-:Y:S01]  /*37f0*/  UMOV UR53, 0x40000040 ;  /* 0x4000004000357882 */ /* 0x000fe20000000000 */
[----:B------:R-:W-:Y:S01]  /*3800*/  UMOV UR55, 0x40000040 ;  /* 0x4000004000377882 */ /* 0x000fe20000000000 */
[----:B------:R-:W-:Y:S02]  /*3810*/  WARPGROUP.DEPBAR.LE gsb0, 0x0 ;  /* 0x00008000000079c5 */ /* 0x000fe40000010000 */
[----:B------:R-:W-:-:S06]  /*3820*/  WARPGROUP.ARRIVE ;  /* 0x00000000000079c5 */ /* 0x000fcc0000000000 */
[----:B------:R-:W-:Y:S03]  /*3830*/  HGMMA.64x16x16.F32.BF16 R32, gdesc[UR56], R32, gsb0 ;  /* 0x00200000382079f0 */ /* 0x000fe60008001820 */
        /* <DEDUP_REMOVED lines=27> */
[----:B------:R-:W-:Y:S01]  /*39f0*/  FSEL R11, R78, -INF , P4 ;  /* 0xff8000004e0b7808 */ /* 0x000fe20002000000 */
[----:B------:R-:W-:Y:S01]  /*3a00*/  IMAD.MOV.U32 R78, RZ, RZ, R119 ;  /* 0x000000ffff4e7224 */ /* 0x000fe200078e0077 */
[----:B------:R-:W-:-:S02]  /*3a10*/  ISETP.GT.AND P4, PT, R3, 0x18, PT ;  /* 0x000000180300780c */ /* 0x000fc40003f84270 */
[----:B------:R-:W-:Y:S02]  /*3a20*/  FSEL R79, R79, -INF , P5 ;  /* 0xff8000004f4f7808 */ /* 0x000fe40002800000 */
[----:B------:R-:W-:Y:S01]  /*3a30*/  ISETP.GT.AND P5, PT, R3, 0x19, PT ;  /* 0x000000190300780c */ /* 0x000fe20003fa4270 */
[----:B------:R-:W-:Y:S02]  /*3a40*/  WARPGROUP.DEPBAR.LE gsb0, 0x0 ;  /* 0x00008000000079c5 */ /* 0x000fe40000010000 */
[----:B------:R-:W-:Y:S01]  /*3a50*/  WARPGROUP.ARRIVE ;  /* 0x00000000000079c5 */ /* 0x000fe20000000000 */
[----:B------:R-:W-:Y:S02]  /*3a60*/  FSEL R85, R64, -INF , P2 ;  /* 0xff80000040557808 */ /* 0x000fe40001000000 */
[----:B------:R-:W-:Y:S02]  /*3a70*/  FSEL R65, R65, -INF , P3 ;  /* 0xff80000041417808 */ /* 0x000fe40001800000 */
[----:B------:R-:W-:Y:S01]  /*3a80*/  FMNMX.FTZ R0, R85, R0, !PT ;  /* 0x0000000055007209 */ /* 0x000fe20007810000 */
[----:B------:R-:W-:Y:S01]  /*3a90*/  HGMMA.64x16x16.F32.BF16 R56, gdesc[UR52], R56, gsb0 ;  /* 0x00200000343879f0 */ /* 0x000fe20008001838 */
[----:B------:R-:W-:Y:S01]  /*3aa0*/  UIADD3 UR54, UR10, 0x886, URZ ;  /* 0x000008860a367890 */ /* 0x000fe2000fffe03f */
[----:B------:R-:W-:Y:S01]  /*3ab0*/  FSEL R87, R68, -INF , P4 ;  /* 0xff80000044577808 */ /* 0x000fe20002000000 */
[----:B------:R-:W-:Y:S01]  /*3ac0*/  UMOV UR55, 0x40000040 ;  /* 0x4000004000377882 */ /* 0x000fe20000000000 */
[----:B------:R-:W-:Y:S01]  /*3ad0*/  FMNMX.FTZ R0, R65, R0, !PT ;  /* 0x0000000041007209 */ /* 0x000fe20007810000 */
[--C-:B------:R-:W-:Y:S01]  /*3ae0*/  IMAD.MOV.U32 R68, RZ, RZ, R119.reuse ;  /* 0x000000ffff447224 */ /* 0x100fe200078e0077 */
        /* <DEDUP_REMOVED lines=23> */
[----:B------:R-:W-:Y:S01]  /*3c60*/  UMOV UR55, 0x40000040 ;  /* 0x4000004000377882 */ /* 0x000fe20000000000 */
[----:B------:R-:W-:Y:S01]  /*3c70*/  FMNMX.FTZ R0, R91, R0, !PT ;  /* 0x000000005b007209 */ /* 0x000fe20007810000 */
[--C-:B------:R-:W-:Y:S01]  /*3c80*/  IMAD.MOV.U32 R60, RZ, RZ, R119.reuse ;  /* 0x000000ffff3c7224 */ /* 0x100fe200078e0077 */
[----:B------:R-:W-:Y:S02]  /*3c90*/  FSEL R95, R61, -INF , P4 ;  /* 0xff8000003d5f7808 */ /* 0x000fe40002000000 */
[----:B------:R-:W-:Y:S02]  /*3ca0*/  FMNMX.FTZ R0, R93, R0, !PT ;  /* 0x000000005d007209 */ /* 0x000fe40007810000 */
[----:B------:R-:W-:Y:S01]  /*3cb0*/  FSEL R21, R58, -INF , P2 ;  /* 0xff8000003a157808 */ /* 0x000fe20001000000 */
[----:B------:R-:W-:Y:S01]  /*3cc0*/  IMAD.MOV.U32 R58, RZ, RZ, R119 ;  /* 0x000000ffff3a7224 */ /* 0x000fe200078e0077 */
[----:B------:R-:W-:-:S02]  /*3cd0*/  ISETP.GT.AND P2, PT, R3, 0x31, PT ;  /* 0x000000310300780c */ /* 0x000fc40003f44270 */
[----:B------:R-:W-:Y:S02]  /*3ce0*/  FMNMX.FTZ R0, R95, R0, !PT ;  /* 0x000000005f007209 */ /* 0x000fe40007810000 */
[----:B------:R-:W-:Y:S02]  /*3cf0*/  FSEL R59, R59, -INF , P6 ;  /* 0xff8000003b3b7808 */ /* 0x000fe40003000000 */
[----:B------:R-:W-:Y:S02]  /*3d00*/  ISETP.GT.AND P6, PT, R3, 0x38, PT ;  /* 0x000000380300780c */ /* 0x000fe40003fc4270 */
[----:B------:R-:W-:Y:S02]  /*3d10*/  FSEL R63, R63, -INF , P4 ;  /* 0xff8000003f3f7808 */ /* 0x000fe40002000000 */
[----:B------:R-:W-:Y:S01]  /*3d20*/  ISETP.GT.AND P4, PT, R3, 0x40, PT ;  /* 0x000000400300780c */ /* 0x000fe20003f84270 */
[----:B------:R-:W-:Y:S02]  /*3d30*/  WARPGROUP.DEPBAR.LE gsb0, 0x0 ;  /* 0x00008000000079c5 */ /* 0x000fe40000010000 */
[----:B------:R-:W-:Y:S01]  /*3d40*/  WARPGROUP.ARRIVE ;  /* 0x00000000000079c5 */ /* 0x000fe20000000000 */
[----:B------:R-:W-:Y:S01]  /*3d50*/  FSEL R97, R48, -INF , P3 ;  /* 0xff80000030617808 */ /* 0x000fe20001800000 */
[----:B------:R-:W-:Y:S01]  /*3d60*/  IMAD.MOV.U32 R48, RZ, RZ, R119 ;  /* 0x000000ffff307224 */ /* 0x000fe200078e0077 */
[----:B------:R-:W-:-:S02]  /*3d70*/  FSEL R99, R49, -INF , P2 ;  /* 0xff80000031637808 */ /* 0x000fc40001000000 */
[----:B------:R-:W-:Y:S01]  /*3d80*/  FMNMX.FTZ R0, R97, R0, !PT ;  /* 0x0000000061007209 */ /* 0x000fe20007810000 */
[----:B------:R-:W-:Y:S01]  /*3d90*/  HGMMA.64x16x16.F32.BF16 R40, gdesc[UR52], R40, gsb0 ;  /* 0x00200000342879f0 */ /* 0x000fe20008001828 */
[----:B------:R-:W-:Y:S01]  /*3da0*/  UMOV UR54, UR4 ;  /* 0x0000000400367c82 */ /* 0x000fe20008000000 */
[----:B------:R-:W-:Y:S01]  /*3db0*/  UMOV UR55, 0x40000040 ;  /* 0x4000004000377882 */ /* 0x000fe20000000000 */
[----:B------:R-:W-:Y:S01]  /*3dc0*/  FSEL R49, R62, -INF , P5 ;  /* 0xff8000003e317808 */ /* 0x000fe20002800000 */
[----:B------:R-:W-:Y:S01]  /*3dd0*/  ULDC UR4, c[0x0][0x988] ;  /* 0x0002620000047ab9 */ /* 0x000fe20000000800 */
[----:B------:R-:W-:Y:S01]  /*3de0*/  ISETP.GT.AND P5, PT, R3, 0x39, PT ;  /* 0x000000390300780c */ /* 0x000fe20003fa4270 */
[--C-:B------:R-:W-:Y:S01]  /*3df0*/  IMAD.MOV.U32 R62, RZ, RZ, R119.reuse ;  /* 0x000000ffff3e7224 */ /* 0x100fe200078e0077 */
[----:B------:R-:W-:Y:S01]  /*3e00*/  FSEL R101, R52, -INF , P6 ;  /* 0xff80000034657808 */ /* 0x000fe20003000000 */
[----:B------:R-:W-:Y:S01]  /*3e10*/  IMAD.MOV.U32 R52, RZ, RZ, R119 ;  /* 0x000000ffff347224 */ /* 0x000fe200078e0077 */
[----:B------:R-:W-:-:S02]  /*3e20*/  FMNMX.FTZ R0, R99, R0, !PT ;  /* 0x0000000063007209 */ /* 0x000fc40007810000 */
[----:B------:R-:W-:Y:S02]  /*3e30*/  FSEL R103, R53, -INF , P5 ;  /* 0xff80000035677808 */ /* 0x000fe40002800000 */
[----:B------:R-:W-:Y:S02]  /*3e40*/  FMNMX.FTZ R0, R101, R0, !PT ;  /* 0x0000000065007209 */ /* 0x000fe40007810000 */
[----:B------:R-:W-:Y:S01]  /*3e50*/  FSEL R53, R50, -INF , P3 ;  /* 0xff80000032357808 */ /* 0x000fe20001800000 */
[----:B------:R-:W-:Y:S01]  /*3e60*/  IMAD.MOV.U32 R50, RZ, RZ, R119 ;  /* 0x000000ffff327224 */ /* 0x000fe200078e0077 */
[----:B------:R-:W-:Y:S02]  /*3e70*/  ISETP.GT.AND P3, PT, R3, 0x41, PT ;  /* 0x000000410300780c */ /* 0x000fe40003f64270 */
[----:B------:R-:W-:Y:S02]  /*3e80*/  FMNMX.FTZ R0, R103, R0, !PT ;  /* 0x0000000067007209 */ /* 0x000fe40007810000 */
[----:B------:R-:W-:-:S02]  /*3e90*/  FSEL R51, R51, -INF , P2 ;  /* 0xff80000033337808 */ /* 0x000fc40001000000 */
[----:B------:R-:W-:Y:S02]  /*3ea0*/  ISETP.GT.AND P2, PT, R3, 0x48, PT ;  /* 0x000000480300780c */ /* 0x000fe40003f44270 */
[----:B------:R-:W-:Y:S02]  /*3eb0*/  FSEL R55, R55, -INF , P5 ;  /* 0xff80000037377808 */ /* 0x000fe40002800000 */
[----:B------:R-:W-:Y:S01]  /*3ec0*/  ISETP.GT.AND P5, PT, R3, 0x68, PT ;  /* 0x000000680300780c */ /* 0x000fe20003fa4270 */
[----:B------:R-:W-:Y:S02]  /*3ed0*/  WARPGROUP.DEPBAR.LE gsb0, 0x0 ;  /* 0x00008000000079c5 */ /* 0x000fe40000010000 */
[----:B------:R-:W-:Y:S01]  /*3ee0*/  WARPGROUP.ARRIVE ;  /* 0x00000000000079c5 */ /* 0x000fe20000000000 */
[----:B------:R-:W-:Y:S02]  /*3ef0*/  FSEL R105, R40, -INF , P4 ;  /* 0xff80000028697808 */ /* 0x000fe40002000000 */
[----:B------:R-:W-:-:S02]  /*3f00*/  FSEL R107, R41, -INF , P3 ;  /* 0xff800000296b7808 */ /* 0x000fc40001800000 */
[----:B------:R-:W-:Y:S01]  /*3f10*/  FMNMX.FTZ R0, R105, R0, !PT ;  /* 0x0000000069007209 */ /* 0x000fe20007810000 */
[----:B------:R-:W-:Y:S01]  /*3f20*/  HGMMA.64x16x16.F32.BF16 R32, gdesc[UR52], R32, gsb0 ;  /* 0x00200000342079f0 */ /* 0x000fe20008001820 */
[----:B------:R-:W-:Y:S01]  /*3f30*/  UIADD3 UR54, UR10, 0xa06, URZ ;  /* 0x00000a060a367890 */ /* 0x000fe2000fffe03f */
[----:B------:R-:W-:Y:S01]  /*3f40*/  FSEL R109, R44, -INF , P2 ;  /* 0xff8000002c6d7808 */ /* 0x000fe20001000000 */
[----:B------:R-:W-:Y:S01]  /*3f50*/  UMOV UR55, 0x40000040 ;  /* 0x4000004000377882 */ /* 0x000fe20000000000 */
[----:B------:R-:W-:Y:S01]  /*3f60*/  FMNMX.FTZ R0, R107, R0, !PT ;  /* 0x000000006b007209 */ /* 0x000fe20007810000 */
[----:B------:R-:W-:Y:S01]  /*3f70*/  IMAD.MOV.U32 R44, RZ, RZ, R119 ;  /* 0x000000ffff2c7224 */ /* 0x000fe200078e0077 */
[----:B------:R-:W-:Y:S02]  /*3f80*/  FSEL R113, R45, -INF , P1 ;  /* 0xff8000002d717808 */ /* 0x000fe40000800000 */
[----:B------:R-:W-:Y:S02]  /*3f90*/  FMNMX.FTZ R0, R109, R0, !PT ;  /* 0x000000006d007209 */ /* 0x000fe40007810000 */
[----:B------:R-:W-:-:S02]  /*3fa0*/  ISETP.GT.AND P1, PT, R3, 0x51, PT ;  /* 0x000000510300780c */ /* 0x000fc40003f24270 */
[----:B------:R-:W-:Y:S02]  /*3fb0*/  FMNMX.FTZ R0, R113, R0, !PT ;  /* 0x0000000071007209 */ /* 0x000fe40007810000 */
[----:B------:R-:W-:Y:S02]  /*3fc0*/  FSEL R43, R43, -INF , P3 ;  /* 0xff8000002b2b7808 */ /* 0x000fe40001800000 */
[C---:B------:R-:W-:Y:S02]  /*3fd0*/  ISETP.GT.AND P3, PT, R3.reuse, 0x60, PT ;  /* 0x000000600300780c */ /* 0x040fe40003f64270 */
[----:B------:R-:W-:Y:S01]  /*3fe0*/  FSEL R45, R42, -INF , P4 ;  /* 0xff8000002a2d7808 */ /* 0x000fe20002000000 */
[--C-:B------:R-:W-:Y:S01]  /*3ff0*/  IMAD.MOV.U32 R42, RZ, RZ, R119.reuse ;  /* 0x000000ffff2a7224 */ /* 0x100fe200078e0077 */
[C---:B------:R-:W-:Y:S02]  /*4000*/  ISETP.GT.AND P4, PT, R3.reuse, 0x61, PT ;  /* 0x000000610300780c */ /* 0x040fe40003f84270 */
[----:B------:R-:W-:Y:S01]  /*4010*/  FSEL R41, R54, -INF , P6 ;  /* 0xff80000036297808 */ /* 0x000fe20003000000 */
[----:B------:R-:W-:Y:S01]  /*4020*/  IMAD.MOV.U32 R54, RZ, RZ, R119 ;  /* 0x000000ffff367224 */ /* 0x000fe200078e0077 */
[----:B------:R-:W-:-:S02]  /*4030*/  ISETP.GT.AND P6, PT, R3, 0x69, PT ;  /* 0x000000690300780c */ /* 0x000fc40003fc4270 */
[----:B------:R-:W-:Y:S01]  /*4040*/  P2R R20, PR, RZ, 0x2 ;  /* 0x00000002ff147803 */ /* 0x000fe20000000000 */
[----:B------:R-:W-:Y:S02]  /*4050*/  WARPGROUP.DEPBAR.LE gsb0, 0x0 ;  /* 0x00008000000079c5 */ /* 0x000fe40000010000 */
[----:B------:R-:W-:Y:S01]  /*4060*/  WARPGROUP.ARRIVE ;  /* 0x00000000000079c5 */ /* 0x000fe20000000000 */
[----:B------:R-:W-:Y:S02]  /*4070*/  FSEL R115, R32, -INF , P0 ;  /* 0xff80000020737808 */ /* 0x000fe40000000000 */
[----:B------:R-:W-:Y:S02]  /*4080*/  ISETP.GT.AND P0, PT, R3, 0x58, PT ;  /* 0x000000580300780c */ /* 0x000fe40003f04270 */
[----:B------:R-:W-:Y:S01]  /*4090*/  FSEL R117, R33, -INF , P1 ;  /* 0xff80000021757808 */ /* 0x000fe20000800000 */
[----:B------:R-:W-:Y:S01]  /*40a0*/  HGMMA.64x16x16.F32.BF16 R24, gdesc[UR52], R24, gsb0 ;  /* 0x00200000341879f0 */ /* 0x000fe20008001818 */
[----:B------:R-:W-:-:S02]  /*40b0*/  FMNMX.FTZ R0, R115, R0, !PT ;  /* 0x0000000073007209 */ /* 0x000fc40007810000 */
[----:B------:R-:W-:Y:S02]  /*40c0*/  FSEL R33, R46, -INF , P2 ;  /* 0xff8000002e217808 */ /* 0x000fe40001000000 */
[----:B------:R-:W-:Y:S02]  /*40d0*/  ISETP.GT.AND P2, PT, R3, 0x59, PT ;  /* 0x000000590300780c */ /* 0x000fe40003f44270 */
[----:B------:R-:W-:Y:S02]  /*40e0*/  FSEL R121, R36, -INF , P0 ;  /* 0xff80000024797808 */ /* 0x000fe40000000000 */
[----:B------:R-:W-:Y:S02]  /*40f0*/  FMNMX.FTZ R0, R117, R0, !PT ;  /* 0x0000000075007209 */ /* 0x000fe40007810000 */
[----:B------:R-:W-:Y:S02]  /*4100*/  FSEL R123, R37, -INF , P2 ;  /* 0xff800000257b7808 */ /* 0x000fe40001000000 */
[----:B------:R-:W-:-:S02]  /*4110*/  FMNMX.FTZ R0, R121, R0, !PT ;  /* 0x0000000079007209 */ /* 0x000fc40007810000 */
[----:B------:R-:W-:Y:S02]  /*4120*/  P2R R14, PR, RZ, 0x1 ;  /* 0x00000001ff0e7803 */ /* 0x000fe40000000000 */
[----:B------:R-:W-:Y:S02]  /*4130*/  FMNMX.FTZ R0, R123, R0, !PT ;  /* 0x000000007b007209 */ /* 0x000fe40007810000 */
[C---:B------:R-:W-:Y:S02]  /*4140*/  ISETP.GT.AND P0, PT, R3.reuse, 0x49, PT ;  /* 0x000000490300780c */ /* 0x040fe40003f04270 */
[----:B------:R-:W-:Y:S02]  /*4150*/  ISETP.GT.AND P1, PT, R3, 0x50, PT ;  /* 0x000000500300780c */ /* 0x000fe40003f24270 */
[----:B------:R-:W-:Y:S02]  /*4160*/  FSEL R111, R47, -INF , P0 ;  /* 0xff8000002f6f7808 */ /* 0x000fe40000000000 */
[----:B------:R-:W-:-:S02]  /*4170*/  FSEL R47, R34, -INF , P1 ;  /* 0xff800000222f7808 */ /* 0x000fc40000800000 */
[----:B------:R-:W-:Y:S02]  /*4180*/  ISETP.NE.AND P1, PT, R20, RZ, PT ;  /* 0x000000ff1400720c */ /* 0x000fe40003f25270 */
[----:B------:R-:W-:Y:S02]  /*4190*/  P2R R12, PR, RZ, 0x4 ;  /* 0x00000004ff0c7803 */ /* 0x000fe40000000000 */
[----:B------:R-:W-:Y:S02]  /*41a0*/  ISETP.NE.AND P0, PT, R14, RZ, PT ;  /* 0x000000ff0e00720c */ /* 0x000fe40003f05270 */
[----:B------:R-:W-:Y:S02]  /*41b0*/  FSEL R35, R35, -INF , P1 ;  /* 0xff80000023237808 */ /* 0x000fe40000800000 */
[----:B------:R-:W-:Y:S01]  /*41c0*/  ISETP.NE.AND P1, PT, R80, RZ, PT ;  /* 0x000000ff5000720c */ /* 0x000fe20003f25270 */
[----:B------:R-:W-:Y:S01]  /*41d0*/  IMAD.MOV.U32 R80, RZ, RZ, R119 ;  /* 0x000000ffff507224 */ /* 0x000fe200078e0077 */
[----:B------:R-:W-:-:S11]  /*41e0*/  MOV R46, R119 ;  /* 0x00000077002e7202 */ /* 0x000fd60000000f00 */
[----:B------:R-:W-:Y:S01]  /*41f0*/  @!P1 VIADD R2, R2, 0x36840 ;  /* 0x0003684002029836 */ /* 0x000fe20000000000 */
[----:B------:R-:W-:Y:S02]  /*4200*/  WARPGROUP.DEPBAR.LE gsb0, 0x0 ;  /* 0x00008000000079c5 */ /* 0x000fe40000010000 */
[----:B------:R-:W-:Y:S02]  /*4210*/  FSEL R125, R24, -INF , P3 ;  /* 0xff800000187d7808 */ /* 0x000fe40001800000 */
        /* <DEDUP_REMOVED lines=11> */
[----:B------:R-:W0:Y:S01]  /*42d0*/  SHFL.BFLY PT, R25, R6, 0x2, 0x1f ;  /* 0x0c401f0006197f89 */ /* 0x000e2200000e0000 */
[----:B------:R-:W-:-:S02]  /*42e0*/  @!P1 PRMT R2, RZ, 0x654, R2 ;  /* 0x00000654ff029816 */ /* 0x000fc40000000002 */
[----:B------:R-:W-:Y:S01]  /*42f0*/  ISETP.NE.AND P0, PT, R84, RZ, PT ;  /* 0x000000ff5400720c */ /* 0x000fe20003f05270 */
[----:B------:R-:W-:Y:S01]  /*4300*/  IMAD.MOV.U32 R84, RZ, RZ, R119 ;  /* 0x000000ffff547224 */ /* 0x000fe200078e0077 */
[----:B------:R1:W-:Y:S01]  /*4310*/  @!P1 SYNCS.ARRIVE.TRANS64.RED.A1T0 RZ, [R2+URZ], RZ ;  /* 0x000000ff02ff99a7 */ /* 0x0003e2000810043f */
[----:B0-----:R-:W-:Y:S02]  /*4320*/  FMNMX.FTZ R25, R6, R25, !PT ;  /* 0x0000001906197209 */ /* 0x001fe40007810000 */
[----:B------:R-:W-:-:S03]  /*4330*/  FMNMX.FTZ R6, R7, R75, !PT ;  /* 0x0000004b07067209 */ /* 0x000fc60007810000 */
[----:B------:R-:W0:Y:S01]  /*4340*/  SHFL.BFLY PT, R4, R25, 0x1, 0x1f ;  /* 0x0c201f0019047f89 */ /* 0x000e2200000e0000 */
[----:B------:R-:W-:-:S04]  /*4350*/  FMNMX.FTZ R6, R11, R6, !PT ;  /* 0x000000060b067209 */ /* 0x000fc80007810000 */
[----:B------:R-:W-:-:S04]  /*4360*/  FMNMX.FTZ R6, R79, R6, !PT ;  /* 0x000000064f067209 */ /* 0x000fc80007810000 */
[----:B------:R-:W-:-:S04]  /*4370*/  FMNMX.FTZ R6, R13, R6, !PT ;  /* 0x000000060d067209 */ /* 0x000fc80007810000 */
[----:B------:R-:W-:-:S04]  /*4380*/  FMNMX.FTZ R6, R67, R6, !PT ;  /* 0x0000000643067209 */ /* 0x000fc80007810000 */
[----:B------:R-:W-:-:S04]  /*4390*/  FMNMX.FTZ R6, R15, R6, !PT ;  /* 0x000000060f067209 */ /* 0x000fc80007810000 */
[----:B------:R-:W-:Y:S02]  /*43a0*/  FMNMX.FTZ R6, R71, R6, !PT ;  /* 0x0000000647067209 */ /* 0x000fe40007810000 */
[----:B0-----:R-:W-:Y:S02]  /*43b0*/  FMNMX.FTZ R4, R25, R4, !PT ;  /* 0x0000000419047209 */ /* 0x001fe40007810000 */
        /* <DEDUP_REMOVED lines=14> */
[-CC-:B------:R-:W-:Y:S01]  /*44a0*/  FFMA.FTZ R25, R73, R0.reuse, -R10.reuse ;  /* 0x0000000049197223 */ /* 0x180fe2000001080a */
[----:B------:R-:W-:Y:S01]  /*44b0*/  FSEL R65, R26, -INF , P3 ;  /* 0xff8000001a417808 */ /* 0x000fe20001800000 */
[--C-:B------:R-:W-:Y:S01]  /*44c0*/  FFMA.FTZ R202, R83, R0, -R10.reuse ;  /* 0x0000000053ca7223 */ /* 0x100fe2000001080a */
[----:B------:R-:W-:Y:S01]  /*44d0*/  FMNMX.FTZ R6, R41, R6, !PT ;  /* 0x0000000629067209 */ /* 0x000fe20007810000 */
[----:B------:R-:W-:Y:S01]  /*44e0*/  MUFU.EX2 R200, R200 ;  /* 0x000000c800c87308 */ /* 0x000fe20000000800 */
[----:B------:R-:W-:Y:S01]  /*44f0*/  FSEL R69, R30, -INF , P5 ;  /* 0xff8000001e457808 */ /* 0x000fe20002800000 */
[--C-:B------:R-:W-:Y:S01]  /*4500*/  FFMA.FTZ R37, R77, R0, -R10.reuse ;  /* 0x000000004d257223 */ /* 0x100fe2000001080a */
[----:B------:R-:W-:Y:S01]  /*4510*/  FMNMX.FTZ R6, R55, R6, !PT ;  /* 0x0000000637067209 */ /* 0x000fe20007810000 */
[-CC-:B------:R-:W-:Y:S01]  /*4520*/  FFMA.FTZ R196, R85, R0.reuse, -R10.reuse ;  /* 0x0000000055c47223 */ /* 0x180fe2000001080a */
[-CC-:B------:R-:W-:Y:S01]  /*4530*/  FFMA.FTZ R198, R87, R0.reuse, -R10.reuse ;  /* 0x0000000057c67223 */ /* 0x180fe2000001080a */
[--C-:B------:R-:W-:Y:S01]  /*4540*/  FFMA.FTZ R192, R89, R0, -R10.reuse ;  /* 0x0000000059c07223 */ /* 0x100fe2000001080a */
[----:B------:R-:W-:Y:S01]  /*4550*/  FMNMX.FTZ R6, R45, R6, !PT ;  /* 0x000000062d067209 */ /* 0x000fe20007810000 */
[----:B------:R-:W0:Y:S01]  /*4560*/  MUFU.EX2 R25, R25 ;  /* 0x0000001900197308 */ /* 0x000e220000000800 */
[-CC-:B------:R-:W-:Y:S01]  /*4570*/  FFMA.FTZ R91, R91, R0.reuse, -R10.reuse ;  /* 0x000000005b5b7223 */ /* 0x180fe2000001080a */
[--C-:B------:R-:W-:Y:S01]  /*4580*/  FFMA.FTZ R93, R93, R0, -R10.reuse ;  /* 0x000000005d5d7223 */ /* 0x100fe2000001080a */
[----:B------:R-:W-:Y:S01]  /*4590*/  FMNMX.FTZ R6, R43, R6, !PT ;  /* 0x000000062b067209 */ /* 0x000fe20007810000 */
[-CC-:B------:R-:W-:Y:S01]  /*45a0*/  FFMA.FTZ R95, R95, R0.reuse, -R10.reuse ;  /* 0x000000005f5f7223 */ /* 0x180fe2000001080a */
[-CC-:B------:R-:W-:Y:S01]  /*45b0*/  FFMA.FTZ R97, R97, R0.reuse, -R10.reuse ;  /* 0x0000000061617223 */ /* 0x180fe2000001080a */
[--C-:B------:R-:W-:Y:S01]  /*45c0*/  FFMA.FTZ R99, R99, R0, -R10.reuse ;  /* 0x0000000063637223 */ /* 0x100fe2000001080a */
[----:B------:R-:W-:Y:S01]  /*45d0*/  FMNMX.FTZ R6, R33, R6, !PT ;  /* 0x0000000621067209 */ /* 0x000fe20007810000 */
[----:B------:R-:W2:Y:S01]  /*45e0*/  MUFU.EX2 R202, R202 ;  /* 0x000000ca00ca7308 */ /* 0x000ea20000000800 */
[-CC-:B------:R-:W-:Y:S01]  /*45f0*/  FFMA.FTZ R101, R101, R0.reuse, -R10.reuse ;  /* 0x0000000065657223 */ /* 0x180fe2000001080a */
[--C-:B------:R-:W-:Y:S01]  /*4600*/  FFMA.FTZ R103, R103, R0, -R10.reuse ;  /* 0x0000000067677223 */ /* 0x100fe2000001080a */
[----:B------:R-:W-:Y:S01]  /*4610*/  FMNMX.FTZ R6, R111, R6, !PT ;  /* 0x000000066f067209 */ /* 0x000fe20007810000 */
[-CC-:B------:R-:W-:Y:S01]  /*4620*/  FFMA.FTZ R105, R105, R0.reuse, -R10.reuse ;  /* 0x0000000069697223 */ /* 0x180fe2000001080a */
[-CC-:B------:R-:W-:Y:S01]  /*4630*/  FFMA.FTZ R107, R107, R0.reuse, -R10.reuse ;  /* 0x000000006b6b7223 */ /* 0x180fe2000001080a */
[--C-:B------:R-:W-:Y:S01]  /*4640*/  FFMA.FTZ R109, R109, R0, -R10.reuse ;  /* 0x000000006d6d7223 */ /* 0x100fe2000001080a */
[----:B------:R-:W-:Y:S01]  /*4650*/  FMNMX.FTZ R6, R47, R6, !PT ;  /* 0x000000062f067209 */ /* 0x000fe20007810000 */
[----:B------:R-:W3:Y:S01]  /*4660*/  MUFU.EX2 R37, R37 ;  /* 0x0000002500257308 */ /* 0x000ee20000000800 */
[-CC-:B------:R-:W-:Y:S01]  /*4670*/  FFMA.FTZ R113, R113, R0.reuse, -R10.reuse ;  /* 0x0000000071717223 */ /* 0x180fe2000001080a */
[--C-:B------:R-:W-:Y:S01]  /*4680*/  FFMA.FTZ R115, R115, R0, -R10.reuse ;  /* 0x0000000073737223 */ /* 0x100fe2000001080a */
[----:B------:R-:W-:Y:S01]  /*4690*/  FMNMX.FTZ R6, R35, R6, !PT ;  /* 0x0000000623067209 */ /* 0x000fe20007810000 */
[-CC-:B------:R-:W-:Y:S01]  /*46a0*/  FFMA.FTZ R117, R117, R0.reuse, -R10.reuse ;  /* 0x0000000075757223 */ /* 0x180fe2000001080a */
[-CC-:B------:R-:W-:Y:S01]  /*46b0*/  FFMA.FTZ R121, R121, R0.reuse, -R10.reuse ;  /* 0x0000000079797223 */ /* 0x180fe2000001080a */
[--C-:B------:R-:W-:Y:S01]  /*46c0*/  FFMA.FTZ R123, R123, R0, -R10.reuse ;  /* 0x000000007b7b7223 */ /* 0x100fe2000001080a */
[----:B------:R-:W-:Y:S01]  /*46d0*/  FMNMX.FTZ R6, R29, R6, !PT ;  /* 0x000000061d067209 */ /* 0x000fe20007810000 */
[----:B------:R-:W4:Y:S01]  /*46e0*/  MUFU.EX2 R196, R196 ;  /* 0x000000c400c47308 */ /* 0x000f220000000800 */
[-CC-:B------:R-:W-:Y:S01]  /*46f0*/  FFMA.FTZ R125, R125, R0.reuse, -R10.reuse ;  /* 0x000000007d7d7223 */ /* 0x180fe2000001080a */
[--C-:B------:R-:W-:Y:S01]  /*4700*/  FFMA.FTZ R127, R127, R0, -R10.reuse ;  /* 0x000000007f7f7223 */ /* 0x100fe2000001080a */
[----:B------:R-:W-:Y:S01]  /*4710*/  FMNMX.FTZ R6, R39, R6, !PT ;  /* 0x0000000627067209 */ /* 0x000fe20007810000 */
[-CC-:B------:R-:W-:Y:S01]  /*4720*/  FFMA.FTZ R129, R129, R0.reuse, -R10.reuse ;  /* 0x0000000081817223 */ /* 0x180fe2000001080a */
[----:B------:R-:W-:Y:S01]  /*4730*/  FFMA.FTZ R10, R131, R0, -R10 ;  /* 0x00000000830a7223 */ /* 0x000fe2000001080a */
[--C-:B------:R-:W-:Y:S01]  /*4740*/  IMAD.MOV.U32 R89, RZ, RZ, R119.reuse ;  /* 0x000000ffff597224 */ /* 0x100fe200078e0077 */
[----:B------:R-:W-:Y:S01]  /*4750*/  FMNMX.FTZ R6, R65, R6, !PT ;  /* 0x0000000641067209 */ /* 0x000fe20007810000 */
[----:B------:R-:W5:Y:S01]  /*4760*/  MUFU.EX2 R57, R57 ;  /* 0x0000003900397308 */ /* 0x000f620000000800 */
[----:B------:R-:W-:-:S02]  /*4770*/  IMAD.MOV.U32 R87, RZ, RZ, R119 ;  /* 0x000000ffff577224 */ /* 0x000fc400078e0077 */
[----:B------:R-:W-:Y:S01]  /*4780*/  FMNMX.FTZ R6, R27, R6, !PT ;  /* 0x000000061b067209 */ /* 0x000fe20007810000 */
[--C-:B------:R-:W-:Y:S02]  /*4790*/  IMAD.MOV.U32 R85, RZ, RZ, R119.reuse ;  /* 0x000000ffff557224 */ /* 0x100fe400078e0077 */
[--C-:B------:R-:W-:Y:S01]  /*47a0*/  IMAD.MOV.U32 R83, RZ, RZ, R119.reuse ;  /* 0x000000ffff537224 */ /* 0x100fe200078e0077 */
[----:B------:R-:W-:Y:S01]  /*47b0*/  FMNMX.FTZ R6, R69, R6, !PT ;  /* 0x0000000645067209 */ /* 0x000fe20007810000 */
[----:B------:R-:W-:Y:S01]  /*47c0*/  MUFU.EX2 R198, R198 ;  /* 0x000000c600c67308 */ /* 0x000fe20000000800 */
[--C-:B------:R-:W-:Y:S02]  /*47d0*/  IMAD.MOV.U32 R81, RZ, RZ, R119.reuse ;  /* 0x000000ffff517224 */ /* 0x100fe400078e0077 */
[----:B------:R-:W-:Y:S01]  /*47e0*/  FMNMX.FTZ R6, R31, R6, !PT ;  /* 0x000000061f067209 */ /* 0x000fe20007810000 */
[--C-:B------:R-:W-:Y:S02]  /*47f0*/  IMAD.MOV.U32 R77, RZ, RZ, R119.reuse ;  /* 0x000000ffff4d7224 */ /* 0x100fe400078e0077 */
[----:B------:R-:W-:-:S02]  /*4800*/  IMAD.MOV.U32 R73, RZ, RZ, R119 ;  /* 0x000000ffff497224 */ /* 0x000fc400078e0077 */
[----:B------:R-:W1:Y:S01]  /*4810*/  SHFL.BFLY PT, R3, R6, 0x2, 0x1f ;  /* 0x0c401f0006037f89 */ /* 0x000e6200000e0000 */
[----:B------:R-:W-:Y:S08]  /*4820*/  MUFU.EX2 R61, R61 ;  /* 0x0000003d003d7308 */ /* 0x000ff00000000800 */
[----:B------:R-:W-:Y:S08]  /*4830*/  MUFU.EX2 R192, R192 ;  /* 0x000000c000c07308 */ /* 0x000ff00000000800 */
[----:B------:R-:W-:Y:S01]  /*4840*/  MUFU.EX2 R91, R91 ;  /* 0x0000005b005b7308 */ /* 0x000fe20000000800 */
[----:B-1----:R-:W-:-:S07]  /*4850*/  FMNMX.FTZ R8, R6, R3, !PT ;  /* 0x0000000306087209 */ /* 0x002fce0007810000 */
[----:B------:R-:W-:Y:S01]  /*4860*/  MUFU.EX2 R93, R93 ;  /* 0x0000005d005d7308 */ /* 0x000fe20000000800 */
[----:B------:R-:W1:Y:S07]  /*4870*/  SHFL.BFLY PT, R3, R8, 0x1, 0x1f ;  /* 0x0c201f0008037f89 */ /* 0x000e6e00000e0000 */
[----:B------:R0:W-:Y:S08]  /*4880*/  MUFU.EX2 R194, R95 ;  /* 0x0000005f00c27308 */ /* 0x0001f00000000800 */
[----:B------:R-:W-:Y:S01]  /*4890*/  MUFU.EX2 R97, R97 ;  /* 0x0000006100617308 */ /* 0x000fe20000000800 */
[----:B0-----:R-:W-:-:S07]  /*48a0*/  IMAD.MOV.U32 R95, RZ, RZ, R119 ;  /* 0x000000ffff5f7224 */ /* 0x001fce00078e0077 */
[----:B------:R0:W-:Y:S01]  /*48b0*/  MUFU.EX2 R188, R99 ;  /* 0x0000006300bc7308 */ /* 0x0001e20000000800 */
[----:B-1----:R-:W-:-:S04]  /*48c0*/  FMNMX.FTZ R3, R8, R3, !PT ;  /* 0x0000000308037209 */ /* 0x002fc80007810000 */
[C---:B------:R-:W-:Y:S01]  /*48d0*/  FSETP.NEU.FTZ.AND P2, PT, R3.reuse, -INF , PT ;  /* 0xff8000000300780b */ /* 0x040fe20003f5d000 */
[----:B------:R-:W-:Y:S02]  /*48e0*/  FMUL.FTZ R6, R3, R0 ;  /* 0x0000000003067220 */ /* 0x000fe40000410000 */
[----:B------:R-:W-:Y:S01]  /*48f0*/  MUFU.EX2 R101, R101 ;  /* 0x0000006500657308 */ /* 0x000fe20000000800 */
[----:B0-----:R-:W-:Y:S02]  /*4900*/  IMAD.MOV.U32 R99, RZ, RZ, R119 ;  /* 0x000000ffff637224 */ /* 0x001fe400078e0077 */
[----:B------:R-:W-:Y:S02]  /*4910*/  FSEL R6, R6, RZ, P2 ;  /* 0x000000ff06067208 */ /* 0x000fe40001000000 */
[----:B------:R-:W-:-:S03]  /*4920*/  ISETP.GE.AND P2, PT, R82, 0x71, PT ;  /* 0x000000715200780c */ /* 0x000fc60003f46270 */
        /* <DEDUP_REMOVED lines=16> */
[----:B------:R-:W1:Y:S01]  /*4a30*/  MUFU.EX2 R8, R75 ;  /* 0x0000004b00087308 */ /* 0x000e620000000800 */
[----:B0-----:R-:W-:Y:S01]  /*4a40*/  FADD.FTZ R7, R200, R25 ;  /* 0x00000019c8077221 */ /* 0x001fe20000010000 */
[-CC-:B------:R-:W-:Y:S01]  /*4a50*/  FFMA.FTZ R43, R43, R0.reuse, -R6.reuse ;  /* 0x000000002b2b7223 */ /* 0x180fe20000010806 */
[-CC-:B------:R-:W-:Y:S01]  /*4a60*/  FFMA.FTZ R41, R41, R0.reuse, -R6.reuse ;  /* 0x0000000029297223 */ /* 0x180fe20000010806 */
[-CC-:B------:R-:W-:Y:S01]  /*4a70*/  FFMA.FTZ R55, R55, R0.reuse, -R6.reuse ;  /* 0x0000000037377223 */ /* 0x180fe20000010806 */
[----:B--2---:R-:W-:Y:S01]  /*4a80*/  FADD.FTZ R30, R202, R7 ;  /* 0x00000007ca1e7221 */ /* 0x004fe20000010000 */
[-CC-:B------:R-:W-:Y:S01]  /*4a90*/  FFMA.FTZ R45, R45, R0.reuse, -R6.reuse ;  /* 0x000000002d2d7223 */ /* 0x180fe20000010806 */
[-C--:B------:R-:W-:Y:S01]  /*4aa0*/  FFMA.FTZ R33, R33, R0.reuse, -R6 ;  /* 0x0000000021217223 */ /* 0x080fe20000010806 */
[----:B------:R-:W0:Y:S01]  /*4ab0*/  MUFU.EX2 R11, R11 ;  /* 0x0000000b000b7308 */ /* 0x000e220000000800 */
[----:B---3--:R-:W-:Y:S01]  /*4ac0*/  FADD.FTZ R7, R37, R30 ;  /* 0x0000001e25077221 */ /* 0x008fe20000010000 */
[-CC-:B------:R-:W-:Y:S01]  /*4ad0*/  FFMA.FTZ R111, R111, R0.reuse, -R6.reuse ;  /* 0x000000006f6f7223 */ /* 0x180fe20000010806 */
[--C-:B------:R-:W-:Y:S01]  /*4ae0*/  FFMA.FTZ R47, R47, R0, -R6.reuse ;  /* 0x000000002f2f7223 */ /* 0x100fe20000010806 */
[----:B------:R-:W-:Y:S01]  /*4af0*/  F2FP.BF16.F32.PACK_AB R200, R25, R200 ;  /* 0x000000c819c8723e */ /* 0x000fe200000010ff */
[----:B----4-:R-:W-:Y:S01]  /*4b00*/  FADD.FTZ R32, R196, R7 ;  /* 0x00000007c4207221 */ /* 0x010fe20000010000 */
[-CC-:B------:R-:W-:Y:S01]  /*4b10*/  FFMA.FTZ R35, R35, R0.reuse, -R6.reuse ;  /* 0x0000000023237223 */ /* 0x180fe20000010806 */
[-C--:B------:R-:W-:Y:S01]  /*4b20*/  FFMA.FTZ R29, R29, R0.reuse, -R6 ;  /* 0x000000001d1d7223 */ /* 0x080fe20000010806 */
[----:B------:R2:W3:Y:S01]  /*4b30*/  MUFU.EX2 R12, R79 ;  /* 0x0000004f000c7308 */ /* 0x0004e20000000800 */
[----:B-----5:R-:W-:Y:S01]  /*4b40*/  FADD.FTZ R7, R57, R32 ;  /* 0x0000002039077221 */ /* 0x020fe20000010000 */
[----:B-1----:R-:W-:Y:S01]  /*4b50*/  FADD.FTZ R32, R201, R8 ;  /* 0x00000008c9207221 */ /* 0x002fe20000010000 */
[-CC-:B------:R-:W-:Y:S01]  /*4b60*/  FFMA.FTZ R39, R39, R0.reuse, -R6.reuse ;  /* 0x0000000027277223 */ /* 0x180fe20000010806 */
[-CC-:B------:R-:W-:Y:S01]  /*4b70*/  FFMA.FTZ R65, R65, R0.reuse, -R6.reuse ;  /* 0x0000000041417223 */ /* 0x180fe20000010806 */
[----:B------:R-:W-:Y:S01]  /*4b80*/  FADD.FTZ R34, R198, R7 ;  /* 0x00000007c6227221 */ /* 0x000fe20000010000 */
[-CC-:B------:R-:W-:Y:S01]  /*4b90*/  FFMA.FTZ R27, R27, R0.reuse, -R6.reuse ;  /* 0x000000001b1b7223 */ /* 0x180fe20000010806 */
[-C--:B------:R-:W-:Y:S01]  /*4ba0*/  FFMA.FTZ R69, R69, R0.reuse, -R6 ;  /* 0x0000000045457223 */ /* 0x080fe20000010806 */
[----:B------:R-:W-:Y:S01]  /*4bb0*/  MUFU.EX2 R13, R13 ;  /* 0x0000000d000d7308 */ /* 0x000fe20000000800 */
[----:B0-----:R-:W-:Y:S01]  /*4bc0*/  FADD.FTZ R7, R11, R32 ;  /* 0x000000200b077221 */ /* 0x001fe20000010000 */
[----:B------:R-:W-:Y:S01]  /*4bd0*/  FFMA.FTZ R31, R31, R0, -R6 ;  /* 0x000000001f1f7223 */ /* 0x000fe20000010806 */
[----:B------:R-:W-:Y:S01]  /*4be0*/  F2FP.BF16.F32.PACK_AB R201, R8, R201 ;  /* 0x000000c908c9723e */ /* 0x000fe200000010ff */
[--C-:B------:R-:W-:Y:S01]  /*4bf0*/  IMAD.MOV.U32 R103, RZ, RZ, R119.reuse ;  /* 0x000000ffff677224 */ /* 0x100fe200078e0077 */
[----:B------:R-:W-:Y:S01]  /*4c00*/  F2FP.BF16.F32.PACK_AB R202, R37, R202 ;  /* 0x000000ca25ca723e */ /* 0x000fe200000010ff */
[--C-:B--2---:R-:W-:Y:S01]  /*4c10*/  IMAD.MOV.U32 R79, RZ, RZ, R119.reuse ;  /* 0x000000ffff4f7224 */ /* 0x104fe200078e0077 */
[----:B------:R-:W-:Y:S01]  /*4c20*/  F2FP.BF16.F32.PACK_AB R196, R57, R196 ;  /* 0x000000c439c4723e */ /* 0x000fe200000010ff */
[----:B------:R0:W1:Y:S01]  /*4c30*/  MUFU.EX2 R14, R67 ;  /* 0x00000043000e7308 */ /* 0x0000620000000800 */
[----:B---3--:R-:W-:Y:S01]  /*4c40*/  F2FP.BF16.F32.PACK_AB R203, R12, R11 ;  /* 0x0000000b0ccb723e */ /* 0x008fe200000010ff */
[--C-:B------:R-:W-:Y:S01]  /*4c50*/  IMAD.MOV.U32 R75, RZ, RZ, R119.reuse ;  /* 0x000000ffff4b7224 */ /* 0x100fe200078e0077 */
[----:B------:R-:W-:Y:S01]  /*4c60*/  F2FP.BF16.F32.PACK_AB R198, R61, R198 ;  /* 0x000000c63dc6723e */ /* 0x000fe200000010ff */
[--C-:B------:R-:W-:Y:S01]  /*4c70*/  IMAD.MOV.U32 R57, RZ, RZ, R119.reuse ;  /* 0x000000ffff397224 */ /* 0x100fe200078e0077 */
[----:B------:R-:W-:Y:S01]  /*4c80*/  MOV R82, R119 ;  /* 0x0000007700527202 */ /* 0x000fe20000000f00 */
[----:B------:R-:W-:-:S02]  /*4c90*/  IMAD.MOV.U32 R37, RZ, RZ, R119 ;  /* 0x000000ffff257224 */ /* 0x000fc400078e0077 */
[----:B------:R-:W2:Y:S01]  /*4ca0*/  MUFU.EX2 R15, R15 ;  /* 0x0000000f000f7308 */ /* 0x000ea20000000800 */
[----:B0-----:R-:W-:-:S07]  /*4cb0*/  IMAD.MOV.U32 R67, RZ, RZ, R119 ;  /* 0x000000ffff437224 */ /* 0x001fce00078e0077 */
[----:B------:R0:W-:Y:S01]  /*4cc0*/  MUFU.EX2 R28, R51 ;  /* 0x00000033001c7308 */ /* 0x0001e20000000800 */
[----:B-1----:R-:W-:-:S07]  /*4cd0*/  F2FP.BF16.F32.PACK_AB R197, R14, R13 ;  /* 0x0000000d0ec5723e */ /* 0x002fce00000010ff */
[----:B------:R1:W3:Y:S01]  /*4ce0*/  MUFU.EX2 R20, R71 ;  /* 0x0000004700147308 */ /* 0x0002e20000000800 */
[----:B0-----:R-:W-:Y:S01]  /*4cf0*/  FADD.FTZ R51, R61, R34 ;  /* 0x000000223d337221 */ /* 0x001fe20000010000 */
[----:B------:R-:W-:Y:S01]  /*4d00*/  FADD.FTZ R34, R12, R7 ;  /* 0x000000070c227221 */ /* 0x000fe20000010000 */
[----:B------:R-:W-:Y:S02]  /*4d10*/  IMAD.MOV.U32 R61, RZ, RZ, R119 ;  /* 0x000000ffff3d7224 */ /* 0x000fe400078e0077 */
[----:B------:R-:W-:Y:S01]  /*4d20*/  FADD.FTZ R36, R192, R51 ;  /* 0x00000033c0247221 */ /* 0x000fe20000010000 */
[----:B------:R-:W-:Y:S01]  /*4d30*/  FADD.FTZ R7, R13, R34 ;  /* 0x000000220d077221 */ /* 0x000fe20000010000 */
[C---:B------:R-:W-:Y:S01]  /*4d40*/  F2FP.BF16.F32.PACK_AB R192, R91.reuse, R192 ;  /* 0x000000c05bc0723e */ /* 0x040fe200000010ff */
[----:B------:R-:W0:Y:S01]  /*4d50*/  MUFU.EX2 R21, R21 ;  /* 0x0000001500157308 */ /* 0x000e220000000800 */
[----:B------:R-:W-:Y:S01]  /*4d60*/  FADD.FTZ R36, R91, R36 ;  /* 0x000000245b247221 */ /* 0x000fe20000010000 */
[----:B------:R-:W-:Y:S01]  /*4d70*/  FADD.FTZ R34, R14, R7 ;  /* 0x000000070e227221 */ /* 0x000fe20000010000 */
[----:B------:R-:W-:-:S02]  /*4d80*/  IMAD.MOV.U32 R91, RZ, RZ, R119 ;  /* 0x000000ffff5b7224 */ /* 0x000fc400078e0077 */
[----:B------:R-:W-:Y:S01]  /*4d90*/  FADD.FTZ R51, R93, R36 ;  /* 0x000000245d337221 */ /* 0x000fe20000010000 */
[----:B--2---:R-:W-:Y:S01]  /*4da0*/  FADD.FTZ R7, R15, R34 ;  /* 0x000000220f077221 */ /* 0x004fe20000010000 */
[----:B-1----:R-:W-:Y:S01]  /*4db0*/  IMAD.MOV.U32 R71, RZ, RZ, R119 ;  /* 0x000000ffff477224 */ /* 0x002fe200078e0077 */
[----:B------:R1:W2:Y:S01]  /*4dc0*/  MUFU.EX2 R24, R59 ;  /* 0x0000003b00187308 */ /* 0x0002a20000000800 */
[----:B------:R-:W-:Y:S01]  /*4dd0*/  FADD.FTZ R38, R194, R51 ;  /* 0x00000033c2267221 */ /* 0x000fe20000010000 */
[----:B---3--:R-:W-:Y:S01]  /*4de0*/  FADD.FTZ R36, R20, R7 ;  /* 0x0000000714247221 */ /* 0x008fe20000010000 */
[----:B------:R-:W-:Y:S01]  /*4df0*/  F2FP.BF16.F32.PACK_AB R194, R194, R93 ;  /* 0x0000005dc2c2723e */ /* 0x000fe200000010ff */
[--C-:B------:R-:W-:Y:S01]  /*4e00*/  IMAD.MOV.U32 R93, RZ, RZ, R119.reuse ;  /* 0x000000ffff5d7224 */ /* 0x100fe200078e0077 */
[----:B------:R-:W-:Y:S01]  /*4e10*/  F2FP.BF16.F32.PACK_AB R199, R20, R15 ;  /* 0x0000000f14c7723e */ /* 0x000fe200000010ff */
[--C-:B------:R-:W-:Y:S02]  /*4e20*/  IMAD.MOV.U32 R51, RZ, RZ, R119.reuse ;  /* 0x000000ffff337224 */ /* 0x100fe400078e0077 */
[----:B------:R-:W3:Y:S01]  /*4e30*/  MUFU.EX2 R49, R49 ;  /* 0x0000003100317308 */ /* 0x000ee20000000800 */
[----:B0-----:R-:W-:Y:S01]  /*4e40*/  FADD.FTZ R7, R21, R36 ;  /* 0x0000002415077221 */ /* 0x001fe20000010000 */
[----:B-1----:R-:W-:-:S06]  /*4e50*/  IMAD.MOV.U32 R59, RZ, RZ, R119 ;  /* 0x000000ffff3b7224 */ /* 0x002fcc00078e0077 */
[----:B------:R0:W1:Y:S01]  /*4e60*/  MUFU.EX2 R26, R63 ;  /* 0x0000003f001a7308 */ /* 0x0000620000000800 */
[C---:B--2---:R-:W-:Y:S01]  /*4e70*/  FADD.FTZ R2, R24.reuse, R7 ;  /* 0x0000000718027221 */ /* 0x044fe20000010000 */
[----:B------:R-:W-:Y:S01]  /*4e80*/  F2FP.BF16.F32.PACK_AB R193, R24, R21 ;  /* 0x0000001518c1723e */ /* 0x000fe200000010ff */
[----:B------:R-:W-:-:S05]  /*4e90*/  IMAD.MOV.U32 R24, RZ, RZ, R119 ;  /* 0x000000ffff187224 */ /* 0x000fca00078e0077 */
[----:B------:R-:W2:Y:S01]  /*4ea0*/  MUFU.EX2 R105, R105 ;  /* 0x0000006900697308 */ /* 0x000ea20000000800 */
[----:B---3--:R-:W-:Y:S01]  /*4eb0*/  FADD.FTZ R7, R49, R2 ;  /* 0x0000000231077221 */ /* 0x008fe20000010000 */
[----:B0-----:R-:W-:-:S06]  /*4ec0*/  IMAD.MOV.U32 R63, RZ, RZ, R119 ;  /* 0x000000ffff3f7224 */ /* 0x001fcc00078e0077 */
[----:B------:R0:W-:Y:S01]  /*4ed0*/  MUFU.EX2 R32, R43 ;  /* 0x0000002b00207308 */ /* 0x0001e20000000800 */
[----:B-1----:R-:W-:Y:S01]  /*4ee0*/  F2FP.BF16.F32.PACK_AB R195, R26, R49 ;  /* 0x000000311ac3723e */ /* 0x002fe200000010ff */
[----:B------:R-:W-:-:S06]  /*4ef0*/  IMAD.MOV.U32 R49, RZ, RZ, R119 ;  /* 0x000000ffff317224 */ /* 0x000fcc00078e0077 */
[----:B------:R-:W1:Y:S01]  /*4f00*/  MUFU.EX2 R53, R53 ;  /* 0x0000003500357308 */ /* 0x000e620000000800 */
[----:B0-----:R-:W-:-:S04]  /*4f10*/  FADD.FTZ R43, R97, R38 ;  /* 0x00000026612b7221 */ /* 0x001fc80000010000 */
        /* <DEDUP_REMOVED lines=11> */
[----:B--2---:R-:W-:Y:S01]  /*4fd0*/  FADD.FTZ R43, R105, R38 ;  /* 0x00000026692b7221 */ /* 0x004fe20000010000 */
[----:B-1----:R-:W-:Y:S01]  /*4fe0*/  FADD.FTZ R7, R53, R36 ;  /* 0x0000002435077221 */ /* 0x002fe20000010000 */
[----:B------:R-:W-:Y:S01]  /*4ff0*/  F2FP.BF16.F32.PACK_AB R189, R28, R53 ;  /* 0x000000351cbd723e */ /* 0x000fe200000010ff */
[----:B0-----:R-:W-:-:S02]  /*5000*/  IMAD.MOV.U32 R107, RZ, RZ, R119 ;  /* 0x000000ffff6b7224 */ /* 0x001fc400078e0077 */
[----:B------:R-:W-:Y:S01]  /*5010*/  FADD.FTZ R36, R28, R7 ;  /* 0x000000071c247221 */ /* 0x000fe20000010000 */
[----:B------:R-:W-:Y:S01]  /*5020*/  IMAD.MOV.U32 R53, RZ, RZ, R119 ;  /* 0x000000ffff357224 */ /* 0x000fe200078e0077 */
[----:B------:R-:W0:Y:S01]  /*5030*/  MUFU.EX2 R41, R41 ;  /* 0x0000002900297308 */ /* 0x000e220000000800 */
[C---:B---3--:R-:W-:Y:S01]  /*5040*/  FADD.FTZ R38, R184.reuse, R43 ;  /* 0x0000002bb8267221 */ /* 0x048fe20000010000 */
[----:B------:R-:W-:Y:S01]  /*5050*/  F2FP.BF16.F32.PACK_AB R184, R184, R105 ;  /* 0x00000069b8b8723e */ /* 0x000fe200000010ff */
[----:B------:R-:W-:Y:S01]  /*5060*/  IMAD.MOV.U32 R105, RZ, RZ, R119 ;  /* 0x000000ffff697224 */ /* 0x000fe200078e0077 */
[----:B------:R-:W-:-:S04]  /*5070*/  MOV R28, R119 ;  /* 0x00000077001c7202 */ /* 0x000fc80000000f00 */
[----:B------:R1:W2:Y:S01]  /*5080*/  MUFU.EX2 R186, R113 ;  /* 0x0000007100ba7308 */ /* 0x0002a20000000800 */
[----:B----4-:R-:W-:-:S07]  /*5090*/  FADD.FTZ R43, R109, R38 ;  /* 0x000000266d2b7221 */ /* 0x010fce0000010000 */
[----:B------:R3:W4:Y:S01]  /*50a0*/  MUFU.EX2 R30, R55 ;  /* 0x00000037001e7308 */ /* 0x0007220000000800 */
[----:B0-----:R-:W-:Y:S01]  /*50b0*/  FADD.FTZ R7, R41, R36 ;  /* 0x0000002429077221 */ /* 0x001fe20000010000 */
[----:B-1----:R-:W-:-:S06]  /*50c0*/  IMAD.MOV.U32 R113, RZ, RZ, R119 ;  /* 0x000000ffff717224 */ /* 0x002fcc00078e0077 */
[----:B------:R-:W0:Y:S01]  /*50d0*/  MUFU.EX2 R115, R115 ;  /* 0x0000007300737308 */ /* 0x000e220000000800 */
[C---:B--2---:R-:W-:Y:S01]  /*50e0*/  FADD.FTZ R38, R186.reuse, R43 ;  /* 0x0000002bba267221 */ /* 0x044fe20000010000 */
[----:B------:R-:W-:Y:S01]  /*50f0*/  F2FP.BF16.F32.PACK_AB R186, R186, R109 ;  /* 0x0000006dbaba723e */ /* 0x000fe200000010ff */
[--C-:B------:R-:W-:Y:S02]  /*5100*/  IMAD.MOV.U32 R109, RZ, RZ, R119.reuse ;  /* 0x000000ffff6d7224 */ /* 0x100fe400078e0077 */
[--C-:B---3--:R-:W-:Y:S02]  /*5110*/  IMAD.MOV.U32 R55, RZ, RZ, R119.reuse ;  /* 0x000000ffff377224 */ /* 0x108fe400078e0077 */
[----:B------:R-:W-:Y:S01]  /*5120*/  IMAD.MOV.U32 R43, RZ, RZ, R119 ;  /* 0x000000ffff2b7224 */ /* 0x000fe200078e0077 */
[----:B------:R-:W1:Y:S01]  /*5130*/  MUFU.EX2 R45, R45 ;  /* 0x0000002d002d7308 */ /* 0x000e620000000800 */
[C---:B----4-:R-:W-:Y:S01]  /*5140*/  FADD.FTZ R36, R30.reuse, R7 ;  /* 0x000000071e247221 */ /* 0x050fe20000010000 */
[----:B------:R-:W-:Y:S01]  /*5150*/  F2FP.BF16.F32.PACK_AB R191, R30, R41 ;  /* 0x000000291ebf723e */ /* 0x000fe200000010ff */
[----:B------:R-:W-:-:S02]  /*5160*/  IMAD.MOV.U32 R41, RZ, RZ, R119 ;  /* 0x000000ffff297224 */ /* 0x000fc400078e0077 */
[----:B------:R-:W-:-:S03]  /*5170*/  IMAD.MOV.U32 R30, RZ, RZ, R119 ;  /* 0x000000ffff1e7224 */ /* 0x000fc600078e0077 */
[----:B------:R2:W3:Y:S01]  /*5180*/  MUFU.EX2 R180, R117 ;  /* 0x0000007500b47308 */ /* 0x0004e20000000800 */
[----:B0-----:R-:W-:-:S07]  /*5190*/  FADD.FTZ R25, R115, R38 ;  /* 0x0000002673197221 */ /* 0x001fce0000010000 */
[----:B------:R-:W0:Y:S01]  /*51a0*/  MUFU.EX2 R121, R121 ;  /* 0x0000007900797308 */ /* 0x000e220000000800 */
[----:B-1----:R-:W-:Y:S01]  /*51b0*/  FADD.FTZ R7, R45, R36 ;  /* 0x000000242d077221 */ /* 0x002fe20000010000 */
[C---:B------:R-:W-:Y:S01]  /*51c0*/  F2FP.BF16.F32.PACK_AB R185, R32.reuse, R45 ;  /* 0x0000002d20b9723e */ /* 0x040fe200000010ff */
[----:B--2---:R-:W-:Y:S02]  /*51d0*/  IMAD.MOV.U32 R117, RZ, RZ, R119 ;  /* 0x000000ffff757224 */ /* 0x004fe400078e0077 */
[----:B------:R-:W-:Y:S01]  /*51e0*/  FADD.FTZ R36, R32, R7 ;  /* 0x0000000720247221 */ /* 0x000fe20000010000 */
[----:B------:R-:W-:Y:S02]  /*51f0*/  IMAD.MOV.U32 R45, RZ, RZ, R119 ;  /* 0x000000ffff2d7224 */ /* 0x000fe400078e0077 */
[----:B------:R-:W1:Y:S01]  /*5200*/  MUFU.EX2 R33, R33 ;  /* 0x0000002100217308 */ /* 0x000e620000000800 */
[C---:B---3--:R-:W-:Y:S01]  /*5210*/  FADD.FTZ R38, R180.reuse, R25 ;  /* 0x00000019b4267221 */ /* 0x048fe20000010000 */
[----:B------:R-:W-:Y:S01]  /*5220*/  F2FP.BF16.F32.PACK_AB R180, R180, R115 ;  /* 0x00000073b4b4723e */ /* 0x000fe200000010ff */
[----:B------:R-:W-:-:S02]  /*5230*/  IMAD.MOV.U32 R115, RZ, RZ, R119 ;  /* 0x000000ffff737224 */ /* 0x000fc400078e0077 */
[----:B------:R-:W-:-:S03]  /*5240*/  IMAD.MOV.U32 R32, RZ, RZ, R119 ;  /* 0x000000ffff207224 */ /* 0x000fc600078e0077 */
[----:B------:R-:W2:Y:S01]  /*5250*/  MUFU.EX2 R182, R123 ;  /* 0x0000007b00b67308 */ /* 0x000ea20000000800 */
[----:B0-----:R-:W-:-:S07]  /*5260*/  FADD.FTZ R25, R121, R38 ;  /* 0x0000002679197221 */ /* 0x001fce0000010000 */
[----:B------:R0:W3:Y:S01]  /*5270*/  MUFU.EX2 R34, R111 ;  /* 0x0000006f00227308 */ /* 0x0000e20000000800 */
[----:B-1----:R-:W-:-:S07]  /*5280*/  FADD.FTZ R7, R33, R36 ;  /* 0x0000002421077221 */ /* 0x002fce0000010000 */
[----:B------:R-:W1:Y:S01]  /*5290*/  MUFU.EX2 R125, R125 ;  /* 0x0000007d007d7308 */ /* 0x000e620000000800 */
[C---:B--2---:R-:W-:Y:S01]  /*52a0*/  FADD.FTZ R40, R182.reuse, R25 ;  /* 0x00000019b6287221 */ /* 0x044fe20000010000 */
[----:B------:R-:W-:Y:S01]  /*52b0*/  F2FP.BF16.F32.PACK_AB R182, R182, R121 ;  /* 0x00000079b6b6723e */ /* 0x000fe200000010ff */
[----:B0-----:R-:W-:-:S05]  /*52c0*/  IMAD.MOV.U32 R111, RZ, RZ, R119 ;  /* 0x000000ffff6f7224 */ /* 0x001fca00078e0077 */
[----:B------:R-:W0:Y:S01]  /*52d0*/  MUFU.EX2 R47, R47 ;  /* 0x0000002f002f7308 */ /* 0x000e220000000800 */
[C---:B---3--:R-:W-:Y:S01]  /*52e0*/  FADD.FTZ R38, R34.reuse, R7 ;  /* 0x0000000722267221 */ /* 0x048fe20000010000 */
[----:B------:R-:W-:Y:S01]  /*52f0*/  F2FP.BF16.F32.PACK_AB R187, R34, R33 ;  /* 0x0000002122bb723e */ /* 0x000fe200000010ff */
[--C-:B------:R-:W-:Y:S02]  /*5300*/  IMAD.MOV.U32 R34, RZ, RZ, R119.reuse ;  /* 0x000000ffff227224 */ /* 0x100fe400078e0077 */
[----:B------:R-:W-:-:S03]  /*5310*/  IMAD.MOV.U32 R33, RZ, RZ, R119 ;  /* 0x000000ffff217224 */ /* 0x000fc600078e0077 */
[----:B------:R-:W2:Y:S01]  /*5320*/  MUFU.EX2 R176, R127 ;  /* 0x0000007f00b07308 */ /* 0x000ea20000000800 */
[----:B-1----:R-:W-:-:S07]  /*5330*/  FADD.FTZ R25, R125, R40 ;  /* 0x000000287d197221 */ /* 0x002fce0000010000 */
[----:B------:R1:W3:Y:S01]  /*5340*/  MUFU.EX2 R2, R35 ;  /* 0x0000002300027308 */ /* 0x0002e20000000800 */
[----:B0-----:R-:W-:-:S07]  /*5350*/  FADD.FTZ R7, R47, R38 ;  /* 0x000000262f077221 */ /* 0x001fce0000010000 */
[----:B------:R-:W0:Y:S01]  /*5360*/  MUFU.EX2 R129, R129 ;  /* 0x0000008100817308 */ /* 0x000e220000000800 */
[C---:B--2---:R-:W-:Y:S01]  /*5370*/  FADD.FTZ R40, R176.reuse, R25 ;  /* 0x00000019b0287221 */ /* 0x044fe20000010000 */
[----:B------:R-:W-:Y:S01]  /*5380*/  F2FP.BF16.F32.PACK_AB R176, R176, R125 ;  /* 0x0000007db0b0723e */ /* 0x000fe200000010ff */
[----:B-1----:R-:W-:-:S05]  /*5390*/  IMAD.MOV.U32 R35, RZ, RZ, R119 ;  /* 0x000000ffff237224 */ /* 0x002fca00078e0077 */
[----:B------:R-:W1:Y:S01]  /*53a0*/  MUFU.EX2 R29, R29 ;  /* 0x0000001d001d7308 */ /* 0x000e620000000800 */
[C---:B---3--:R-:W-:Y:S01]  /*53b0*/  FADD.FTZ R38, R2.reuse, R7 ;  /* 0x0000000702267221 */ /* 0x048fe20000010000 */
[----:B------:R-:W-:Y:S01]  /*53c0*/  F2FP.BF16.F32.PACK_AB R181, R2, R47 ;  /* 0x0000002f02b5723e */ /* 0x000fe200000010ff */
[----:B------:R-:W-:Y:S02]  /*53d0*/  IMAD.MOV.U32 R2, RZ, RZ, 0x3f800000 ;  /* 0x3f800000ff027424 */ /* 0x000fe400078e00ff */
[----:B------:R-:W-:-:S03]  /*53e0*/  IMAD.MOV.U32 R47, RZ, RZ, R119 ;  /* 0x000000ffff2f7224 */ /* 0x000fc600078e0077 */
[----:B------:R-:W2:Y:S01]  /*53f0*/  MUFU.EX2 R10, R10 ;  /* 0x0000000a000a7308 */ /* 0x000ea20000000800 */
[----:B0-----:R-:W-:Y:S01]  /*5400*/  FADD.FTZ R7, R129, R40 ;  /* 0x0000002881077221 */ /* 0x001fe20000010000 */
[----:B------:R-:W-:-:S06]  /*5410*/  IMAD.MOV.U32 R40, RZ, RZ, R119 ;  /* 0x000000ffff287224 */ /* 0x000fcc00078e0077 */
[----:B------:R0:W3:Y:S01]  /*5420*/  MUFU.EX2 R6, R39 ;  /* 0x0000002700067308 */ /* 0x0000e20000000800 */
[----:B-1----:R-:W-:Y:S01]  /*5430*/  FADD.FTZ R25, R29, R38 ;  /* 0x000000261d197221 */ /* 0x002fe20000010000 */
[----:B------:R-:W-:-:S06]  /*5440*/  IMAD.MOV.U32 R38, RZ, RZ, R119 ;  /* 0x000000ffff267224 */ /* 0x000fcc00078e0077 */
[----:B------:R-:W1:Y:S01]  /*5450*/  MUFU.EX2 R65, R65 ;  /* 0x0000004100417308 */ /* 0x000e620000000800 */
[C---:B--2---:R-:W-:Y:S01]  /*5460*/  FADD.FTZ R7, R10.reuse, R7 ;  /* 0x000000070a077221 */ /* 0x044fe20000010000 */
[----:B------:R-:W-:Y:S01]  /*5470*/  F2FP.BF16.F32.PACK_AB R178, R10, R129 ;  /* 0x000000810ab2723e */ /* 0x000fe200000010ff */
[----:B0-----:R-:W-:-:S05]  /*5480*/  IMAD.MOV.U32 R39, RZ, RZ, R119 ;  /* 0x000000ffff277224 */ /* 0x001fca00078e0077 */
[----:B------:R0:W2:Y:S01]  /*5490*/  MUFU.EX2 R36, R27 ;  /* 0x0000001b00247308 */ /* 0x0000a20000000800 */
[C---:B---3--:R-:W-:Y:S01]  /*54a0*/  FADD.FTZ R10, R6.reuse, R25 ;  /* 0x00000019060a7221 */ /* 0x048fe20000010000 */
[----:B------:R-:W-:Y:S01]  /*54b0*/  F2FP.BF16.F32.PACK_AB R183, R6, R29 ;  /* 0x0000001d06b7723e */ /* 0x000fe200000010ff */
[--C-:B------:R-:W-:Y:S02]  /*54c0*/  IMAD.MOV.U32 R29, RZ, RZ, R119.reuse ;  /* 0x000000ffff1d7224 */ /* 0x100fe400078e0077 */
[----:B------:R-:W-:-:S03]  /*54d0*/  IMAD.MOV.U32 R25, RZ, RZ, R119 ;  /* 0x000000ffff197224 */ /* 0x000fc600078e0077 */
[----:B------:R-:W3:Y:S01]  /*54e0*/  MUFU.EX2 R69, R69 ;  /* 0x0000004500457308 */ /* 0x000ee20000000800 */
[----:B-1----:R-:W-:Y:S01]  /*54f0*/  FADD.FTZ R11, R65, R10 ;  /* 0x0000000a410b7221 */ /* 0x002fe20000010000 */
[----:B0-----:R-:W-:-:S06]  /*5500*/  IMAD.MOV.U32 R27, RZ, RZ, R119 ;  /* 0x000000ffff1b7224 */ /* 0x001fcc00078e0077 */
[----:B------:R0:W1:Y:S01]  /*5510*/  MUFU.EX2 R8, R31 ;  /* 0x0000001f00087308 */ /* 0x0000620000000800 */
[C---:B--2---:R-:W-:Y:S01]  /*5520*/  FADD.FTZ R10, R36.reuse, R11 ;  /* 0x0000000b240a7221 */ /* 0x044fe20000010000 */
[----:B------:R-:W-:Y:S01]  /*5530*/  F2FP.BF16.F32.PACK_AB R177, R36, R65 ;  /* 0x0000004124b1723e */ /* 0x000fe200000010ff */
[--C-:B------:R-:W-:Y:S02]  /*5540*/  IMAD.MOV.U32 R65, RZ, RZ, R119.reuse ;  /* 0x000000ffff417224 */ /* 0x100fe400078e0077 */
[--C-:B------:R-:W-:Y:S02]  /*5550*/  IMAD.MOV.U32 R36, RZ, RZ, R119.reuse ;  /* 0x000000ffff247224 */ /* 0x100fe400078e0077 */
[----:B---3--:R-:W-:Y:S01]  /*5560*/  FADD.FTZ R11, R69, R10 ;  /* 0x0000000a450b7221 */ /* 0x008fe20000010000 */
[----:B0-----:R-:W-:-:S03]  /*5570*/  IMAD.MOV.U32 R31, RZ, RZ, R119 ;  /* 0x000000ffff1f7224 */ /* 0x001fc600078e0077 */
[C---:B-1----:R-:W-:Y:S01]  /*5580*/  FADD.FTZ R6, R8.reuse, R11 ;  /* 0x0000000b08067221 */ /* 0x042fe20000010000 */
[----:B------:R-:W-:Y:S01]  /*5590*/  F2FP.BF16.F32.PACK_AB R179, R8, R69 ;  /* 0x0000004508b3723e */ /* 0x000fe200000010ff */
[----:B------:R-:W-:Y:S02]  /*55a0*/  IMAD.MOV.U32 R8, RZ, RZ, 0x3f800000 ;  /* 0x3f800000ff087424 */ /* 0x000fe400078e00ff */
[----:B------:R-:W-:Y:S01]  /*55b0*/  IMAD.MOV.U32 R69, RZ, RZ, R119 ;  /* 0x000000ffff457224 */ /* 0x000fe200078e0077 */
[----:B------:R-:W-:Y:S06]  /*55c0*/  @!P2 BRA `(.L_x_266) ;  /* 0x0000003c00a0a947 */ /* 0x000fec0003800000 */
[----:B------:R-:W-:Y:S01]  /*55d0*/  R2UR UR4, R16 ;  /* 0x00000000100472ca */ /* 0x000fe200000e0000 */
[----:B------:R-:W-:Y:S01]  /*55e0*/  VIADD R11, R120, 0xfffffffe ;  /* 0xfffffffe780b7836 */ /* 0x000fe20000000000 */
[----:B------:R-:W-:Y:S01]  /*55f0*/  CS2R R118, SRZ ;  /* 0x0000000000767805 */ /* 0x000fe2000001ff00 */
[----:B------:R-:W-:Y:S01]  /*5600*/  IMAD.MOV.U32 R10, RZ, RZ, R3 ;  /* 0x000000ffff0a7224 */ /* 0x000fe200078e0003 */
[----:B------:R-:W-:Y:S01]  /*5610*/  CS2R R114, SRZ ;  /* 0x0000000000727805 */ /* 0x000fe2000001ff00 */
[----:B------:R-:W-:Y:S01]  /*5620*/  IMAD.MOV.U32 R15, RZ, RZ, R4 ;  /* 0x000000ffff0f7224 */ /* 0x000fe200078e0004 */
[----:B------:R-:W-:Y:S01]  /*5630*/  CS2R R110, SRZ ;  /* 0x00000000006e7805 */ /* 0x000fe2000001ff00 */
[----:B------:R-:W-:Y:S01]  /*5640*/  IMAD.MOV.U32 R13, RZ, RZ, R17 ;  /* 0x000000ffff0d7224 */ /* 0x000fe200078e0011 */
[----:B------:R-:W-:Y:S01]  /*5650*/  CS2R R106, SRZ ;  /* 0x00000000006a7805 */ /* 0x000fe2000001ff00 */
[----:B------:R-:W-:Y:S01]  /*5660*/  IMAD.MOV.U32 R2, RZ, RZ, 0x3f800000 ;  /* 0x3f800000ff027424 */ /* 0x000fe200078e00ff */
        /* <DEDUP_REMOVED lines=43> */
[----:B------:R-:W-:-:S07]  /*5920*/  CS2R R24, SRZ ;  /* 0x0000000000187805 */ /* 0x000fce000001ff00 */
.L_x_275:
[----:B------:R-:W-:-:S04]  /*5930*/  UIADD3 UR5, UR4, 0x1, URZ ;  /* 0x0000000104057890 */ /* 0x000fc8000fffe03f */
[----:B------:R-:W-:-:S04]  /*5940*/  UISETP.NE.AND UP0, UPT, UR5, 0x2, UPT ;  /* 0x000000020500788c */ /* 0x000fc8000bf05270 */
[----:B------:R-:W-:Y:S02]  /*5950*/  USEL UR6, URZ, 0x1, UP0 ;  /* 0x000000013f067887 */ /* 0x000fe40008000000 */
[----:B------:R-:W-:-:S04]  /*5960*/  USEL UR5, UR5, URZ, UP0 ;  /* 0x0000003f05057287 */ /* 0x000fc80008000000 */
[----:B------:R-:W-:Y:S02]  /*5970*/  LOP3.LUT R17, R13, UR6, RZ, 0x3c, !PT ;  /* 0x000000060d117c12 */ /* 0x000fe4000f8e3cff */
[----:B------:R-:W-:Y:S01]  /*5980*/  IMAD.U32 R16, RZ, RZ, UR5 ;  /* 0x00000005ff107e24 */ /* 0x000fe2000f8e00ff */
[----:B------:R-:W-:Y:S06]  /*5990*/  @!P0 BRA `(.L_x_267) ;  /* 0x0000000000048947 */ /* 0x000fec0003800000 */
[----:B------:R-:W-:Y:S01]  /*59a0*/  BPT.TRAP 0x1 ;  /* 0x000000040000795c */ /* 0x000fe20000300000 */
.L_x_267:
[----:B------:R-:W0:Y:S01]  /*59b0*/  S2UR UR7, SR_CgaCtaId ;  /* 0x00000000000779c3 */ /* 0x000e220000008800 */
[----:B------:R-:W-:Y:S01]  /*59c0*/  UMOV UR6, 0x400 ;  /* 0x0000040000067882 */ /* 0x000fe20000000000 */
[----:B------:R-:W-:Y:S01]  /*59d0*/  IMAD.U32 R12, RZ, RZ, UR5 ;  /* 0x00000005ff0c7e24 */ /* 0x000fe2000f8e00ff */
[----:B------:R-:W-:Y:S01]  /*59e0*/  SHF.L.U32 R3, R17, 0x1f, RZ ;  /* 0x0000001f11037819 */ /* 0x000fe200000006ff */
[----:B0-----:R-:W-:-:S06]  /*59f0*/  ULEA UR6, UR7, UR6, 0x18 ;  /* 0x0000000607067291 */ /* 0x001fcc000f8ec03f */
[----:B------:R-:W-:-:S04]  /*5a00*/  IMAD.U32 R5, RZ, RZ, UR6 ;  /* 0x00000006ff057e24 */ /* 0x000fc8000f8e00ff */
[----:B------:R-:W-:-:S04]  /*5a10*/  IMAD R12, R12, 0x8, R5 ;  /* 0x000000080c0c7824 */ /* 0x000fc800078e0205 */
[----:B------:R0:W1:Y:S01]  /*5a20*/  SYNCS.PHASECHK.TRANS64.TRYWAIT P2, [R12+URZ+0x36830], R3 ;  /* 0x036830030c0075a7 */ /* 0x000062000804017f */
[----:B------:R-:W-:Y:S05]  /*5a30*/  @!P0 BRA `(.L_x_268) ;  /* 0x0000000000048947 */ /* 0x000fea0003800000 */
[----:B------:R-:W-:Y:S01]  /*5a40*/  BPT.TRAP 0x1 ;  /* 0x000000040000795c */ /* 0x000fe20000300000 */
.L_x_268:
[----:B------:R-:W-:Y:S01]  /*5a50*/  IMAD R0, R16, 0xa80, R9 ;  /* 0x00000a8010007824 */ /* 0x000fe200078e0209 */
[----:B-1----:R-:W-:Y:S06]  /*5a60*/  @P2 BRA `(.L_x_269) ;  /* 0x0000000000082947 */ /* 0x002fec0003800000 */
[----:B------:R-:W1:Y:S02]  /*5a70*/  SYNCS.PHASECHK.TRANS64.TRYWAIT P2, [R12+URZ+0x36830], R3 ;  /* 0x036830030c0075a7 */ /* 0x000e64000804017f */
[----:B-1----:R-:W-:Y:S05]  /*5a80*/  @!P2 BRA `(.L_x_270) ;  /* 0x000000bc0084a947 */ /* 0x002fea0003800000 */
.L_x_269:
        /* <DEDUP_REMOVED lines=13> */
[----:B------:R-:W-:Y:S01]  /*5b60*/  UMOV UR10, UR6 ;  /* 0x00000006000a7c82 */ /* 0x000fe20008000000 */
[----:B------:R-:W-:Y:S01]  /*5b70*/  UIADD3 UR5, UR6, 0x80, URZ ;  /* 0x0000008006057890 */ /* 0x000fe2000fffe03f */
[----:B------:R-:W-:Y:S01]  /*5b80*/  HGMMA.64x16x16.F32.BF16 R168, gdesc[UR8], RZ, !UPT, gsb0 ;  /* 0x0020000008a879f0 */ /* 0x000fe2000c0018ff */
[----:B------:R-:W-:Y:S01]  /*5b90*/  UMOV UR11, 0x40000040 ;  /* 0x40000040000b7882 */ /* 0x000fe20000000000 */
[----:B------:R-:W-:Y:S01]  /*5ba0*/  UIADD3 UR7, UR6, 0x100, URZ ;  /* 0x0000010006077890 */ /* 0x000fe2000fffe03f */
[-C--:B------:R-:W-:Y:S01]  /*5bb0*/  FMUL.FTZ R24, R24, R8.reuse ;  /* 0x0000000818187220 */ /* 0x080fe20000410000 */
[----:B------:R-:W-:Y:S01]  /*5bc0*/  UIADD3 UR14, UR6, 0x2, URZ ;  /* 0x00000002060e7890 */ /* 0x000fe2000fffe03f */
[-C--:B------:R-:W-:Y:S01]  /*5bd0*/  FMUL.FTZ R25, R25, R8.reuse ;  /* 0x0000000819197220 */ /* 0x080fe20000410000 */
[----:B------:R-:W-:Y:S01]  /*5be0*/  UMOV UR10, UR5 ;  /* 0x00000005000a7c82 */ /* 0x000fe20008000000 */
        /* <DEDUP_REMOVED lines=22> */
[----:B------:R-:W-:Y:S01]  /*5d50*/  UMOV UR55, 0x40000040 ;  /* 0x4000004000377882 */ /* 0x000fe20000000000 */
        /* <DEDUP_REMOVED lines=94> */
[----:B------:R-:W-:Y:S01]  /*6340*/  FMUL.FTZ R119, R119, R2 ;  /* 0x0000000277777220 */ /* 0x000fe20000410000 */
[----:B------:R-:W-:-:S02]  /*6350*/  WARPGROUP.DEPBAR.LE gsb0, 0x0 ;  /* 0x00008000000079c5 */ /* 0x000fc40000010000 */
        /* <DEDUP_REMOVED lines=427> */
[----:B------:R-:W-:Y:S02]  /*7e10*/  UIADD3 UR5, UR6, 0x986, URZ ;  /* 0x0000098606057890 */ /* 0x000fe4000fffe03f */
[----:B------:R-:W-:Y:S01]  /*7e20*/  UIADD3 UR6, UR6, 0xa06, URZ ;  /* 0x00000a0606067890 */ /* 0x000fe2000fffe03f */
[----:B------:R-:W-:Y:S02]  /*7e30*/  WARPGROUP.DEPBAR.LE gsb0, 0x0 ;  /* 0x00008000000079c5 */ /* 0x000fe40000010000 */
[----:B------:R-:W-:-:S06]  /*7e40*/  WARPGROUP.ARRIVE ;  /* 0x00000000000079c5 */ /* 0x000fcc0000000000 */
[----:B------:R-:W-:Y:S01]  /*7e50*/  HGMMA.64x16x16.F32.BF16 R144, gdesc[UR52], R144, gsb0 ;  /* 0x00200000349079f0 */ /* 0x000fe20008001890 */
[----:B------:R-:W-:Y:S01]  /*7e60*/  UMOV UR54, UR7 ;  /* 0x0000000700367c82 */ /* 0x000fe20008000000 */
[----:B------:R-:W-:Y:S01]  /*7e70*/  UMOV UR55, 0x40000040 ;  /* 0x4000004000377882 */ /* 0x000fe20000000000 */
        /* <DEDUP_REMOVED lines=16> */
.L_x_271:
[----:B------:R-:W-:Y:S01]  /*7f80*/  IMAD.U32 R2, RZ, RZ, UR4 ;  /* 0x00000004ff027e24 */ /* 0x000fe2000f8e00ff */
[----:B------:R-:W-:-:S03]  /*7f90*/  SHF.L.U32 R0, R13, 0x1f, RZ ;  /* 0x0000001f0d007819 */ /* 0x000fc600000006ff */
[----:B------:R-:W-:-:S04]  /*7fa0*/  IMAD R13, R2, 0x8, R5 ;  /* 0x00000008020d7824 */ /* 0x000fc800078e0205 */
[----:B------:R2:W3:Y:S01]  /*7fb0*/  SYNCS.PHASECHK.TRANS64.TRYWAIT P2, [R13+URZ+0x36850], R0 ;  /* 0x036850000d0075a7 */ /* 0x0004e2000804017f */
[----:B------:R-:W-:Y:S05]  /*7fc0*/  @!P0 BRA `(.L_x_272) ;  /* 0x0000000000048947 */ /* 0x000fea0003800000 */
[----:B------:R-:W-:Y:S01]  /*7fd0*/  BPT.TRAP 0x1 ;  /* 0x000000040000795c */ /* 0x000fe20000300000 */
.L_x_272:
[----:B---3--:R-:W-:Y:S05]  /*7fe0*/  @P2 BRA `(.L_x_273) ;  /* 0x0000000000082947 */ /* 0x008fea0003800000 */
[----:B------:R-:W3:Y:S02]  /*7ff0*/  SYNCS.PHASECHK.TRANS64.TRYWAIT P2, [R13+URZ+0x36850], R0 ;  /* 0x036850000d0075a7 */ /* 0x000ee4000804017f */
[----:B---3--:R-:W-:Y:S05]  /*8000*/  @!P2 BRA `(.L_x_274) ;  /* 0x000000980038a947 */ /* 0x008fea0003800000 */
.L_x_273:
[----:B------:R-:W-:Y:S01]  /*8010*/  R2UR UR5, R5 ;  /* 0x00000000050572ca */ /* 0x000fe200000e0000 */
[----:B------:R-:W-:Y:S01]  /*8020*/  WARPGROUP.ARRIVE ;  /* 0x00000000000079c5 */ /* 0x000fe20000000000 */
[----:B------:R-:W-:Y:S01]  /*8030*/  UMOV UR7, 0x40000040 ;  /* 0x4000004000077882 */ /* 0x000fe20000000000 */
[----:B--23--:R-:W-:Y:S01]  /*8040*/  FMNMX.FTZ R0, R168, R15, !PT ;  /* 0x0000000fa8007209 */ /* 0x00cfe20007810000 */
[----:B01----:R-:W-:Y:S01]  /*8050*/  @!P1 VIADD R12, R12, 0x36840 ;  /* 0x000368400c0c9836 */ /* 0x003fe20000000000 */
[C---:B------:R-:W-:Y:S01]  /*8060*/  ISETP.GT.AND P2, PT, R11.reuse, RZ, PT ;  /* 0x000000ff0b00720c */ /* 0x040fe20003f44270 */
[----:B------:R-:W-:Y:S01]  /*8070*/  VIADD R11, R11, 0xffffffff ;  /* 0xffffffff0b0b7836 */ /* 0x000fe20000000000 */
[----:B------:R-:W-:-:S04]  /*8080*/  FMNMX.FTZ R3, R169, R0, !PT ;  /* 0x00000000a9037209 */ /* 0x000fc80007810000 */
[----:B------:R-:W-:Y:S02]  /*8090*/  FMNMX.FTZ R0, R172, R3, !PT ;  /* 0x00000003ac007209 */ /* 0x000fe40007810000 */
[----:B------:R-:W-:Y:S02]  /*80a0*/  UIADD3 UR5, UR5, 0x400, URZ ;  /* 0x0000040005057890 */ /* 0x000fe4000fffe03f */
[----:B------:R-:W-:Y:S02]  /*80b0*/  FMNMX.FTZ R3, R173, R0, !PT ;  /* 0x00000000ad037209 */ /* 0x000fe40007810000 */
[----:B------:R-:W-:Y:S02]  /*80c0*/  USHF.R.U32.HI UR5, URZ, 0x4, UR5 ;  /* 0x000000043f057899 */ /* 0x000fe40008011605 */
[----:B------:R-:W-:Y:S02]  /*80d0*/  FMNMX.FTZ R0, R160, R3, !PT ;  /* 0x00000003a0007209 */ /* 0x000fe40007810000 */
[----:B------:R-:W-:-:S02]  /*80e0*/  ULOP3.LUT UR5, UR5, 0x3fff, URZ, 0xc0, !UPT ;  /* 0x00003fff05057892 */ /* 0x000fc4000f8ec03f */
[----:B------:R-:W-:Y:S02]  /*80f0*/  FMNMX.FTZ R3, R161, R0, !PT ;  /* 0x00000000a1037209 */ /* 0x000fe40007810000 */
[----:B------:R-:W-:Y:S02]  /*8100*/  ULOP3.LUT UR5, UR5, 0x3800000, URZ, 0xfc, !UPT ;  /* 0x0380000005057892 */ /* 0x000fe4000f8efc3f */
[----:B------:R-:W-:Y:S02]  /*8110*/  FMNMX.FTZ R0, R164, R3, !PT ;  /* 0x00000003a4007209 */ /* 0x000fe40007810000 */
[----:B------:R-:W-:Y:S02]  /*8120*/  UIMAD UR4, UR4, 0xa80, UR5 ;  /* 0x00000a80040478a4 */ /* 0x000fe4000f8e0205 */
[----:B------:R-:W-:-:S04]  /*8130*/  FMNMX.FTZ R3, R165, R0, !PT ;  /* 0x00000000a5037209 */ /* 0x000fc80007810000 */
        /* <DEDUP_REMOVED lines=24> */
[----:B------:R-:W0:Y:S03]  /*82c0*/  LDC R0, c[0x0][0x988] ;  /* 0x00026200ff007b82 */ /* 0x000e260000000800 */
[----:B------:R-:W1:Y:S02]  /*82d0*/  SHFL.BFLY PT, R3, R2, 0x2, 0x1f ;  /* 0x0c401f0002037f89 */ /* 0x000e6400000e0000 */
[----:B-1----:R-:W-:Y:S02]  /*82e0*/  FMNMX.FTZ R3, R2, R3, !PT ;  /* 0x0000000302037209 */ /* 0x002fe40007810000 */
[----:B------:R-:W-:-:S03]  /*82f0*/  FMNMX.FTZ R2, R170, R10, !PT ;  /* 0x0000000aaa027209 */ /* 0x000fc60007810000 */
[----:B------:R-:W1:Y:S02]  /*8300*/  SHFL.BFLY PT, R4, R3, 0x1, 0x1f ;  /* 0x0c201f0003047f89 */ /* 0x000e6400000e0000 */
[----:B-1----:R-:W-:Y:S02]  /*8310*/  FMNMX.FTZ R4, R3, R4, !PT ;  /* 0x0000000403047209 */ /* 0x002fe40007810000 */
[----:B------:R-:W-:-:S03]  /*8320*/  FMNMX.FTZ R3, R171, R2, !PT ;  /* 0x00000002ab037209 */ /* 0x000fc60007810000 */
[----:B------:R-:W-:Y:S01]  /*8330*/  FADD.FTZ R15, -R4, R15 ;  /* 0x0000000f040f7221 */ /* 0x000fe20000010100 */
[----:B------:R-:W-:-:S03]  /*8340*/  FMNMX.FTZ R2, R174, R3, !PT ;  /* 0x00000003ae027209 */ /* 0x000fc60007810000 */
[----:B0-----:R-:W-:Y:S01]  /*8350*/  FMUL.FTZ R8, R15, R0 ;  /* 0x000000000f087220 */ /* 0x001fe20000410000 */
        /* <DEDUP_REMOVED lines=31> */
[----:B------:R-:W0:Y:S02]  /*8550*/  SHFL.BFLY PT, R3, R2, 0x2, 0x1f ;  /* 0x0c401f0002037f89 */ /* 0x000e2400000e0000 */
[----:B0-----:R-:W-:-:S05]  /*8560*/  FMNMX.FTZ R20, R2, R3, !PT ;  /* 0x0000000302147209 */ /* 0x001fca0007810000 */
[----:B------:R-:W0:Y:S02]  /*8570*/  SHFL.BFLY PT, R3, R20, 0x1, 0x1f ;  /* 0x0c201f0014037f89 */ /* 0x000e2400000e0000 */
[----:B0-----:R-:W-:Y:S01]  /*8580*/  FMNMX.FTZ R3, R20, R3, !PT ;  /* 0x0000000314037209 */ /* 0x001fe20007810000 */
        /* <DEDUP_REMOVED lines=18> */
[----:B------:R-:W-:Y:S01]  /*86b0*/  UIADD3 UR4, UR4, 0x300, URZ ;  /* 0x0000030004047890 */ /* 0x000fe2000fffe03f */
[-CC-:B------:R-:W-:Y:S01]  /*86c0*/  FFMA.FTZ R157, R145, R0.reuse, -R189.reuse ;  /* 0x00000000919d7223 */ /* 0x180fe200000108bd */
[-CC-:B------:R-:W-:Y:S01]  /*86d0*/  FFMA.FTZ R145, R149, R0.reuse, -R189.reuse ;  /* 0x0000000095917223 */ /* 0x180fe200000108bd */
[----:B------:R-:W-:Y:S01]  /*86e0*/  FADD.FTZ R149, -R3, R10 ;  /* 0x0000000a03957221 */ /* 0x000fe20000010100 */
[-CC-:B------:R-:W-:Y:S01]  /*86f0*/  FFMA.FTZ R15, R168, R0.reuse, -R189.reuse ;  /* 0x00000000a80f7223 */ /* 0x180fe200000108bd */
[-CC-:B------:R-:W-:Y:S01]  /*8700*/  FFMA.FTZ R200, R169, R0.reuse, -R189.reuse ;  /* 0x00000000a9c87223 */ /* 0x180fe200000108bd */
[-CC-:B------:R-:W-:Y:S01]  /*8710*/  FFMA.FTZ R202, R172, R0.reuse, -R189.reuse ;  /* 0x00000000acca7223 */ /* 0x180fe200000108bd */
[-C--:B------:R-:W-:Y:S01]  /*8720*/  FMUL.FTZ R2, R149, R0.reuse ;  /* 0x0000000095027220 */ /* 0x080fe20000410000 */
[-C--:B------:R-:W-:Y:S01]  /*8730*/  FMUL.FTZ R149, R3, R0.reuse ;  /* 0x0000000003957220 */ /* 0x080fe20000410000 */
[-CC-:B------:R-:W-:Y:S01]  /*8740*/  FFMA.FTZ R169, R173, R0.reuse, -R189.reuse ;  /* 0x00000000ada97223 */ /* 0x180fe200000108bd */
[----:B------:R-:W0:Y:S01]  /*8750*/  MUFU.EX2 R15, R15 ;  /* 0x0000000f000f7308 */ /* 0x000e220000000800 */
        /* <DEDUP_REMOVED lines=8> */
[-C--:B------:R-:W-:Y:S01]  /*87e0*/  FFMA.FTZ R124, R124, R0.reuse, -R189 ;  /* 0x000000007c7c7223 */ /* 0x080fe200000108bd */
[-C--:B------:R-:W-:Y:S01]  /*87f0*/  FFMA.FTZ R197, R162, R0.reuse, -R149 ;  /* 0x00000000a2c57223 */ /* 0x080fe20000010895 */
[----:B------:R-:W-:Y:S01]  /*8800*/  @!P1 PRMT R144, RZ, 0x654, R12 ;  /* 0x00000654ff909816 */ /* 0x000fe2000000000c */
[-CC-:B------:R-:W-:Y:S01]  /*8810*/  FFMA.FTZ R173, R161, R0.reuse, -R189.reuse ;  /* 0x00000000a1ad7223 */ /* 0x180fe200000108bd */
[-C--:B------:R-:W-:Y:S01]  /*8820*/  FFMA.FTZ R198, R164, R0.reuse, -R189 ;  /* 0x00000000a4c67223 */ /* 0x080fe200000108bd */
[-C--:B------:R-:W-:Y:S01]  /*8830*/  FFMA.FTZ R199, R166, R0.reuse, -R149 ;  /* 0x00000000a6c77223 */ /* 0x080fe20000010895 */
[-C--:B------:R-:W-:Y:S01]  /*8840*/  FFMA.FTZ R161, R165, R0.reuse, -R189 ;  /* 0x00000000a5a17223 */ /* 0x080fe200000108bd */
[----:B------:R-:W-:Y:S01]  /*8850*/  MUFU.EX2 R2, R2 ;  /* 0x0000000200027308 */ /* 0x000fe20000000800 */
[----:B0-----:R-:W-:Y:S01]  /*8860*/  FFMA.FTZ R7, R8, R7, R15 ;  /* 0x0000000708077223 */ /* 0x001fe2000001000f */
[-C--:B------:R-:W-:Y:S01]  /*8870*/  FFMA.FTZ R192, R152, R0.reuse, -R189 ;  /* 0x0000000098c07223 */ /* 0x080fe200000108bd */
[-C--:B------:R-:W-:Y:S01]  /*8880*/  FFMA.FTZ R193, R154, R0.reuse, -R149 ;  /* 0x000000009ac17223 */ /* 0x080fe20000010895 */
[-C--:B------:R-:W-:Y:S01]  /*8890*/  FFMA.FTZ R194, R156, R0.reuse, -R189 ;  /* 0x000000009cc27223 */ /* 0x080fe200000108bd */
        /* <DEDUP_REMOVED lines=20> */
[----:B------:R-:W-:-:S07]  /*89e0*/  FFMA.FTZ R127, R127, R0, -R149 ;  /* 0x000000007f7f7223 */ /* 0x000fce0000010895 */
[----:B------:R-:W-:Y:S08]  /*89f0*/  MUFU.EX2 R203, R203 ;  /* 0x000000cb00cb7308 */ /* 0x000ff00000000800 */
[----:B------:R-:W-:Y:S08]  /*8a00*/  MUFU.EX2 R169, R169 ;  /* 0x000000a900a97308 */ /* 0x000ff00000000800 */
[----:B------:R-:W-:Y:S08]  /*8a10*/  MUFU.EX2 R120, R120 ;  /* 0x0000007800787308 */ /* 0x000ff00000000800 */
[----:B------:R0:W-:Y:S08]  /*8a20*/  MUFU.EX2 R20, R124 ;  /* 0x0000007c00147308 */ /* 0x0001f00000000800 */
[----:B------:R-:W-:Y:S01]  /*8a30*/  MUFU.EX2 R196, R196 ;  /* 0x000000c400c47308 */ /* 0x000fe20000000800 */
[----:B0-----:R-:W-:-:S07]  /*8a40*/  FFMA.FTZ R124, R163, R0, -R149 ;  /* 0x00000000a37c7223 */ /* 0x001fce0000010895 */
        /* <DEDUP_REMOVED lines=16> */
[-C--:B------:R-:W-:Y:S01]  /*8b50*/  FFMA.FTZ R187, R142, R0.reuse, -R149 ;  /* 0x000000008ebb7223 */ /* 0x080fe20000010895 */
[-C--:B------:R-:W-:Y:S01]  /*8b60*/  FFMA.FTZ R184, R136, R0.reuse, -R189 ;  /* 0x0000000088b87223 */ /* 0x080fe200000108bd */
[-C--:B------:R-:W-:Y:S01]  /*8b70*/  FFMA.FTZ R136, R159, R0.reuse, -R149 ;  /* 0x000000009f887223 */ /* 0x080fe20000010895 */
[-C--:B------:R-:W-:Y:S01]  /*8b80*/  FFMA.FTZ R186, R140, R0.reuse, -R189 ;  /* 0x000000008cba7223 */ /* 0x080fe200000108bd */
[----:B------:R-:W-:Y:S01]  /*8b90*/  HGMMA.64x192x16.F32.BF16 R24, R180, gdesc[UR4].tnspB, R24, gsb0 ;  /* 0x42e00004b4187df0 */ /* 0x000fe20008001818 */
[----:B------:R-:W-:Y:S01]  /*8ba0*/  UMOV UR6, UR4 ;  /* 0x0000000400067c82 */ /* 0x000fe20008000000 */
[----:B------:R-:W-:Y:S01]  /*8bb0*/  UMOV UR7, 0x40000040 ;  /* 0x4000004000077882 */ /* 0x000fe20000000000 */
[----:B------:R-:W-:Y:S01]  /*8bc0*/  FFMA.FTZ R140, R147, R0, -R149 ;  /* 0x00000000938c7223 */ /* 0x000fe20000010895 */
[----:B------:R-:W-:Y:S01]  /*8bd0*/  MUFU.EX2 R136, R136 ;  /* 0x0000008800887308 */ /* 0x000fe20000000800 */
[----:B------:R-:W-:-:S07]  /*8be0*/  R2UR UR4, R16 ;  /* 0x00000000100472ca */ /* 0x000fce00000e0000 */
        /* <DEDUP_REMOVED lines=14> */
[----:B------:R-:W0:Y:S08]  /*8cd0*/  MUFU.EX2 R131, R131 ;  /* 0x0000008300837308 */ /* 0x000e300000000800 */
[----:B------:R-:W-:Y:S08]  /*8ce0*/  MUFU.EX2 R134, R134 ;  /* 0x0000008600867308 */ /* 0x000ff00000000800 */
[----:B------:R-:W-:Y:S08]  /*8cf0*/  MUFU.EX2 R133, R133 ;  /* 0x0000008500857308 */ /* 0x000ff00000000800 */
[----:B------:R-:W1:Y:S08]  /*8d00*/  MUFU.EX2 R135, R135 ;  /* 0x0000008700877308 */ /* 0x000e700000000800 */
[----:B------:R-:W-:Y:S08]  /*8d10*/  MUFU.EX2 R14, R14 ;  /* 0x0000000e000e7308 */ /* 0x000ff00000000800 */
[----:B------:R-:W2:Y:S08]  /*8d20*/  MUFU.EX2 R121, R121 ;  /* 0x0000007900797308 */ /* 0x000eb00000000800 */
[----:B------:R-:W-:Y:S08]  /*8d30*/  MUFU.EX2 R123, R123 ;  /* 0x0000007b007b7308 */ /* 0x000ff00000000800 */
[----:B------:R-:W-:Y:S08]  /*8d40*/  MUFU.EX2 R126, R126 ;  /* 0x0000007e007e7308 */ /* 0x000ff00000000800 */
[----:B------:R-:W3:Y:S08]  /*8d50*/  MUFU.EX2 R125, R125 ;  /* 0x0000007d007d7308 */ /* 0x000ef00000000800 */
[----:B------:R-:W4:Y:S01]  /*8d60*/  MUFU.EX2 R127, R127 ;  /* 0x0000007f007f7308 */ /* 0x000f220000000800 */
[----:B------:R-:W-:-:S02]  /*8d70*/  WARPGROUP.DEPBAR.LE gsb0, 0x0 ;  /* 0x00008000000079c5 */ /* 0x000fc40000010000 */
[----:B------:R-:W-:Y:S01]  /*8d80*/  WARPGROUP.ARRIVE ;  /* 0x00000000000079c5 */ /* 0x000fe20000000000 */
[-C--:B------:R-:W-:Y:S01]  /*8d90*/  FFMA.FTZ R180, R128, R0.reuse, -R189 ;  /* 0x0000000080b47223 */ /* 0x080fe200000108bd */
[-C--:B------:R-:W-:Y:S01]  /*8da0*/  FFMA.FTZ R128, R167, R0.reuse, -R149 ;  /* 0x00000000a7807223 */ /* 0x080fe20000010895 */
[-C--:B------:R-:W-:Y:S01]  /*8db0*/  FFMA.FTZ R182, R132, R0.reuse, -R189 ;  /* 0x0000000084b67223 */ /* 0x080fe200000108bd */
[-CC-:B------:R-:W-:Y:S01]  /*8dc0*/  FFMA.FTZ R132, R155, R0.reuse, -R149.reuse ;  /* 0x000000009b847223 */ /* 0x180fe20000010895 */
[----:B------:R-:W-:Y:S01]  /*8dd0*/  FFMA.FTZ R189, R146, R0, -R149 ;  /* 0x0000000092bd7223 */ /* 0x000fe20000010895 */
[----:B------:R-:W-:Y:S01]  /*8de0*/  HGMMA.64x192x16.F32.BF16 R24, R176, gdesc[UR4].tnspB, R24, gsb0 ;  /* 0x42e00004b0187df0 */ /* 0x000fe20008001818 */
[----:B------:R-:W-:Y:S01]  /*8df0*/  MUFU.EX2 R180, R180 ;  /* 0x000000b400b47308 */ /* 0x000fe20000000800 */
[----:B0-----:R-:W-:Y:S02]  /*8e00*/  F2FP.BF16.F32.PACK_AB R181, R131, R130 ;  /* 0x0000008283b5723e */ /* 0x001fe400000010ff */
[----:B-1----:R-:W-:-:S05]  /*8e10*/  F2FP.BF16.F32.PACK_AB R183, R135, R134 ;  /* 0x0000008687b7723e */ /* 0x002fca00000010ff */
[----:B------:R-:W0:Y:S08]  /*8e20*/  MUFU.EX2 R128, R128 ;  /* 0x0000008000807308 */ /* 0x000e300000000800 */
[----:B------:R-:W1:Y:S08]  /*8e30*/  MUFU.EX2 R132, R132 ;  /* 0x0000008400847308 */ /* 0x000e700000000800 */
[----:B------:R-:W5:Y:S08]  /*8e40*/  MUFU.EX2 R189, R189 ;  /* 0x000000bd00bd7308 */ /* 0x000f700000000800 */
[----:B------:R-:W-:Y:S01]  /*8e50*/  MUFU.EX2 R182, R182 ;  /* 0x000000b600b67308 */ /* 0x000fe20000000800 */
[----:B------:R-:W-:-:S02]  /*8e60*/  WARPGROUP.DEPBAR.LE gsb0, 0x0 ;  /* 0x00008000000079c5 */ /* 0x000fc40000010000 */
[----:B------:R0:W-:Y:S01]  /*8e70*/  @!P1 SYNCS.ARRIVE.TRANS64.RED.A1T0 RZ, [R144+URZ], RZ ;  /* 0x000000ff90ff99a7 */ /* 0x0001e2000810043f */
[----:B--2---:R-:W-:Y:S02]  /*8e80*/  F2FP.BF16.F32.PACK_AB R176, R121, R14 ;  /* 0x0000000e79b0723e */ /* 0x004fe400000010ff */
[----:B---3--:R-:W-:Y:S02]  /*8e90*/  F2FP.BF16.F32.PACK_AB R178, R125, R20 ;  /* 0x000000147db2723e */ /* 0x008fe400000010ff */
[----:B----4-:R-:W-:Y:S02]  /*8ea0*/  F2FP.BF16.F32.PACK_AB R179, R127, R126 ;  /* 0x0000007e7fb3723e */ /* 0x010fe400000010ff */
[----:B0-----:R-:W-:Y:S01]  /*8eb0*/  @!P1 IADD3 R144, R13, 0x36860, RZ ;  /* 0x000368600d909810 */ /* 0x001fe20007ffe0ff */
[----:B------:R-:W-:Y:S01]  /*8ec0*/  FADD.FTZ R13, R200, R7 ;  /* 0x00000007c80d7221 */ /* 0x000fe20000010000 */
[----:B------:R-:W-:Y:S01]  /*8ed0*/  FFMA.FTZ R7, R2, R6, R201 ;  /* 0x0000000602077223 */ /* 0x000fe200000100c9 */
[----:B------:R-:W-:-:S02]  /*8ee0*/  F2FP.BF16.F32.PACK_AB R200, R200, R15 ;  /* 0x0000000fc8c8723e */ /* 0x000fc400000010ff */
[----:B------:R-:W-:Y:S01]  /*8ef0*/  FADD.FTZ R6, R202, R13 ;  /* 0x0000000dca067221 */ /* 0x000fe20000010000 */
[C---:B------:R-:W-:Y:S01]  /*8f00*/  FADD.FTZ R138, R10.reuse, R7 ;  /* 0x000000070a8a7221 */ /* 0x040fe20000010000 */
[----:B------:R-:W-:Y:S02]  /*8f10*/  F2FP.BF16.F32.PACK_AB R201, R10, R201 ;  /* 0x000000c90ac9723e */ /* 0x000fe400000010ff */
[----:B------:R-:W-:Y:S01]  /*8f20*/  FADD.FTZ R13, R169, R6 ;  /* 0x00000006a90d7221 */ /* 0x000fe20000010000 */
[----:B------:R-:W-:Y:S01]  /*8f30*/  FADD.FTZ R7, R203, R138 ;  /* 0x0000008acb077221 */ /* 0x000fe20000010000 */
[----:B------:R-:W-:Y:S01]  /*8f40*/  FFMA.FTZ R6, R139, R0, -R149 ;  /* 0x000000008b067223 */ /* 0x000fe20000010895 */
[----:B------:R-:W-:Y:S01]  /*8f50*/  F2FP.BF16.F32.PACK_AB R203, R120, R203 ;  /* 0x000000cb78cb723e */ /* 0x000fe200000010ff */
[----:B------:R-:W-:Y:S01]  /*8f60*/  FADD.FTZ R142, R196, R13 ;  /* 0x0000000dc48e7221 */ /* 0x000fe20000010000 */
[----:B------:R-:W-:Y:S01]  /*8f70*/  FADD.FTZ R138, R120, R7 ;  /* 0x00000007788a7221 */ /* 0x000fe20000010000 */
[----:B------:R-:W-:-:S02]  /*8f80*/  @!P1 PRMT R144, RZ, 0x654, R144 ;  /* 0x00000654ff909816 */ /* 0x000fc40000000090 */
[----:B------:R-:W-:Y:S01]  /*8f90*/  FADD.FTZ R13, R173, R142 ;  /* 0x0000008ead0d7221 */ /* 0x000fe20000010000 */
[----:B------:R-:W-:Y:S01]  /*8fa0*/  FADD.FTZ R7, R197, R138 ;  /* 0x0000008ac5077221 */ /* 0x000fe20000010000 */
[----:B------:R-:W0:Y:S01]  /*8fb0*/  MUFU.EX2 R6, R6 ;  /* 0x0000000600067308 */ /* 0x000e220000000800 */
[----:B------:R-:W-:Y:S01]  /*8fc0*/  F2FP.BF16.F32.PACK_AB R197, R124, R197 ;  /* 0x000000c57cc5723e */ /* 0x000fe200000010ff */
[----:B------:R-:W-:Y:S01]  /*8fd0*/  FADD.FTZ R142, R198, R13 ;  /* 0x0000000dc68e7221 */ /* 0x000fe20000010000 */
[----:B------:R-:W-:Y:S01]  /*8fe0*/  FADD.FTZ R138, R124, R7 ;  /* 0x000000077c8a7221 */ /* 0x000fe20000010000 */
[----:B------:R-:W-:Y:S01]  /*8ff0*/  FFMA.FTZ R7, R122, R0, -R149 ;  /* 0x000000007a077223 */ /* 0x000fe20000010895 */
[----:B------:R2:W-:Y:S01]  /*9000*/  @!P1 SYNCS.ARRIVE.TRANS64.RED.A1T0 RZ, [R144+URZ], RZ ;  /* 0x000000ff90ff99a7 */ /* 0x0005e2000810043f */
[----:B------:R-:W-:Y:S01]  /*9010*/  FADD.FTZ R139, R161, R142 ;  /* 0x0000008ea18b7221 */ /* 0x000fe20000010000 */
[----:B------:R-:W-:Y:S01]  /*9020*/  FADD.FTZ R13, R199, R138 ;  /* 0x0000008ac70d7221 */ /* 0x000fe20000010000 */
[----:B------:R-:W3:Y:S01]  /*9030*/  MUFU.EX2 R122, R143 ;  /* 0x0000008f007a7308 */ /* 0x000ee20000000800 */
[----:B------:R-:W-:Y:S01]  /*9040*/  F2FP.BF16.F32.PACK_AB R202, R169, R202 ;  /* 0x000000caa9ca723e */ /* 0x000fe200000010ff */
[----:B------:R-:W-:Y:S01]  /*9050*/  FADD.FTZ R142, R192, R139 ;  /* 0x0000008bc08e7221 */ /* 0x000fe20000010000 */
[----:B------:R-:W-:Y:S01]  /*9060*/  FADD.FTZ R138, R128, R13 ;  /* 0x0000000d808a7221 */ /* 0x000fe20000010000 */
[----:B------:R-:W-:-:S02]  /*9070*/  F2FP.BF16.F32.PACK_AB R196, R173, R196 ;  /* 0x000000c4adc4723e */ /* 0x000fc400000010ff */
[----:B------:R-:W-:Y:S01]  /*9080*/  FADD.FTZ R139, R21, R142 ;  /* 0x0000008e158b7221 */ /* 0x000fe20000010000 */
[----:B------:R-:W-:Y:S01]  /*9090*/  FADD.FTZ R13, R193, R138 ;  /* 0x0000008ac10d7221 */ /* 0x000fe20000010000 */
[----:B------:R4:W2:Y:S01]  /*90a0*/  MUFU.EX2 R124, R7 ;  /* 0x00000007007c7308 */ /* 0x0008a20000000800 */
[----:B------:R-:W-:Y:S01]  /*90b0*/  F2FP.BF16.F32.PACK_AB R198, R161, R198 ;  /* 0x000000c6a1c6723e */ /* 0x000fe200000010ff */
[----:B------:R-:W-:Y:S01]  /*90c0*/  FADD.FTZ R142, R194, R139 ;  /* 0x0000008bc28e7221 */ /* 0x000fe20000010000 */
[----:B-1----:R-:W-:Y:S01]  /*90d0*/  FADD.FTZ R138, R132, R13 ;  /* 0x0000000d848a7221 */ /* 0x002fe20000010000 */
[----:B------:R-:W-:Y:S02]  /*90e0*/  F2FP.BF16.F32.PACK_AB R199, R128, R199 ;  /* 0x000000c780c7723e */ /* 0x000fe400000010ff */
[----:B------:R-:W-:Y:S01]  /*90f0*/  FADD.FTZ R15, R153, R142 ;  /* 0x0000008e990f7221 */ /* 0x000fe20000010000 */
[----:B------:R-:W-:Y:S01]  /*9100*/  FADD.FTZ R13, R195, R138 ;  /* 0x0000008ac30d7221 */ /* 0x000fe20000010000 */
[----:B------:R-:W-:-:S02]  /*9110*/  F2FP.BF16.F32.PACK_AB R192, R21, R192 ;  /* 0x000000c015c0723e */ /* 0x000fc400000010ff */
[----:B------:R-:W-:Y:S01]  /*9120*/  FADD.FTZ R142, R188, R15 ;  /* 0x0000000fbc8e7221 */ /* 0x000fe20000010000 */
[----:B------:R-:W-:Y:S01]  /*9130*/  FADD.FTZ R138, R136, R13 ;  /* 0x0000000d888a7221 */ /* 0x000fe20000010000 */
[----:B------:R-:W-:Y:S02]  /*9140*/  F2FP.BF16.F32.PACK_AB R193, R132, R193 ;  /* 0x000000c184c1723e */ /* 0x000fe400000010ff */
[----:B------:R-:W-:Y:S01]  /*9150*/  FADD.FTZ R15, R157, R142 ;  /* 0x0000008e9d0f7221 */ /* 0x000fe20000010000 */
[----:B-----5:R-:W-:Y:S01]  /*9160*/  FADD.FTZ R13, R189, R138 ;  /* 0x0000008abd0d7221 */ /* 0x020fe20000010000 */
        /* <DEDUP_REMOVED lines=8> */
[----:B------:R-:W-:Y:S01]  /*91f0*/  FADD.FTZ R10, R12, R13 ;  /* 0x0000000d0c0a7221 */ /* 0x000fe20000010000 */
[----:B------:R-:W-:Y:S02]  /*9200*/  F2FP.BF16.F32.PACK_AB R189, R140, R189 ;  /* 0x000000bd8cbd723e */ /* 0x000fe400000010ff */
[----:B------:R-:W-:Y:S01]  /*9210*/  FADD.FTZ R15, R137, R120 ;  /* 0x00000078890f7221 */ /* 0x000fe20000010000 */
[----:B------:R-:W-:Y:S01]  /*9220*/  FADD.FTZ R13, R185, R10 ;  /* 0x0000000ab90d7221 */ /* 0x000fe20000010000 */
[----:B0-----:R-:W-:-:S02]  /*9230*/  F2FP.BF16.F32.PACK_AB R185, R6, R185 ;  /* 0x000000b906b9723e */ /* 0x001fc400000010ff */
[----:B------:R-:W-:Y:S01]  /*9240*/  FADD.FTZ R120, R186, R15 ;  /* 0x0000000fba787221 */ /* 0x000fe20000010000 */
[----:B------:R-:W-:Y:S01]  /*9250*/  FADD.FTZ R10, R6, R13 ;  /* 0x0000000d060a7221 */ /* 0x000fe20000010000 */
[----:B------:R-:W-:Y:S02]  /*9260*/  F2FP.BF16.F32.PACK_AB R190, R145, R190 ;  /* 0x000000be91be723e */ /* 0x000fe400000010ff */
[----:B------:R-:W-:Y:S01]  /*9270*/  FADD.FTZ R15, R141, R120 ;  /* 0x000000788d0f7221 */ /* 0x000fe20000010000 */
[----:B------:R-:W-:Y:S01]  /*9280*/  FADD.FTZ R13, R187, R10 ;  /* 0x0000000abb0d7221 */ /* 0x000fe20000010000 */
[----:B------:R-:W-:Y:S02]  /*9290*/  F2FP.BF16.F32.PACK_AB R191, R12, R191 ;  /* 0x000000bf0cbf723e */ /* 0x000fe400000010ff */
[----:B------:R-:W-:Y:S01]  /*92a0*/  FADD.FTZ R10, R180, R15 ;  /* 0x0000000fb40a7221 */ /* 0x000fe20000010000 */
[----:B---3--:R-:W-:Y:S01]  /*92b0*/  FADD.FTZ R13, R122, R13 ;  /* 0x0000000d7a0d7221 */ /* 0x008fe20000010000 */
[----:B------:R-:W-:Y:S01]  /*92c0*/  F2FP.BF16.F32.PACK_AB R184, R137, R184 ;  /* 0x000000b889b8723e */ /* 0x000fe200000010ff */
[----:B------:R-:W-:-:S02]  /*92d0*/  IMAD.MOV.U32 R15, RZ, RZ, R4 ;  /* 0x000000ffff0f7224 */ /* 0x000fc400078e0004 */
[----:B----4-:R-:W-:Y:S01]  /*92e0*/  FADD.FTZ R7, R129, R10 ;  /* 0x0000000a81077221 */ /* 0x010fe20000010000 */
[----:B------:R-:W-:Y:S01]  /*92f0*/  FADD.FTZ R13, R130, R13 ;  /* 0x0000000d820d7221 */ /* 0x000fe20000010000 */
[----:B------:R-:W-:Y:S01]  /*9300*/  F2FP.BF16.F32.PACK_AB R186, R141, R186 ;  /* 0x000000ba8dba723e */ /* 0x000fe200000010ff */
[----:B------:R-:W-:Y:S02]  /*9310*/  IMAD.MOV.U32 R10, RZ, RZ, R3 ;  /* 0x000000ffff0a7224 */ /* 0x000fe400078e0003 */
[----:B------:R-:W-:Y:S01]  /*9320*/  FADD.FTZ R6, R182, R7 ;  /* 0x00000007b6067221 */ /* 0x000fe20000010000 */
[----:B------:R-:W-:Y:S01]  /*9330*/  FADD.FTZ R13, R131, R13 ;  /* 0x0000000d830d7221 */ /* 0x000fe20000010000 */
        /* <DEDUP_REMOVED lines=8> */
[----:B--2---:R-:W-:Y:S01]  /*93c0*/  FADD.FTZ R13, R124, R13 ;  /* 0x0000000d7c0d7221 */ /* 0x004fe20000010000 */
[C---:B------:R-:W-:Y:S02]  /*93d0*/  F2FP.BF16.F32.PACK_AB R177, R123.reuse, R124 ;  /* 0x0000007c7bb1723e */ /* 0x040fe400000010ff */
[----:B------:R-:W-:Y:S01]  /*93e0*/  FADD.FTZ R6, R20, R7 ;  /* 0x0000000714067221 */ /* 0x000fe20000010000 */
[----:B------:R-:W-:-:S03]  /*93f0*/  FADD.FTZ R13, R123, R13 ;  /* 0x0000000d7b0d7221 */ /* 0x000fc60000010000 */
[----:B------:R-:W-:Y:S01]  /*9400*/  FADD.FTZ R7, R125, R6 ;  /* 0x000000067d077221 */ /* 0x000fe20000010000 */
[----:B------:R-:W-:-:S04]  /*9410*/  FADD.FTZ R13, R126, R13 ;  /* 0x0000000d7e0d7221 */ /* 0x000fc80000010000 */
[----:B------:R-:W-:Y:S01]  /*9420*/  FADD.FTZ R6, R127, R13 ;  /* 0x0000000d7f067221 */ /* 0x000fe20000010000 */
[----:B------:R-:W-:Y:S01]  /*9430*/  IMAD.MOV.U32 R13, RZ, RZ, R17 ;  /* 0x000000ffff0d7224 */ /* 0x000fe200078e0011 */
[----:B------:R-:W-:Y:S06]  /*9440*/  @P2 BRA `(.L_x_275) ;  /* 0xffffffc400382947 */ /* 0x000fec000383ffff */
.L_x_266:
        /* <DEDUP_REMOVED lines=99> */
.L_x_276:
[----:B------:R-:W-:Y:S01]  /*9a80*/  IMAD R11, R16, 0x8, R5 ;  /* 0x00000008100b7824 */ /* 0x000fe200078e0205 */
[----:B------:R-:W-:-:S04]  /*9a90*/  SHF.L.U32 R2, R17, 0x1f, RZ ;  /* 0x0000001f11027819 */ /* 0x000fc800000006ff */
[----:B------:R0:W1:Y:S01]  /*9aa0*/  SYNCS.PHASECHK.TRANS64.TRYWAIT P2, [R11+URZ+0x36850], R2 ;  /* 0x036850020b0075a7 */ /* 0x000062000804017f */
[----:B------:R-:W-:Y:S05]  /*9ab0*/  @!P0 BRA `(.L_x_277) ;  /* 0x0000000000048947 */ /* 0x000fea0003800000 */
[----:B------:R-:W-:Y:S01]  /*9ac0*/  BPT.TRAP 0x1 ;  /* 0x000000040000795c */ /* 0x000fe20000300000 */
.L_x_277:
[----:B-1----:R-:W-:Y:S05]  /*9ad0*/  @P2 BRA `(.L_x_278) ;  /* 0x0000000000082947 */ /* 0x002fea0003800000 */
[----:B------:R-:W1:Y:S02]  /*9ae0*/  SYNCS.PHASECHK.TRANS64.TRYWAIT P0, [R11+URZ+0x36850], R2 ;  /* 0x036850020b0075a7 */ /* 0x000e64000800017f */
[----:B-1----:R-:W-:Y:S05]  /*9af0*/  @!P0 BRA `(.L_x_279) ;  /* 0x0000007c00908947 */ /* 0x002fea0003800000 */
.L_x_278:
[----:B------:R-:W-:Y:S05]  /*9b00*/  WARPSYNC.ALL ;  /* 0x0000000000007948 */ /* 0x000fea0003800000 */
[----:B------:R-:W-:Y:S01]  /*9b10*/  VIADD R5, R5, 0x400 ;  /* 0x0000040005057836 */ /* 0x000fe20000000000 */
[----:B------:R-:W-:Y:S01]  /*9b20*/  WARPGROUP.ARRIVE ;  /* 0x00000000000079c5 */ /* 0x000fe20000000000 */
[----:B------:R-:W-:Y:S01]  /*9b30*/  IMAD.MOV.U32 R9, RZ, RZ, 0x40000040 ;  /* 0x40000040ff097424 */ /* 0x000fe200078e00ff */
[----:B01----:R-:W0:Y:S01]  /*9b40*/  SHFL.BFLY PT, R2, R7, 0x2, 0x1f ;  /* 0x0c401f0007027f89 */ /* 0x003e2200000e0000 */
[----:B------:R-:W-:Y:S01]  /*9b50*/  IMAD.MOV.U32 R13, RZ, RZ, 0x40000040 ;  /* 0x40000040ff0d7424 */ /* 0x000fe200078e00ff */
[----:B------:R-:W-:Y:S01]  /*9b60*/  SHF.R.U32.HI R5, RZ, 0x4, R5 ;  /* 0x00000004ff057819 */ /* 0x000fe20000011605 */
[----:B------:R-:W-:Y:S01]  /*9b70*/  @!P1 VIADD R10, R11, 0x36860 ;  /* 0x000368600b0a9836 */ /* 0x000fe20000000000 */
[----:B------:R-:W-:Y:S01]  /*9b80*/  R2UR UR7, R9 ;  /* 0x00000000090772ca */ /* 0x000fe200000e0000 */
[----:B------:R-:W-:Y:S01]  /*9b90*/  IMAD.MOV.U32 R9, RZ, RZ, 0x40000040 ;  /* 0x40000040ff097424 */ /* 0x000fe200078e00ff */
[----:B------:R-:W-:Y:S01]  /*9ba0*/  LOP3.LUT R5, R5, 0x3fff, RZ, 0xc0, !PT ;  /* 0x00003fff05057812 */ /* 0x000fe200078ec0ff */
[----:B------:R-:W-:Y:S01]  /*9bb0*/  IMAD.MOV.U32 R20, RZ, RZ, -0x800000 ;  /* 0xff800000ff147424 */ /* 0x000fe200078e00ff */
[----:B------:R-:W-:Y:S01]  /*9bc0*/  @!P1 PRMT R10, RZ, 0x654, R10 ;  /* 0x00000654ff0a9816 */ /* 0x000fe2000000000a */
[----:B------:R-:W-:Y:S01]  /*9bd0*/  VIADD R208, R208, 0x1 ;  /* 0x00000001d0d07836 */ /* 0x000fe20000000000 */
[----:B------:R-:W-:-:S05]  /*9be0*/  LOP3.LUT R5, R5, 0x3800000, RZ, 0xfc, !PT ;  /* 0x0380000005057812 */ /* 0x000fca00078efcff */
[C---:B------:R-:W-:Y:S02]  /*9bf0*/  IMAD R8, R16.reuse, 0xa80, R5 ;  /* 0x00000a8010087824 */ /* 0x040fe400078e0205 */
[----:B------:R-:W1:Y:S01]  /*9c00*/  SHFL.BFLY PT, R5, R6, 0x2, 0x1f ;  /* 0x0c401f0006057f89 */ /* 0x000e6200000e0000 */
[----:B------:R-:W-:Y:S02]  /*9c10*/  VIADD R16, R16, 0x1 ;  /* 0x0000000110107836 */ /* 0x000fe40000000000 */
[C---:B------:R-:W-:Y:S01]  /*9c20*/  R2UR UR6, R8.reuse ;  /* 0x00000000080672ca */ /* 0x040fe200000e0000 */
[----:B------:R-:W-:Y:S02]  /*9c30*/  VIADD R12, R8, 0x80 ;  /* 0x00000080080c7836 */ /* 0x000fe40000000000 */
[----:B------:R-:W-:Y:S01]  /*9c40*/  ISETP.NE.AND P2, PT, R16, 0x2, PT ;  /* 0x000000021000780c */ /* 0x000fe20003f45270 */
[----:B0-----:R-:W-:-:S03]  /*9c50*/  FADD.FTZ R2, R2, R7 ;  /* 0x0000000702027221 */ /* 0x001fc60000010000 */
[----:B------:R-:W-:-:S06]  /*9c60*/  SEL R16, R16, RZ, P2 ;  /* 0x000000ff10107207 */ /* 0x000fcc0001000000 */
[----:B------:R-:W-:Y:S01]  /*9c70*/  HGMMA.64x192x16.F32.BF16 R24, R200, gdesc[UR4].tnspB, R24, gsb0 ;  /* 0x42e00004c8187df0 */ /* 0x000fe20008001818 */
[----:B------:R-:W-:Y:S01]  /*9c80*/  R2UR UR6, R12 ;  /* 0x000000000c0672ca */ /* 0x000fe200000e0000 */
[----:B------:R-:W-:Y:S01]  /*9c90*/  VIADD R12, R8, 0x100 ;  /* 0x00000100080c7836 */ /* 0x000fe20000000000 */
[----:B------:R-:W-:Y:S01]  /*9ca0*/  R2UR UR7, R13 ;  /* 0x000000000d0772ca */ /* 0x000fe200000e0000 */
[----:B------:R-:W-:Y:S01]  /*9cb0*/  IMAD.MOV.U32 R13, RZ, RZ, 0x40000040 ;  /* 0x40000040ff0d7424 */ /* 0x000fe200078e00ff */
[----:B------:R-:W-:Y:S02]  /*9cc0*/  WARPGROUP.DEPBAR.LE gsb0, 0x0 ;  /* 0x00008000000079c5 */ /* 0x000fe40000010000 */
[----:B------:R-:W-:-:S13]  /*9cd0*/  WARPGROUP.ARRIVE ;  /* 0x00000000000079c5 */ /* 0x000fda0000000000 */
        /* <DEDUP_REMOVED lines=16> */
[C---:B------:R-:W-:Y:S01]  /*9de0*/  VIADD R12, R8.reuse, 0x280 ;  /* 0x00000280080c7836 */ /* 0x040fe20000000000 */
[----:B------:R-:W-:Y:S01]  /*9df0*/  R2UR UR7, R13 ;  /* 0x000000000d0772ca */ /* 0x000fe200000e0000 */
[----:B------:R-:W-:Y:S01]  /*9e00*/  VIADD R8, R8, 0x300 ;  /* 0x0000030008087836 */ /* 0x000fe20000000000 */
[----:B------:R-:W-:Y:S01]  /*9e10*/  MOV R13, 0x40000040 ;  /* 0x40000040000d7802 */ /* 0x000fe20000000f00 */
[----:B------:R-:W-:Y:S02]  /*9e20*/  WARPGROUP.DEPBAR.LE gsb0, 0x0 ;  /* 0x00008000000079c5 */ /* 0x000fe40000010000 */
[----:B------:R-:W-:-:S12]  /*9e30*/  WARPGROUP.ARRIVE ;  /* 0x00000000000079c5 */ /* 0x000fd80000000000 */
[----:B------:R-:W-:Y:S01]  /*9e40*/  HGMMA.64x192x16.F32.BF16 R24, R184, gdesc[UR4].tnspB, R24, gsb0 ;  /* 0x42e00004b8187df0 */ /* 0x000fe20008001818 */
[----:B------:R-:W-:Y:S02]  /*9e50*/  R2UR UR6, R12 ;  /* 0x000000000c0672ca */ /* 0x000fe400000e0000 */
[----:B------:R-:W-:Y:S01]  /*9e60*/  R2UR UR7, R13 ;  /* 0x000000000d0772ca */ /* 0x000fe200000e0000 */
[----:B------:R-:W-:Y:S02]  /*9e70*/  WARPGROUP.DEPBAR.LE gsb0, 0x0 ;  /* 0x00008000000079c5 */ /* 0x000fe40000010000 */
[----:B------:R-:W-:-:S14]  /*9e80*/  WARPGROUP.ARRIVE ;  /* 0x00000000000079c5 */ /* 0x000fdc0000000000 */
[----:B------:R-:W-:Y:S01]  /*9e90*/  HGMMA.64x192x16.F32.BF16 R24, R180, gdesc[UR4].tnspB, R24, gsb0 ;  /* 0x42e00004b4187df0 */ /* 0x000fe20008001818 */
[----:B------:R-:W-:Y:S01]  /*9ea0*/  R2UR UR6, R8 ;  /* 0x00000000080672ca */ /* 0x000fe200000e0000 */
[----:B-1----:R-:W-:Y:S01]  /*9eb0*/  FADD.FTZ R8, R5, R6 ;  /* 0x0000000605087221 */ /* 0x002fe20000010000 */
[----:B------:R-:W-:Y:S01]  /*9ec0*/  R2UR UR7, R9 ;  /* 0x00000000090772ca */ /* 0x000fe200000e0000 */
[----:B------:R-:W0:Y:S04]  /*9ed0*/  SHFL.BFLY PT, R5, R2, 0x1, 0x1f ;  /* 0x0c201f0002057f89 */ /* 0x000e2800000e0000 */
[----:B------:R-:W1:Y:S01]  /*9ee0*/  SHFL.BFLY PT, R9, R8, 0x1, 0x1f ;  /* 0x0c201f0008097f89 */ /* 0x000e6200000e0000 */
[----:B0-----:R-:W-:Y:S01]  /*9ef0*/  FADD.FTZ R12, R2, R5 ;  /* 0x00000005020c7221 */ /* 0x001fe20000010000 */
[----:B------:R-:W-:Y:S01]  /*9f00*/  IMAD.MOV.U32 R5, RZ, RZ, RZ ;  /* 0x000000ffff057224 */ /* 0x000fe200078e00ff */
[----:B------:R-:W-:Y:S01]  /*9f10*/  SEL R2, RZ, 0x1, P2 ;  /* 0x00000001ff027807 */ /* 0x000fe20001000000 */
[----:B-1----:R-:W-:-:S02]  /*9f20*/  FADD.FTZ R13, R8, R9 ;  /* 0x00000009080d7221 */ /* 0x002fc40000010000 */
[----:B------:R-:W-:Y:S01]  /*9f30*/  FSETP.NE.FTZ.AND P0, PT, R12, RZ, PT ;  /* 0x000000ff0c00720b */ /* 0x000fe20003f15000 */
[----:B------:R-:W-:Y:S01]  /*9f40*/  IMAD.MOV.U32 R8, RZ, RZ, RZ ;  /* 0x000000ffff087224 */ /* 0x000fe200078e00ff */
[----:B------:R-:W-:Y:S01]  /*9f50*/  LOP3.LUT R17, R17, R2, RZ, 0x3c, !PT ;  /* 0x0000000211117212 */ /* 0x000fe200078e3cff */
[----:B------:R-:W-:Y:S01]  /*9f60*/  IMAD.MOV.U32 R2, RZ, RZ, -0x800000 ;  /* 0xff800000ff027424 */ /* 0x000fe200078e00ff */
[----:B------:R-:W-:-:S09]  /*9f70*/  FSETP.NE.FTZ.AND P3, PT, R13, RZ, PT ;  /* 0x000000ff0d00720b */ /* 0x000fd20003f75000 */
[----:B------:R-:W0:Y:S01]  /*9f80*/  @P0 MUFU.LG2 R9, R12 ;  /* 0x0000000c00090308 */ /* 0x000e220000000c00 */
[----:B------:R-:W-:-:S03]  /*9f90*/  @P0 FMUL.FTZ R7, R0, 0.69314718246459960938 ;  /* 0x3f31721800070820 */ /* 0x000fc60000410000 */
[----:B------:R-:W-:-:S04]  /*9fa0*/  @P3 FMUL.FTZ R11, R0, 0.69314718246459960938 ;  /* 0x3f317218000b3820 */ /* 0x000fc80000410000 */
[----:B------:R-:W1:Y:S08]  /*9fb0*/  @P3 MUFU.LG2 R6, R13 ;  /* 0x0000000d00063308 */ /* 0x000e700000000c00 */
[----:B------:R-:W2:Y:S01]  /*9fc0*/  @P3 MUFU.RCP R8, R13 ;  /* 0x0000000d00083308 */ /* 0x000ea20000001000 */
[----:B0-----:R-:W-:-:S04]  /*9fd0*/  @P0 FMUL.FTZ R0, R9, 0.69314718246459960938 ;  /* 0x3f31721809000820 */ /* 0x001fc80000410000 */
[----:B------:R-:W-:-:S03]  /*9fe0*/  @P0 FFMA.FTZ R20, R7, R4, R0 ;  /* 0x0000000407140223 */ /* 0x000fc60000010000 */
[----:B------:R-:W0:Y:S01]  /*9ff0*/  @P0 MUFU.RCP R5, R12 ;  /* 0x0000000c00050308 */ /* 0x000e220000001000 */
[----:B-1----:R-:W-:Y:S01]  /*a000*/  @P3 FMUL.FTZ R6, R6, 0.69314718246459960938 ;  /* 0x3f31721806063820 */ /* 0x002fe20000410000 */
[----:B------:R-:W-:-:S03]  /*a010*/  PLOP3.LUT P0, PT, PT, PT, PT, 0x8, 0x0 ;  /* 0x000000000000781c */ /* 0x000fc60003f0e170 */
[----:B------:R-:W-:Y:S01]  /*a020*/  @P3 FFMA.FTZ R2, R11, R3, R6 ;  /* 0x000000030b023223 */ /* 0x000fe20000010006 */
[----:B------:R-:W-:Y:S02]  /*a030*/  WARPGROUP.DEPBAR.LE gsb0, 0x0 ;  /* 0x00008000000079c5 */ /* 0x000fe40000010000 */
[----:B------:R-:W-:-:S06]  /*a040*/  WARPGROUP.ARRIVE ;  /* 0x00000000000079c5 */ /* 0x000fcc0000000000 */
[----:B------:R-:W-:Y:S03]  /*a050*/  HGMMA.64x192x16.F32.BF16 R24, R176, gdesc[UR4].tnspB, R24, gsb0 ;  /* 0x42e00004b0187df0 */ /* 0x000fe60008001818 */
[----:B------:R-:W-:Y:S02]  /*a060*/  WARPGROUP.DEPBAR.LE gsb0, 0x0 ;  /* 0x00008000000079c5 */ /* 0x000fe40000010000 */
[----:B------:R1:W-:Y:S01]  /*a070*/  @!P1 SYNCS.ARRIVE.TRANS64.RED.A1T0 RZ, [R10+URZ], RZ ;  /* 0x000000ff0aff99a7 */ /* 0x0003e2000810043f */
[-C--:B--2---:R-:W-:Y:S01]  /*a080*/  FMUL.FTZ R131, R47, R8.reuse ;  /* 0x000000082f837220 */ /* 0x084fe20000410000 */
[-C--:B------:R-:W-:Y:S01]  /*a090*/  FMUL.FTZ R130, R51, R8.reuse ;  /* 0x0000000833827220 */ /* 0x080fe20000410000 */
[-C--:B0-----:R-:W-:Y:S01]  /*a0a0*/  FMUL.FTZ R0, R36, R5.reuse ;  /* 0x0000000524007220 */ /* 0x081fe20000410000 */
        /* <DEDUP_REMOVED lines=92> */
[----:B-1----:R-:W-:-:S07]  /*a670*/  FMUL.FTZ R119, R119, R8 ;  /* 0x0000000877777220 */ /* 0x002fce0000410000 */
.L_x_258:
[----:B------:R-:W0:Y:S01]  /*a680*/  S2R R5, SR_CgaCtaId ;  /* 0x0000000000057919 */ /* 0x000e220000008800 */
[----:B------:R-:W-:Y:S01]  /*a690*/  MOV R42, 0x400 ;  /* 0x00000400002a7802 */ /* 0x000fe20000000f00 */
[----:B------:R-:W-:Y:S01]  /*a6a0*/  BSSY B0, `(.L_x_280) ;  /* 0x0000234000007945 */ /* 0x000fe20003800000 */
[----:B------:R-:W-:Y:S02]  /*a6b0*/  BAR.SYNC.DEFER_BLOCKING 0x5, 0x120 ;  /* 0x0144800000007b1d */ /* 0x000fe40000010000 */
[----:B0-----:R-:W-:-:S05]  /*a6c0*/  LEA R42, R5, R42, 0x18 ;  /* 0x0000002a052a7211 */ /* 0x001fca00078ec0ff */
[----:B------:R0:W1:Y:S01]  /*a6d0*/  LDS.128 R100, [R42+0x368d0] ;  /* 0x0368d0002a647984 */ /* 0x0000620000000c00 */
[----:B------:R-:W-:Y:S06]  /*a6e0*/  BAR.ARV 0x4, 0x120 ;  /* 0x0104800000007b1d */ /* 0x000fec0000002000 */
[----:B------:R-:W-:Y:S05]  /*a6f0*/  @P0 BRA `(.L_x_281) ;  /* 0x0000001800080947 */ /* 0x000fea0003800000 */
[----:B------:R-:W2:Y:S01]  /*a700*/  S2R R5, SR_SWINHI ;  /* 0x0000000000057919 */ /* 0x000ea20000002f00 */
[----:B------:R-:W-:Y:S01]  /*a710*/  F2FP.BF16.F32.PACK_AB R6, R7, R6 ;  /* 0x000000060706723e */ /* 0x000fe200000010ff */
[----:B------:R-:W-:Y:S01]  /*a720*/  ULDC.64 UR4, c[0x0][0xbe0] ;  /* 0x0002f80000047ab9 */ /* 0x000fe20000000a00 */
        /* <DEDUP_REMOVED lines=16> */
[----:B--2---:R-:W-:-:S02]  /*a830*/  MOV R33, R5 ;  /* 0x0000000500217202 */ /* 0x004fc40000000f00 */
[----:B------:R-:W-:Y:S02]  /*a840*/  F2FP.BF16.F32.PACK_AB R114, R117, R116 ;  /* 0x000000747572723e */ /* 0x000fe400000010ff */
[----:B------:R-:W-:Y:S01]  /*a850*/  F2FP.BF16.F32.PACK_AB R115, R119, R118 ;  /* 0x000000767773723e */ /* 0x000fe200000010ff */
[----:B------:R-:W-:-:S03]  /*a860*/  IMAD.WIDE R4, R213, 0x2, R32 ;  /* 0x00000002d5047825 */ /* 0x000fc600078e0220 */
[C---:B------:R-:W-:Y:S02]  /*a870*/  IADD3 R55, P2, R4.reuse, 0x20, RZ ;  /* 0x0000002004377810 */ /* 0x040fe40007f5e0ff */
[C---:B------:R-:W-:Y:S02]  /*a880*/  IADD3 R139, P6, R4.reuse, 0x60, RZ ;  /* 0x00000060048b7810 */ /* 0x040fe40007fde0ff */
[C---:B------:R-:W-:Y:S01]  /*a890*/  LOP3.LUT R25, R4.reuse, 0x380, RZ, 0xc0, !PT ;  /* 0x0000038004197812 */ /* 0x040fe200078ec0ff */
[--C-:B------:R-:W-:Y:S01]  /*a8a0*/  IMAD.X R9, RZ, RZ, R5.reuse, P2 ;  /* 0x000000ffff097224 */ /* 0x100fe200010e0605 */
[C---:B------:R-:W-:Y:S01]  /*a8b0*/  IADD3 R95, P1, R4.reuse, 0x40, RZ ;  /* 0x00000040045f7810 */ /* 0x040fe20007f3e0ff */
[--C-:B------:R-:W-:Y:S01]  /*a8c0*/  IMAD.X R13, RZ, RZ, R5.reuse, P6 ;  /* 0x000000ffff0d7224 */ /* 0x100fe200030e0605 */
[----:B------:R-:W-:Y:S02]  /*a8d0*/  IADD3 R141, P5, R4, 0x4000, RZ ;  /* 0x00004000048d7810 */ /* 0x000fe40007fbe0ff */
[----:B------:R-:W-:Y:S01]  /*a8e0*/  LOP3.LUT R8, R55, 0x380, RZ, 0xc0, !PT ;  /* 0x0000038037087812 */ /* 0x000fe200078ec0ff */
[--C-:B------:R-:W-:Y:S01]  /*a8f0*/  IMAD.X R11, RZ, RZ, R5.reuse, P1 ;  /* 0x000000ffff0b7224 */ /* 0x100fe200008e0605 */
[----:B------:R-:W-:Y:S01]  /*a900*/  LOP3.LUT R12, R139, 0x380, RZ, 0xc0, !PT ;  /* 0x000003808b0c7812 */ /* 0x000fe200078ec0ff */
[----:B------:R-:W-:Y:S01]  /*a910*/  IMAD.X R15, RZ, RZ, R5, P5 ;  /* 0x000000ffff0f7224 */ /* 0x000fe200028e0605 */
[----:B------:R-:W-:-:S02]  /*a920*/  SHF.R.U64 R25, R25, 0x3, RZ ;  /* 0x0000000319197819 */ /* 0x000fc400000012ff */
[C---:B------:R-:W-:Y:S02]  /*a930*/  IADD3 R143, P0, R4.reuse, 0x4020, RZ ;  /* 0x00004020048f7810 */ /* 0x040fe40007f1e0ff */
[C---:B------:R-:W-:Y:S02]  /*a940*/  IADD3 R145, P4, R4.reuse, 0x4040, RZ ;  /* 0x0000404004917810 */ /* 0x040fe40007f9e0ff */
[C---:B------:R-:W-:Y:S01]  /*a950*/  IADD3 R147, P3, R4.reuse, 0x4060, RZ ;  /* 0x0000406004937810 */ /* 0x040fe20007f7e0ff */
[--C-:B------:R-:W-:Y:S01]  /*a960*/  IMAD.X R27, RZ, RZ, R5.reuse, P0 ;  /* 0x000000ffff1b7224 */ /* 0x100fe200000e0605 */
[C---:B------:R-:W-:Y:S01]  /*a970*/  IADD3 R149, P2, R4.reuse, 0x8000, RZ ;  /* 0x0000800004957810 */ /* 0x040fe20007f5e0ff */
[--C-:B------:R-:W-:Y:S01]  /*a980*/  IMAD.X R29, RZ, RZ, R5.reuse, P4 ;  /* 0x000000ffff1d7224 */ /* 0x100fe200020e0605 */
[C---:B------:R-:W-:Y:S01]  /*a990*/  IADD3 R151, P1, R4.reuse, 0x8020, RZ ;  /* 0x0000802004977810 */ /* 0x040fe20007f3e0ff */
[----:B------:R-:W-:Y:S01]  /*a9a0*/  IMAD.X R31, RZ, RZ, R5, P3 ;  /* 0x000000ffff1f7224 */ /* 0x000fe200018e0605 */
[----:B------:R-:W-:-:S02]  /*a9b0*/  IADD3 R153, P6, R4, 0x8040, RZ ;  /* 0x0000804004997810 */ /* 0x000fc40007fde0ff */
[----:B------:R-:W-:Y:S01]  /*a9c0*/  IADD3 R82, P5, R4, 0x8060, RZ ;  /* 0x0000806004527810 */ /* 0x000fe20007fbe0ff */
[--C-:B------:R-:W-:Y:S01]  /*a9d0*/  IMAD.X R37, RZ, RZ, R5.reuse, P1 ;  /* 0x000000ffff257224 */ /* 0x100fe200008e0605 */
[----:B------:R-:W-:Y:S01]  /*a9e0*/  SHF.R.U64 R8, R8, 0x3, RZ ;  /* 0x0000000308087819 */ /* 0x000fe200000012ff */
[--C-:B------:R-:W-:Y:S01]  /*a9f0*/  IMAD.X R39, RZ, RZ, R5.reuse, P6 ;  /* 0x000000ffff277224 */ /* 0x100fe200030e0605 */
[----:B------:R-:W-:Y:S02]  /*aa00*/  SHF.R.U64 R12, R12, 0x3, RZ ;  /* 0x000000030c0c7819 */ /* 0x000fe400000012ff */
[----:B------:R-:W-:Y:S01]  /*aa10*/  LOP3.LUT R4, R25, R4, RZ, 0x3c, !PT ;  /* 0x0000000419047212 */ /* 0x000fe200078e3cff */
[----:B------:R-:W-:Y:S01]  /*aa20*/  IMAD.X R25, RZ, RZ, R5, P5 ;  /* 0x000000ffff197224 */ /* 0x000fe200028e0605 */
[----:B------:R-:W-:Y:S02]  /*aa30*/  LOP3.LUT R8, R8, R55, RZ, 0x3c, !PT ;  /* 0x0000003708087212 */ /* 0x000fe400078e3cff */
[----:B------:R-:W-:-:S02]  /*aa40*/  LOP3.LUT R12, R12, R139, RZ, 0x3c, !PT ;  /* 0x0000008b0c0c7212 */ /* 0x000fc400078e3cff */
[----:B------:R-:W-:Y:S02]  /*aa50*/  MOV R139, R4 ;  /* 0x00000004008b7202 */ /* 0x000fe40000000f00 */
[----:B------:R-:W-:Y:S02]  /*aa60*/  LOP3.LUT R10, R95, 0x380, RZ, 0xc0, !PT ;  /* 0x000003805f0a7812 */ /* 0x000fe400078ec0ff */
[----:B------:R-:W-:Y:S02]  /*aa70*/  F2FP.BF16.F32.PACK_AB R4, R121, R24 ;  /* 0x000000187904723e */ /* 0x000fe400000010ff */
[----:B------:R-:W-:Y:S02]  /*aa80*/  LOP3.LUT R14, R141, 0x380, RZ, 0xc0, !PT ;  /* 0x000003808d0e7812 */ /* 0x000fe400078ec0ff */
[----:B------:R-:W-:Y:S02]  /*aa90*/  LOP3.LUT R24, R151, 0x380, RZ, 0xc0, !PT ;  /* 0x0000038097187812 */ /* 0x000fe400078ec0ff */
[----:B------:R-:W-:-:S02]  /*aaa0*/  LOP3.LUT R26, R143, 0x380, RZ, 0xc0, !PT ;  /* 0x000003808f1a7812 */ /* 0x000fc400078ec0ff */
[----:B------:R-:W-:Y:S02]  /*aab0*/  LOP3.LUT R55, R82, 0x380, RZ, 0xc0, !PT ;  /* 0x0000038052377812 */ /* 0x000fe400078ec0ff */
[----:B------:R-:W-:Y:S02]  /*aac0*/  MOV R121, R8 ;  /* 0x0000000800797202 */ /* 0x000fe40000000f00 */
[----:B------:R-:W-:Y:S02]  /*aad0*/  LOP3.LUT R28, R145, 0x380, RZ, 0xc0, !PT ;  /* 0x00000380911c7812 */ /* 0x000fe400078ec0ff */
[----:B------:R-:W-:Y:S02]  /*aae0*/  LOP3.LUT R30, R147, 0x380, RZ, 0xc0, !PT ;  /* 0x00000380931e7812 */ /* 0x000fe400078ec0ff */
[----:B------:R-:W-:Y:S02]  /*aaf0*/  F2FP.BF16.F32.PACK_AB R8, R41, R40 ;  /* 0x000000282908723e */ /* 0x000fe400000010ff */
[----:B------:R-:W-:Y:S01]  /*ab00*/  IADD3.X R35, RZ, R5, RZ, P2, !PT ;  /* 0x00000005ff237210 */ /* 0x000fe200017fe4ff */
[----:B------:R-:W2:Y:S01]  /*ab10*/  LDC.64 R40, c[0x0][0xbd8] ;  /* 0x0002f600ff287b82 */ /* 0x000ea20000000a00 */
[----:B------:R-:W-:-:S02]  /*ab20*/  SHF.R.U64 R10, R10, 0x3, RZ ;  /* 0x000000030a0a7819 */ /* 0x000fc400000012ff */
[----:B------:R-:W-:Y:S02]  /*ab30*/  SHF.R.U64 R14, R14, 0x3, RZ ;  /* 0x000000030e0e7819 */ /* 0x000fe400000012ff */
[----:B------:R-:W-:-:S03]  /*ab40*/  F2FP.BF16.F32.PACK_AB R5, R137, R138 ;  /* 0x0000008a8905723e */ /* 0x000fc600000010ff */
[----:B------:R-:W-:Y:S01]  /*ab50*/  BAR.SYNC.DEFER_BLOCKING 0x1, 0x100 ;  /* 0x0044000000007b1d */ /* 0x000fe20000010000 */
[----:B------:R-:W-:Y:S02]  /*ab60*/  SHF.R.U64 R24, R24, 0x3, RZ ;  /* 0x0000000318187819 */ /* 0x000fe400000012ff */
[----:B------:R-:W-:Y:S02]  /*ab70*/  SHF.R.U64 R26, R26, 0x3, RZ ;  /* 0x000000031a1a7819 */ /* 0x000fe400000012ff */
[----:B------:R-:W-:Y:S02]  /*ab80*/  SHF.R.U64 R55, R55, 0x3, RZ ;  /* 0x0000000337377819 */ /* 0x000fe400000012ff */
[----:B------:R-:W-:Y:S02]  /*ab90*/  SHF.R.U64 R28, R28, 0x3, RZ ;  /* 0x000000031c1c7819 */ /* 0x000fe400000012ff */
[----:B------:R-:W-:Y:S02]  /*aba0*/  SHF.R.U64 R30, R30, 0x3, RZ ;  /* 0x000000031e1e7819 */ /* 0x000fe400000012ff */
[----:B------:R-:W-:-:S02]  /*abb0*/  LOP3.LUT R10, R10, R95, RZ, 0x3c, !PT ;  /* 0x0000005f0a0a7212 */ /* 0x000fc400078e3cff */
[----:B------:R-:W-:Y:S02]  /*abc0*/  LOP3.LUT R14, R14, R141, RZ, 0x3c, !PT ;  /* 0x0000008d0e0e7212 */ /* 0x000fe400078e3cff */
[----:B------:R-:W-:Y:S02]  /*abd0*/  LOP3.LUT R36, R24, R151, RZ, 0x3c, !PT ;  /* 0x0000009718247212 */ /* 0x000fe400078e3cff */
[----:B------:R-:W-:Y:S02]  /*abe0*/  LOP3.LUT R26, R26, R143, RZ, 0x3c, !PT ;  /* 0x0000008f1a1a7212 */ /* 0x000fe400078e3cff */
[----:B------:R-:W-:Y:S02]  /*abf0*/  LOP3.LUT R24, R55, R82, RZ, 0x3c, !PT ;  /* 0x0000005237187212 */ /* 0x000fe400078e3cff */
[----:B------:R-:W-:Y:S02]  /*ac00*/  LOP3.LUT R28, R28, R145, RZ, 0x3c, !PT ;  /* 0x000000911c1c7212 */ /* 0x000fe400078e3cff */
[----:B------:R-:W-:Y:S01]  /*ac10*/  LOP3.LUT R30, R30, R147, RZ, 0x3c, !PT ;  /* 0x000000931e1e7212 */ /* 0x000fe200078e3cff */
[----:B------:R3:W-:Y:S01]  /*ac20*/  STSM.16.M88.4 [R139], R4 ;  /* 0x000000048b007844 */ /* 0x0007e20000000200 */
[----:B------:R-:W-:-:S02]  /*ac30*/  MOV R120, R10 ;  /* 0x0000000a00787202 */ /* 0x000fc40000000f00 */
[----:B-1----:R-:W-:Y:S02]  /*ac40*/  MOV R100, R12 ;  /* 0x0000000c00647202 */ /* 0x002fe40000000f00 */
[----:B------:R-:W-:Y:S02]  /*ac50*/  MOV R95, R14 ;  /* 0x0000000e005f7202 */ /* 0x000fe40000000f00 */
[----:B------:R-:W-:Y:S02]  /*ac60*/  F2FP.BF16.F32.PACK_AB R9, R134, R127 ;  /* 0x0000007f8609723e */ /* 0x000fe400000010ff */
[----:B------:R-:W-:Y:S02]  /*ac70*/  F2FP.BF16.F32.PACK_AB R10, R45, R44 ;  /* 0x0000002c2d0a723e */ /* 0x000fe400000010ff */
[----:B------:R-:W-:Y:S02]  /*ac80*/  F2FP.BF16.F32.PACK_AB R11, R131, R126 ;  /* 0x0000007e830b723e */ /* 0x000fe400000010ff */
[----:B------:R-:W-:-:S02]  /*ac90*/  MOV R94, R26 ;  /* 0x0000001a005e7202 */ /* 0x000fc40000000f00 */
[----:B------:R-:W-:Y:S02]  /*aca0*/  F2FP.BF16.F32.PACK_AB R12, R49, R48 ;  /* 0x00000030310c723e */ /* 0x000fe400000010ff */
[----:B---3--:R-:W-:Y:S02]  /*acb0*/  F2FP.BF16.F32.PACK_AB R4, R122, R3 ;  /* 0x000000037a04723e */ /* 0x008fe400000010ff */
[----:B------:R-:W-:Y:S02]  /*acc0*/  F2FP.BF16.F32.PACK_AB R5, R136, R129 ;  /* 0x000000818805723e */ /* 0x000fe400000010ff */
[----:B------:R-:W-:Y:S02]  /*acd0*/  F2FP.BF16.F32.PACK_AB R6, R21, R0 ;  /* 0x000000001506723e */ /* 0x000fe400000010ff */
[----:B------:R-:W-:Y:S02]  /*ace0*/  F2FP.BF16.F32.PACK_AB R7, R133, R128 ;  /* 0x000000808507723e */ /* 0x000fe400000010ff */
[----:B------:R-:W-:-:S02]  /*acf0*/  F2FP.BF16.F32.PACK_AB R13, R130, R125 ;  /* 0x0000007d820d723e */ /* 0x000fc400000010ff */
[----:B------:R-:W-:Y:S01]  /*ad00*/  F2FP.BF16.F32.PACK_AB R14, R53, R52 ;  /* 0x00000034350e723e */ /* 0x000fe200000010ff */
[----:B------:R1:W-:Y:S01]  /*ad10*/  STSM.16.M88.4 [R121], R4 ;  /* 0x0000000479007844 */ /* 0x0003e20000000200 */
[----:B------:R-:W-:Y:S02]  /*ad20*/  F2FP.BF16.F32.PACK_AB R15, R132, R51 ;  /* 0x00000033840f723e */ /* 0x000fe400000010ff */
[----:B------:R-:W-:Y:S01]  /*ad30*/  MOV R0, R24 ;  /* 0x0000001800007202 */ /* 0x000fe20000000f00 */
[----:B------:R3:W-:Y:S01]  /*ad40*/  STSM.16.M88.4 [R120], R8 ;  /* 0x0000000878007844 */ /* 0x0007e20000000200 */
[----:B------:R-:W-:Y:S02]  /*ad50*/  LOP3.LUT R34, R149, 0x380, RZ, 0xc0, !PT ;  /* 0x0000038095227812 */ /* 0x000fe400078ec0ff */
[----:B------:R-:W-:Y:S01]  /*ad60*/  MOV R82, R28 ;  /* 0x0000001c00527202 */ /* 0x000fe20000000f00 */
[----:B------:R-:W-:Y:S01]  /*ad70*/  STSM.16.M88.4 [R100], R12 ;  /* 0x0000000c64007844 */ /* 0x000fe20000000200 */
[----:B------:R-:W-:-:S02]  /*ad80*/  MOV R55, R30 ;  /* 0x0000001e00377202 */ /* 0x000fc40000000f00 */
[----:B------:R-:W-:Y:S02]  /*ad90*/  F2FP.BF16.F32.PACK_AB R24, R57, R56 ;  /* 0x000000383918723e */ /* 0x000fe400000010ff */
        /* <DEDUP_REMOVED lines=8> */
[----:B------:R-:W-:Y:S02]  /*ae20*/  LOP3.LUT R38, R153, 0x380, RZ, 0xc0, !PT ;  /* 0x0000038099267812 */ /* 0x000fe400078ec0ff */
[----:B-1----:R-:W-:Y:S01]  /*ae30*/  F2FP.BF16.F32.PACK_AB R4, R73, R72 ;  /* 0x000000484904723e */ /* 0x002fe200000010ff */
[----:B------:R-:W-:Y:S01]  /*ae40*/  STSM.16.M88.4 [R94], R28 ;  /* 0x0000001c5e007844 */ /* 0x000fe20000000200 */
[----:B------:R-:W-:Y:S02]  /*ae50*/  F2FP.BF16.F32.PACK_AB R5, R75, R74 ;  /* 0x0000004a4b05723e */ /* 0x000fe400000010ff */
[----:B------:R-:W-:Y:S02]  /*ae60*/  F2FP.BF16.F32.PACK_AB R6, R77, R76 ;  /* 0x0000004c4d06723e */ /* 0x000fe400000010ff */
[----:B------:R-:W-:-:S02]  /*ae70*/  F2FP.BF16.F32.PACK_AB R7, R79, R78 ;  /* 0x0000004e4f07723e */ /* 0x000fc400000010ff */
[----:B------:R-:W-:Y:S02]  /*ae80*/  SHF.R.U64 R34, R34, 0x3, RZ ;  /* 0x0000000322227819 */ /* 0x000fe400000012ff */
[----:B------:R-:W-:Y:S01]  /*ae90*/  SHF.R.U64 R38, R38, 0x3, RZ ;  /* 0x0000000326267819 */ /* 0x000fe200000012ff */
[----:B------:R1:W-:Y:S01]  /*aea0*/  STSM.16.M88.4 [R82], R4 ;  /* 0x0000000452007844 */ /* 0x0003e20000000200 */
[----:B---3--:R-:W-:Y:S02]  /*aeb0*/  F2FP.BF16.F32.PACK_AB R8, R81, R80 ;  /* 0x000000505108723e */ /* 0x008fe400000010ff */
[----:B------:R-:W-:Y:S02]  /*aec0*/  F2FP.BF16.F32.PACK_AB R9, R83, R46 ;  /* 0x0000002e5309723e */ /* 0x000fe400000010ff */
[----:B------:R-:W-:Y:S02]  /*aed0*/  F2FP.BF16.F32.PACK_AB R10, R85, R84 ;  /* 0x00000054550a723e */ /* 0x000fe400000010ff */
[----:B------:R-:W-:-:S02]  /*aee0*/  F2FP.BF16.F32.PACK_AB R11, R87, R86 ;  /* 0x00000056570b723e */ /* 0x000fc400000010ff */
[----:B------:R-:W-:Y:S02]  /*aef0*/  LOP3.LUT R34, R34, R149, RZ, 0x3c, !PT ;  /* 0x0000009522227212 */ /* 0x000fe400078e3cff */
[----:B------:R-:W-:Y:S01]  /*af00*/  LOP3.LUT R38, R38, R153, RZ, 0x3c, !PT ;  /* 0x0000009926267212 */ /* 0x000fe200078e3cff */
[----:B------:R3:W-:Y:S01]  /*af10*/  STSM.16.M88.4 [R55], R8 ;  /* 0x0000000837007844 */ /* 0x0007e20000000200 */
[----:B------:R-:W-:Y:S02]  /*af20*/  MOV R34, R34 ;  /* 0x0000002200227202 */ /* 0x000fe40000000f00 */
[----:B------:R-:W-:Y:S01]  /*af30*/  MOV R36, R36 ;  /* 0x0000002400247202 */ /* 0x000fe20000000f00 */
[----:B-1----:R-:W-:Y:S01]  /*af40*/  IMAD.SHL.U32 R5, R204, 0x4, RZ ;  /* 0x00000004cc057824 */ /* 0x002fe200078e00ff */
[----:B------:R-:W-:Y:S01]  /*af50*/  MOV R38, R38 ;  /* 0x0000002600267202 */ /* 0x000fe20000000f00 */
[----:B------:R1:W-:Y:S01]  /*af60*/  STSM.16.M88.4 [R34], R88 ;  /* 0x0000005822007844 */ /* 0x0003e20000000200 */
[----:B--2---:R-:W-:-:S02]  /*af70*/  ISETP.NE.U32.AND P0, PT, R40, RZ, PT ;  /* 0x000000ff2800720c */ /* 0x004fc40003f05070 */
[----:B------:R-:W-:Y:S01]  /*af80*/  IADD3 R6, P1, R5, R40, RZ ;  /* 0x0000002805067210 */ /* 0x000fe20007f3e0ff */
[----:B------:R1:W-:Y:S01]  /*af90*/  STSM.16.M88.4 [R36], R96 ;  /* 0x0000006024007844 */ /* 0x0003e20000000200 */
[----:B------:R-:W2:Y:S01]  /*afa0*/  LDC R21, c[0x0][0xa88] ;  /* 0x0002a200ff157b82 */ /* 0x000ea20000000800 */
[----:B------:R-:W-:Y:S01]  /*afb0*/  ISETP.NE.AND.EX P0, PT, R41, RZ, PT, P0 ;  /* 0x000000ff2900720c */ /* 0x000fe20003f05300 */
[----:B------:R-:W-:Y:S01]  /*afc0*/  IMAD.MOV.U32 R40, RZ, RZ, RZ ;  /* 0x000000ffff287224 */ /* 0x000fe200078e00ff */
[----:B------:R1:W-:Y:S01]  /*afd0*/  STSM.16.M88.4 [R38], R104 ;  /* 0x0000006826007844 */ /* 0x0003e20000000200 */
[----:B---3--:R-:W-:-:S03]  /*afe0*/  SHF.L.U64.HI R8, R204, 0x2, R207 ;  /* 0x00000002cc087819 */ /* 0x008fc600000102cf */
[----:B------:R1:W-:Y:S02]  /*aff0*/  STSM.16.M88.4 [R0], R112 ;  /* 0x0000007000007844 */ /* 0x0003e40000000200 */
[----:B------:R-:W-:Y:S01]  /*b000*/  IMAD.X R7, R8, 0x1, R41, P1 ;  /* 0x0000000108077824 */ /* 0x000fe200008e0629 */
[----:B------:R-:W-:Y:S01]  /*b010*/  BAR.SYNC.DEFER_BLOCKING 0x1, 0x100 ;  /* 0x0044000000007b1d */ /* 0x000fe20000010000 */
[----:B------:R-:W-:-:S04]  /*b020*/  ISETP.NE.U32.AND P1, PT, RZ, UR4, PT ;  /* 0x00000004ff007c0c */ /* 0x000fc8000bf25070 */
[----:B------:R-:W-:-:S13]  /*b030*/  ISETP.NE.AND.EX P1, PT, RZ, UR5, PT, P1 ;  /* 0x00000005ff007c0c */ /* 0x000fda000bf25310 */
[----:B------:R-:W-:-:S04]  /*b040*/  @P1 IADD3 R4, P2, R5, UR4, RZ ;  /* 0x0000000405041c10 */ /* 0x000fc8000ff5e0ff */
[----:B------:R-:W-:Y:S01]  /*b050*/  @P1 IADD3.X R5, R8, UR5, RZ, P2, !PT ;  /* 0x0000000508051c10 */ /* 0x000fe200097fe4ff */
[----:B------:R1:W5:Y:S01]  /*b060*/  @P0 LDG.E R40, desc[UR60][R6.64] ;  /* 0x0000003c06280981 */ /* 0x000362000c1e1900 */
[----:B------:R-:W-:-:S03]  /*b070*/  IMAD R3, R22, 0x40, R18 ;  /* 0x0000004016037824 */ /* 0x000fc600078e0212 */
[----:B--2---:R1:W5:Y:S01]  /*b080*/  @P1 LDG.E R21, desc[UR60][R4.64] ;  /* 0x0000003c04151981 */ /* 0x004362000c1e1900 */
[----:B------:R-:W-:-:S03]  /*b090*/  IMAD.WIDE R32, R3, 0x2, R32 ;  /* 0x0000000203207825 */ /* 0x000fc600078e0220 */
[----:B------:R-:W-:-:S04]  /*b0a0*/  IADD3 R13, P4, R32, 0x1000, RZ ;  /* 0x00001000200d7810 */ /* 0x000fc80007f9e0ff */
[----:B------:R-:W-:Y:S01]  /*b0b0*/  LOP3.LUT R12, R13, 0x380, RZ, 0xc0, !PT ;  /* 0x000003800d0c7812 */ /* 0x000fe200078ec0ff */
[----:B------:R-:W-:Y:S08]  /*b0c0*/  @P1 BRA `(.L_x_282) ;  /* 0x0000000000101947 */ /* 0x000ff00003800000 */
[----:B------:R-:W-:Y:S05]  /*b0d0*/  @!P0 BRA `(.L_x_282) ;  /* 0x00000000000c8947 */ /* 0x000fea0003800000 */
[----:B-1----:R-:W2:Y:S04]  /*b0e0*/  LDG.E R0, desc[UR60][R6.64] ;  /* 0x0000003c06007981 */ /* 0x002ea8000c1e1900 */
[----:B-----5:R-:W2:Y:S02]  /*b0f0*/  LDG.E R21, desc[UR60][R6.64+0x4] ;  /* 0x0000043c06157981 */ /* 0x020ea4000c1e1900 */
[----:B--2---:R-:W-:-:S07]  /*b100*/  IMAD.IADD R21, R21, 0x1, -R0 ;  /* 0x0000000115157824 */ /* 0x004fce00078e0a00 */
.L_x_282:
[----:B------:R-:W-:Y:S01]  /*b110*/  SHF.R.S32.HI R43, RZ, 0x1f, R205 ;  /* 0x0000001fff2b7819 */ /* 0x000fe200000114cd */
[----:B------:R-:W-:Y:S01]  /*b120*/  ULDC.64 UR4, c[0x0][0xb70] ;  /* 0x0002dc0000047ab9 */ /* 0x000fe20000000a00 */
[----:B-----5:R-:W-:Y:S01]  /*b130*/  SHF.R.S32.HI R41, RZ, 0x1f, R40 ;  /* 0x0000001fff297819 */ /* 0x020fe20000011428 */
[----:B------:R-:W-:Y:S01]  /*b140*/  IMAD R10, R206, 0x80, R212 ;  /* 0x00000080ce0a7824 */ /* 0x000fe200078e02d4 */
[----:B-1----:R-:W-:Y:S01]  /*b150*/  IADD3 R7, P6, R32, 0x3000, RZ ;  /* 0x0000300020077810 */ /* 0x002fe20007fde0ff */
[----:B------:R-:W-:Y:S01]  /*b160*/  IMAD R0, R43, UR4, RZ ;  /* 0x000000042b007c24 */ /* 0x000fe2000f8e02ff */
[----:B------:R-:W-:Y:S01]  /*b170*/  SEL R207, R207, RZ, !P0 ;  /* 0x000000ffcfcf7207 */ /* 0x000fe20004000000 */
[----:B------:R-:W-:Y:S01]  /*b180*/  IMAD.WIDE.U32 R4, R205, UR4, R40 ;  /* 0x00000004cd047c25 */ /* 0x000fe2000f8e0028 */
[----:B------:R-:W-:Y:S02]  /*b190*/  LOP3.LUT R6, R7, 0x380, RZ, 0xc0, !PT ;  /* 0x0000038007067812 */ /* 0x000fe400078ec0ff */
[----:B------:R-:W-:Y:S01]  /*b1a0*/  SEL R65, R204, RZ, !P0 ;  /* 0x000000ffcc417207 */ /* 0x000fe20004000000 */
[----:B------:R-:W-:Y:S01]  /*b1b0*/  IMAD R3, R205, UR5, R0 ;  /* 0x00000005cd037c24 */ /* 0x000fe2000f8e0200 */
[----:B------:R-:W-:Y:S01]  /*b1c0*/  ULDC.64 UR4, c[0x0][0xb78] ;  /* 0x0002de0000047ab9 */ /* 0x000fe20000000a00 */
[----:B------:R-:W-:Y:S01]  /*b1d0*/  SHF.R.U64 R6, R6, 0x3, RZ ;  /* 0x0000000306067819 */ /* 0x000fe200000012ff */
[----:B------:R-:W-:Y:S01]  /*b1e0*/  IMAD R0, R207, UR4, RZ ;  /* 0x00000004cf007c24 */ /* 0x000fe2000f8e02ff */
[C---:B------:R-:W-:Y:S01]  /*b1f0*/  IADD3 R57, P0, R32.reuse, 0x4000, RZ ;  /* 0x0000400020397810 */ /* 0x040fe20007f1e0ff */
[----:B------:R-:W-:Y:S01]  /*b200*/  IMAD.IADD R5, R5, 0x1, R3 ;  /* 0x0000000105057824 */ /* 0x000fe200078e0203 */
[----:B------:R-:W-:-:S02]  /*b210*/  IADD3 R9, P5, R32, 0x2000, RZ ;  /* 0x0000200020097810 */ /* 0x000fc40007fbe0ff */
[----:B------:R-:W-:Y:S01]  /*b220*/  LOP3.LUT R6, R6, R7, RZ, 0x3c, !PT ;  /* 0x0000000706067212 */ /* 0x000fe200078e3cff */
[C---:B------:R-:W-:Y:S01]  /*b230*/  IMAD.WIDE.U32 R4, R65.reuse, UR4, R4 ;  /* 0x0000000441047c25 */ /* 0x040fe2000f8e0004 */
[C---:B------:R-:W-:Y:S02]  /*b240*/  IADD3 R35, P2, R32.reuse, 0x6000, RZ ;  /* 0x0000600020237810 */ /* 0x040fe40007f5e0ff */
[----:B------:R-:W-:Y:S01]  /*b250*/  SHF.R.S32.HI R3, RZ, 0x1f, R10 ;  /* 0x0000001fff037819 */ /* 0x000fe2000001140a */
[----:B------:R-:W-:Y:S01]  /*b260*/  IMAD R7, R65, UR5, R0 ;  /* 0x0000000541077c24 */ /* 0x000fe2000f8e0200 */
[----:B------:R-:W-:Y:S01]  /*b270*/  IADD3 R45, P1, R32, 0x5000, RZ ;  /* 0x00005000202d7810 */ /* 0x000fe20007f3e0ff */
[----:B------:R-:W-:Y:S01]  /*b280*/  ULDC.64 UR4, c[0x0][0xb40] ;  /* 0x0002d00000047ab9 */ /* 0x000fe20000000a00 */
[----:B------:R-:W-:Y:S02]  /*b290*/  IADD3 R0, P3, R10, R4, RZ ;  /* 0x000000040a007210 */ /* 0x000fe40007f7e0ff */
[----:B------:R-:W-:-:S02]  /*b2a0*/  LOP3.LUT R56, R57, 0x380, RZ, 0xc0, !PT ;  /* 0x0000038039387812 */ /* 0x000fc400078ec0ff */
[----:B------:R-:W-:Y:S02]  /*b2b0*/  LOP3.LUT R8, R9, 0x380, RZ, 0xc0, !PT ;  /* 0x0000038009087812 */ /* 0x000fe400078ec0ff */
[----:B------:R-:W-:Y:S02]  /*b2c0*/  LOP3.LUT R34, R35, 0x380, RZ, 0xc0, !PT ;  /* 0x0000038023227812 */ /* 0x000fe400078ec0ff */
[----:B------:R-:W-:Y:S02]  /*b2d0*/  LOP3.LUT R44, R45, 0x380, RZ, 0xc0, !PT ;  /* 0x000003802d2c7812 */ /* 0x000fe400078ec0ff */
[----:B------:R-:W-:Y:S01]  /*b2e0*/  IADD3.X R3, R3, R5, R7, P3, !PT ;  /* 0x0000000503037210 */ /* 0x000fe20001ffe407 */
[----:B------:R-:W-:Y:S01]  /*b2f0*/  IMAD.X R7, RZ, RZ, R33, P6 ;  /* 0x000000ffff077224 */ /* 0x000fe200030e0621 */
[----:B------:R-:W-:Y:S02]  /*b300*/  SHF.R.U64 R56, R56, 0x3, RZ ;  /* 0x0000000338387819 */ /* 0x000fe400000012ff */
[----:B------:R-:W-:-:S02]  /*b310*/  SHF.R.U64 R12, R12, 0x3, RZ ;  /* 0x000000030c0c7819 */ /* 0x000fc400000012ff */
[----:B------:R-:W-:Y:S02]  /*b320*/  SHF.R.U64 R8, R8, 0x3, RZ ;  /* 0x0000000308087819 */ /* 0x000fe400000012ff */
[----:B------:R-:W-:Y:S02]  /*b330*/  LEA R30, P3, R0, UR4, 0x2 ;  /* 0x00000004001e7c11 */ /* 0x000fe4000f8610ff */
[----:B------:R-:W-:Y:S02]  /*b340*/  SHF.R.U64 R34, R34, 0x3, RZ ;  /* 0x0000000322227819 */ /* 0x000fe400000012ff */
[----:B------:R-:W-:Y:S02]  /*b350*/  SHF.R.U64 R44, R44, 0x3, RZ ;  /* 0x000000032c2c7819 */ /* 0x000fe400000012ff */
[----:B------:R-:W-:Y:S01]  /*b360*/  LOP3.LUT R56, R56, R57, RZ, 0x3c, !PT ;  /* 0x0000003938387212 */ /* 0x000fe200078e3cff */
[--C-:B------:R-:W-:Y:S01]  /*b370*/  IMAD.X R57, RZ, RZ, R33.reuse, P0 ;  /* 0x000000ffff397224 */ /* 0x100fe200000e0621 */
[----:B------:R-:W-:Y:S01]  /*b380*/  LOP3.LUT R12, R12, R13, RZ, 0x3c, !PT ;  /* 0x0000000d0c0c7212 */ /* 0x000fe200078e3cff */
[--C-:B------:R-:W-:Y:S01]  /*b390*/  IMAD.X R13, RZ, RZ, R33.reuse, P4 ;  /* 0x000000ffff0d7224 */ /* 0x100fe200020e0621 */
[----:B------:R-:W-:Y:S01]  /*b3a0*/  LOP3.LUT R8, R8, R9, RZ, 0x3c, !PT ;  /* 0x0000000908087212 */ /* 0x000fe200078e3cff */
[----:B------:R-:W-:Y:S01]  /*b3b0*/  IMAD.X R9, RZ, RZ, R33, P5 ;  /* 0x000000ffff097224 */ /* 0x000fe200028e0621 */
[----:B------:R-:W-:Y:S01]  /*b3c0*/  LEA.HI.X R31, R0, UR5, R3, 0x2, P3 ;  /* 0x00000005001f7c11 */ /* 0x000fe200098f1403 */
[----:B------:R-:W-:Y:S01]  /*b3d0*/  VIADD R0, R10, 0x8 ;  /* 0x000000080a007836 */ /* 0x000fe20000000000 */
[----:B------:R-:W-:Y:S01]  /*b3e0*/  LOP3.LUT R34, R34, R35, RZ, 0x3c, !PT ;  /* 0x0000002322227212 */ /* 0x000fe200078e3cff */
[----:B------:R-:W-:Y:S01]  /*b3f0*/  ULDC.64 UR4, c[0x0][0xaa0] ;  /* 0x0002a80000047ab9 */ /* 0x000fe20000000a00 */
[----:B------:R-:W-:-:S02]  /*b400*/  LOP3.LUT P0, RZ, R209, 0x3, RZ, 0xc0, !PT ;  /* 0x00000003d1ff7812 */ /* 0x000fc4000780c0ff */
[C---:B------:R-:W-:Y:S02]  /*b410*/  IADD3 R25, P3, R32.reuse, 0x7000, RZ ;  /* 0x0000700020197810 */ /* 0x040fe40007f7e0ff */
[C---:B------:R-:W-:Y:S02]  /*b420*/  IADD3 R61, P4, R32.reuse, 0x8000, RZ ;  /* 0x00008000203d7810 */ /* 0x040fe40007f9e0ff */
[C---:B------:R-:W-:Y:S02]  /*b430*/  IADD3 R53, P5, R32.reuse, 0x9000, RZ ;  /* 0x0000900020357810 */ /* 0x040fe40007fbe0ff */
[----:B------:R-:W-:Y:S02]  /*b440*/  IADD3 R37, P6, R32, 0xa000, RZ ;  /* 0x0000a00020257810 */ /* 0x000fe40007fde0ff */
[----:B------:R-:W-:Y:S02]  /*b450*/  IADD3.X R35, RZ, R33, RZ, P2, !PT ;  /* 0x00000021ff237210 */ /* 0x000fe400017fe4ff */
[----:B------:R-:W-:Y:S01]  /*b460*/  LOP3.LUT R44, R44, R45, RZ, 0x3c, !PT ;  /* 0x0000002d2c2c7212 */ /* 0x000fe200078e3cff */
[----:B------:R-:W-:Y:S01]  /*b470*/  IMAD.X R45, RZ, RZ, R33, P1 ;  /* 0x000000ffff2d7224 */ /* 0x000fe200008e0621 */
[----:B------:R-:W-:-:S02]  /*b480*/  IADD3 R3, P2, R32, 0xb000, RZ ;  /* 0x0000b00020037810 */ /* 0x000fc40007f5e0ff */
[----:B------:R-:W-:Y:S02]  /*b490*/  ISETP.GE.OR P1, PT, R10, R21, P0 ;  /* 0x000000150a00720c */ /* 0x000fe40000726670 */
[----:B------:R-:W-:Y:S01]  /*b4a0*/  LOP3.LUT R24, R25, 0x380, RZ, 0xc0, !PT ;  /* 0x0000038019187812 */ /* 0x000fe200078ec0ff */
[----:B------:R-:W-:Y:S01]  /*b4b0*/  IMAD.X R29, RZ, RZ, R33, P2 ;  /* 0x000000ffff1d7224 */ /* 0x000fe200010e0621 */
[----:B------:R-:W-:Y:S02]  /*b4c0*/  LOP3.LUT R60, R61, 0x380, RZ, 0xc0, !PT ;  /* 0x000003803d3c7812 */ /* 0x000fe400078ec0ff */
[----:B------:R-:W-:Y:S02]  /*b4d0*/  LOP3.LUT R52, R53, 0x380, RZ, 0xc0, !PT ;  /* 0x0000038035347812 */ /* 0x000fe400078ec0ff */
[----:B------:R-:W-:Y:S02]  /*b4e0*/  LOP3.LUT R36, R37, 0x380, RZ, 0xc0, !PT ;  /* 0x0000038025247812 */ /* 0x000fe400078ec0ff */
[----:B------:R-:W-:-:S02]  /*b4f0*/  LOP3.LUT R49, R32, 0x380, RZ, 0xc0, !PT ;  /* 0x0000038020317812 */ /* 0x000fc400078ec0ff */
[----:B------:R-:W-:Y:S01]  /*b500*/  ISETP.GE.OR P0, PT, R0, R21, P0 ;  /* 0x000000150000720c */ /* 0x000fe20000706670 */
[----:B------:R-:W-:Y:S01]  /*b510*/  @!P1 STG.E desc[UR60][R30.64], R20 ;  /* 0x000000141e009986 */ /* 0x000fe2000c10193c */
[----:B------:R-:W-:Y:S02]  /*b520*/  LOP3.LUT R0, R3, 0x380, RZ, 0xc0, !PT ;  /* 0x0000038003007812 */ /* 0x000fe400078ec0ff */
[----:B------:R-:W-:Y:S02]  /*b530*/  SHF.R.U64 R24, R24, 0x3, RZ ;  /* 0x0000000318187819 */ /* 0x000fe400000012ff */
[----:B------:R-:W-:Y:S02]  /*b540*/  SHF.R.U64 R60, R60, 0x3, RZ ;  /* 0x000000033c3c7819 */ /* 0x000fe400000012ff */
[----:B------:R-:W-:Y:S02]  /*b550*/  SHF.R.U64 R52, R52, 0x3, RZ ;  /* 0x0000000334347819 */ /* 0x000fe400000012ff */
[----:B------:R-:W-:-:S02]  /*b560*/  SHF.R.U64 R36, R36, 0x3, RZ ;  /* 0x0000000324247819 */ /* 0x000fc400000012ff */
[----:B------:R-:W-:Y:S01]  /*b570*/  SHF.R.U64 R49, R49, 0x3, RZ ;  /* 0x0000000331317819 */ /* 0x000fe200000012ff */
[----:B------:R1:W-:Y:S01]  /*b580*/  @!P0 STG.E desc[UR60][R30.64+0x20], R2 ;  /* 0x000020021e008986 */ /* 0x0003e2000c10193c */
[----:B------:R-:W-:Y:S02]  /*b590*/  SHF.R.U64 R0, R0, 0x3, RZ ;  /* 0x0000000300007819 */ /* 0x000fe400000012ff */
[----:B------:R-:W-:Y:S01]  /*b5a0*/  LOP3.LUT R24, R24, R25, RZ, 0x3c, !PT ;  /* 0x0000001918187212 */ /* 0x000fe200078e3cff */
[--C-:B------:R-:W-:Y:S01]  /*b5b0*/  IMAD.X R25, RZ, RZ, R33.reuse, P3 ;  /* 0x000000ffff197224 */ /* 0x100fe200018e0621 */
[----:B------:R-:W-:Y:S01]  /*b5c0*/  LOP3.LUT R60, R60, R61, RZ, 0x3c, !PT ;  /* 0x0000003d3c3c7212 */ /* 0x000fe200078e3cff */
[--C-:B------:R-:W-:Y:S01]  /*b5d0*/  IMAD.X R61, RZ, RZ, R33.reuse, P4 ;  /* 0x000000ffff3d7224 */ /* 0x100fe200020e0621 */
[----:B------:R-:W-:Y:S01]  /*b5e0*/  LOP3.LUT R52, R52, R53, RZ, 0x3c, !PT ;  /* 0x0000003534347212 */ /* 0x000fe200078e3cff */
[--C-:B------:R-:W-:Y:S01]  /*b5f0*/  IMAD.X R53, RZ, RZ, R33.reuse, P5 ;  /* 0x000000ffff357224 */ /* 0x100fe200028e0621 */
[----:B------:R-:W-:Y:S01]  /*b600*/  LOP3.LUT R36, R36, R37, RZ, 0x3c, !PT ;  /* 0x0000002524247212 */ /* 0x000fe200078e3cff */
[--C-:B------:R-:W-:Y:S01]  /*b610*/  IMAD.X R37, RZ, RZ, R33.reuse, P6 ;  /* 0x000000ffff257224 */ /* 0x100fe200030e0621 */
[----:B------:R-:W-:Y:S01]  /*b620*/  LOP3.LUT R48, R49, R32, RZ, 0x3c, !PT ;  /* 0x0000002031307212 */ /* 0x000fe200078e3cff */
[----:B------:R-:W-:Y:S01]  /*b630*/  IMAD.MOV.U32 R49, RZ, RZ, R33 ;  /* 0x000000ffff317224 */ /* 0x000fe200078e0021 */
[----:B------:R-:W-:Y:S01]  /*b640*/  LOP3.LUT R28, R0, R3, RZ, 0x3c, !PT ;  /* 0x00000003001c7212 */ /* 0x000fe200078e3cff */
[----:B------:R-:W5:Y:S01]  /*b650*/  LD.E.128 R12, desc[UR60][R12.64] ;  /* 0x0000003c0c0c7980 */ /* 0x000f62000c101d00 */
[----:B------:R-:W-:-:S03]  /*b660*/  SHF.R.S32.HI R3, RZ, 0x1f, R18 ;  /* 0x0000001fff037819 */ /* 0x000fc60000011412 */
[----:B------:R-:W5:Y:S04]  /*b670*/  LD.E.128 R48, desc[UR60][R48.64] ;  /* 0x0000003c30307980 */ /* 0x000f68000c101d00 */
        /* <DEDUP_REMOVED lines=9> */
[----:B-1----:R-:W5:Y:S01]  /*b710*/  LD.E.128 R28, desc[UR60][R28.64] ;  /* 0x0000003c1c1c7980 */ /* 0x002f62000c101d00 */
[----:B------:R-:W-:Y:S01]  /*b720*/  IMAD R23, R41, UR4, RZ ;  /* 0x0000000429177c24 */ /* 0x000fe2000f8e02ff */
[----:B------:R-:W-:Y:S01]  /*b730*/  @!PT LDS RZ, [RZ] ;  /* 0x00000000fffff984 */ /* 0x000fe20000000800 */
[----:B------:R-:W-:Y:S01]  /*b740*/  @!PT LDS RZ, [RZ] ;  /* 0x00000000fffff984 */ /* 0x000fe20000000800 */
[----:B------:R-:W-:Y:S01]  /*b750*/  @!PT LDS RZ, [RZ] ;  /* 0x00000000fffff984 */ /* 0x000fe20000000800 */
[----:B------:R-:W-:Y:S01]  /*b760*/  @!PT LDS RZ, [RZ] ;  /* 0x00000000fffff984 */ /* 0x000fe20000000800 */
[----:B------:R1:W-:Y:S06]  /*b770*/  MEMBAR.ALL.CTA ;  /* 0x0000000000007992 */ /* 0x0003ec0000008000 */
[----:B-1----:R-:W1:Y:S01]  /*b780*/  FENCE.VIEW.ASYNC.S ;  /* 0x00000000000073c6 */ /* 0x002e620000000000 */
[----:B------:R-:W-:-:S02]  /*b790*/  IMAD.MOV.U32 R2, RZ, RZ, R18 ;  /* 0x000000ffff027224 */ /* 0x000fc400078e0012 */
[C---:B------:R-:W-:Y:S02]  /*b7a0*/  IMAD R23, R40.reuse, UR5, R23 ;  /* 0x0000000528177c24 */ /* 0x040fe4000f8e0217 */
[----:B------:R-:W-:Y:S01]  /*b7b0*/  IMAD.WIDE.U32 R2, R40, UR4, R2 ;  /* 0x0000000428027c25 */ /* 0x000fe2000f8e0002 */
[----:B------:R-:W-:-:S03]  /*b7c0*/  ULDC.64 UR4, c[0x0][0xae0] ;  /* 0x0002b80000047ab9 */ /* 0x000fc60000000a00 */
[----:B------:R-:W-:Y:S02]  /*b7d0*/  IMAD R41, R206, -0x80, R21 ;  /* 0xffffff80ce297824 */ /* 0x000fe400078e0215 */
[----:B------:R-:W-:Y:S02]  /*b7e0*/  IMAD.IADD R3, R3, 0x1, R23 ;  /* 0x0000000103037824 */ /* 0x000fe400078e0217 */
[----:B------:R-:W-:Y:S01]  /*b7f0*/  IMAD R40, R43, UR4, RZ ;  /* 0x000000042b287c24 */ /* 0x000fe2000f8e02ff */
[C---:B------:R-:W-:Y:S01]  /*b800*/  ISETP.GE.AND P3, PT, R22.reuse, R41, PT ;  /* 0x000000291600720c */ /* 0x040fe20003f66270 */
[----:B------:R-:W-:Y:S02]  /*b810*/  VIADD R0, R22, 0x20 ;  /* 0x0000002016007836 */ /* 0x000fe40000000000 */
[C---:B------:R-:W-:Y:S02]  /*b820*/  IMAD R23, R205.reuse, UR5, R40 ;  /* 0x00000005cd177c24 */ /* 0x040fe4000f8e0228 */
[----:B------:R-:W-:Y:S01]  /*b830*/  IMAD.WIDE.U32 R2, R205, UR4, R2 ;  /* 0x00000004cd027c25 */ /* 0x000fe2000f8e0002 */
[----:B------:R-:W-:-:S03]  /*b840*/  ULDC.64 UR4, c[0x0][0xae8] ;  /* 0x0002ba0000047ab9 */ /* 0x000fc60000000a00 */
[----:B0-----:R-:W-:Y:S01]  /*b850*/  VIADD R42, R42, 0x36820 ;  /* 0x000368202a2a7836 */ /* 0x001fe20000000000 */
[-C--:B------:R-:W-:Y:S01]  /*b860*/  ISETP.GE.AND P0, PT, R0, R41.reuse, PT ;  /* 0x000000290000720c */ /* 0x080fe20003f06270 */
[C---:B------:R-:W-:Y:S02]  /*b870*/  VIADD R20, R22.reuse, 0x40 ;  /* 0x0000004016147836 */ /* 0x040fe40000000000 */
[----:B------:R-:W-:Y:S01]  /*b880*/  VIADD R21, R22, 0x60 ;  /* 0x0000006016157836 */ /* 0x000fe20000000000 */
[----:B------:R-:W-:Y:S01]  /*b890*/  PRMT R42, RZ, 0x654, R42 ;  /* 0x00000654ff2a7816 */ /* 0x000fe2000000002a */
[----:B------:R-:W-:Y:S02]  /*b8a0*/  IMAD.IADD R3, R3, 0x1, R23 ;  /* 0x0000000103037824 */ /* 0x000fe400078e0217 */
[----:B------:R-:W-:Y:S01]  /*b8b0*/  IMAD R0, R207, UR4, RZ ;  /* 0x00000004cf007c24 */ /* 0x000fe2000f8e02ff */
[-C--:B------:R-:W-:Y:S01]  /*b8c0*/  ISETP.GE.AND P1, PT, R20, R41.reuse, PT ;  /* 0x000000291400720c */ /* 0x080fe20003f26270 */
[----:B-1----:R0:W-:Y:S01]  /*b8d0*/  SYNCS.ARRIVE.TRANS64.RED.A1T0 RZ, [R42+URZ], RZ ;  /* 0x000000ff2aff79a7 */ /* 0x0021e2000810043f */
[----:B------:R-:W-:Y:S01]  /*b8e0*/  ISETP.GE.AND P2, PT, R21, R41, PT ;  /* 0x000000291500720c */ /* 0x000fe20003f46270 */
[C---:B------:R-:W-:Y:S01]  /*b8f0*/  IMAD R43, R65.reuse, UR5, R0 ;  /* 0x00000005412b7c24 */ /* 0x040fe2000f8e0200 */
[----:B------:R-:W-:Y:S01]  /*b900*/  SHF.R.S32.HI R23, RZ, 0x1f, R22 ;  /* 0x0000001fff177819 */ /* 0x000fe20000011416 */
[----:B------:R-:W-:Y:S01]  /*b910*/  IMAD.WIDE.U32 R40, R65, UR4, R2 ;  /* 0x0000000441287c25 */ /* 0x000fe2000f8e0002 */
[----:B------:R-:W-:Y:S03]  /*b920*/  BSSY B1, `(.L_x_283) ;  /* 0x0000017000017945 */ /* 0x000fe60003800000 */
[----:B------:R-:W-:-:S04]  /*b930*/  IMAD.WIDE R20, R206, 0x80, R22 ;  /* 0x00000080ce147825 */ /* 0x000fc800078e0216 */
[----:B------:R-:W-:Y:S01]  /*b940*/  IMAD.IADD R65, R41, 0x1, R43 ;  /* 0x0000000129417824 */ /* 0x000fe200078e022b */
[----:B0-----:R-:W-:Y:S06]  /*b950*/  @P3 BRA `(.L_x_284) ;  /* 0x00000000004c3947 */ /* 0x001fec0003800000 */
[----:B------:R-:W-:Y:S01]  /*b960*/  ULDC.64 UR6, c[0x0][0xad8] ;  /* 0x0002b60000067ab9 */ /* 0x000fe20000000a00 */
[----:B------:R-:W-:Y:S01]  /*b970*/  MOV R2, R40 ;  /* 0x0000002800027202 */ /* 0x000fe20000000f00 */
[C---:B------:R-:W-:Y:S01]  /*b980*/  VIADD R0, R18.reuse, 0x40 ;  /* 0x0000004012007836 */ /* 0x040fe20000000000 */
[----:B------:R-:W-:Y:S01]  /*b990*/  ULDC UR4, c[0x0][0xa8c] ;  /* 0x0002a30000047ab9 */ /* 0x000fe20000000800 */
[C---:B------:R-:W-:Y:S01]  /*b9a0*/  VIADD R42, R18.reuse, 0x80 ;  /* 0x00000080122a7836 */ /* 0x040fe20000000000 */
[----:B------:R-:W-:Y:S01]  /*b9b0*/  ISETP.GE.AND P3, PT, R18, UR4, PT ;  /* 0x0000000412007c0c */ /* 0x000fe2000bf66270 */
[----:B------:R-:W-:Y:S01]  /*b9c0*/  IMAD R43, R21, UR6, RZ ;  /* 0x00000006152b7c24 */ /* 0x000fe2000f8e02ff */
[----:B------:R-:W-:Y:S01]  /*b9d0*/  ISETP.GE.AND P4, PT, R0, UR4, PT ;  /* 0x0000000400007c0c */ /* 0x000fe2000bf86270 */
[----:B------:R-:W-:Y:S01]  /*b9e0*/  IMAD.MOV.U32 R3, RZ, RZ, R65 ;  /* 0x000000ffff037224 */ /* 0x000fe200078e0041 */
[----:B------:R-:W-:Y:S01]  /*b9f0*/  ISETP.GE.AND P5, PT, R42, UR4, PT ;  /* 0x000000042a007c0c */ /* 0x000fe2000bfa6270 */
[----:B------:R-:W-:-:S02]  /*ba00*/  IMAD R43, R20, UR7, R43 ;  /* 0x00000007142b7c24 */ /* 0x000fc4000f8e022b */
[----:B------:R-:W-:Y:S01]  /*ba10*/  IMAD.WIDE.U32 R2, R20, UR6, R2 ;  /* 0x0000000614027c25 */ /* 0x000fe2000f8e0002 */
[----:B------:R-:W-:-:S03]  /*ba20*/  ULDC.64 UR6, c[0x0][0xa80] ;  /* 0x0002a00000067ab9 */ /* 0x000fc60000000a00 */
[----:B------:R-:W-:Y:S01]  /*ba30*/  IMAD.IADD R3, R3, 0x1, R43 ;  /* 0x0000000103037824 */ /* 0x000fe200078e022b */
[----:B------:R-:W-:-:S04]  /*ba40*/  LEA R42, P6, R2, UR6, 0x1 ;  /* 0x00000006022a7c11 */ /* 0x000fc8000f8c08ff */
[----:B------:R-:W-:-:S05]  /*ba50*/  LEA.HI.X R43, R2, UR7, R3, 0x1, P6 ;  /* 0x00000007022b7c11 */ /* 0x000fca000b0f0c03 */
[----:B-----5:R0:W-:Y:S04]  /*ba60*/  @!P3 STG.E.128 desc[UR60][R42.64], R48 ;  /* 0x000000302a00b986 */ /* 0x0201e8000c101d3c */
[----:B------:R0:W-:Y:S04]  /*ba70*/  @!P4 STG.E.128 desc[UR60][R42.64+0x80], R56 ;  /* 0x000080382a00c986 */ /* 0x0001e8000c101d3c */
[----:B------:R0:W-:Y:S02]  /*ba80*/  @!P5 STG.E.128 desc[UR60][R42.64+0x100], R60 ;  /* 0x0001003c2a00d986 */ /* 0x0001e4000c101d3c */
.L_x_284:
[----:B------:R-:W-:Y:S05]  /*ba90*/  BSYNC B1 ;  /* 0x0000000000017941 */ /* 0x000fea0003800000 */
.L_x_283:
[----:B------:R-:W-:Y:S04]  /*baa0*/  BSSY B1, `(.L_x_285) ;  /* 0x0000017000017945 */ /* 0x000fe80003800000 */
[----:B------:R-:W-:Y:S05]  /*bab0*/  @P0 BRA `(.L_x_286) ;  /* 0x0000000000540947 */ /* 0x000fea0003800000 */
[----:B0-----:R-:W-:Y:S01]  /*bac0*/  IADD3 R43, P0, R20, 0x20, RZ ;  /* 0x00000020142b7810 */ /* 0x001fe20007f1e0ff */
[C---:B------:R-:W-:Y:S01]  /*bad0*/  VIADD R2, R18.reuse, 0x40 ;  /* 0x0000004012027836 */ /* 0x040fe20000000000 */
[----:B------:R-:W-:Y:S01]  /*bae0*/  ULDC UR4, c[0x0][0xa8c] ;  /* 0x0002a30000047ab9 */ /* 0x000fe20000000800 */
[----:B------:R-:W-:Y:S01]  /*baf0*/  ULDC.64 UR6, c[0x0][0xad8] ;  /* 0x0002b60000067ab9 */ /* 0x000fe20000000a00 */
[----:B------:R-:W-:Y:S01]  /*bb00*/  IMAD.MOV.U32 R3, RZ, RZ, R65 ;  /* 0x000000ffff037224 */ /* 0x000fe200078e0041 */
[----:B------:R-:W-:Y:S01]  /*bb10*/  ISETP.GE.AND P3, PT, R18, UR4, PT ;  /* 0x0000000412007c0c */ /* 0x000fe2000bf66270 */
[----:B------:R-:W-:Y:S01]  /*bb20*/  IMAD.X R0, RZ, RZ, R21, P0 ;  /* 0x000000ffff007224 */ /* 0x000fe200000e0615 */
[----:B------:R-:W-:Y:S01]  /*bb30*/  ISETP.GE.AND P4, PT, R2, UR4, PT ;  /* 0x0000000402007c0c */ /* 0x000fe2000bf86270 */
[----:B------:R-:W-:Y:S02]  /*bb40*/  IMAD.MOV.U32 R2, RZ, RZ, R40 ;  /* 0x000000ffff027224 */ /* 0x000fe400078e0028 */
[----:B------:R-:W-:-:S02]  /*bb50*/  VIADD R42, R18, 0x80 ;  /* 0x00000080122a7836 */ /* 0x000fc40000000000 */
[----:B------:R-:W-:Y:S02]  /*bb60*/  IMAD R0, R0, UR6, RZ ;  /* 0x0000000600007c24 */ /* 0x000fe4000f8e02ff */
[----:B------:R-:W-:Y:S01]  /*bb70*/  IMAD.WIDE.U32 R2, R43, UR6, R2 ;  /* 0x000000062b027c25 */ /* 0x000fe2000f8e0002 */
[----:B------:R-:W-:-:S03]  /*bb80*/  ISETP.GE.AND P5, PT, R42, UR4, PT ;  /* 0x000000042a007c0c */ /* 0x000fc6000bfa6270 */
[----:B------:R-:W-:Y:S01]  /*bb90*/  IMAD R43, R43, UR7, R0 ;  /* 0x000000072b2b7c24 */ /* 0x000fe2000f8e0200 */
[----:B------:R-:W-:Y:S02]  /*bba0*/  ULDC.64 UR6, c[0x0][0xa80] ;  /* 0x0002a00000067ab9 */ /* 0x000fe40000000a00 */
[----:B------:R-:W-:Y:S01]  /*bbb0*/  LEA R42, P0, R2, UR6, 0x1 ;  /* 0x00000006022a7c11 */ /* 0x000fe2000f8008ff */
[----:B------:R-:W-:-:S05]  /*bbc0*/  IMAD.IADD R3, R3, 0x1, R43 ;  /* 0x0000000103037824 */ /* 0x000fca00078e022b */
[----:B------:R-:W-:-:S05]  /*bbd0*/  LEA.HI.X R43, R2, UR7, R3, 0x1, P0 ;  /* 0x00000007022b7c11 */ /* 0x000fca00080f0c03 */
[----:B-----5:R1:W-:Y:S04]  /*bbe0*/  @!P3 STG.E.128 desc[UR60][R42.64], R12 ;  /* 0x0000000c2a00b986 */ /* 0x0203e8000c101d3c */
[----:B------:R1:W-:Y:S04]  /*bbf0*/  @!P4 STG.E.128 desc[UR60][R42.64+0x80], R44 ;  /* 0x0000802c2a00c986 */ /* 0x0003e8000c101d3c */
[----:B------:R1:W-:Y:S02]  /*bc00*/  @!P5 STG.E.128 desc[UR60][R42.64+0x100], R52 ;  /* 0x000100342a00d986 */ /* 0x0003e4000c101d3c */
.L_x_286:
[----:B------:R-:W-:Y:S05]  /*bc10*/  BSYNC B1 ;  /* 0x0000000000017941 */ /* 0x000fea0003800000 */
.L_x_285:
[----:B------:R-:W-:Y:S04]  /*bc20*/  BSSY B1, `(.L_x_287) ;  /* 0x0000017000017945 */ /* 0x000fe80003800000 */
[----:B------:R-:W-:Y:S05]  /*bc30*/  @P1 BRA `(.L_x_288) ;  /* 0x0000000000541947 */ /* 0x000fea0003800000 */
[----:B-1---5:R-:W-:Y:S01]  /*bc40*/  IADD3 R13, P0, R20, 0x40, RZ ;  /* 0x00000040140d7810 */ /* 0x022fe20007f1e0ff */
        /* <DEDUP_REMOVED lines=17> */
[----:B------:R2:W-:Y:S04]  /*bd60*/  @!P1 STG.E.128 desc[UR60][R12.64], R8 ;  /* 0x000000080c009986 */ /* 0x0005e8000c101d3c */
[----:B------:R2:W-:Y:S04]  /*bd70*/  @!P3 STG.E.128 desc[UR60][R12.64+0x80], R32 ;  /* 0x000080200c00b986 */ /* 0x0005e8000c101d3c */
[----:B------:R2:W-:Y:S02]  /*bd80*/  @!P4 STG.E.128 desc[UR60][R12.64+0x100], R36 ;  /* 0x000100240c00c986 */ /* 0x0005e4000c101d3c */
.L_x_288:
[----:B------:R-:W-:Y:S05]  /*bd90*/  BSYNC B1 ;  /* 0x0000000000017941 */ /* 0x000fea0003800000 */
.L_x_287:
[----:B------:R-:W-:Y:S05]  /*bda0*/  @P2 BRA `(.L_x_289) ;  /* 0x0000000c000c2947 */ /* 0x000fea0003800000 */
[----:B--2--5:R-:W-:Y:S01]  /*bdb0*/  IADD3 R9, P0, R20, 0x60, RZ ;  /* 0x0000006014097810 */ /* 0x024fe20007f1e0ff */
[----:B------:R-:W-:Y:S01]  /*bdc0*/  ULDC.64 UR4, c[0x0][0xad8] ;  /* 0x0002b60000047ab9 */ /* 0x000fe20000000a00 */
[----:B------:R-:W-:Y:S01]  /*bdd0*/  MOV R3, R65 ;  /* 0x0000004100037202 */ /* 0x000fe20000000f00 */
[----:B------:R-:W-:Y:S01]  /*bde0*/  IMAD.MOV.U32 R2, RZ, RZ, R40 ;  /* 0x000000ffff027224 */ /* 0x000fe200078e0028 */
[----:B------:R-:W-:Y:S01]  /*bdf0*/  ULDC.64 UR6, c[0x0][0xa80] ;  /* 0x0002a00000067ab9 */ /* 0x000fe20000000a00 */
[----:B------:R-:W-:Y:S02]  /*be00*/  IMAD.X R20, RZ, RZ, R21, P0 ;  /* 0x000000ffff147224 */ /* 0x000fe400000e0615 */
[----:B------:R-:W-:Y:S02]  /*be10*/  VIADD R0, R18, 0x40 ;  /* 0x0000004012007836 */ /* 0x000fe40000000000 */
[----:B------:R-:W-:Y:S02]  /*be20*/  IMAD R20, R20, UR4, RZ ;  /* 0x0000000414147c24 */ /* 0x000fe4000f8e02ff */
[----:B------:R-:W-:Y:S01]  /*be30*/  IMAD.WIDE.U32 R2, R9, UR4, R2 ;  /* 0x0000000409027c25 */ /* 0x000fe2000f8e0002 */
[----:B------:R-:W-:-:S02]  /*be40*/  ULDC UR4, c[0x0][0xa8c] ;  /* 0x0002a30000047ab9 */ /* 0x000fc40000000800 */
[----:B------:R-:W-:Y:S01]  /*be50*/  ISETP.GE.AND P1, PT, R18, UR4, PT ;  /* 0x0000000412007c0c */ /* 0x000fe2000bf26270 */
[----:B------:R-:W-:Y:S01]  /*be60*/  IMAD R9, R9, UR5, R20 ;  /* 0x0000000509097c24 */ /* 0x000fe2000f8e0214 */
[----:B------:R-:W-:Y:S01]  /*be70*/  ISETP.GE.AND P2, PT, R0, UR4, PT ;  /* 0x0000000400007c0c */ /* 0x000fe2000bf46270 */
[----:B------:R-:W-:Y:S01]  /*be80*/  VIADD R0, R18, 0x80 ;  /* 0x0000008012007836 */ /* 0x000fe20000000000 */
[----:B------:R-:W-:Y:S01]  /*be90*/  LEA R8, P0, R2, UR6, 0x1 ;  /* 0x0000000602087c11 */ /* 0x000fe2000f8008ff */
[----:B------:R-:W-:-:S05]  /*bea0*/  IMAD.IADD R3, R3, 0x1, R9 ;  /* 0x0000000103037824 */ /* 0x000fca00078e0209 */
[----:B------:R-:W-:Y:S02]  /*beb0*/  LEA.HI.X R9, R2, UR7, R3, 0x1, P0 ;  /* 0x0000000702097c11 */ /* 0x000fe400080f0c03 */
[----:B------:R-:W-:-:S03]  /*bec0*/  ISETP.GE.AND P0, PT, R0, UR4, PT ;  /* 0x0000000400007c0c */ /* 0x000fc6000bf06270 */
[----:B------:R3:W-:Y:S04]  /*bed0*/  @!P1 STG.E.128 desc[UR60][R8.64], R4 ;  /* 0x0000000408009986 */ /* 0x0007e8000c101d3c */
[----:B------:R3:W-:Y:S06]  /*bee0*/  @!P2 STG.E.128 desc[UR60][R8.64+0x80], R24 ;  /* 0x000080180800a986 */ /* 0x0007ec000c101d3c */
[----:B------:R-:W-:Y:S05]  /*bef0*/  @P0 BRA `(.L_x_289) ;  /* 0x0000000800b80947 */ /* 0x000fea0003800000 */
[----:B------:R4:W-:Y:S01]  /*bf00*/  STG.E.128 desc[UR60][R8.64+0x100], R28 ;  /* 0x0001001c08007986 */ /* 0x0009e2000c101d3c */
[----:B------:R-:W-:Y:S05]  /*bf10*/  BRA `(.L_x_289) ;  /* 0x0000000800b07947 */ /* 0x000fea0003800000 */
.L_x_281:
[----:B------:R-:W2:Y:S01]  /*bf20*/  LDC.64 R4, c[0x0][0xbd8] ;  /* 0x0002f600ff047b82 */ /* 0x000ea20000000a00 */
[C---:B------:R-:W-:Y:S01]  /*bf30*/  IMAD.SHL.U32 R3, R204.reuse, 0x4, RZ ;  /* 0x00000004cc037824 */ /* 0x040fe200078e00ff */
[----:B------:R-:W-:Y:S01]  /*bf40*/  SHF.L.U64.HI R0, R204, 0x2, R207 ;  /* 0x00000002cc007819 */ /* 0x000fe200000102cf */
[----:B------:R-:W-:Y:S01]  /*bf50*/  ULDC.64 UR4, c[0x0][0xbe0] ;  /* 0x0002f80000047ab9 */ /* 0x000fe20000000a00 */
[----:B------:R-:W-:-:S04]  /*bf60*/  IMAD.MOV.U32 R9, RZ, RZ, RZ ;  /* 0x000000ffff097224 */ /* 0x000fc800078e00ff */
[----:B------:R-:W3:Y:S01]  /*bf70*/  LDC R7, c[0x0][0xa88] ;  /* 0x0002a200ff077b82 */ /* 0x000ee20000000800 */
[----:B--2---:R-:W-:Y:S02]  /*bf80*/  ISETP.NE.U32.AND P0, PT, R4, RZ, PT ;  /* 0x000000ff0400720c */ /* 0x004fe40003f05070 */
[----:B------:R-:W-:Y:S02]  /*bf90*/  IADD3 R4, P1, R3, R4, RZ ;  /* 0x0000000403047210 */ /* 0x000fe40007f3e0ff */
[----:B------:R-:W-:-:S03]  /*bfa0*/  ISETP.NE.AND.EX P0, PT, R5, RZ, PT, P0 ;  /* 0x000000ff0500720c */ /* 0x000fc60003f05300 */
[----:B------:R-:W-:Y:S01]  /*bfb0*/  IMAD.X R5, R0, 0x1, R5, P1 ;  /* 0x0000000100057824 */ /* 0x000fe200008e0605 */
[----:B------:R-:W-:-:S04]  /*bfc0*/  ISETP.NE.U32.AND P1, PT, RZ, UR4, PT ;  /* 0x00000004ff007c0c */ /* 0x000fc8000bf25070 */
[----:B------:R-:W-:-:S05]  /*bfd0*/  ISETP.NE.AND.EX P1, PT, RZ, UR5, PT, P1 ;  /* 0x00000005ff007c0c */ /* 0x000fca000bf25310 */
[----:B------:R2:W5:Y:S08]  /*bfe0*/  @P0 LDG.E R9, desc[UR60][R4.64] ;  /* 0x0000003c04090981 */ /* 0x000570000c1e1900 */
[----:B------:R-:W-:-:S04]  /*bff0*/  @P1 IADD3 R2, P2, R3, UR4, RZ ;  /* 0x0000000403021c10 */ /* 0x000fc8000ff5e0ff */
[----:B------:R-:W-:-:S05]  /*c000*/  @P1 IADD3.X R3, R0, UR5, RZ, P2, !PT ;  /* 0x0000000500031c10 */ /* 0x000fca00097fe4ff */
[----:B---3--:R2:W5:Y:S01]  /*c010*/  @P1 LDG.E R7, desc[UR60][R2.64] ;  /* 0x0000003c02071981 */ /* 0x008562000c1e1900 */
[----:B------:R-:W-:Y:S01]  /*c020*/  ISETP.GE.AND P2, PT, R214, 0x80, PT ;  /* 0x00000080d600780c */ /* 0x000fe20003f46270 */
[----:B------:R-:W-:-:S12]  /*c030*/  @P1 BRA `(.L_x_290) ;  /* 0x0000000000101947 */ /* 0x000fd80003800000 */
[----:B------:R-:W-:Y:S05]  /*c040*/  @!P0 BRA `(.L_x_290) ;  /* 0x00000000000c8947 */ /* 0x000fea0003800000 */
[----:B------:R-:W3:Y:S04]  /*c050*/  LDG.E R0, desc[UR60][R4.64] ;  /* 0x0000003c04007981 */ /* 0x000ee8000c1e1900 */
[----:B-----5:R-:W3:Y:S02]  /*c060*/  LDG.E R7, desc[UR60][R4.64+0x4] ;  /* 0x0000043c04077981 */ /* 0x020ee4000c1e1900 */
[----:B---3--:R-:W-:-:S07]  /*c070*/  IMAD.IADD R7, R7, 0x1, -R0 ;  /* 0x0000000107077824 */ /* 0x008fce00078e0a00 */
.L_x_290:
[----:B------:R-:W-:Y:S01]  /*c080*/  BSSY B1, `(.L_x_291) ;  /* 0x000001d000017945 */ /* 0x000fe20003800000 */
[----:B------:R-:W-:Y:S02]  /*c090*/  SHF.R.S32.HI R8, RZ, 0x1f, R205 ;  /* 0x0000001fff087819 */ /* 0x000fe400000114cd */
[----:B------:R-:W-:Y:S02]  /*c0a0*/  SHF.R.S32.HI R13, RZ, 0x1f, R18 ;  /* 0x0000001fff0d7819 */ /* 0x000fe40000011412 */
[----:B------:R-:W-:Y:S02]  /*c0b0*/  SEL R11, R204, RZ, !P0 ;  /* 0x000000ffcc0b7207 */ /* 0x000fe40004000000 */
[----:B------:R-:W-:Y:S02]  /*c0c0*/  SEL R207, R207, RZ, !P0 ;  /* 0x000000ffcfcf7207 */ /* 0x000fe40004000000 */
[----:B-----5:R-:W-:Y:S01]  /*c0d0*/  SHF.R.S32.HI R6, RZ, 0x1f, R9 ;  /* 0x0000001fff067819 */ /* 0x020fe20000011409 */
[----:B------:R-:W-:Y:S06]  /*c0e0*/  @P2 BRA `(.L_x_292) ;  /* 0x0000000000582947 */ /* 0x000fec0003800000 */
[----:B------:R-:W3:Y:S02]  /*c0f0*/  S2R R0, SR_TID.X ;  /* 0x0000000000007919 */ /* 0x000ee40000002100 */
[----:B---3--:R-:W-:-:S04]  /*c100*/  IMAD R0, R206, 0x80, R0 ;  /* 0x00000080ce007824 */ /* 0x008fc800078e0200 */
[----:B------:R-:W-:-:S05]  /*c110*/  VIADD R0, R0, 0xffffff80 ;  /* 0xffffff8000007836 */ /* 0x000fca0000000000 */
[----:B------:R-:W-:-:S13]  /*c120*/  ISETP.GE.AND P0, PT, R0, R7, PT ;  /* 0x000000070000720c */ /* 0x000fda0003f06270 */
[----:B------:R-:W-:Y:S05]  /*c130*/  @P0 BRA `(.L_x_292) ;  /* 0x0000000000440947 */ /* 0x000fea0003800000 */
[----:B--2---:R-:W-:Y:S01]  /*c140*/  IADD3 R2, P0, R0, R9, RZ ;  /* 0x0000000900027210 */ /* 0x004fe20007f1e0ff */
[----:B------:R-:W-:-:S03]  /*c150*/  ULDC.64 UR4, c[0x0][0xb70] ;  /* 0x0002dc0000047ab9 */ /* 0x000fc60000000a00 */
[----:B------:R-:W-:Y:S01]  /*c160*/  LEA.HI.X.SX32 R3, R0, R6, 0x1, P0 ;  /* 0x0000000600037211 */ /* 0x000fe200000f0eff */
[----:B------:R-:W-:-:S04]  /*c170*/  IMAD R0, R8, UR4, RZ ;  /* 0x0000000408007c24 */ /* 0x000fc8000f8e02ff */
[C---:B------:R-:W-:Y:S02]  /*c180*/  IMAD R5, R205.reuse, UR5, R0 ;  /* 0x00000005cd057c24 */ /* 0x040fe4000f8e0200 */
[----:B------:R-:W-:Y:S01]  /*c190*/  IMAD.WIDE.U32 R2, R205, UR4, R2 ;  /* 0x00000004cd027c25 */ /* 0x000fe2000f8e0002 */
[----:B------:R-:W-:-:S03]  /*c1a0*/  ULDC.64 UR4, c[0x0][0xb78] ;  /* 0x0002de0000047ab9 */ /* 0x000fc60000000a00 */
[----:B------:R-:W-:Y:S02]  /*c1b0*/  IMAD R0, R207, UR4, RZ ;  /* 0x00000004cf007c24 */ /* 0x000fe4000f8e02ff */
[----:B------:R-:W-:Y:S02]  /*c1c0*/  IMAD.IADD R3, R3, 0x1, R5 ;  /* 0x0000000103037824 */ /* 0x000fe400078e0205 */
[C---:B------:R-:W-:Y:S02]  /*c1d0*/  IMAD R5, R11.reuse, UR5, R0 ;  /* 0x000000050b057c24 */ /* 0x040fe4000f8e0200 */
[----:B------:R-:W-:Y:S01]  /*c1e0*/  IMAD.WIDE.U32 R2, R11, UR4, R2 ;  /* 0x000000040b027c25 */ /* 0x000fe2000f8e0002 */
[----:B------:R-:W-:-:S03]  /*c1f0*/  ULDC.64 UR4, c[0x0][0xb40] ;  /* 0x0002d00000047ab9 */ /* 0x000fc60000000a00 */
[----:B------:R-:W-:Y:S01]  /*c200*/  IMAD.IADD R3, R3, 0x1, R5 ;  /* 0x0000000103037824 */ /* 0x000fe200078e0205 */
[----:B------:R-:W-:-:S04]  /*c210*/  LEA R4, P0, R2, UR4, 0x2 ;  /* 0x0000000402047c11 */ /* 0x000fc8000f8010ff */
[----:B------:R-:W-:Y:S01]  /*c220*/  LEA.HI.X R5, R2, UR5, R3, 0x2, P0 ;  /* 0x0000000502057c11 */ /* 0x000fe200080f1403 */
[----:B------:R-:W-:-:S05]  /*c230*/  IMAD.MOV.U32 R3, RZ, RZ, -0x800000 ;  /* 0xff800000ff037424 */ /* 0x000fca00078e00ff */
[----:B------:R3:W-:Y:S03]  /*c240*/  STG.E desc[UR60][R4.64], R3 ;  /* 0x0000000304007986 */ /* 0x0007e6000c10193c */
.L_x_292:
[----:B------:R-:W-:Y:S05]  /*c250*/  BSYNC B1 ;  /* 0x0000000000017941 */ /* 0x000fea0003800000 */
.L_x_291:
[----:B------:R-:W-:Y:S01]  /*c260*/  ULDC.64 UR4, c[0x0][0xaa0] ;  /* 0x0002a80000047ab9 */ /* 0x000fe20000000a00 */
[----:B--2---:R-:W-:Y:S01]  /*c270*/  IMAD.MOV.U32 R2, RZ, RZ, R18 ;  /* 0x000000ffff027224 */ /* 0x004fe200078e0012 */
[----:B------:R-:W-:Y:S01]  /*c280*/  BSSY B1, `(.L_x_293) ;  /* 0x000002f000017945 */ /* 0x000fe20003800000 */
[----:B---3--:R-:W-:Y:S02]  /*c290*/  IMAD.MOV.U32 R3, RZ, RZ, R13 ;  /* 0x000000ffff037224 */ /* 0x008fe400078e000d */
[----:B------:R-:W-:Y:S02]  /*c2a0*/  IMAD R0, R6, UR4, RZ ;  /* 0x0000000406007c24 */ /* 0x000fe4000f8e02ff */
[----:B------:R-:W-:-:S04]  /*c2b0*/  IMAD.WIDE.U32 R2, R9, UR4, R2 ;  /* 0x0000000409027c25 */ /* 0x000fc8000f8e0002 */
[----:B------:R-:W-:Y:S01]  /*c2c0*/  IMAD R9, R9, UR5, R0 ;  /* 0x0000000509097c24 */ /* 0x000fe2000f8e0200 */
[----:B------:R-:W-:Y:S01]  /*c2d0*/  ULDC.64 UR4, c[0x0][0xae0] ;  /* 0x0002b80000047ab9 */ /* 0x000fe20000000a00 */
[----:B------:R-:W-:Y:S02]  /*c2e0*/  IMAD R7, R206, -0x80, R7 ;  /* 0xffffff80ce077824 */ /* 0x000fe400078e0207 */
[----:B------:R-:W-:Y:S02]  /*c2f0*/  IMAD R0, R8, UR4, RZ ;  /* 0x0000000408007c24 */ /* 0x000fe4000f8e02ff */
[C---:B------:R-:W-:Y:S01]  /*c300*/  VIADD R4, R22.reuse, 0x20 ;  /* 0x0000002016047836 */ /* 0x040fe20000000000 */
[CC--:B------:R-:W-:Y:S01]  /*c310*/  ISETP.GE.AND P3, PT, R22.reuse, R7.reuse, PT ;  /* 0x000000071600720c */ /* 0x0c0fe20003f66270 */
[----:B------:R-:W-:Y:S02]  /*c320*/  IMAD.IADD R3, R3, 0x1, R9 ;  /* 0x0000000103037824 */ /* 0x000fe400078e0209 */
[C---:B------:R-:W-:Y:S01]  /*c330*/  IMAD R5, R205.reuse, UR5, R0 ;  /* 0x00000005cd057c24 */ /* 0x040fe2000f8e0200 */
[----:B------:R-:W-:Y:S01]  /*c340*/  IADD3 R0, R22, 0x40, RZ ;  /* 0x0000004016007810 */ /* 0x000fe20007ffe0ff */
[----:B------:R-:W-:Y:S01]  /*c350*/  IMAD.WIDE.U32 R2, R205, UR4, R2 ;  /* 0x00000004cd027c25 */ /* 0x000fe2000f8e0002 */
[-C--:B------:R-:W-:Y:S01]  /*c360*/  ISETP.GE.AND P2, PT, R4, R7.reuse, PT ;  /* 0x000000070400720c */ /* 0x080fe20003f46270 */
[----:B------:R-:W-:Y:S01]  /*c370*/  ULDC.64 UR4, c[0x0][0xae8] ;  /* 0x0002ba0000047ab9 */ /* 0x000fe20000000a00 */
[----:B------:R-:W-:Y:S01]  /*c380*/  ISETP.GE.AND P1, PT, R0, R7, PT ;  /* 0x000000070000720c */ /* 0x000fe20003f26270 */
[----:B------:R-:W-:-:S02]  /*c390*/  VIADD R4, R22, 0x60 ;  /* 0x0000006016047836 */ /* 0x000fc40000000000 */
[----:B------:R-:W-:Y:S02]  /*c3a0*/  IMAD.IADD R3, R3, 0x1, R5 ;  /* 0x0000000103037824 */ /* 0x000fe400078e0205 */
[----:B------:R-:W-:Y:S01]  /*c3b0*/  IMAD R0, R207, UR4, RZ ;  /* 0x00000004cf007c24 */ /* 0x000fe2000f8e02ff */
[----:B------:R-:W-:Y:S01]  /*c3c0*/  ISETP.GE.AND P0, PT, R4, R7, PT ;  /* 0x000000070400720c */ /* 0x000fe20003f06270 */
[----:B------:R-:W-:Y:S01]  /*c3d0*/  IMAD.WIDE.U32 R4, R11, UR4, R2 ;  /* 0x000000040b047c25 */ /* 0x000fe2000f8e0002 */
[----:B------:R-:W-:-:S03]  /*c3e0*/  SHF.R.S32.HI R7, RZ, 0x1f, R22 ;  /* 0x0000001fff077819 */ /* 0x000fc60000011416 */
[----:B------:R-:W-:Y:S02]  /*c3f0*/  IMAD R9, R11, UR5, R0 ;  /* 0x000000050b097c24 */ /* 0x000fe4000f8e0200 */
[----:B------:R-:W-:Y:S02]  /*c400*/  IMAD.MOV.U32 R6, RZ, RZ, R22 ;  /* 0x000000ffff067224 */ /* 0x000fe400078e0016 */
[----:B------:R-:W-:Y:S02]  /*c410*/  IMAD.IADD R11, R5, 0x1, R9 ;  /* 0x00000001050b7824 */ /* 0x000fe400078e0209 */
[----:B------:R-:W-:Y:S01]  /*c420*/  IMAD.WIDE R6, R206, 0x80, R6 ;  /* 0x00000080ce067825 */ /* 0x000fe200078e0206 */
[----:B------:R-:W-:Y:S06]  /*c430*/  @P3 BRA `(.L_x_294) ;  /* 0x00000000004c3947 */ /* 0x000fec0003800000 */
[----:B------:R-:W-:Y:S01]  /*c440*/  ULDC.64 UR6, c[0x0][0xad8] ;  /* 0x0002b60000067ab9 */ /* 0x000fe20000000a00 */
        /* <DEDUP_REMOVED lines=8> */
[----:B------:R-:W-:Y:S02]  /*c4d0*/  IMAD.MOV.U32 R3, RZ, RZ, R11 ;  /* 0x000000ffff037224 */ /* 0x000fe400078e000b */
[----:B------:R-:W-:-:S02]  /*c4e0*/  IMAD R9, R6, UR7, R9 ;  /* 0x0000000706097c24 */ /* 0x000fc4000f8e0209 */
[----:B------:R-:W-:Y:S01]  /*c4f0*/  IMAD.WIDE.U32 R2, R6, UR6, R2 ;  /* 0x0000000606027c25 */ /* 0x000fe2000f8e0002 */
[----:B------:R-:W-:-:S03]  /*c500*/  ULDC.64 UR6, c[0x0][0xa80] ;  /* 0x0002a00000067ab9 */ /* 0x000fc60000000a00 */
[----:B------:R-:W-:Y:S01]  /*c510*/  IMAD.IADD R3, R3, 0x1, R9 ;  /* 0x0000000103037824 */ /* 0x000fe200078e0209 */
[----:B------:R-:W-:-:S04]  /*c520*/  LEA R8, P3, R2, UR6, 0x1 ;  /* 0x0000000602087c11 */ /* 0x000fc8000f8608ff */
[----:B------:R-:W-:-:S05]  /*c530*/  LEA.HI.X R9, R2, UR7, R3, 0x1, P3 ;  /* 0x0000000702097c11 */ /* 0x000fca00098f0c03 */
[----:B------:R2:W-:Y:S04]  /*c540*/  @!P4 STG.E.128 desc[UR60][R8.64], RZ ;  /* 0x000000ff0800c986 */ /* 0x0005e8000c101d3c */
[----:B------:R2:W-:Y:S04]  /*c550*/  @!P5 STG.E.128 desc[UR60][R8.64+0x80], RZ ;  /* 0x000080ff0800d986 */ /* 0x0005e8000c101d3c */
[----:B------:R2:W-:Y:S02]  /*c560*/  @!P6 STG.E.128 desc[UR60][R8.64+0x100], RZ ;  /* 0x000100ff0800e986 */ /* 0x0005e4000c101d3c */
.L_x_294:
[----:B------:R-:W-:Y:S05]  /*c570*/  BSYNC B1 ;  /* 0x0000000000017941 */ /* 0x000fea0003800000 */
.L_x_293:
[----:B------:R-:W-:Y:S04]  /*c580*/  BSSY B1, `(.L_x_295) ;  /* 0x0000017000017945 */ /* 0x000fe80003800000 */
[----:B------:R-:W-:Y:S05]  /*c590*/  @P2 BRA `(.L_x_296) ;  /* 0x0000000000542947 */ /* 0x000fea0003800000 */
[----:B--2---:R-:W-:Y:S01]  /*c5a0*/  IADD3 R9, P2, R6, 0x20, RZ ;  /* 0x0000002006097810 */ /* 0x004fe20007f5e0ff */
        /* <DEDUP_REMOVED lines=17> */
[----:B------:R3:W-:Y:S04]  /*c6c0*/  @!P3 STG.E.128 desc[UR60][R8.64], RZ ;  /* 0x000000ff0800b986 */ /* 0x0007e8000c101d3c */
[----:B------:R3:W-:Y:S04]  /*c6d0*/  @!P4 STG.E.128 desc[UR60][R8.64+0x80], RZ ;  /* 0x000080ff0800c986 */ /* 0x0007e8000c101d3c */
[----:B------:R3:W-:Y:S02]  /*c6e0*/  @!P5 STG.E.128 desc[UR60][R8.64+0x100], RZ ;  /* 0x000100ff0800d986 */ /* 0x0007e4000c101d3c */
.L_x_296:
[----:B------:R-:W-:Y:S05]  /*c6f0*/  BSYNC B1 ;  /* 0x0000000000017941 */ /* 0x000fea0003800000 */
.L_x_295:
[----:B------:R-:W-:Y:S04]  /*c700*/  BSSY B1, `(.L_x_297) ;  /* 0x0000017000017945 */ /* 0x000fe80003800000 */
[----:B------:R-:W-:Y:S05]  /*c710*/  @P1 BRA `(.L_x_298) ;  /* 0x0000000000541947 */ /* 0x000fea0003800000 */
[----:B--23--:R-:W-:Y:S01]  /*c720*/  IADD3 R9, P1, R6, 0x40, RZ ;  /* 0x0000004006097810 */ /* 0x00cfe20007f3e0ff */
[----:B------:R-:W-:Y:S01]  /*c730*/  ULDC UR4, c[0x0][0xa8c] ;  /* 0x0002a30000047ab9 */ /* 0x000fe20000000800 */
[C---:B------:R-:W-:Y:S01]  /*c740*/  IADD3 R2, R18.reuse, 0x40, RZ ;  /* 0x0000004012027810 */ /* 0x040fe20007ffe0ff */
        /* <DEDUP_REMOVED lines=18> */
.L_x_298:
[----:B------:R-:W-:Y:S05]  /*c870*/  BSYNC B1 ;  /* 0x0000000000017941 */ /* 0x000fea0003800000 */
.L_x_297:
[----:B------:R-:W-:Y:S05]  /*c880*/  @P0 BRA `(.L_x_289) ;  /* 0x0000000000540947 */ /* 0x000fea0003800000 */
[----:B------:R-:W-:Y:S01]  /*c890*/  IADD3 R5, P0, R6, 0x60, RZ ;  /* 0x0000006006057810 */ /* 0x000fe20007f1e0ff */
        /* <DEDUP_REMOVED lines=8> */
[----:B------:R-:W-:-:S02]  /*c920*/  IMAD R6, R6, UR6, RZ ;  /* 0x0000000606067c24 */ /* 0x000fc4000f8e02ff */
[----:B------:R-:W-:Y:S02]  /*c930*/  VIADD R0, R18, 0x80 ;  /* 0x0000008012007836 */ /* 0x000fe40000000000 */
[----:B------:R-:W-:-:S03]  /*c940*/  IMAD.WIDE.U32 R2, R5, UR6, R2 ;  /* 0x0000000605027c25 */ /* 0x000fc6000f8e0002 */
[----:B------:R-:W-:Y:S01]  /*c950*/  ISETP.GE.AND P3, PT, R0, UR4, PT ;  /* 0x0000000400007c0c */ /* 0x000fe2000bf66270 */
        /* <DEDUP_REMOVED lines=8> */
.L_x_289:
[----:B------:R-:W-:Y:S05]  /*c9e0*/  BSYNC B0 ;  /* 0x0000000000007941 */ /* 0x000fea0003800000 */
.L_x_280:
[----:B------:R-:W-:Y:S02]  /*c9f0*/  ULDC UR4, c[0x0][0xc14] ;  /* 0x0003050000047ab9 */ /* 0x000fe40000000800 */
[----:B-1----:R-:W-:-:S13]  /*ca00*/  ISETP.GE.AND P0, PT, R103, UR4, PT ;  /* 0x0000000467007c0c */ /* 0x002fda000bf06270 */
[----:B------:R-:W-:Y:S05]  /*ca10*/  @!P0 BRA `(.L_x_299) ;  /* 0xffffff4000cc8947 */ /* 0x000fea000383ffff */
[----:B------:R-:W-:Y:S05]  /*ca20*/  EXIT ;  /* 0x000000000000794d */ /* 0x000fea0003800000 */
.L_x_255:
[----:B------:R-:W-:-:S08]  /*ca30*/  NOP ;  /* 0x0000000000007918 */ /* 0x000fd00000000000 */
[----:B0-----:R-:W0:-:S00]  /*ca40*/  USETMAXREG.DEALLOC.CTAPOOL 0x18 ;  /* 0x00000018000079c8 */ /* 0x001e0000080e0500 */
[----:B0-----:R-:W-:-:S06]  /*ca50*/  LOP3.LUT R0, R0, 0x3, RZ, 0xc0, !PT ;  /* 0x0000000300007812 */ /* 0x001fcc00078ec0ff */
[----:B------:R-:W0:Y:S02]  /*ca60*/  SHFL.IDX PT, R0, R0, RZ, 0x1f ;  /* 0x00001fff00007589 */ /* 0x000e2400000e0000 */
[----:B0-----:R-:W-:-:S13]  /*ca70*/  ISETP.NE.AND P0, PT, R0, RZ, PT ;  /* 0x000000ff0000720c */ /* 0x001fda0003f05270 */
[----:B------:R-:W-:Y:S05]  /*ca80*/  @P0 EXIT ;  /* 0x000000000000094d */ /* 0x000fea0003800000 */
[----:B------:R-:W0:Y:S01]  /*ca90*/  S2R R2, SR_TID.X ;  /* 0x0000000000027919 */ /* 0x000e220000002100 */
[----:B------:R-:W-:Y:S01]  /*caa0*/  LOP3.LUT R4, R4, 0xffffffdf, RZ, 0xc0, !PT ;  /* 0xffffffdf04047812 */ /* 0x000fe200078ec0ff */
[----:B------:R-:W-:Y:S01]  /*cab0*/  ULDC UR5, c[0x0][0xc14] ;  /* 0x0003050000057ab9 */ /* 0x000fe20000000800 */
[----:B------:R-:W-:Y:S01]  /*cac0*/  IMAD.MOV.U32 R0, RZ, RZ, RZ ;  /* 0x000000ffff007224 */ /* 0x000fe200078e00ff */
[----:B------:R-:W1:Y:S01]  /*cad0*/  S2UR UR6, SR_CTAID.X ;  /* 0x00000000000679c3 */ /* 0x000e620000002500 */
[----:B------:R-:W-:Y:S01]  /*cae0*/  ULDC UR4, c[0x0][0xc10] ;  /* 0x0003040000047ab9 */ /* 0x000fe20000000800 */
[----:B0-----:R-:W-:-:S04]  /*caf0*/  LOP3.LUT R8, R2, 0x1f, RZ, 0xc0, !PT ;  /* 0x0000001f02087812 */ /* 0x001fc800078ec0ff */
[----:B------:R-:W-:-:S13]  /*cb00*/  ISETP.NE.AND P0, PT, R8, 0x1f, PT ;  /* 0x0000001f0800780c */ /* 0x000fda0003f05270 */
[----:B------:R-:W-:Y:S02]  /*cb10*/  @P0 LOP3.LUT R4, R4, 0x20, RZ, 0xfc, !PT ;  /* 0x0000002004040812 */ /* 0x000fe400078efcff */
[----:B------:R-:W-:-:S13]  /*cb20*/  ISETP.GE.OR P0, PT, R8, UR5, !P0 ;  /* 0x0000000508007c0c */ /* 0x000fda000c706670 */
[----:B------:R-:W0:Y:S02]  /*cb30*/  @!P0 LDC.64 R2, c[0x0][0xc58] ;  /* 0x00031600ff028b82 */ /* 0x000e240000000a00 */
[----:B0-----:R-:W-:-:S05]  /*cb40*/  @!P0 IMAD.WIDE.U32 R2, R8, 0x4, R2 ;  /* 0x0000000408028825 */ /* 0x001fca00078e0002 */
[----:B------:R-:W2:Y:S01]  /*cb50*/  @!P0 LDG.E R0, desc[UR60][R2.64] ;  /* 0x0000003c02008981 */ /* 0x000ea2000c1e1900 */
[C---:B------:R-:W-:Y:S01]  /*cb60*/  ISETP.NE.AND P1, PT, R8.reuse, RZ, PT ;  /* 0x000000ff0800720c */ /* 0x040fe20003f25270 */
[----:B------:R-:W-:Y:S01]  /*cb70*/  IMAD.MOV.U32 R19, RZ, RZ, RZ ;  /* 0x000000ffff137224 */ /* 0x000fe200078e00ff */
[----:B------:R-:W-:Y:S02]  /*cb80*/  ISETP.GE.U32.AND P0, PT, R8, 0x2, PT ;  /* 0x000000020800780c */ /* 0x000fe40003f06070 */
[----:B------:R-:W-:Y:S02]  /*cb90*/  LOP3.LUT R4, R4, 0xfffffffe, RZ, 0xc0, !PT ;  /* 0xfffffffe04047812 */ /* 0x000fe400078ec0ff */
[----:B------:R-:W-:-:S07]  /*cba0*/  MOV R16, RZ ;  /* 0x000000ff00107202 */ /* 0x000fce0000000f00 */
[----:B------:R-:W-:-:S04]  /*cbb0*/  @P1 LOP3.LUT R4, R4, 0x1, RZ, 0xfc, !PT ;  /* 0x0000000104041812 */ /* 0x000fc800078efcff */
[----:B------:R-:W-:-:S04]  /*cbc0*/  LOP3.LUT R4, R4, 0xffffffef, RZ, 0xc0, !PT ;  /* 0xffffffef04047812 */ /* 0x000fc800078ec0ff */
[----:B------:R-:W-:-:S04]  /*cbd0*/  @P0 LOP3.LUT R4, R4, 0x10, RZ, 0xfc, !PT ;  /* 0x0000001004040812 */ /* 0x000fc800078efcff */
[----:B------:R-:W-:Y:S01]  /*cbe0*/  LOP3.LUT R4, R4, 0xfffffff7, RZ, 0xc0, !PT ;  /* 0xfffffff704047812 */ /* 0x000fe200078ec0ff */
[----:B--2---:R-:W0:Y:S02]  /*cbf0*/  SHFL.UP PT, R5, R0, 0x1, RZ ;  /* 0x0420000000057989 */ /* 0x004e2400000e00ff */
[----:B0-----:R-:W-:-:S05]  /*cc00*/  SEL R5, R5, RZ, P1 ;  /* 0x000000ff05057207 */ /* 0x001fca0000800000 */
[----:B------:R-:W-:-:S05]  /*cc10*/  IMAD.IADD R5, R0, 0x1, R5 ;  /* 0x0000000100057824 */ /* 0x000fca00078e0205 */
[----:B------:R-:W0:Y:S02]  /*cc20*/  SHFL.UP PT, R6, R5, 0x2, RZ ;  /* 0x0440000005067989 */ /* 0x000e2400000e00ff */
[----:B0-----:R-:W-:Y:S02]  /*cc30*/  SEL R6, R6, RZ, P0 ;  /* 0x000000ff06067207 */ /* 0x001fe40000000000 */
[----:B------:R-:W-:-:S03]  /*cc40*/  ISETP.GE.U32.AND P0, PT, R8, 0x4, PT ;  /* 0x000000040800780c */ /* 0x000fc60003f06070 */
[----:B------:R-:W-:-:S05]  /*cc50*/  IMAD.IADD R6, R5, 0x1, R6 ;  /* 0x0000000105067824 */ /* 0x000fca00078e0206 */
[----:B------:R-:W0:Y:S05]  /*cc60*/  SHFL.UP PT, R7, R6, 0x4, RZ ;  /* 0x0480000006077989 */ /* 0x000e2a00000e00ff */
[----:B------:R-:W-:-:S04]  /*cc70*/  @P0 LOP3.LUT R4, R4, 0x8, RZ, 0xfc, !PT ;  /* 0x0000000804040812 */ /* 0x000fc800078efcff */
[----:B------:R-:W-:Y:S02]  /*cc80*/  LOP3.LUT R4, R4, 0xfffffffb, RZ, 0xc0, !PT ;  /* 0xfffffffb04047812 */ /* 0x000fe400078ec0ff */
        /* <DEDUP_REMOVED lines=10> */
[----:B------:R-:W-:Y:S02]  /*cd30*/  @P0 LOP3.LUT R4, R4, 0x2, RZ, 0xfc, !PT ;  /* 0x0000000204040812 */ /* 0x000fe400078efcff */
[----:B0-----:R-:W-:-:S05]  /*cd40*/  SEL R2, R2, RZ, P0 ;  /* 0x000000ff02027207 */ /* 0x001fca0000000000 */
[----:B------:R-:W-:-:S05]  /*cd50*/  IMAD.IADD R2, R3, 0x1, R2 ;  /* 0x0000000103027824 */ /* 0x000fca00078e0202 */
[----:B------:R-:W0:Y:S02]  /*cd60*/  SHFL.IDX PT, R5, R2, 0x1f, 0x1f ;  /* 0x03e01f0002057f89 */ /* 0x000e2400000e0000 */
[----:B0-----:R-:W-:-:S04]  /*cd70*/  IMAD R5, R5, UR4, RZ ;  /* 0x0000000405057c24 */ /* 0x001fc8000f8e02ff */
[----:B------:R-:W-:Y:S01]  /*cd80*/  IMAD.MOV.U32 R6, RZ, RZ, R5 ;  /* 0x000000ffff067224 */ /* 0x000fe200078e0005 */
[----:B-1----:R-:W-:-:S13]  /*cd90*/  ISETP.GT.AND P0, PT, R5, UR6, PT ;  /* 0x0000000605007c0c */ /* 0x002fda000bf04270 */
[----:B------:R-:W-:Y:S05]  /*cda0*/  @P0 BRA `(.L_x_300) ;  /* 0x0000000000c00947 */ /* 0x000fea0003800000 */
[----:B------:R-:W-:Y:S01]  /*cdb0*/  IMAD.MOV.U32 R5, RZ, RZ, R6 ;  /* 0x000000ffff057224 */ /* 0x000fe200078e0006 */
[----:B------:R-:W-:Y:S01]  /*cdc0*/  ULDC UR5, c[0x0][0xc14] ;  /* 0x0003050000057ab9 */ /* 0x000fe20000000800 */
[----:B------:R-:W-:Y:S01]  /*cdd0*/  IMAD.MOV.U32 R19, RZ, RZ, RZ ;  /* 0x000000ffff137224 */ /* 0x000fe200078e00ff */
[----:B------:R-:W-:Y:S01]  /*cde0*/  ULDC UR7, c[0x0][0xc14] ;  /* 0x0003050000077ab9 */ /* 0x000fe20000000800 */
[----:B------:R-:W-:-:S05]  /*cdf0*/  ULDC UR4, c[0x0][0xc10] ;  /* 0x0003040000047ab9 */ /* 0x000fca0000000800 */
.L_x_304:
[----:B------:R-:W-:Y:S02]  /*ce00*/  VIADD R0, R19, 0x1f ;  /* 0x0000001f13007836 */ /* 0x000fe40000000000 */
[----:B------:R-:W-:-:S03]  /*ce10*/  IMAD.U32 R19, RZ, RZ, UR7 ;  /* 0x00000007ff137e24 */ /* 0x000fc6000f8e00ff */
[----:B------:R-:W-:-:S13]  /*ce20*/  ISETP.GE.AND P0, PT, R0, UR5, PT ;  /* 0x0000000500007c0c */ /* 0x000fda000bf06270 */
[----:B------:R-:W-:Y:S05]  /*ce30*/  @P0 BRA `(.L_x_301) ;  /* 0x0000000400400947 */ /* 0x000fea0003800000 */
[----:B------:R-:W0:Y:S01]  /*ce40*/  S2R R2, SR_TID.X ;  /* 0x0000000000027919 */ /* 0x000e220000002100 */
[----:B------:R-:W-:Y:S01]  /*ce50*/  IMAD.MOV.U32 R19, RZ, RZ, R0 ;  /* 0x000000ffff137224 */ /* 0x000fe200078e0000 */
[----:B------:R-:W-:Y:S01]  /*ce60*/  BSSY B0, `(.L_x_302) ;  /* 0x000000a000007945 */ /* 0x000fe20003800000 */
[----:B------:R-:W-:Y:S01]  /*ce70*/  IMAD.MOV.U32 R0, RZ, RZ, RZ ;  /* 0x000000ffff007224 */ /* 0x000fe200078e00ff */
[----:B0-----:R-:W-:-:S04]  /*ce80*/  LOP3.LUT R8, R2, 0x1f, RZ, 0xc0, !PT ;  /* 0x0000001f02087812 */ /* 0x001fc800078ec0ff */
[C---:B------:R-:W-:Y:S01]  /*ce90*/  ISETP.NE.AND P1, PT, R8.reuse, 0x1f, PT ;  /* 0x0000001f0800780c */ /* 0x040fe20003f25270 */
[----:B------:R-:W-:-:S05]  /*cea0*/  IMAD.IADD R7, R8, 0x1, R19 ;  /* 0x0000000108077824 */ /* 0x000fca00078e0213 */
[----:B------:R-:W-:-:S13]  /*ceb0*/  ISETP.GE.OR P0, PT, R7, UR5, !P1 ;  /* 0x0000000507007c0c */ /* 0x000fda000cf06670 */
[----:B------:R-:W-:Y:S05]  /*cec0*/  @P0 BRA `(.L_x_303) ;  /* 0x00000000000c0947 */ /* 0x000fea0003800000 */
[----:B------:R-:W0:Y:S02]  /*ced0*/  LDC.64 R2, c[0x0][0xc58] ;  /* 0x00031600ff027b82 */ /* 0x000e240000000a00 */
[----:B0-----:R-:W-:-:S05]  /*cee0*/  IMAD.WIDE R2, R7, 0x4, R2 ;  /* 0x0000000407027825 */ /* 0x001fca00078e0202 */
[----:B------:R0:W5:Y:S02]  /*cef0*/  LDG.E R0, desc[UR60][R2.64] ;  /* 0x0000003c02007981 */ /* 0x000164000c1e1900 */
.L_x_303:
[----:B------:R-:W-:Y:S05]  /*cf00*/  BSYNC B0 ;  /* 0x0000000000007941 */ /* 0x000fea0003800000 */
.L_x_302:
[----:B0----5:R-:W0:Y:S01]  /*cf10*/  SHFL.UP PT, R2, R0, 0x1, RZ ;  /* 0x0420000000027989 */ /* 0x021e2200000e00ff */
[C---:B------:R-:W-:Y:S02]  /*cf20*/  ISETP.NE.AND P0, PT, R8.reuse, RZ, PT ;  /* 0x000000ff0800720c */ /* 0x040fe40003f05270 */
[----:B------:R-:W-:Y:S02]  /*cf30*/  ISETP.GE.U32.AND P1, PT, R8, 0x2, PT ;  /* 0x000000020800780c */ /* 0x000fe40003f26070 */
[----:B0-----:R-:W-:Y:S02]  /*cf40*/  SEL R3, R2, RZ, P0 ;  /* 0x000000ff02037207 */ /* 0x001fe40000000000 */
[----:B------:R-:W-:-:S03]  /*cf50*/  ISETP.GE.U32.AND P0, PT, R8, 0x4, PT ;  /* 0x000000040800780c */ /* 0x000fc60003f06070 */
[----:B------:R-:W-:-:S05]  /*cf60*/  IMAD.IADD R3, R0, 0x1, R3 ;  /* 0x0000000100037824 */ /* 0x000fca00078e0203 */
[----:B------:R-:W0:Y:S02]  /*cf70*/  SHFL.UP PT, R2, R3, 0x2, RZ ;  /* 0x0440000003027989 */ /* 0x000e2400000e00ff */
        /* <DEDUP_REMOVED lines=8> */
[----:B0-----:R-:W-:-:S05]  /*d000*/  SEL R6, R6, RZ, P1 ;  /* 0x000000ff06067207 */ /* 0x001fca0000800000 */
[----:B------:R-:W-:-:S05]  /*d010*/  IMAD.IADD R6, R7, 0x1, R6 ;  /* 0x0000000107067824 */ /* 0x000fca00078e0206 */
[----:B------:R-:W0:Y:S02]  /*d020*/  SHFL.UP PT, R8, R6, 0x10, RZ ;  /* 0x0600000006087989 */ /* 0x000e2400000e00ff */
[----:B0-----:R-:W-:-:S05]  /*d030*/  SEL R9, R8, RZ, P0 ;  /* 0x000000ff08097207 */ /* 0x001fca0000000000 */
[----:B------:R-:W-:-:S05]  /*d040*/  IMAD.IADD R9, R6, 0x1, R9 ;  /* 0x0000000106097824 */ /* 0x000fca00078e0209 */
[----:B------:R-:W0:Y:S02]  /*d050*/  SHFL.IDX PT, R3, R9, 0x1f, 0x1f ;  /* 0x03e01f0009037f89 */ /* 0x000e2400000e0000 */
[----:B0-----:R-:W-:-:S04]  /*d060*/  IMAD R6, R3, UR4, RZ ;  /* 0x0000000403067c24 */ /* 0x001fc8000f8e02ff */
[----:B------:R-:W-:-:S05]  /*d070*/  IMAD.IADD R5, R6, 0x1, R5 ;  /* 0x0000000106057824 */ /* 0x000fca00078e0205 */
[----:B------:R-:W-:-:S13]  /*d080*/  ISETP.GT.AND P0, PT, R5, UR6, PT ;  /* 0x0000000605007c0c */ /* 0x000fda000bf04270 */
[----:B------:R-:W-:Y:S05]  /*d090*/  @!P0 BRA `(.L_x_304) ;  /* 0xfffffffc00588947 */ /* 0x000fea000383ffff */
[----:B------:R-:W-:-:S07]  /*d0a0*/  IMAD.MOV.U32 R2, RZ, RZ, R9 ;  /* 0x000000ffff027224 */ /* 0x000fce00078e0009 */
.L_x_300:
[----:B------:R-:W-:-:S05]  /*d0b0*/  IADD3 R7, -R6, R5, RZ ;  /* 0x0000000506077210 */ /* 0x000fca0007ffe1ff */
[----:B------:R-:W-:-:S05]  /*d0c0*/  IMAD R3, R2, UR4, R7 ;  /* 0x0000000402037c24 */ /* 0x000fca000f8e0207 */
[----:B------:R-:W-:-:S13]  /*d0d0*/  ISETP.GT.AND P0, PT, R3, UR6, PT ;  /* 0x0000000603007c0c */ /* 0x000fda000bf04270 */
[----:B------:R-:W-:-:S04]  /*d0e0*/  VOTE.ANY R8, PT, !P0 ;  /* 0x0000000000087806 */ /* 0x000fc800040e0100 */
[----:B------:R-:W0:Y:S01]  /*d0f0*/  POPC R5, R8 ;  /* 0x0000000800057309 */ /* 0x000e220000000000 */
[----:B------:R-:W-:Y:S01]  /*d100*/  ISETP.NE.AND P0, PT, R8, RZ, PT ;  /* 0x000000ff0800720c */ /* 0x000fe20003f05270 */
[----:B0-----:R-:W0:Y:S02]  /*d110*/  SHFL.IDX PT, R0, R0, R5, 0x1f ;  /* 0x00001f0500007589 */ /* 0x001e2400000e0000 */
[----:B0-----:R-:W-:-:S04]  /*d120*/  IABS R6, R0 ;  /* 0x0000000000067213 */ /* 0x001fc80000000000 */
[----:B------:R-:W0:Y:S08]  /*d130*/  I2F.RP R9, R6 ;  /* 0x0000000600097306 */ /* 0x000e300000209400 */
[----:B0-----:R-:W0:Y:S02]  /*d140*/  MUFU.RCP R9, R9 ;  /* 0x0000000900097308 */ /* 0x001e240000001000 */
[----:B0-----:R-:W-:-:S06]  /*d150*/  VIADD R3, R9, 0xffffffe ;  /* 0x0ffffffe09037836 */ /* 0x001fcc0000000000 */
[----:B------:R-:W0:Y:S02]  /*d160*/  F2I.FTZ.U32.TRUNC.NTZ R3, R3 ;  /* 0x0000000300037305 */ /* 0x000e24000021f000 */
[----:B0-----:R-:W-:Y:S01]  /*d170*/  IMAD.MOV R11, RZ, RZ, -R3 ;  /* 0x000000ffff0b7224 */ /* 0x001fe200078e0a03 */
[----:B------:R-:W-:Y:S06]  /*d180*/  @!P0 BRA `(.L_x_305) ;  /* 0x0000000000088947 */ /* 0x000fec0003800000 */
[----:B------:R-:W-:-:S05]  /*d190*/  VIADD R9, R5, 0xffffffff ;  /* 0xffffffff05097836 */ /* 0x000fca0000000000 */
[----:B------:R0:W1:Y:S02]  /*d1a0*/  SHFL.IDX PT, R16, R2, R9, 0x1f ;  /* 0x00001f0902107589 */ /* 0x00006400000e0000 */
.L_x_305:
[----:B-1----:R-:W-:Y:S02]  /*d1b0*/  IMAD R16, R16, UR4, R7 ;  /* 0x0000000410107c24 */ /* 0x002fe4000f8e0207 */
[----:B------:R-:W-:Y:S02]  /*d1c0*/  IMAD R7, R11, R6, RZ ;  /* 0x000000060b077224 */ /* 0x000fe400078e02ff */
[----:B0-----:R-:W-:Y:S01]  /*d1d0*/  IMAD.MOV.U32 R2, RZ, RZ, RZ ;  /* 0x000000ffff027224 */ /* 0x001fe200078e00ff */
[----:B------:R-:W-:Y:S01]  /*d1e0*/  IADD3 R17, -R16, UR6, RZ ;  /* 0x0000000610117c10 */ /* 0x000fe2000fffe1ff */
[----:B------:R-:W-:Y:S02]  /*d1f0*/  IMAD.IADD R19, R5, 0x1, R19 ;  /* 0x0000000105137824 */ /* 0x000fe400078e0213 */
[----:B------:R-:W-:Y:S01]  /*d200*/  IMAD.HI.U32 R2, R3, R7, R2 ;  /* 0x0000000703027227 */ /* 0x000fe200078e0002 */
[----:B------:R-:W-:Y:S02]  /*d210*/  IABS R7, R0 ;  /* 0x0000000000077213 */ /* 0x000fe40000000000 */
[----:B------:R-:W-:-:S03]  /*d220*/  IABS R3, R17 ;  /* 0x0000001100037213 */ /* 0x000fc60000000000 */
[----:B------:R-:W-:Y:S02]  /*d230*/  IMAD.MOV R7, RZ, RZ, -R7 ;  /* 0x000000ffff077224 */ /* 0x000fe400078e0a07 */
[----:B------:R-:W-:-:S04]  /*d240*/  IMAD.HI.U32 R2, R2, R3, RZ ;  /* 0x0000000302027227 */ /* 0x000fc800078e00ff */
[----:B------:R-:W-:-:S05]  /*d250*/  IMAD R3, R2, R7, R3 ;  /* 0x0000000702037224 */ /* 0x000fca00078e0203 */
[----:B------:R-:W-:-:S13]  /*d260*/  ISETP.GT.U32.AND P0, PT, R6, R3, PT ;  /* 0x000000030600720c */ /* 0x000fda0003f04070 */
[----:B------:R-:W-:Y:S02]  /*d270*/  @!P0 IMAD.IADD R3, R3, 0x1, -R6 ;  /* 0x0000000103038824 */ /* 0x000fe400078e0a06 */
[----:B------:R-:W-:-:S03]  /*d280*/  @!P0 VIADD R2, R2, 0x1 ;  /* 0x0000000102028836 */ /* 0x000fc60000000000 */
[----:B------:R-:W-:Y:S02]  /*d290*/  ISETP.GE.U32.AND P0, PT, R3, R6, PT ;  /* 0x000000060300720c */ /* 0x000fe40003f06070 */
[----:B------:R-:W-:-:S11]  /*d2a0*/  LOP3.LUT R3, R17, R0, RZ, 0x3c, !PT ;  /* 0x0000000011037212 */ /* 0x000fd600078e3cff */
[----:B------:R-:W-:Y:S01]  /*d2b0*/  @P0 VIADD R2, R2, 0x1 ;  /* 0x0000000102020836 */ /* 0x000fe20000000000 */
[----:B------:R-:W-:-:S13]  /*d2c0*/  ISETP.GE.AND P0, PT, R3, RZ, PT ;  /* 0x000000ff0300720c */ /* 0x000fda0003f06270 */
[----:B------:R-:W-:Y:S01]  /*d2d0*/  @!P0 IMAD.MOV R2, RZ, RZ, -R2 ;  /* 0x000000ffff028224 */ /* 0x000fe200078e0a02 */
[----:B------:R-:W-:-:S13]  /*d2e0*/  ISETP.NE.AND P0, PT, R0, RZ, PT ;  /* 0x000000ff0000720c */ /* 0x000fda0003f05270 */
[----:B------:R-:W-:-:S05]  /*d2f0*/  @!P0 LOP3.LUT R2, RZ, R0, RZ, 0x33, !PT ;  /* 0x00000000ff028212 */ /* 0x000fca00078e33ff */
[--C-:B------:R-:W-:Y:S02]  /*d300*/  IMAD.MOV R3, RZ, RZ, -R2.reuse ;  /* 0x000000ffff037224 */ /* 0x100fe400078e0a02 */
[----:B------:R-:W-:Y:S02]  /*d310*/  IMAD.MOV.U32 R18, RZ, RZ, R2 ;  /* 0x000000ffff127224 */ /* 0x000fe400078e0002 */
[----:B------:R-:W-:Y:S01]  /*d320*/  IMAD R17, R0, R3, R17 ;  /* 0x0000000300117224 */ /* 0x000fe200078e0211 */
[----:B------:R-:W-:Y:S06]  /*d330*/  BRA `(.L_x_306) ;  /* 0x00000000000c7947 */ /* 0x000fec0003800000 */
.L_x_301:
[----:B------:R-:W-:Y:S02]  /*d340*/  IMAD.MOV.U32 R17, RZ, RZ, RZ ;  /* 0x000000ffff117224 */ /* 0x000fe400078e00ff */
[----:B------:R-:W-:Y:S02]  /*d350*/  IMAD.U32 R16, RZ, RZ, UR6 ;  /* 0x00000006ff107e24 */ /* 0x000fe4000f8e00ff */
[----:B------:R-:W-:-:S07]  /*d360*/  IMAD.MOV.U32 R18, RZ, RZ, RZ ;  /* 0x000000ffff127224 */ /* 0x000fce00078e00ff */
.L_x_306:
[----:B------:R-:W0:Y:S01]  /*d370*/  S2R R0, SR_TID.X ;  /* 0x0000000000007919 */ /* 0x000e220000002100 */
[----:B------:R-:W-:Y:S01]  /*d380*/  STL [R1+0x28], RZ ;  /* 0x000028ff01007387 */ /* 0x000fe20000100800 */
[----:B0-----:R-:W-:-:S04]  /*d390*/  LOP3.LUT R0, R0, 0x1f, RZ, 0xc0, !PT ;  /* 0x0000001f00007812 */ /* 0x001fc800078ec0ff */
[----:B------:R-:W-:-:S13]  /*d3a0*/  ISETP.NE.AND P0, PT, R0, RZ, PT ;  /* 0x000000ff0000720c */ /* 0x000fda0003f05270 */
[----:B------:R-:W0:Y:S01]  /*d3b0*/  @!P0 S2R R3, SR_CgaCtaId ;  /* 0x0000000000038919 */ /* 0x000e220000008800 */
[----:B------:R-:W-:-:S04]  /*d3c0*/  @!P0 MOV R0, 0x400 ;  /* 0x0000040000008802 */ /* 0x000fc80000000f00 */
[----:B0-----:R-:W-:-:S05]  /*d3d0*/  @!P0 LEA R0, R3, R0, 0x18 ;  /* 0x0000000003008211 */ /* 0x001fca00078ec0ff */
[----:B------:R0:W-:Y:S01]  /*d3e0*/  @!P0 STS.128 [R0+0x368d0], R16 ;  /* 0x0368d01000008388 */ /* 0x0001e20000000c00 */
[----:B------:R-:W-:Y:S06]  /*d3f0*/  BAR.ARV 0x5, 0x120 ;  /* 0x0144800000007b1d */ /* 0x000fec0000002000 */
[----:B------:R-:W-:Y:S01]  /*d400*/  ISETP.GE.AND P0, PT, R19, UR5, PT ;  /* 0x0000000513007c0c */ /* 0x000fe2000bf06270 */
[----:B0-----:R-:W-:-:S05]  /*d410*/  IMAD.MOV.U32 R0, RZ, RZ, 0x1 ;  /* 0x00000001ff007424 */ /* 0x001fca00078e00ff */
[----:B------:R0:W-:Y:S04]  /*d420*/  STL [R1+0x8], R0 ;  /* 0x0000080001007387 */ /* 0x0001e80000100800 */
[----:B------:R0:W-:Y:S03]  /*d430*/  STL [R1], RZ ;  /* 0x000000ff01007387 */ /* 0x0001e60000100800 */
[----:B------:R-:W-:Y:S05]  /*d440*/  @P0 BRA `(.L_x_307) ;  /* 0x0000003c00f80947 */ /* 0x000fea0003800000 */
[----:B0-----:R-:W-:Y:S01]  /*d450*/  MOV R0, 0x1 ;  /* 0x0000000100007802 */ /* 0x001fe20000000f00 */
[----:B------:R0:W-:Y:S01]  /*d460*/  STL [R1], RZ ;  /* 0x000000ff01007387 */ /* 0x0001e20000100800 */
[----:B------:R-:W-:Y:S01]  /*d470*/  ULDC UR36, c[0x0][0xc] ;  /* 0x0000030000247ab9 */ /* 0x000fe20000000800 */
[----:B------:R-:W-:Y:S02]  /*d480*/  ULDC.64 UR38, c[0x0][0x198] ;  /* 0x0000660000267ab9 */ /* 0x000fe40000000a00 */
[----:B------:R0:W-:Y:S04]  /*d490*/  STL [R1+0x8], R0 ;  /* 0x0000080001007387 */ /* 0x0001e80000100800 */
[----:B------:R0:W-:Y:S02]  /*d4a0*/  STL [R1+0x28], RZ ;  /* 0x000028ff01007387 */ /* 0x0001e40000100800 */
.L_x_372:
[----:B-1----:R-:W1:Y:S02]  /*d4b0*/  LDC.64 R2, c[0x0][0xc60] ;  /* 0x00031800ff027b82 */ /* 0x002e640000000a00 */
[----:B-1----:R-:W-:-:S05]  /*d4c0*/  IMAD.WIDE R2, R19, 0x4, R2 ;  /* 0x0000000413027825 */ /* 0x002fca00078e0202 */
[----:B------:R-:W2:Y:S01]  /*d4d0*/  LDG.E R5, desc[UR60][R2.64] ;  /* 0x0000003c02057981 */ /* 0x000ea2000c1e1900 */
[----:B------:R-:W-:Y:S05]  /*d4e0*/  YIELD ;  /* 0x0000000000007946 */ /* 0x000fea0003800000 */
[----:B------:R-:W-:Y:S01]  /*d4f0*/  ULDC.64 UR4, c[0x0][0xa28] ;  /* 0x00028a0000047ab9 */ /* 0x000fe20000000a00 */
[----:B0-----:R-:W-:Y:S01]  /*d500*/  IMAD.MOV.U32 R0, RZ, RZ, RZ ;  /* 0x000000ffff007224 */ /* 0x001fe200078e00ff */
[----:B------:R-:W-:-:S04]  /*d510*/  ISETP.NE.U32.AND P0, PT, RZ, UR4, PT ;  /* 0x00000004ff007c0c */ /* 0x000fc8000bf05070 */
[----:B------:R-:W-:Y:S01]  /*d520*/  ISETP.NE.AND.EX P0, PT, RZ, UR5, PT, P0 ;  /* 0x00000005ff007c0c */ /* 0x000fe2000bf05300 */
[----:B------:R-:W-:Y:S01]  /*d530*/  IMAD.MOV.U32 R6, RZ, RZ, RZ ;  /* 0x000000ffff067224 */ /* 0x000fe200078e00ff */
[----:B--2---:R-:W-:Y:S01]  /*d540*/  SHF.R.S32.HI R4, RZ, 0x1f, R5 ;  /* 0x0000001fff047819 */ /* 0x004fe20000011405 */
[----:B------:R-:W-:-:S10]  /*d550*/  IMAD.SHL.U32 R7, R5, 0x4, RZ ;  /* 0x0000000405077824 */ /* 0x000fd400078e00ff */
[C---:B------:R-:W-:Y:S01]  /*d560*/  @P0 LEA R2, P1, R5.reuse, UR4, 0x2 ;  /* 0x0000000405020c11 */ /* 0x040fe2000f8210ff */
[----:B------:R-:W-:Y:S03]  /*d570*/  STL [R1+0x14], R5 ;  /* 0x0000140501007387 */ /* 0x000fe60000100800 */
[----:B------:R-:W-:Y:S01]  /*d580*/  @P0 LEA.HI.X R3, R5, UR5, R4, 0x2, P1 ;  /* 0x0000000505030c11 */ /* 0x000fe200088f1404 */
[----:B------:R-:W-:-:S04]  /*d590*/  ULDC.64 UR4, c[0x0][0xa00] ;  /* 0x0002800000047ab9 */ /* 0x000fc80000000a00 */
[----:B------:R0:W5:Y:S01]  /*d5a0*/  @P0 LDG.E R0, desc[UR60][R2.64] ;  /* 0x0000003c02000981 */ /* 0x000162000c1e1900 */
[----:B------:R-:W-:-:S04]  /*d5b0*/  ISETP.NE.U32.AND P0, PT, RZ, UR4, PT ;  /* 0x00000004ff007c0c */ /* 0x000fc8000bf05070 */
[----:B------:R-:W-:-:S13]  /*d5c0*/  ISETP.NE.AND.EX P0, PT, RZ, UR5, PT, P0 ;  /* 0x00000005ff007c0c */ /* 0x000fda000bf05300 */
[----:B0-----:R-:W-:-:S04]  /*d5d0*/  @P0 LEA R2, P1, R5, UR4, 0x2 ;  /* 0x0000000405020c11 */ /* 0x001fc8000f8210ff */
[----:B------:R-:W-:Y:S01]  /*d5e0*/  @P0 LEA.HI.X R3, R5, UR5, R4, 0x2, P1 ;  /* 0x0000000505030c11 */ /* 0x000fe200088f1404 */
[----:B------:R-:W-:-:S04]  /*d5f0*/  ULDC.64 UR4, c[0x0][0xa20] ;  /* 0x0002880000047ab9 */ /* 0x000fc80000000a00 */
[----:B------:R-:W2:Y:S01]  /*d600*/  @P0 LDG.E R6, desc[UR60][R2.64] ;  /* 0x0000003c02060981 */ /* 0x000ea2000c1e1900 */
[----:B------:R-:W-:-:S04]  /*d610*/  ISETP.NE.U32.AND P0, PT, RZ, UR4, PT ;  /* 0x00000004ff007c0c */ /* 0x000fc8000bf05070 */
[----:B------:R-:W-:Y:S01]  /*d620*/  ISETP.NE.AND.EX P0, PT, RZ, UR5, PT, P0 ;  /* 0x00000005ff007c0c */ /* 0x000fe2000bf05300 */
[----:B--2---:R0:W-:Y:S04]  /*d630*/  STL [R1+0x2c], R6 ;  /* 0x00002c0601007387 */ /* 0x0041e80000100800 */
[----:B------:R1:W-:Y:S01]  /*d640*/  STL [R1+0x1c], R7 ;  /* 0x00001c0701007387 */ /* 0x0003e20000100800 */
[----:B0-----:R-:W-:-:S07]  /*d650*/  SHF.L.U64.HI R6, R5, 0x2, R4 ;  /* 0x0000000205067819 */ /* 0x001fce0000010204 */
[C---:B------:R-:W-:Y:S01]  /*d660*/  @P0 IADD3 R4, P1, R7.reuse, UR4, RZ ;  /* 0x0000000407040c10 */ /* 0x040fe2000ff3e0ff */
[----:B------:R0:W-:Y:S03]  /*d670*/  STL [R1+0x20], R6 ;  /* 0x0000200601007387 */ /* 0x0001e60000100800 */
[----:B------:R-:W-:Y:S01]  /*d680*/  @P0 IADD3.X R5, R6, UR5, RZ, P1, !PT ;  /* 0x0000000506050c10 */ /* 0x000fe20008ffe4ff */
[----:B------:R-:W-:Y:S02]  /*d690*/  ULDC.64 UR4, c[0x0][0xa08] ;  /* 0x0002820000047ab9 */ /* 0x000fe40000000a00 */
[----:B------:R-:W-:Y:S01]  /*d6a0*/  IADD3 R2, P1, R7, UR4, RZ ;  /* 0x0000000407027c10 */ /* 0x000fe2000ff3e0ff */
[----:B-1----:R-:W-:-:S03]  /*d6b0*/  IMAD.MOV.U32 R7, RZ, RZ, RZ ;  /* 0x000000ffff077224 */ /* 0x002fc600078e00ff */
[----:B------:R-:W-:Y:S02]  /*d6c0*/  IADD3.X R3, R6, UR5, RZ, P1, !PT ;  /* 0x0000000506037c10 */ /* 0x000fe40008ffe4ff */
[----:B------:R-:W-:-:S04]  /*d6d0*/  ISETP.NE.U32.AND P1, PT, RZ, UR4, PT ;  /* 0x00000004ff007c0c */ /* 0x000fc8000bf25070 */
[----:B------:R-:W-:Y:S01]  /*d6e0*/  ISETP.NE.AND.EX P1, PT, RZ, UR5, PT, P1 ;  /* 0x00000005ff007c0c */ /* 0x000fe2000bf25310 */
[----:B------:R-:W-:Y:S02]  /*d6f0*/  ULDC.64 UR4, c[0x0][0x3f8] ;  /* 0x0000fe0000047ab9 */ /* 0x000fe40000000a00 */
[----:B------:R-:W-:-:S03]  /*d700*/  UISETP.NE.U32.AND UP0, UPT, UR4, URZ, UPT ;  /* 0x0000003f0400728c */ /* 0x000fc6000bf05070 */
[----:B------:R-:W-:Y:S01]  /*d710*/  ULDC UR4, c[0x0][0x404] ;  /* 0x0001010000047ab9 */ /* 0x000fe20000000800 */
[----:B------:R-:W-:-:S03]  /*d720*/  UISETP.NE.AND.EX UP0, UPT, UR5, URZ, UPT, UP0 ;  /* 0x0000003f0500728c */ /* 0x000fc6000bf05300 */
[----:B------:R-:W-:Y:S01]  /*d730*/  ULDC UR5, c[0x0][0x2e0] ;  /* 0x0000b80000057ab9 */ /* 0x000fe20000000800 */
[----:B------:R-:W-:Y:S02]  /*d740*/  USEL UR4, UR4, 0x1, UP0 ;  /* 0x0000000104047887 */ /* 0x000fe40008000000 */
[----:B------:R1:W5:Y:S02]  /*d750*/  @P1 LDG.E R7, desc[UR60][R2.64] ;  /* 0x0000003c02071981 */ /* 0x000364000c1e1900 */
[----:B------:R-:W-:-:S06]  /*d760*/  UIMAD UR4, UR4, UR5, URZ ;  /* 0x00000005040472a4 */ /* 0x000fcc000f8e023f */
[----:B0-----:R-:W-:-:S06]  /*d770*/  IMAD.U32 R6, RZ, RZ, UR4 ;  /* 0x00000004ff067e24 */ /* 0x001fcc000f8e00ff */
[----:B------:R1:W5:Y:S01]  /*d780*/  @P0 LDG.E R6, desc[UR60][R4.64] ;  /* 0x0000003c04060981 */ /* 0x000362000c1e1900 */
[----:B------:R-:W-:Y:S05]  /*d790*/  @P0 BRA `(.L_x_308) ;  /* 0x0000000000100947 */ /* 0x000fea0003800000 */
[----:B------:R-:W-:Y:S05]  /*d7a0*/  @!P1 BRA `(.L_x_308) ;  /* 0x00000000000c9947 */ /* 0x000fea0003800000 */
[----:B-----5:R-:W2:Y:S04]  /*d7b0*/  LDG.E R6, desc[UR60][R2.64] ;  /* 0x0000003c02067981 */ /* 0x020ea8000c1e1900 */
[----:B-1----:R-:W2:Y:S02]  /*d7c0*/  LDG.E R5, desc[UR60][R2.64+0x4] ;  /* 0x0000043c02057981 */ /* 0x002ea4000c1e1900 */
[----:B--2---:R-:W-:-:S07]  /*d7d0*/  IMAD.IADD R6, R5, 0x1, -R6 ;  /* 0x0000000105067824 */ /* 0x004fce00078e0a06 */
.L_x_308:
[--C-:B-1---5:R-:W-:Y:S01]  /*d7e0*/  IMAD.IADD R4, R6, 0x1, -R0.reuse ;  /* 0x0000000106047824 */ /* 0x122fe200078e0a00 */
[----:B------:R-:W-:Y:S01]  /*d7f0*/  BSSY B6, `(.L_x_309) ;  /* 0x0000326000067945 */ /* 0x000fe20003800000 */
[----:B------:R-:W-:Y:S02]  /*d800*/  IMAD.IADD R3, R7, 0x1, R0 ;  /* 0x0000000107037824 */ /* 0x000fe400078e0200 */
[----:B------:R-:W-:Y:S01]  /*d810*/  IMAD.MOV.U32 R2, RZ, RZ, RZ ;  /* 0x000000ffff027224 */ /* 0x000fe200078e00ff */
[----:B------:R-:W-:Y:S01]  /*d820*/  STL [R1+0x24], R4 ;  /* 0x0000240401007387 */ /* 0x000fe20000100800 */
[----:B------:R-:W-:-:S03]  /*d830*/  ISETP.GT.AND P0, PT, R4, RZ, PT ;  /* 0x000000ff0400720c */ /* 0x000fc60003f04270 */
[----:B------:R0:W-:Y:S02]  /*d840*/  STL [R1+0x4], R3 ;  /* 0x0000040301007387 */ /* 0x0001e40000100800 */
[----:B0-----:R-:W-:-:S04]  /*d850*/  VIADD R3, R4, 0x6f ;  /* 0x0000006f04037836 */ /* 0x001fc80000000000 */
[----:B------:R-:W-:-:S05]  /*d860*/  IMAD.HI R2, R3, -0x6db6db6d, R2 ;  /* 0x9249249303027827 */ /* 0x000fca00078e0202 */
[----:B------:R-:W-:-:S04]  /*d870*/  SHF.R.U32.HI R3, RZ, 0x1f, R2 ;  /* 0x0000001fff037819 */ /* 0x000fc80000011602 */
[----:B------:R-:W-:-:S05]  /*d880*/  LEA.HI.SX32 R0, R2, R3, 0x1a ;  /* 0x0000000302007211 */ /* 0x000fca00078fd2ff */
[----:B------:R0:W-:Y:S01]  /*d890*/  STL [R1+0x18], R0 ;  /* 0x0000180001007387 */ /* 0x0001e20000100800 */
[----:B------:R-:W-:Y:S05]  /*d8a0*/  @P0 BRA `(.L_x_310) ;  /* 0x0000000000440947 */ /* 0x000fea0003800000 */
[----:B------:R-:W1:Y:S02]  /*d8b0*/  S2R R4, SR_TID.X ;  /* 0x0000000000047919 */ /* 0x000e640000002100 */
[----:B-1----:R-:W-:-:S04]  /*d8c0*/  LOP3.LUT R4, R4, 0x1f, RZ, 0xc0, !PT ;  /* 0x0000001f04047812 */ /* 0x002fc800078ec0ff */
[----:B------:R-:W-:-:S13]  /*d8d0*/  ISETP.NE.AND P1, PT, R4, RZ, PT ;  /* 0x000000ff0400720c */ /* 0x000fda0003f25270 */
[----:B------:R-:W-:Y:S05]  /*d8e0*/  @P1 BRA `(.L_x_311) ;  /* 0x0000003000581947 */ /* 0x000fea0003800000 */
[----:B------:R-:W1:Y:S01]  /*d8f0*/  S2R R7, SR_LANEID ;  /* 0x0000000000077919 */ /* 0x000e620000000000 */
[----:B------:R-:W-:Y:S01]  /*d900*/  VOTEU.ANY UR4, UPT, PT ;  /* 0x0000000000047886 */ /* 0x000fe200038e0100 */
[----:B------:R-:W2:Y:S01]  /*d910*/  LDC.64 R2, c[0x0][0xc38] ;  /* 0x00030e00ff027b82 */ /* 0x000ea20000000a00 */
[----:B0-----:R-:W1:Y:S08]  /*d920*/  FLO.U32 R0, UR4 ;  /* 0x0000000400007d00 */ /* 0x001e7000080e0000 */
[----:B------:R-:W2:Y:S01]  /*d930*/  POPC R5, UR4 ;  /* 0x0000000400057d09 */ /* 0x000ea20008000000 */
[----:B-1----:R-:W-:-:S13]  /*d940*/  ISETP.EQ.U32.AND P0, PT, R0, R7, PT ;  /* 0x000000070000720c */ /* 0x002fda0003f02070 */
[----:B--2---:R-:W2:Y:S01]  /*d950*/  @P0 ATOMG.E.ADD.STRONG.GPU PT, R3, desc[UR60][R2.64], R5 ;  /* 0x00000005020309a8 */ /* 0x004ea200081ee1fc */
[----:B------:R-:W0:Y:S02]  /*d960*/  S2R R4, SR_LTMASK ;  /* 0x0000000000047919 */ /* 0x000e240000003900 */
[----:B0-----:R-:W-:-:S04]  /*d970*/  LOP3.LUT R4, R4, UR4, RZ, 0xc0, !PT ;  /* 0x0000000404047c12 */ /* 0x001fc8000f8ec0ff */
[----:B------:R-:W0:Y:S01]  /*d980*/  POPC R7, R4 ;  /* 0x0000000400077309 */ /* 0x000e220000000000 */
[----:B--2---:R-:W0:Y:S02]  /*d990*/  SHFL.IDX PT, R0, R3, R0, 0x1f ;  /* 0x00001f0003007589 */ /* 0x004e2400000e0000 */
[----:B0-----:R-:W-:Y:S01]  /*d9a0*/  IADD3 R16, R0, UR36, R7 ;  /* 0x0000002400107c10 */ /* 0x001fe2000fffe007 */
[----:B------:R-:W-:Y:S06]  /*d9b0*/  BRA `(.L_x_311) ;  /* 0x0000003000247947 */ /* 0x000fec0003800000 */
.L_x_310:
[----:B------:R-:W1:Y:S01]  /*d9c0*/  S2R R3, SR_CgaCtaId ;  /* 0x0000000000037919 */ /* 0x000e620000008800 */
[----:B0-----:R-:W-:-:S04]  /*d9d0*/  MOV R0, 0x400 ;  /* 0x0000040000007802 */ /* 0x001fc80000000f00 */
[----:B-1----:R-:W-:-:S05]  /*d9e0*/  LEA R2, R3, R0, 0x18 ;  /* 0x0000000003027211 */ /* 0x002fca00078ec0ff */
[----:B------:R0:W-:Y:S01]  /*d9f0*/  STL [R1+0x10], R2 ;  /* 0x0000100201007387 */ /* 0x0001e20000100800 */
[----:B------:R-:W-:-:S05]  /*da00*/  VIADD R0, R2, 0x21400 ;  /* 0x0002140002007836 */ /* 0x000fca0000000000 */
[----:B------:R-:W-:-:S13]  /*da10*/  LOP3.LUT P0, RZ, R0, 0x3ff, RZ, 0xc0, !PT ;  /* 0x000003ff00ff7812 */ /* 0x000fda000780c0ff */
[----:B0-----:R-:W-:Y:S05]  /*da20*/  @!P0 BRA `(.L_x_312) ;  /* 0x0000000000408947 */ /* 0x001fea0003800000 */
[----:B------:R-:W-:Y:S01]  /*da30*/  MOV R2, 0x0 ;  /* 0x0000000000027802 */ /* 0x000fe20000000f00 */
[----:B------:R-:W-:Y:S01]  /*da40*/  ULDC.64 UR6, c[0x4][0xa8] ;  /* 0x01002a0000067ab9 */ /* 0x000fe20000000a00 */
[----:B------:R-:W-:Y:S01]  /*da50*/  ULDC.64 UR8, c[0x4][0xb0] ;  /* 0x01002c0000087ab9 */ /* 0x000fe20000000a00 */
[----:B------:R-:W-:Y:S01]  /*da60*/  ULDC.64 UR4, c[0x4][0x8] ;  /* 0x0100020000047ab9 */ /* 0x000fe20000000a00 */
[----:B------:R-:W-:Y:S01]  /*da70*/  IMAD.U32 R4, RZ, RZ, UR6 ;  /* 0x00000006ff047e24 */ /* 0x000fe2000f8e00ff */
[----:B------:R-:W-:Y:S01]  /*da80*/  MOV R11, UR5 ;  /* 0x00000005000b7c02 */ /* 0x000fe20008000f00 */
[----:B------:R-:W0:Y:S01]  /*da90*/  LDC.64 R2, c[0x4][R2] ;  /* 0x0100000002027b82 */ /* 0x000e220000000a00 */
        /* <DEDUP_REMOVED lines=8> */
[----:B0-----:R-:W-:Y:S05]  /*db20*/  CALL.ABS.NOINC R2 ;  /* 0x0000000002007343 */ /* 0x001fea0003c00000 */
.L_x_312:
        /* <DEDUP_REMOVED lines=8> */
[----:B------:R0:W1:Y:S01]  /*dbb0*/  LDC.64 R2, c[0x4][R0] ;  /* 0x0100000000027b82 */ /* 0x0000620000000a00 */
        /* <DEDUP_REMOVED lines=8> */
[----:B0-----:R-:W-:-:S07]  /*dc40*/  IMAD.MOV.U32 R13, RZ, RZ, RZ ;  /* 0x000000ffff0d7224 */ /* 0x001fce00078e00ff */
[----:B------:R-:W-:-:S07]  /*dc50*/  LEPC R20, `(.L_x_314) ;  /* 0x000000001014794e */ /* 0x000fce0000000000 */
[----:B-1----:R-:W-:Y:S05]  /*dc60*/  CALL.ABS.NOINC R2 ;  /* 0x0000000002007343 */ /* 0x002fea0003c00000 */
.L_x_314:
        /* <DEDUP_REMOVED lines=16> */
.L_x_313:
[----:B------:R-:W2:Y:S01]  /*dd70*/  LDL.LU R2, [R1+0x1c] ;  /* 0x00001c0001027983 */ /* 0x000ea20000300800 */
[----:B------:R-:W-:-:S03]  /*dd80*/  ULDC.64 UR4, c[0x0][0x9f8] ;  /* 0x00027e0000047ab9 */ /* 0x000fc60000000a00 */
[----:B------:R-:W3:Y:S04]  /*dd90*/  LDL.LU R0, [R1+0x20] ;  /* 0x0000200001007983 */ /* 0x000ee80000300800 */
[----:B------:R-:W4:Y:S04]  /*dda0*/  LDL.LU R4, [R1+0x2c] ;  /* 0x00002c0001047983 */ /* 0x000f280000300800 */
[----:B------:R-:W4:Y:S01]  /*ddb0*/  LDL.LU R8, [R1+0x14] ;  /* 0x0000140001087983 */ /* 0x000f220000300800 */
[----:B------:R-:W-:-:S04]  /*ddc0*/  ISETP.NE.U32.AND P0, PT, RZ, UR4, PT ;  /* 0x00000004ff007c0c */ /* 0x000fc8000bf05070 */
[----:B------:R-:W-:Y:S01]  /*ddd0*/  ISETP.NE.AND.EX P0, PT, RZ, UR5, PT, P0 ;  /* 0x00000005ff007c0c */ /* 0x000fe2000bf05300 */
[----:B------:R-:W0:Y:S02]  /*dde0*/  S2R R9, SR_TID.X ;  /* 0x0000000000097919 */ /* 0x000e240000002100 */
[----:B0-----:R-:W-:-:S04]  /*ddf0*/  LOP3.LUT R9, R9, 0x1f, RZ, 0xc0, !PT ;  /* 0x0000001f09097812 */ /* 0x001fc800078ec0ff */
[----:B------:R-:W-:-:S13]  /*de00*/  ISETP.NE.AND P6, PT, R9, RZ, PT ;  /* 0x000000ff0900720c */ /* 0x000fda0003fc5270 */
[----:B------:R-:W-:-:S05]  /*de10*/  VOTEU.ALL UP1, P6 ;  /* 0x00000000003f7886 */ /* 0x000fca0003020000 */
[----:B------:R-:W-:-:S04]  /*de20*/  @!UP1 UIADD3 UR8, UP0, UR38, 0x270, URZ ;  /* 0x0000027026089890 */ /* 0x000fc8000ff1e03f */
[----:B------:R-:W-:-:S03]  /*de30*/  @!UP1 UIADD3.X UR9, URZ, UR39, URZ, UP0, !UPT ;  /* 0x000000273f099290 */ /* 0x000fc600087fe43f */
[----:B------:R-:W-:Y:S01]  /*de40*/  VOTEU.ALL UP0, P6 ;  /* 0x00000000003f7886 */ /* 0x000fe20003000000 */
[----:B--2---:R-:W-:-:S04]  /*de50*/  @P0 IADD3 R2, P1, R2, UR4, RZ ;  /* 0x0000000402020c10 */ /* 0x004fc8000ff3e0ff */
[----:B---3--:R-:W-:Y:S01]  /*de60*/  @P0 IADD3.X R3, R0, UR5, RZ, P1, !PT ;  /* 0x0000000500030c10 */ /* 0x008fe20008ffe4ff */
[----:B------:R-:W-:Y:S01]  /*de70*/  ULDC.64 UR4, c[0x0][0xa00] ;  /* 0x0002800000047ab9 */ /* 0x000fe20000000a00 */
[----:B----4-:R-:W-:Y:S02]  /*de80*/  IMAD R17, R17, 0x80, R4 ;  /* 0x0000008011117824 */ /* 0x010fe400078e0204 */
[----:B------:R-:W0:Y:S01]  /*de90*/  LDC R4, c[0x0][0x428] ;  /* 0x00010a00ff047b82 */ /* 0x000e220000000800 */
[----:B------:R-:W-:-:S06]  /*dea0*/  IMAD.MOV.U32 R0, RZ, RZ, R8 ;  /* 0x000000ffff007224 */ /* 0x000fcc00078e0008 */
[----:B------:R1:W5:Y:S01]  /*deb0*/  @P0 LDG.E R0, desc[UR60][R2.64] ;  /* 0x0000003c02000981 */ /* 0x000362000c1e1900 */
[----:B------:R-:W-:Y:S02]  /*dec0*/  PLOP3.LUT P1, PT, P6, PT, PT, 0x8, 0x0 ;  /* 0x000000000000781c */ /* 0x000fe4000372e170 */
[----:B0-----:R-:W-:Y:S01]  /*ded0*/  ISETP.NE.AND P0, PT, R4, 0x1, PT ;  /* 0x000000010400780c */ /* 0x001fe20003f05270 */
[----:B------:R-:W-:-:S12]  /*dee0*/  IMAD.MOV.U32 R4, RZ, RZ, R18 ;  /* 0x000000ffff047224 */ /* 0x000fd800078e0012 */
[----:B------:R-:W0:Y:S08]  /*def0*/  @P0 LDC R7, c[0x0][0x42c] ;  /* 0x00010b00ff070b82 */ /* 0x000e300000000800 */
[----:B------:R-:W2:Y:S01]  /*df00*/  @P0 LDC R5, c[0x0][0x430] ;  /* 0x00010c00ff050b82 */ /* 0x000ea20000000800 */
[----:B0-----:R-:W-:-:S05]  /*df10*/  @P0 IMAD.HI.U32 R6, R18, R7, RZ ;  /* 0x0000000712060227 */ /* 0x001fca00078e00ff */
[----:B--2---:R-:W-:Y:S02]  /*df20*/  @P0 SHF.R.U32.HI R4, RZ, R5, R6 ;  /* 0x00000005ff040219 */ /* 0x004fe40000011606 */
[----:B------:R-:W-:-:S04]  /*df30*/  ISETP.NE.U32.AND P0, PT, RZ, UR4, PT ;  /* 0x00000004ff007c0c */ /* 0x000fc8000bf05070 */
[----:B------:R-:W-:-:S04]  /*df40*/  ISETP.NE.AND.EX P0, PT, RZ, UR5, PT, P0 ;  /* 0x00000005ff007c0c */ /* 0x000fc8000bf05300 */
[----:B-1----:R-:W-:-:S09]  /*df50*/  SEL R6, R8, RZ, !P0 ;  /* 0x000000ff08067207 */ /* 0x002fd20004000000 */
.L_x_315:
[----:B------:R-:W-:Y:S02]  /*df60*/  PLOP3.LUT P0, PT, P0, P1, PT, 0xa2, 0x0 ;  /* 0x000000000000781c */ /* 0x000fe40000703472 */
[----:B------:R-:W-:Y:S01]  /*df70*/  @P1 R2UR P0, UR7, R6 ;  /* 0x00000000060712ca */ /* 0x000fe20000000000 */
[----:B------:R-:W-:-:S07]  /*df80*/  UMOV UR4, URZ ;  /* 0x0000003f00047c82 */ /* 0x000fce0008000000 */
[----:B------:R-:W-:Y:S02]  /*df90*/  PLOP3.LUT P0, PT, P0, P1, PT, 0xa2, 0x0 ;  /* 0x000000000000781c */ /* 0x000fe40000703472 */
[----:B------:R-:W-:-:S08]  /*dfa0*/  @P1 R2UR.OR P0, UR6, R18 ;  /* 0x00000000120612ca */ /* 0x000fd00000100000 */
[----:B------:R-:W-:Y:S02]  /*dfb0*/  PLOP3.LUT P0, PT, P0, P1, PT, 0xa2, 0x0 ;  /* 0x000000000000781c */ /* 0x000fe40000703472 */
[----:B------:R-:W-:-:S08]  /*dfc0*/  @P1 R2UR.OR P0, UR5, R17 ;  /* 0x00000000110512ca */ /* 0x000fd00000100000 */
[----:B------:R-:W-:-:S05]  /*dfd0*/  @P1 PLOP3.LUT P1, PT, P0, PT, PT, 0x80, 0x0 ;  /* 0x000000000000181c */ /* 0x000fca000072f070 */
[----:B------:R0:W-:Y:S08]  /*dfe0*/  @!UP0 UTMAPF.L2.4D [UR4], [UR8] ;  /* 0x00000004080085b8 */ /* 0x0001f00008018000 */
[----:B0-----:R-:W-:Y:S05]  /*dff0*/  @P1 BRA.U.ANY `(.L_x_315) ;  /* 0xfffffffd00d81947 */ /* 0x001fea000393ffff */
[----:B------:R-:W0:Y:S01]  /*e000*/  S2R R2, SR_TID.X ;  /* 0x0000000000027919 */ /* 0x000e220000002100 */
[----:B------:R-:W-:Y:S01]  /*e010*/  UMOV UR4, 0x40 ;  /* 0x0000004000047882 */ /* 0x000fe20000000000 */
[----:B0-----:R-:W-:-:S04]  /*e020*/  LOP3.LUT R2, R2, 0x1f, RZ, 0xc0, !PT ;  /* 0x0000001f02027812 */ /* 0x001fc800078ec0ff */
[----:B------:R-:W-:-:S04]  /*e030*/  ISETP.NE.AND P2, PT, R2, RZ, PT ;  /* 0x000000ff0200720c */ /* 0x000fc80003f45270 */
[----:B------:R-:W-:-:S09]  /*e040*/  PLOP3.LUT P1, PT, P2, PT, PT, 0x8, 0x0 ;  /* 0x000000000000781c */ /* 0x000fd2000172e170 */
[----:B------:R-:W-:-:S05]  /*e050*/  VOTEU.ALL UP0, P2 ;  /* 0x00000000003f7886 */ /* 0x000fca0001000000 */
.L_x_316:
[----:B------:R-:W-:Y:S02]  /*e060*/  PLOP3.LUT P0, PT, P0, P1, PT, 0xa2, 0x0 ;  /* 0x000000000000781c */ /* 0x000fe40000703472 */
[----:B------:R-:W-:-:S08]  /*e070*/  @P1 R2UR P0, UR7, R6 ;  /* 0x00000000060712ca */ /* 0x000fd00000000000 */
        /* <DEDUP_REMOVED lines=13> */
.L_x_317:
        /* <DEDUP_REMOVED lines=9> */
[----:B------:R-:W0:Y:S01]  /*e1e0*/  LDC.64 R2, c[0x0][0x3f8] ;  /* 0x0000fe00ff027b82 */ /* 0x000e220000000a00 */
[----:B------:R-:W-:Y:S02]  /*e1f0*/  ULDC.64 UR4, c[0x0][0xa08] ;  /* 0x0002820000047ab9 */ /* 0x000fe40000000a00 */
[----:B0-----:R-:W-:Y:S01]  /*e200*/  LOP3.LUT P0, RZ, R2, UR4, RZ, 0xfc, !PT ;  /* 0x0000000402ff7c12 */ /* 0x001fe2000f80fcff */
[----:B------:R-:W-:-:S03]  /*e210*/  UMOV UR4, 0xffffffff ;  /* 0xffffffff00047882 */ /* 0x000fc60000000000 */
[----:B------:R-:W-:-:S04]  /*e220*/  LOP3.LUT P0, RZ, R3, UR5, RZ, 0xfc, P0 ;  /* 0x0000000503ff7c12 */ /* 0x000fc8000800fcff */
[----:B-----5:R-:W-:Y:S01]  /*e230*/  SEL R5, R0, RZ, !P0 ;  /* 0x000000ff00057207 */ /* 0x020fe20004000000 */
[----:B------:R-:W-:Y:S08]  /*e240*/  BRA.DIV UR4, `(.L_x_318) ;  /* 0x0000003604d07947 */ /* 0x000ff0000b800000 */
.L_x_388:
[----:B------:R-:W2:Y:S01]  /*e250*/  LDL R7, [R1+0x18] ;  /* 0x0000180001077983 */ /* 0x000ea20000100800 */
[----:B------:R-:W-:Y:S01]  /*e260*/  UMOV UR4, 0xffffffff ;  /* 0xffffffff00047882 */ /* 0x000fe20000000000 */
[----:B------:R-:W-:Y:S01]  /*e270*/  SHF.R.S32.HI R12, RZ, 0x1f, R0 ;  /* 0x0000001fff0c7819 */ /* 0x000fe20000011400 */
[----:B--2---:R-:W-:Y:S01]  /*e280*/  VIADD R7, R7, 0xffffffff ;  /* 0xffffffff07077836 */ /* 0x004fe20000000000 */
[----:B------:R-:W-:Y:S06]  /*e290*/  BRA.DIV UR4, `(.L_x_319) ;  /* 0x0000003604f07947 */ /* 0x000fec000b800000 */
[----:B------:R-:W-:-:S13]  /*e2a0*/  ELECT P6, URZ, PT ;  /* 0x00000000003f782f */ /* 0x000fda00038c0000 */
.L_x_391:
[----:B------:R-:W-:Y:S05]  /*e2b0*/  @!P6 BRA `(.L_x_320) ;  /* 0x000000040034e947 */ /* 0x000fea0003800000 */
[----:B------:R0:W-:Y:S01]  /*e2c0*/  STL [R1+0xc], R7 ;  /* 0x00000c0701007387 */ /* 0x0001e20000100800 */
[----:B------:R-:W-:-:S04]  /*e2d0*/  ISETP.NE.U32.AND P0, PT, R2, RZ, PT ;  /* 0x000000ff0200720c */ /* 0x000fc80003f05070 */
[----:B------:R-:W-:-:S13]  /*e2e0*/  ISETP.NE.AND.EX P0, PT, R3, RZ, PT, P0 ;  /* 0x000000ff0300720c */ /* 0x000fda0003f05300 */
[----:B0-----:R-:W-:Y:S05]  /*e2f0*/  @!P0 BRA `(.L_x_321) ;  /* 0x00000000004c8947 */ /* 0x001fea0003800000 */
[----:B------:R-:W0:Y:S01]  /*e300*/  LDC R10, c[0x0][0x41c] ;  /* 0x00010700ff0a7b82 */ /* 0x000e220000000800 */
[----:B------:R-:W-:Y:S01]  /*e310*/  IMAD.MOV.U32 R5, RZ, RZ, R7 ;  /* 0x000000ffff057224 */ /* 0x000fe200078e0007 */
[----:B------:R-:W-:Y:S01]  /*e320*/  ULDC.64 UR4, c[0x0][0x408] ;  /* 0x0001020000047ab9 */ /* 0x000fe20000000a00 */
[----:B0-----:R-:W-:-:S13]  /*e330*/  ISETP.NE.AND P0, PT, R10, 0x1, PT ;  /* 0x000000010a00780c */ /* 0x001fda0003f05270 */
[----:B------:R-:W0:Y:S02]  /*e340*/  @P0 LDC.64 R8, c[0x0][0x420] ;  /* 0x00010800ff080b82 */ /* 0x000e240000000a00 */
[----:B0-----:R-:W-:-:S05]  /*e350*/  @P0 IMAD.HI.U32 R8, R7, R8, RZ ;  /* 0x0000000807080227 */ /* 0x001fca00078e00ff */
[----:B------:R-:W-:-:S05]  /*e360*/  @P0 SHF.R.U32.HI R5, RZ, R9, R8 ;  /* 0x00000009ff050219 */ /* 0x000fca0000011608 */
[----:B------:R-:W-:-:S04]  /*e370*/  IMAD.MOV R8, RZ, RZ, -R5 ;  /* 0x000000ffff087224 */ /* 0x000fc800078e0a05 */
[----:B------:R-:W-:Y:S02]  /*e380*/  IMAD R9, R10, R8, R7 ;  /* 0x000000080a097224 */ /* 0x000fe400078e0207 */
[----:B------:R-:W-:-:S03]  /*e390*/  IMAD R8, R12, UR4, RZ ;  /* 0x000000040c087c24 */ /* 0x000fc6000f8e02ff */
[----:B------:R0:W-:Y:S01]  /*e3a0*/  STL [R1+0xc], R9 ;  /* 0x00000c0901007387 */ /* 0x0001e20000100800 */
[----:B------:R-:W-:Y:S02]  /*e3b0*/  IMAD R10, R0, UR5, R8 ;  /* 0x00000005000a7c24 */ /* 0x000fe4000f8e0208 */
[--C-:B------:R-:W-:Y:S01]  /*e3c0*/  IMAD.MOV.U32 R8, RZ, RZ, R5.reuse ;  /* 0x000000ffff087224 */ /* 0x100fe200078e0005 */
[----:B0-----:R-:W-:-:S03]  /*e3d0*/  SHF.R.S32.HI R9, RZ, 0x1f, R5 ;  /* 0x0000001fff097819 */ /* 0x001fc60000011405 */
[----:B------:R-:W-:-:S04]  /*e3e0*/  IMAD.WIDE.U32 R8, R0, UR4, R8 ;  /* 0x0000000400087c25 */ /* 0x000fc8000f8e0008 */
[----:B------:R-:W-:Y:S01]  /*e3f0*/  IMAD.IADD R5, R9, 0x1, R10 ;  /* 0x0000000109057824 */ /* 0x000fe200078e020a */
[----:B------:R-:W-:-:S04]  /*e400*/  LEA R10, P0, R8, R2, 0x2 ;  /* 0x00000002080a7211 */ /* 0x000fc800078010ff */
[----:B------:R-:W-:-:S05]  /*e410*/  LEA.HI.X R11, R8, R3, R5, 0x2, P0 ;  /* 0x00000003080b7211 */ /* 0x000fca00000f1405 */
[----:B------:R0:W5:Y:S04]  /*e420*/  LDG.E R5, desc[UR60][R10.64] ;  /* 0x0000003c0a057981 */ /* 0x000168000c1e1900 */
.L_x_321:
[----:B------:R-:W2:Y:S01]  /*e430*/  LDL R8, [R1] ;  /* 0x0000000001087983 */ /* 0x000ea20000100800 */
[----:B0-----:R-:W-:-:S03]  /*e440*/  MOV R10, 0x400 ;  /* 0x00000400000a7802 */ /* 0x001fc60000000f00 */
[----:B------:R-:W3:Y:S01]  /*e450*/  LDL R9, [R1+0x8] ;  /* 0x0000080001097983 */ /* 0x000ee20000100800 */
[----:B------:R-:W0:Y:S02]  /*e460*/  S2R R11, SR_CgaCtaId ;  /* 0x00000000000b7919 */ /* 0x000e240000008800 */
[----:B0-----:R-:W-:-:S05]  /*e470*/  LEA R10, R11, R10, 0x18 ;  /* 0x0000000a0b0a7211 */ /* 0x001fca00078ec0ff */
[----:B--2---:R-:W-:Y:S01]  /*e480*/  IMAD R8, R8, 0x8, R10 ;  /* 0x0000000808087824 */ /* 0x004fe200078e020a */
[----:B---3--:R-:W-:-:S04]  /*e490*/  SHF.L.U32 R9, R9, 0x1f, RZ ;  /* 0x0000001f09097819 */ /* 0x008fc800000006ff */
[----:B------:R-:W0:Y:S02]  /*e4a0*/  SYNCS.PHASECHK.TRANS64.TRYWAIT P0, [R8+URZ+0x36840], R9 ;  /* 0x03684009080075a7 */ /* 0x000e24000800017f */
[----:B0-----:R-:W-:Y:S05]  /*e4b0*/  @!P0 BRA `(.L_x_322) ;  /* 0x0000003400888947 */ /* 0x001fea0003800000 */
.L_x_392:
[----:B------:R-:W1:Y:S02]  /*e4c0*/  S2R R10, SR_TID.X ;  /* 0x00000000000a7919 */ /* 0x000e640000002100 */
[----:B-1----:R-:W-:-:S04]  /*e4d0*/  LOP3.LUT R10, R10, 0x7f, RZ, 0xc0, !PT ;  /* 0x0000007f0a0a7812 */ /* 0x002fc800078ec0ff */
[----:B------:R-:W-:-:S13]  /*e4e0*/  ISETP.NE.AND P0, PT, R10, RZ, PT ;  /* 0x000000ff0a00720c */ /* 0x000fda0003f05270 */
[----:B------:R-:W-:Y:S05]  /*e4f0*/  @P0 BRA `(.L_x_323) ;  /* 0x00000000001c0947 */ /* 0x000fea0003800000 */
[----:B------:R-:W1:Y:S01]  /*e500*/  S2R R10, SR_TID.X ;  /* 0x00000000000a7919 */ /* 0x000e620000002100 */
[----:B0-----:R-:W-:-:S04]  /*e510*/  IMAD.MOV.U32 R9, RZ, RZ, 0xa800 ;  /* 0x0000a800ff097424 */ /* 0x001fc800078e00ff */
[----:B------:R2:W-:Y:S01]  /*e520*/  SYNCS.ARRIVE.TRANS64 RZ, [R8+URZ+0x36830], R9 ;  /* 0x0368300908ff79a7 */ /* 0x0005e2000800003f */
[----:B-1----:R-:W-:-:S04]  /*e530*/  LOP3.LUT R10, R10, 0x1f, RZ, 0xc0, !PT ;  /* 0x0000001f0a0a7812 */ /* 0x002fc800078ec0ff */
[----:B------:R-:W-:-:S13]  /*e540*/  ISETP.NE.AND P1, PT, R10, RZ, PT ;  /* 0x000000ff0a00720c */ /* 0x000fda0003f25270 */
[----:B--2---:R-:W-:Y:S05]  /*e550*/  @!P1 BRA `(.L_x_323) ;  /* 0x0000000000049947 */ /* 0x004fea0003800000 */
[----:B------:R-:W-:Y:S01]  /*e560*/  BPT.TRAP 0x1 ;  /* 0x000000040000795c */ /* 0x000fe20000300000 */
.L_x_323:
[----:B------:R-:W2:Y:S01]  /*e570*/  LDL R11, [R1] ;  /* 0x00000000010b7983 */ /* 0x000ea20000100800 */
[----:B------:R-:W-:-:S03]  /*e580*/  MOV R13, 0x400 ;  /* 0x00000400000d7802 */ /* 0x000fc60000000f00 */
[----:B------:R-:W3:Y:S04]  /*e590*/  LDL R10, [R1+0xc] ;  /* 0x00000c00010a7983 */ /* 0x000ee80000100800 */
[----:B0-----:R-:W4:Y:S01]  /*e5a0*/  LDL R9, [R1+0x4] ;  /* 0x0000040001097983 */ /* 0x001f220000100800 */
[----:B------:R-:W0:Y:S01]  /*e5b0*/  S2R R14, SR_CgaCtaId ;  /* 0x00000000000e7919 */ /* 0x000e220000008800 */
[----:B------:R-:W-:Y:S01]  /*e5c0*/  R2UR UR9, R8 ;  /* 0x00000000080972ca */ /* 0x000fe200000e0000 */
[----:B------:R-:W-:Y:S01]  /*e5d0*/  UIADD3 UR4, UP0, UR38, 0x370, URZ ;  /* 0x0000037026047890 */ /* 0x000fe2000ff1e03f */
[----:B------:R-:W-:Y:S02]  /*e5e0*/  R2UR UR12, R4 ;  /* 0x00000000040c72ca */ /* 0x000fe400000e0000 */
[----:B-----5:R-:W-:-:S02]  /*e5f0*/  R2UR UR13, R5 ;  /* 0x00000000050d72ca */ /* 0x020fc400000e0000 */
[----:B0-----:R-:W-:-:S07]  /*e600*/  LEA R13, R14, R13, 0x18 ;  /* 0x0000000d0e0d7211 */ /* 0x001fce00078ec0ff */
[----:B------:R-:W-:Y:S01]  /*e610*/  UIADD3 UR9, UR9, 0x36830, URZ ;  /* 0x0003683009097890 */ /* 0x000fe2000fffe03f */
[----:B------:R-:W-:Y:S01]  /*e620*/  UMOV UR10, URZ ;  /* 0x0000003f000a7c82 */ /* 0x000fe20008000000 */
[----:B------:R-:W-:Y:S01]  /*e630*/  UMOV UR6, 0x0 ;  /* 0x0000000000067882 */ /* 0x000fe20000000000 */
[----:B------:R-:W-:Y:S01]  /*e640*/  UMOV UR7, 0x14f00000 ;  /* 0x14f0000000077882 */ /* 0x000fe20000000000 */
[----:B------:R-:W-:Y:S01]  /*e650*/  UMOV UR16, 0x40 ;  /* 0x0000004000107882 */ /* 0x000fe20000000000 */
[----:B--2---:R-:W-:Y:S01]  /*e660*/  IMAD R8, R11, 0xa800, R13 ;  /* 0x0000a8000b087824 */ /* 0x004fe200078e020d */
[----:B---3--:R-:W-:-:S04]  /*e670*/  R2UR UR11, R10 ;  /* 0x000000000a0b72ca */ /* 0x008fc800000e0000 */
[----:B------:R-:W-:Y:S02]  /*e680*/  R2UR UR8, R8 ;  /* 0x00000000080872ca */ /* 0x000fe400000e0000 */
[----:B----4-:R-:W-:-:S11]  /*e690*/  R2UR UR5, R9 ;  /* 0x00000000090572ca */ /* 0x010fd600000e0000 */
[----:B------:R-:W-:Y:S02]  /*e6a0*/  UIADD3 UR14, UR8, 0x21400, URZ ;  /* 0x00021400080e7890 */ /* 0x000fe4000fffe03f */
[----:B------:R-:W-:Y:S02]  /*e6b0*/  UIMAD UR11, UR11, 0x70, UR5 ;  /* 0x000000700b0b78a4 */ /* 0x000fe4000f8e0205 */
[----:B------:R-:W-:Y:S02]  /*e6c0*/  UIADD3.X UR5, URZ, UR39, URZ, UP0, !UPT ;  /* 0x000000273f057290 */ /* 0x000fe400087fe43f */
[----:B------:R-:W-:Y:S02]  /*e6d0*/  UIADD3 UR15, UR8, 0x24c00, URZ ;  /* 0x00024c00080f7890 */ /* 0x000fe4000fffe03f */
[----:B------:R-:W-:-:S03]  /*e6e0*/  UIADD3 UR17, UR8, 0x28400, URZ ;  /* 0x0002840008117890 */ /* 0x000fc6000fffe03f */
[----:B------:R-:W-:Y:S02]  /*e6f0*/  UMOV UR8, UR14 ;  /* 0x0000000e00087c82 */ /* 0x000fe40008000000 */
[----:B------:R0:W-:Y:S01]  /*e700*/  UTMALDG.4D [UR8], [UR4], desc[UR6] ;  /* 0x00000608040075b4 */ /* 0x0001e20008019000 */
[----:B------:R-:W-:Y:S01]  /*e710*/  UMOV UR14, 0x80 ;  /* 0x00000080000e7882 */ /* 0x000fe20000000000 */
[----:B0-----:R-:W-:Y:S01]  /*e720*/  UMOV UR8, UR15 ;  /* 0x0000000f00087c82 */ /* 0x001fe20008000000 */
[----:B------:R-:W-:Y:S02]  /*e730*/  UMOV UR10, UR16 ;  /* 0x00000010000a7c82 */ /* 0x000fe40008000000 */
[----:B------:R0:W-:Y:S02]  /*e740*/  UTMALDG.4D [UR8], [UR4], desc[UR6] ;  /* 0x00000608040075b4 */ /* 0x0001e40008019000 */
[----:B0-----:R-:W-:Y:S01]  /*e750*/  UMOV UR8, UR17 ;  /* 0x0000001100087c82 */ /* 0x001fe20008000000 */
[----:B------:R-:W-:-:S02]  /*e760*/  UMOV UR10, UR14 ;  /* 0x0000000e000a7c82 */ /* 0x000fc40008000000 */
[----:B------:R0:W-:Y:S02]  /*e770*/  UTMALDG.4D [UR8], [UR4], desc[UR6] ;  /* 0x00000608040075b4 */ /* 0x0001e40008019000 */
[----:B0-----:R-:W-:Y:S01]  /*e780*/  NOP ;  /* 0x0000000000007918 */ /* 0x001fe20000000000 */
.L_x_320:
[----:B------:R-:W2:Y:S01]  /*e790*/  LDL.LU R11, [R1+0x28] ;  /* 0x00002800010b7983 */ /* 0x000ea20000300800 */
[----:B------:R-:W-:Y:S01]  /*e7a0*/  MOV R9, 0x400 ;  /* 0x0000040000097802 */ /* 0x000fe20000000f00 */
[----:B------:R-:W-:Y:S05]  /*e7b0*/  WARPSYNC.ALL ;  /* 0x0000000000007948 */ /* 0x000fea0003800000 */
[----:B------:R-:W0:Y:S01]  /*e7c0*/  S2R R10, SR_CgaCtaId ;  /* 0x00000000000a7919 */ /* 0x000e220000008800 */
[----:B------:R-:W-:-:S13]  /*e7d0*/  ELECT P0, URZ, PT ;  /* 0x00000000003f782f */ /* 0x000fda0003800000 */
[----:B------:R-:W-:Y:S01]  /*e7e0*/  @P0 R2UR UR13, R6 ;  /* 0x00000000060d02ca */ /* 0x000fe200000e0000 */
[----:B------:R-:W-:Y:S01]  /*e7f0*/  UIADD3 UR4, UP0, UR38, 0x270, URZ ;  /* 0x0000027026047890 */ /* 0x000fe2000ff1e03f */
[----:B------:R-:W-:Y:S01]  /*e800*/  @P0 R2UR UR12, R18 ;  /* 0x00000000120c02ca */ /* 0x000fe200000e0000 */
[----:B------:R-:W-:Y:S01]  /*e810*/  UMOV UR6, 0x0 ;  /* 0x0000000000067882 */ /* 0x000fe20000000000 */
[C---:B------:R-:W-:Y:S01]  /*e820*/  @P0 R2UR UR11, R17.reuse ;  /* 0x00000000110b02ca */ /* 0x040fe200000e0000 */
[----:B------:R-:W-:Y:S01]  /*e830*/  UIADD3.X UR5, URZ, UR39, URZ, UP0, !UPT ;  /* 0x000000273f057290 */ /* 0x000fe200087fe43f */
[----:B------:R-:W-:Y:S01]  /*e840*/  @P0 R2UR UR21, R6 ;  /* 0x00000000061502ca */ /* 0x000fe200000e0000 */
[----:B------:R-:W-:Y:S01]  /*e850*/  UMOV UR7, 0x12f00000 ;  /* 0x12f0000000077882 */ /* 0x000fe20000000000 */
[----:B------:R-:W-:Y:S01]  /*e860*/  UMOV UR10, URZ ;  /* 0x0000003f000a7c82 */ /* 0x000fe20008000000 */
[----:B------:R-:W-:Y:S01]  /*e870*/  @P0 R2UR UR20, R18 ;  /* 0x00000000121402ca */ /* 0x000fe200000e0000 */
[----:B------:R-:W-:Y:S01]  /*e880*/  UMOV UR14, 0x0 ;  /* 0x00000000000e7882 */ /* 0x000fe20000000000 */
[----:B------:R-:W-:Y:S01]  /*e890*/  @P0 R2UR UR19, R17 ;  /* 0x00000000111302ca */ /* 0x000fe200000e0000 */
[----:B------:R-:W-:Y:S01]  /*e8a0*/  @P0 IMAD.MOV.U32 R8, RZ, RZ, 0xc000 ;  /* 0x0000c000ff080424 */ /* 0x000fe200078e00ff */
[----:B------:R-:W-:Y:S01]  /*e8b0*/  UMOV UR15, 0x12f00000 ;  /* 0x12f00000000f7882 */ /* 0x000fe20000000000 */
[----:B------:R-:W-:Y:S01]  /*e8c0*/  UMOV UR18, 0x40 ;  /* 0x0000004000127882 */ /* 0x000fe20000000000 */
[----:B------:R-:W-:Y:S01]  /*e8d0*/  UMOV UR22, 0x0 ;  /* 0x0000000000167882 */ /* 0x000fe20000000000 */
[----:B------:R-:W-:Y:S01]  /*e8e0*/  UMOV UR23, 0x12f00000 ;  /* 0x12f0000000177882 */ /* 0x000fe20000000000 */
[----:B------:R-:W-:Y:S01]  /*e8f0*/  BSSY B0, `(.L_x_324) ;  /* 0x0000019000007945 */ /* 0x000fe20003800000 */
[----:B0-----:R-:W-:Y:S01]  /*e900*/  LEA R9, R10, R9, 0x18 ;  /* 0x000000090a097211 */ /* 0x001fe200078ec0ff */
[----:B------:R-:W-:Y:S03]  /*e910*/  BAR.SYNC.DEFER_BLOCKING 0x8, 0x120 ;  /* 0x0204800000007b1d */ /* 0x000fe60000010000 */
[----:B------:R-:W-:-:S13]  /*e920*/  R2UR UR24, R9 ;  /* 0x00000000091872ca */ /* 0x000fda00000e0000 */
[----:B------:R-:W-:Y:S02]  /*e930*/  UIADD3 UR8, UR24, 0x15400, URZ ;  /* 0x0001540018087890 */ /* 0x000fe4000fffe03f */
[----:B------:R-:W-:Y:S02]  /*e940*/  UIADD3 UR9, UR24, 0x36800, URZ ;  /* 0x0003680018097890 */ /* 0x000fe4000fffe03f */
[----:B------:R-:W-:Y:S01]  /*e950*/  UIADD3 UR16, UR24, 0x19400, URZ ;  /* 0x0001940018107890 */ /* 0x000fe2000fffe03f */
[----:B------:R0:W-:Y:S04]  /*e960*/  @P0 SYNCS.ARRIVE.TRANS64 RZ, [R9+URZ+0x36800], R8 ;  /* 0x0368000809ff09a7 */ /* 0x0001e8000800003f */
[----:B------:R-:W-:Y:S02]  /*e970*/  UMOV UR17, UR9 ;  /* 0x0000000900117c82 */ /* 0x000fe40008000000 */
[----:B------:R1:W-:Y:S02]  /*e980*/  UTMALDG.4D [UR8], [UR4], desc[UR6] ;  /* 0x00000608040075b4 */ /* 0x0003e40008019000 */
[----:B------:R0:W-:Y:S01]  /*e990*/  UTMALDG.4D [UR16], [UR4], desc[UR14] ;  /* 0x00000e10040075b4 */ /* 0x0001e20008019000 */
[----:B-1----:R-:W-:Y:S01]  /*e9a0*/  @P0 R2UR UR13, R6 ;  /* 0x00000000060d02ca */ /* 0x002fe200000e0000 */
[----:B------:R-:W-:Y:S01]  /*e9b0*/  UIADD3 UR8, UR24, 0x1d400, URZ ;  /* 0x0001d40018087890 */ /* 0x000fe2000fffe03f */
[----:B------:R-:W-:Y:S01]  /*e9c0*/  @P0 R2UR UR12, R18 ;  /* 0x00000000120c02ca */ /* 0x000fe200000e0000 */
[----:B------:R-:W-:Y:S01]  /*e9d0*/  UMOV UR10, 0x80 ;  /* 0x00000080000a7882 */ /* 0x000fe20000000000 */
[----:B------:R-:W-:-:S13]  /*e9e0*/  @P0 R2UR UR11, R17 ;  /* 0x00000000110b02ca */ /* 0x000fda00000e0000 */
[----:B------:R0:W-:Y:S01]  /*e9f0*/  UTMALDG.4D [UR8], [UR4], desc[UR22] ;  /* 0x00001608040075b4 */ /* 0x0001e20008019000 */
[----:B--2---:R-:W-:-:S04]  /*ea00*/  IADD3 R11, R11, 0x1, RZ ;  /* 0x000000010b0b7810 */ /* 0x004fc80007ffe0ff */
[----:B------:R-:W-:Y:S01]  /*ea10*/  LEA.HI R6, R11, R11, RZ, 0x1 ;  /* 0x0000000b0b067211 */ /* 0x000fe200078f08ff */
[----:B------:R0:W-:Y:S03]  /*ea20*/  STL [R1+0x28], R11 ;  /* 0x0000280b01007387 */ /* 0x0001e60000100800 */
[----:B------:R-:W-:-:S05]  /*ea30*/  LOP3.LUT R6, R6, 0xfffffffe, RZ, 0xc0, !PT ;  /* 0xfffffffe06067812 */ /* 0x000fca00078ec0ff */
[----:B------:R-:W-:-:S05]  /*ea40*/  IMAD.IADD R6, R11, 0x1, -R6 ;  /* 0x000000010b067824 */ /* 0x000fca00078e0a06 */
[----:B------:R-:W-:-:S04]  /*ea50*/  SHF.L.U32 R6, R6, 0x1f, RZ ;  /* 0x0000001f06067819 */ /* 0x000fc800000006ff */
[----:B------:R-:W1:Y:S02]  /*ea60*/  SYNCS.PHASECHK.TRANS64.TRYWAIT P0, [R9+URZ+0x36820], R6 ;  /* 0x03682006090075a7 */ /* 0x000e64000800017f */
[----:B01----:R-:W-:Y:S05]  /*ea70*/  @!P0 BRA `(.L_x_325) ;  /* 0x00000030002c8947 */ /* 0x003fea0003800000 */
.L_x_393:
[----:B------:R-:W-:Y:S05]  /*ea80*/  BSYNC B0 ;  /* 0x0000000000007941 */ /* 0x000fea0003800000 */
.L_x_324:
[----:B0-----:R-:W2:Y:S01]  /*ea90*/  LDL.LU R8, [R1+0x24] ;  /* 0x0000240001087983 */ /* 0x001ea20000300800 */
[----:B------:R-:W-:Y:S01]  /*eaa0*/  BSSY B0, `(.L_x_326) ;  /* 0x00001a6000007945 */ /* 0x000fe20003800000 */
[----:B--2---:R-:W-:-:S13]  /*eab0*/  ISETP.GE.AND P0, PT, R8, 0x71, PT ;  /* 0x000000710800780c */ /* 0x004fda0003f06270 */
[----:B------:R-:W-:Y:S05]  /*eac0*/  @!P0 BRA `(.L_x_327) ;  /* 0x00000018008c8947 */ /* 0x000fea0003800000 */
[----:B------:R-:W2:Y:S01]  /*ead0*/  LDL R8, [R1+0x18] ;  /* 0x0000180001087983 */ /* 0x000ea20000100800 */
[----:B------:R-:W-:Y:S01]  /*eae0*/  IMAD.MOV.U32 R6, RZ, RZ, 0x1 ;  /* 0x00000001ff067424 */ /* 0x000fe200078e00ff */
[----:B------:R-:W-:Y:S01]  /*eaf0*/  BSSY B1, `(.L_x_328) ;  /* 0x0000093000017945 */ /* 0x000fe20003800000 */
[----:B--2---:R-:W-:-:S05]  /*eb00*/  IMAD.MOV R14, RZ, RZ, -R8 ;  /* 0x000000ffff0e7224 */ /* 0x004fca00078e0a08 */
[----:B------:R-:W-:-:S05]  /*eb10*/  VIADDMNMX R14, R14, R6, 0xffffffff, !PT ;  /* 0xffffffff0e0e7446 */ /* 0x000fca0007800106 */
[----:B------:R-:W-:-:S05]  /*eb20*/  IMAD.IADD R6, R8, 0x1, R14 ;  /* 0x0000000108067824 */ /* 0x000fca00078e020e */
[----:B------:R-:W-:-:S04]  /*eb30*/  LOP3.LUT R6, R6, 0x1, RZ, 0xc0, !PT ;  /* 0x0000000106067812 */ /* 0x000fc800078ec0ff */
[----:B------:R-:W-:Y:S01]  /*eb40*/  ISETP.NE.U32.AND P0, PT, R6, 0x1, PT ;  /* 0x000000010600780c */ /* 0x000fe20003f05070 */
[----:B------:R-:W-:-:S12]  /*eb50*/  VIADD R6, R8, 0xfffffffe ;  /* 0xfffffffe08067836 */ /* 0x000fd80000000000 */
[----:B------:R-:W-:Y:S05]  /*eb60*/  @P0 BRA `(.L_x_329) ;  /* 0x00000008002c0947 */ /* 0x000fea0003800000 */
[----:B------:R-:W2:Y:S04]  /*eb70*/  LDL R9, [R1] ;  /* 0x0000000001097983 */ /* 0x000ea80000100800 */
[----:B------:R-:W3:Y:S01]  /*eb80*/  LDL R8, [R1+0x8] ;  /* 0x0000080001087983 */ /* 0x000ee20000100800 */
[----:B------:R-:W-:Y:S01]  /*eb90*/  BSSY B2, `(.L_x_330) ;  /* 0x0000084000027945 */ /* 0x000fe20003800000 */
[----:B--2---:R-:W-:-:S05]  /*eba0*/  VIADD R13, R9, 0x1 ;  /* 0x00000001090d7836 */ /* 0x004fca0000000000 */
[----:B------:R-:W-:-:S04]  /*ebb0*/  ISETP.NE.AND P0, PT, R13, 0x2, PT ;  /* 0x000000020d00780c */ /* 0x000fc80003f05270 */
[----:B------:R-:W-:Y:S02]  /*ebc0*/  SEL R15, RZ, 0x1, P0 ;  /* 0x00000001ff0f7807 */ /* 0x000fe40000000000 */
[----:B------:R-:W-:Y:S02]  /*ebd0*/  SEL R13, R13, RZ, P0 ;  /* 0x000000ff0d0d7207 */ /* 0x000fe40000000000 */
[----:B---3--:R-:W-:Y:S01]  /*ebe0*/  LOP3.LUT R15, R8, R15, RZ, 0x3c, !PT ;  /* 0x0000000f080f7212 */ /* 0x008fe200078e3cff */
[----:B------:R-:W-:Y:S06]  /*ebf0*/  @!P6 BRA `(.L_x_331) ;  /* 0x0000000400f4e947 */ /* 0x000fec0003800000 */
[----:B------:R-:W-:Y:S01]  /*ec00*/  ISETP.NE.U32.AND P0, PT, R2, RZ, PT ;  /* 0x000000ff0200720c */ /* 0x000fe20003f05070 */
[----:B------:R-:W-:-:S03]  /*ec10*/  IMAD.MOV.U32 R8, RZ, RZ, R5 ;  /* 0x000000ffff087224 */ /* 0x000fc600078e0005 */
[----:B------:R-:W-:-:S13]  /*ec20*/  ISETP.NE.AND.EX P0, PT, R3, RZ, PT, P0 ;  /* 0x000000ff0300720c */ /* 0x000fda0003f05300 */
[----:B------:R-:W-:Y:S05]  /*ec30*/  @!P0 BRA `(.L_x_332) ;  /* 0x0000000000448947 */ /* 0x000fea0003800000 */
[----:B------:R-:W0:Y:S01]  /*ec40*/  LDC R18, c[0x0][0x41c] ;  /* 0x00010700ff127b82 */ /* 0x000e220000000800 */
[----:B------:R-:W-:Y:S01]  /*ec50*/  ULDC.64 UR4, c[0x0][0x408] ;  /* 0x0001020000047ab9 */ /* 0x000fe20000000a00 */
[----:B0-----:R-:W-:-:S13]  /*ec60*/  ISETP.NE.AND P0, PT, R18, 0x1, PT ;  /* 0x000000011200780c */ /* 0x001fda0003f05270 */
[----:B------:R-:W0:Y:S02]  /*ec70*/  @P0 LDC.64 R8, c[0x0][0x420] ;  /* 0x00010800ff080b82 */ /* 0x000e240000000a00 */
[----:B0-----:R-:W-:-:S04]  /*ec80*/  @P0 IMAD.HI.U32 R10, R6, R8, RZ ;  /* 0x00000008060a0227 */ /* 0x001fc800078e00ff */
[----:B------:R-:W-:Y:S01]  /*ec90*/  IMAD.MOV.U32 R8, RZ, RZ, R6 ;  /* 0x000000ffff087224 */ /* 0x000fe200078e0006 */
[----:B------:R-:W-:Y:S01]  /*eca0*/  @P0 SHF.R.U32.HI R8, RZ, R9, R10 ;  /* 0x00000009ff080219 */ /* 0x000fe2000001160a */
[----:B------:R-:W-:-:S03]  /*ecb0*/  IMAD R10, R12, UR4, RZ ;  /* 0x000000040c0a7c24 */ /* 0x000fc6000f8e02ff */
[----:B------:R-:W-:Y:S01]  /*ecc0*/  SHF.R.S32.HI R9, RZ, 0x1f, R8 ;  /* 0x0000001fff097819 */ /* 0x000fe20000011408 */
[C---:B------:R-:W-:Y:S02]  /*ecd0*/  IMAD R17, R0.reuse, UR5, R10 ;  /* 0x0000000500117c24 */ /* 0x040fe4000f8e020a */
[----:B------:R-:W-:-:S04]  /*ece0*/  IMAD.WIDE.U32 R10, R0, UR4, R8 ;  /* 0x00000004000a7c25 */ /* 0x000fc8000f8e0008 */
[----:B------:R-:W-:Y:S01]  /*ecf0*/  IMAD.IADD R17, R17, 0x1, R11 ;  /* 0x0000000111117824 */ /* 0x000fe200078e020b */
[----:B------:R-:W-:Y:S01]  /*ed00*/  LEA R2, P0, R10, R2, 0x2 ;  /* 0x000000020a027211 */ /* 0x000fe200078010ff */
[----:B------:R-:W-:-:S03]  /*ed10*/  IMAD.MOV R8, RZ, RZ, -R8 ;  /* 0x000000ffff087224 */ /* 0x000fc600078e0a08 */
[----:B------:R-:W-:Y:S01]  /*ed20*/  LEA.HI.X R3, R10, R3, R17, 0x2, P0 ;  /* 0x000000030a037211 */ /* 0x000fe200000f1411 */
[----:B------:R-:W-:-:S04]  /*ed30*/  IMAD R6, R18, R8, R6 ;  /* 0x0000000812067224 */ /* 0x000fc800078e0206 */
[----:B------:R0:W5:Y:S04]  /*ed40*/  LDG.E R8, desc[UR60][R2.64] ;  /* 0x0000003c02087981 */ /* 0x000168000c1e1900 */
.L_x_332:
[----:B0-----:R-:W0:Y:S01]  /*ed50*/  S2R R3, SR_CgaCtaId ;  /* 0x0000000000037919 */ /* 0x001e220000008800 */
[----:B------:R-:W-:-:S04]  /*ed60*/  MOV R2, 0x400 ;  /* 0x0000040000027802 */ /* 0x000fc80000000f00 */
[----:B0-----:R-:W-:Y:S02]  /*ed70*/  LEA R2, R3, R2, 0x18 ;  /* 0x0000000203027211 */ /* 0x001fe400078ec0ff */
[----:B------:R-:W-:-:S03]  /*ed80*/  SHF.L.U32 R3, R15, 0x1f, RZ ;  /* 0x0000001f0f037819 */ /* 0x000fc600000006ff */
[----:B------:R-:W-:-:S04]  /*ed90*/  IMAD R2, R13, 0x8, R2 ;  /* 0x000000080d027824 */ /* 0x000fc800078e0202 */
[----:B------:R-:W0:Y:S02]  /*eda0*/  SYNCS.PHASECHK.TRANS64.TRYWAIT P0, [R2+URZ+0x36840], R3 ;  /* 0x03684003020075a7 */ /* 0x000e24000800017f */
[----:B0-----:R-:W-:Y:S05]  /*edb0*/  @!P0 BRA `(.L_x_333) ;  /* 0x0000002c007c8947 */ /* 0x001fea0003800000 */
.L_x_394:
        /* <DEDUP_REMOVED lines=11> */
.L_x_334:
[----:B------:R-:W2:Y:S04]  /*ee70*/  LDL R17, [R1+0x4] ;  /* 0x0000040001117983 */ /* 0x000ea80000100800 */
[----:B------:R-:W3:Y:S01]  /*ee80*/  LDL.LU R11, [R1+0x8] ;  /* 0x00000800010b7983 */ /* 0x000ee20000300800 */
[----:B0-----:R-:W-:-:S03]  /*ee90*/  MOV R3, 0x400 ;  /* 0x0000040000037802 */ /* 0x001fc60000000f00 */
[----:B------:R-:W4:Y:S01]  /*eea0*/  LDL R9, [R1] ;  /* 0x0000000001097983 */ /* 0x000f220000100800 */
[----:B------:R-:W0:Y:S01]  /*eeb0*/  S2R R10, SR_CgaCtaId ;  /* 0x00000000000a7919 */ /* 0x000e220000008800 */
[----:B------:R-:W-:Y:S02]  /*eec0*/  R2UR UR9, R2 ;  /* 0x00000000020972ca */ /* 0x000fe400000e0000 */
[----:B------:R-:W-:Y:S01]  /*eed0*/  R2UR UR11, R6 ;  /* 0x00000000060b72ca */ /* 0x000fe200000e0000 */
[----:B------:R-:W-:Y:S01]  /*eee0*/  UIADD3 UR4, UP0, UR38, 0x370, URZ ;  /* 0x0000037026047890 */ /* 0x000fe2000ff1e03f */
[----:B------:R-:W-:Y:S02]  /*eef0*/  R2UR UR12, R4 ;  /* 0x00000000040c72ca */ /* 0x000fe400000e0000 */
[----:B-----5:R-:W-:Y:S02]  /*ef00*/  R2UR UR13, R8 ;  /* 0x00000000080d72ca */ /* 0x020fe400000e0000 */
[----:B0-----:R-:W-:-:S05]  /*ef10*/  LEA R3, R10, R3, 0x18 ;  /* 0x000000030a037211 */ /* 0x001fca00078ec0ff */
[----:B------:R-:W-:-:S05]  /*ef20*/  IMAD R2, R13, 0xa800, R3 ;  /* 0x0000a8000d027824 */ /* 0x000fca00078e0203 */
[----:B------:R-:W-:Y:S01]  /*ef30*/  R2UR UR14, R2 ;  /* 0x00000000020e72ca */ /* 0x000fe200000e0000 */
[----:B------:R-:W-:Y:S01]  /*ef40*/  UIADD3 UR9, UR9, 0x36830, URZ ;  /* 0x0003683009097890 */ /* 0x000fe2000fffe03f */
[----:B------:R-:W-:Y:S01]  /*ef50*/  VIADD R3, R3, 0x36800 ;  /* 0x0003680003037836 */ /* 0x000fe20000000000 */
[----:B------:R-:W-:Y:S01]  /*ef60*/  UMOV UR10, URZ ;  /* 0x0000003f000a7c82 */ /* 0x000fe20008000000 */
[----:B------:R-:W-:Y:S01]  /*ef70*/  UMOV UR6, 0x0 ;  /* 0x0000000000067882 */ /* 0x000fe20000000000 */
[----:B------:R-:W-:-:S08]  /*ef80*/  UMOV UR7, 0x14f00000 ;  /* 0x14f0000000077882 */ /* 0x000fd00000000000 */
[----:B------:R-:W-:Y:S02]  /*ef90*/  UIADD3 UR8, UR14, 0x21400, URZ ;  /* 0x000214000e087890 */ /* 0x000fe4000fffe03f */
[----:B------:R-:W-:Y:S02]  /*efa0*/  UIADD3 UR15, UR14, 0x24c00, URZ ;  /* 0x00024c000e0f7890 */ /* 0x000fe4000fffe03f */
[----:B------:R-:W-:Y:S01]  /*efb0*/  UIADD3 UR14, UR14, 0x28400, URZ ;  /* 0x000284000e0e7890 */ /* 0x000fe2000fffe03f */
[----:B------:R-:W-:Y:S01]  /*efc0*/  UMOV UR16, 0x40 ;  /* 0x0000004000107882 */ /* 0x000fe20000000000 */
[----:B------:R-:W-:Y:S01]  /*efd0*/  UMOV UR17, 0x80 ;  /* 0x0000008000117882 */ /* 0x000fe20000000000 */
[----:B--2---:R-:W-:-:S13]  /*efe0*/  R2UR UR5, R17 ;  /* 0x00000000110572ca */ /* 0x004fda00000e0000 */
[----:B------:R-:W-:Y:S02]  /*eff0*/  UIMAD UR11, UR11, 0x70, UR5 ;  /* 0x000000700b0b78a4 */ /* 0x000fe4000f8e0205 */
[----:B------:R-:W-:Y:S01]  /*f000*/  UIADD3.X UR5, URZ, UR39, URZ, UP0, !UPT ;  /* 0x000000273f057290 */ /* 0x000fe200087fe43f */
[----:B---3--:R-:W-:Y:S01]  /*f010*/  SHF.L.U32 R2, R11, 0x1f, RZ ;  /* 0x0000001f0b027819 */ /* 0x008fe200000006ff */
[----:B----4-:R-:W-:-:S07]  /*f020*/  IMAD R3, R9, 0x8, R3 ;  /* 0x0000000809037824 */ /* 0x010fce00078e0203 */
[----:B------:R0:W-:Y:S02]  /*f030*/  UTMALDG.4D [UR8], [UR4], desc[UR6] ;  /* 0x00000608040075b4 */ /* 0x0001e40008019000 */
[----:B0-----:R-:W-:Y:S01]  /*f040*/  UMOV UR8, UR15 ;  /* 0x0000000f00087c82 */ /* 0x001fe20008000000 */
[----:B------:R-:W-:Y:S02]  /*f050*/  UMOV UR10, UR16 ;  /* 0x00000010000a7c82 */ /* 0x000fe40008000000 */
[----:B------:R0:W-:Y:S02]  /*f060*/  UTMALDG.4D [UR8], [UR4], desc[UR6] ;  /* 0x00000608040075b4 */ /* 0x0001e40008019000 */
[----:B0-----:R-:W-:Y:S01]  /*f070*/  UMOV UR8, UR14 ;  /* 0x0000000e00087c82 */ /* 0x001fe20008000000 */
[----:B------:R-:W-:Y:S02]  /*f080*/  UMOV UR10, UR17 ;  /* 0x00000011000a7c82 */ /* 0x000fe40008000000 */
[----:B------:R0:W-:Y:S01]  /*f090*/  UTMALDG.4D [UR8], [UR4], desc[UR6] ;  /* 0x00000608040075b4 */ /* 0x0001e20008019000 */
[----:B------:R-:W1:Y:S02]  /*f0a0*/  SYNCS.PHASECHK.TRANS64.TRYWAIT P0, [R3+URZ+0x60], R2 ;  /* 0x00006002030075a7 */ /* 0x000e64000800017f */
[----:B01----:R-:W-:Y:S05]  /*f0b0*/  @!P0 BRA `(.L_x_335) ;  /* 0x0000002800d08947 */ /* 0x003fea0003800000 */
.L_x_395:
[----:B------:R-:W-:Y:S05]  /*f0c0*/  @P1 BRA `(.L_x_336) ;  /* 0x0000000000301947 */ /* 0x000fea0003800000 */
[----:B------:R-:W1:Y:S01]  /*f0d0*/  S2R R9, SR_TID.X ;  /* 0x0000000000097919 */ /* 0x000e620000002100 */
[----:B------:R-:W-:Y:S01]  /*f0e0*/  MOV R10, 0x400 ;  /* 0x00000400000a7802 */ /* 0x000fe20000000f00 */
[----:B------:R-:W2:Y:S01]  /*f0f0*/  S2R R11, SR_CgaCtaId ;  /* 0x00000000000b7919 */ /* 0x000ea20000008800 */
[----:B-1----:R-:W-:Y:S02]  /*f100*/  LOP3.LUT R17, R9, 0x1f, RZ, 0xc0, !PT ;  /* 0x0000001f09117812 */ /* 0x002fe400078ec0ff */
[----:B------:R-:W3:Y:S02]  /*f110*/  LDL R9, [R1] ;  /* 0x0000000001097983 */ /* 0x000ee40000100800 */
[----:B------:R-:W-:Y:S02]  /*f120*/  ISETP.NE.AND P0, PT, R17, RZ, PT ;  /* 0x000000ff1100720c */ /* 0x000fe40003f05270 */
[----:B--2---:R-:W-:Y:S01]  /*f130*/  LEA R10, R11, R10, 0x18 ;  /* 0x0000000a0b0a7211 */ /* 0x004fe200078ec0ff */
[----:B0-----:R-:W-:-:S04]  /*f140*/  IMAD.MOV.U32 R3, RZ, RZ, 0xa800 ;  /* 0x0000a800ff037424 */ /* 0x001fc800078e00ff */
[----:B---3--:R-:W-:-:S04]  /*f150*/  IMAD R2, R9, 0x8, R10 ;  /* 0x0000000809027824 */ /* 0x008fc800078e020a */
[----:B------:R1:W-:Y:S02]  /*f160*/  SYNCS.ARRIVE.TRANS64 RZ, [R2+URZ+0x36850], R3 ;  /* 0x0368500302ff79a7 */ /* 0x0003e4000800003f */
[----:B------:R-:W-:Y:S05]  /*f170*/  @!P0 BRA `(.L_x_336) ;  /* 0x0000000000048947 */ /* 0x000fea0003800000 */
[----:B------:R-:W-:Y:S01]  /*f180*/  BPT.TRAP 0x1 ;  /* 0x000000040000795c */ /* 0x000fe20000300000 */
.L_x_336:
[----:B01----:R-:W2:Y:S01]  /*f190*/  LDL.LU R2, [R1+0xc] ;  /* 0x00000c0001027983 */ /* 0x003ea20000300800 */
[----:B------:R-:W-:-:S03]  /*f1a0*/  MOV R10, 0x400 ;  /* 0x00000400000a7802 */ /* 0x000fc60000000f00 */
[----:B------:R-:W3:Y:S04]  /*f1b0*/  LDL.LU R9, [R1] ;  /* 0x0000000001097983 */ /* 0x000ee80000300800 */
[----:B------:R-:W4:Y:S01]  /*f1c0*/  LDL R3, [R1+0x4] ;  /* 0x0000040001037983 */ /* 0x000f220000100800 */
[----:B------:R-:W0:Y:S01]  /*f1d0*/  S2R R11, SR_CgaCtaId ;  /* 0x00000000000b7919 */ /* 0x000e220000008800 */
[----:B------:R-:W-:Y:S01]  /*f1e0*/  R2UR UR13, R5 ;  /* 0x00000000050d72ca */ /* 0x000fe200000e0000 */
[----:B------:R-:W-:Y:S01]  /*f1f0*/  UIADD3 UR4, UP0, UR38, 0x470, URZ ;  /* 0x0000047026047890 */ /* 0x000fe2000ff1e03f */
[----:B------:R-:W-:Y:S02]  /*f200*/  R2UR UR12, R4 ;  /* 0x00000000040c72ca */ /* 0x000fe400000e0000 */
[----:B0-----:R-:W-:Y:S01]  /*f210*/  LEA R10, R11, R10, 0x18 ;  /* 0x0000000a0b0a7211 */ /* 0x001fe200078ec0ff */
[----:B------:R-:W-:Y:S01]  /*f220*/  UMOV UR10, URZ ;  /* 0x0000003f000a7c82 */ /* 0x000fe20008000000 */
[----:B------:R-:W-:Y:S01]  /*f230*/  UMOV UR6, 0x0 ;  /* 0x0000000000067882 */ /* 0x000fe20000000000 */
[----:B------:R-:W-:Y:S01]  /*f240*/  UMOV UR7, 0x14f00000 ;  /* 0x14f0000000077882 */ /* 0x000fe20000000000 */
[----:B------:R-:W-:Y:S01]  /*f250*/  UMOV UR16, 0x40 ;  /* 0x0000004000107882 */ /* 0x000fe20000000000 */
[----:B------:R0:W-:Y:S01]  /*f260*/  STL [R1+0xc], R6 ;  /* 0x00000c0601007387 */ /* 0x0001e20000100800 */
[----:B------:R-:W-:Y:S01]  /*f270*/  IMAD.MOV.U32 R5, RZ, RZ, R8 ;  /* 0x000000ffff057224 */ /* 0x000fe200078e0008 */
[----:B--2---:R-:W-:-:S02]  /*f280*/  R2UR UR11, R2 ;  /* 0x00000000020b72ca */ /* 0x004fc400000e0000 */
[----:B---3--:R-:W-:-:S04]  /*f290*/  LEA R2, R9, R10, 0x3 ;  /* 0x0000000a09027211 */ /* 0x008fc800078e18ff */
[----:B------:R-:W-:Y:S01]  /*f2a0*/  R2UR UR9, R2 ;  /* 0x00000000020972ca */ /* 0x000fe200000e0000 */
[----:B------:R-:W-:Y:S01]  /*f2b0*/  IMAD R2, R9, 0xa800, R10 ;  /* 0x0000a80009027824 */ /* 0x000fe200078e020a */
[----:B----4-:R-:W-:-:S04]  /*f2c0*/  R2UR UR5, R3 ;  /* 0x00000000030572ca */ /* 0x010fc800000e0000 */
[----:B------:R-:W-:-:S07]  /*f2d0*/  R2UR UR15, R2 ;  /* 0x00000000020f72ca */ /* 0x000fce00000e0000 */
[----:B------:R-:W-:Y:S02]  /*f2e0*/  UIADD3 UR9, UR9, 0x36850, URZ ;  /* 0x0003685009097890 */ /* 0x000fe4000fffe03f */
[----:B------:R-:W-:Y:S02]  /*f2f0*/  UIMAD UR11, UR11, 0x70, UR5 ;  /* 0x000000700b0b78a4 */ /* 0x000fe4000f8e0205 */
[----:B------:R-:W-:Y:S02]  /*f300*/  UIADD3.X UR5, URZ, UR39, URZ, UP0, !UPT ;  /* 0x000000273f057290 */ /* 0x000fe400087fe43f */
        /* <DEDUP_REMOVED lines=11> */
[----:B0-----:R-:W-:Y:S01]  /*f3c0*/  NOP ;  /* 0x0000000000007918 */ /* 0x001fe20000000000 */
.L_x_331:
[----:B------:R-:W-:Y:S05]  /*f3d0*/  BSYNC B2 ;  /* 0x0000000000027941 */ /* 0x000fea0003800000 */
.L_x_330:
[----:B------:R-:W2:Y:S04]  /*f3e0*/  LDL.LU R2, [R1+0x18] ;  /* 0x0000180001027983 */ /* 0x000ea80000300800 */
[----:B------:R0:W-:Y:S04]  /*f3f0*/  STL [R1], R13 ;  /* 0x0000000d01007387 */ /* 0x0001e80000100800 */
[----:B------:R0:W-:Y:S02]  /*f400*/  STL [R1+0x8], R15 ;  /* 0x0000080f01007387 */ /* 0x0001e40000100800 */
[----:B0-2---:R-:W-:-:S07]  /*f410*/  VIADD R6, R2, 0xfffffffd ;  /* 0xfffffffd02067836 */ /* 0x005fce0000000000 */
.L_x_329:
[----:B------:R-:W-:Y:S05]  /*f420*/  BSYNC B1 ;  /* 0x0000000000017941 */ /* 0x000fea0003800000 */
.L_x_328:
[----:B------:R-:W-:-:S05]  /*f430*/  IMAD.MOV R14, RZ, RZ, -R14 ;  /* 0x000000ffff0e7224 */ /* 0x000fca00078e0a0e */
[----:B------:R-:W-:-:S13]  /*f440*/  ISETP.NE.AND P0, PT, R7, R14, PT ;  /* 0x0000000e0700720c */ /* 0x000fda0003f05270 */
[----:B------:R-:W-:Y:S05]  /*f450*/  @!P0 BRA `(.L_x_327) ;  /* 0x0000001000288947 */ /* 0x000fea0003800000 */
[----:B------:R-:W-:-:S07]  /*f460*/  IMAD.MOV.U32 R10, RZ, RZ, R5 ;  /* 0x000000ffff0a7224 */ /* 0x000fce00078e0005 */
.L_x_351:
[----:B------:R-:W2:Y:S04]  /*f470*/  LDL R3, [R1] ;  /* 0x0000000001037983 */ /* 0x000ea80000100800 */
[----:B------:R-:W3:Y:S01]  /*f480*/  LDL R2, [R1+0x8] ;  /* 0x0000080001027983 */ /* 0x000ee20000100800 */
[----:B------:R-:W-:Y:S05]  /*f490*/  YIELD ;  /* 0x0000000000007946 */ /* 0x000fea0003800000 */
[----:B------:R-:W-:Y:S01]  /*f4a0*/  BSSY B1, `(.L_x_337) ;  /* 0x0000080000017945 */ /* 0x000fe20003800000 */
[----:B--2---:R-:W-:-:S05]  /*f4b0*/  VIADD R7, R3, 0x1 ;  /* 0x0000000103077836 */ /* 0x004fca0000000000 */
[----:B------:R-:W-:-:S04]  /*f4c0*/  ISETP.NE.AND P0, PT, R7, 0x2, PT ;  /* 0x000000020700780c */ /* 0x000fc80003f05270 */
[----:B------:R-:W-:Y:S02]  /*f4d0*/  SEL R8, RZ, 0x1, P0 ;  /* 0x00000001ff087807 */ /* 0x000fe40000000000 */
[----:B------:R-:W-:Y:S02]  /*f4e0*/  SEL R7, R7, RZ, P0 ;  /* 0x000000ff07077207 */ /* 0x000fe40000000000 */
[----:B---3--:R-:W-:Y:S01]  /*f4f0*/  LOP3.LUT R8, R2, R8, RZ, 0x3c, !PT ;  /* 0x0000000802087212 */ /* 0x008fe200078e3cff */
[----:B0-----:R-:W-:Y:S06]  /*f500*/  @!P6 BRA `(.L_x_338) ;  /* 0x0000000400e4e947 */ /* 0x001fec0003800000 */
[----:B------:R-:W-:Y:S01]  /*f510*/  ULDC.64 UR4, c[0x0][0x3f8] ;  /* 0x0000fe0000047ab9 */ /* 0x000fe20000000a00 */
[----:B------:R-:W-:Y:S01]  /*f520*/  IMAD.MOV.U32 R9, RZ, RZ, R6 ;  /* 0x000000ffff097224 */ /* 0x000fe200078e0006 */
[----:B------:R-:W-:-:S04]  /*f530*/  ISETP.NE.U32.AND P0, PT, RZ, UR4, PT ;  /* 0x00000004ff007c0c */ /* 0x000fc8000bf05070 */
[----:B------:R-:W-:-:S13]  /*f540*/  ISETP.NE.AND.EX P0, PT, RZ, UR5, PT, P0 ;  /* 0x00000005ff007c0c */ /* 0x000fda000bf05300 */
        /* <DEDUP_REMOVED lines=8> */
[----:B------:R-:W-:-:S04]  /*f5d0*/  IMAD R10, R12, UR6, RZ ;  /* 0x000000060c0a7c24 */ /* 0x000fc8000f8e02ff */
[----:B------:R-:W-:Y:S02]  /*f5e0*/  IMAD.MOV R3, RZ, RZ, -R2 ;  /* 0x000000ffff037224 */ /* 0x000fe400078e0a02 */
[----:B------:R-:W-:Y:S02]  /*f5f0*/  IMAD R10, R0, UR7, R10 ;  /* 0x00000007000a7c24 */ /* 0x000fe4000f8e020a */
[----:B------:R-:W-:Y:S01]  /*f600*/  IMAD R9, R9, R3, R6 ;  /* 0x0000000309097224 */ /* 0x000fe200078e0206 */
[----:B------:R-:W-:-:S03]  /*f610*/  SHF.R.S32.HI R3, RZ, 0x1f, R2 ;  /* 0x0000001fff037819 */ /* 0x000fc60000011402 */
[----:B------:R-:W-:-:S04]  /*f620*/  IMAD.WIDE.U32 R2, R0, UR6, R2 ;  /* 0x0000000600027c25 */ /* 0x000fc8000f8e0002 */
[----:B------:R-:W-:Y:S01]  /*f630*/  IMAD.IADD R3, R10, 0x1, R3 ;  /* 0x000000010a037824 */ /* 0x000fe200078e0203 */
[----:B------:R-:W-:-:S04]  /*f640*/  LEA R10, P0, R2, UR4, 0x2 ;  /* 0x00000004020a7c11 */ /* 0x000fc8000f8010ff */
[----:B------:R-:W-:-:S05]  /*f650*/  LEA.HI.X R11, R2, UR5, R3, 0x2, P0 ;  /* 0x00000005020b7c11 */ /* 0x000fca00080f1403 */
[----:B------:R0:W5:Y:S04]  /*f660*/  LDG.E R10, desc[UR60][R10.64] ;  /* 0x0000003c0a0a7981 */ /* 0x000168000c1e1900 */
.L_x_339:
[----:B------:R-:W1:Y:S01]  /*f670*/  S2R R3, SR_CgaCtaId ;  /* 0x0000000000037919 */ /* 0x000e620000008800 */
[----:B------:R-:W-:-:S04]  /*f680*/  MOV R2, 0x400 ;  /* 0x0000040000027802 */ /* 0x000fc80000000f00 */
[----:B-1----:R-:W-:Y:S02]  /*f690*/  LEA R2, R3, R2, 0x18 ;  /* 0x0000000203027211 */ /* 0x002fe400078ec0ff */
[----:B------:R-:W-:-:S03]  /*f6a0*/  SHF.L.U32 R3, R8, 0x1f, RZ ;  /* 0x0000001f08037819 */ /* 0x000fc600000006ff */
[----:B------:R-:W-:-:S04]  /*f6b0*/  IMAD R2, R7, 0x8, R2 ;  /* 0x0000000807027824 */ /* 0x000fc800078e0202 */
[----:B------:R-:W1:Y:S02]  /*f6c0*/  SYNCS.PHASECHK.TRANS64.TRYWAIT P0, [R2+URZ+0x36840], R3 ;  /* 0x03684003020075a7 */ /* 0x000e64000800017f */
[----:B-1----:R-:W-:Y:S05]  /*f6d0*/  @!P0 BRA `(.L_x_340) ;  /* 0x00000024005c8947 */ /* 0x002fea0003800000 */
.L_x_396:
[----:B0-----:R-:W0:Y:S02]  /*f6e0*/  S2R R11, SR_TID.X ;  /* 0x00000000000b7919 */ /* 0x001e240000002100 */
[----:B0-----:R-:W-:-:S04]  /*f6f0*/  LOP3.LUT R11, R11, 0x7f, RZ, 0xc0, !PT ;  /* 0x0000007f0b0b7812 */ /* 0x001fc800078ec0ff */
[----:B------:R-:W-:-:S13]  /*f700*/  ISETP.NE.AND P0, PT, R11, RZ, PT ;  /* 0x000000ff0b00720c */ /* 0x000fda0003f05270 */
[----:B------:R-:W-:Y:S05]  /*f710*/  @P0 BRA `(.L_x_341) ;  /* 0x00000000001c0947 */ /* 0x000fea0003800000 */
[----:B------:R-:W0:Y:S01]  /*f720*/  S2R R11, SR_TID.X ;  /* 0x00000000000b7919 */ /* 0x000e220000002100 */
[----:B-1----:R-:W-:-:S04]  /*f730*/  IMAD.MOV.U32 R3, RZ, RZ, 0xa800 ;  /* 0x0000a800ff037424 */ /* 0x002fc800078e00ff */
[----:B------:R2:W-:Y:S01]  /*f740*/  SYNCS.ARRIVE.TRANS64 RZ, [R2+URZ+0x36830], R3 ;  /* 0x0368300302ff79a7 */ /* 0x0005e2000800003f */
[----:B0-----:R-:W-:-:S04]  /*f750*/  LOP3.LUT R11, R11, 0x1f, RZ, 0xc0, !PT ;  /* 0x0000001f0b0b7812 */ /* 0x001fc800078ec0ff */
[----:B------:R-:W-:-:S13]  /*f760*/  ISETP.NE.AND P1, PT, R11, RZ, PT ;  /* 0x000000ff0b00720c */ /* 0x000fda0003f25270 */
[----:B--2---:R-:W-:Y:S05]  /*f770*/  @!P1 BRA `(.L_x_341) ;  /* 0x0000000000049947 */ /* 0x004fea0003800000 */
[----:B------:R-:W-:Y:S01]  /*f780*/  BPT.TRAP 0x1 ;  /* 0x000000040000795c */ /* 0x000fe20000300000 */
.L_x_341:
[----:B------:R-:W2:Y:S04]  /*f790*/  LDL R15, [R1+0x4] ;  /* 0x00000400010f7983 */ /* 0x000ea80000100800 */
[----:B-1----:R-:W3:Y:S01]  /*f7a0*/  LDL.LU R3, [R1+0x8] ;  /* 0x0000080001037983 */ /* 0x002ee20000300800 */
[----:B------:R-:W-:-:S03]  /*f7b0*/  MOV R13, 0x400 ;  /* 0x00000400000d7802 */ /* 0x000fc60000000f00 */
        /* <DEDUP_REMOVED lines=34> */
.L_x_397:
        /* <DEDUP_REMOVED lines=8> */
.L_x_343:
[----:B------:R-:W2:Y:S01]  /*fa60*/  LDL.LU R15, [R1+0xc] ;  /* 0x00000c00010f7983 */ /* 0x000ea20000300800 */
[----:B------:R-:W-:-:S03]  /*fa70*/  MOV R13, 0x400 ;  /* 0x00000400000d7802 */ /* 0x000fc60000000f00 */
[----:B0-----:R-:W3:Y:S04]  /*fa80*/  LDL.LU R3, [R1] ;  /* 0x0000000001037983 */ /* 0x001ee80000300800 */
[----:B------:R-:W4:Y:S01]  /*fa90*/  LDL R11, [R1+0x4] ;  /* 0x00000400010b7983 */ /* 0x000f220000100800 */
[----:B------:R-:W0:Y:S01]  /*faa0*/  S2R R14, SR_CgaCtaId ;  /* 0x00000000000e7919 */ /* 0x000e220000008800 */
[----:B------:R-:W-:Y:S01]  /*fab0*/  R2UR UR9, R2 ;  /* 0x00000000020972ca */ /* 0x000fe200000e0000 */
[----:B------:R-:W-:Y:S01]  /*fac0*/  UIADD3 UR4, UP0, UR38, 0x470, URZ ;  /* 0x0000047026047890 */ /* 0x000fe2000ff1e03f */
[----:B------:R-:W-:Y:S02]  /*fad0*/  R2UR UR13, R5 ;  /* 0x00000000050d72ca */ /* 0x000fe400000e0000 */
[----:B------:R-:W-:-:S02]  /*fae0*/  R2UR UR12, R4 ;  /* 0x00000000040c72ca */ /* 0x000fc400000e0000 */
[----:B0-----:R-:W-:-:S07]  /*faf0*/  LEA R13, R14, R13, 0x18 ;  /* 0x0000000d0e0d7211 */ /* 0x001fce00078ec0ff */
[----:B------:R-:W-:Y:S01]  /*fb00*/  UIADD3 UR9, UR9, 0x50, URZ ;  /* 0x0000005009097890 */ /* 0x000fe2000fffe03f */
[----:B------:R-:W-:Y:S01]  /*fb10*/  UMOV UR10, URZ ;  /* 0x0000003f000a7c82 */ /* 0x000fe20008000000 */
[----:B------:R-:W-:Y:S01]  /*fb20*/  UMOV UR6, 0x0 ;  /* 0x0000000000067882 */ /* 0x000fe20000000000 */
[----:B------:R-:W-:Y:S01]  /*fb30*/  UMOV UR7, 0x14f00000 ;  /* 0x14f0000000077882 */ /* 0x000fe20000000000 */
[----:B------:R-:W-:Y:S01]  /*fb40*/  UMOV UR17, 0x40 ;  /* 0x0000004000117882 */ /* 0x000fe20000000000 */
[----:B------:R0:W-:Y:S01]  /*fb50*/  STL [R1+0xc], R9 ;  /* 0x00000c0901007387 */ /* 0x0001e20000100800 */
[----:B------:R-:W-:Y:S01]  /*fb60*/  IMAD.MOV.U32 R5, RZ, RZ, R10 ;  /* 0x000000ffff057224 */ /* 0x000fe200078e000a */
[----:B--2---:R-:W-:Y:S01]  /*fb70*/  R2UR UR11, R15 ;  /* 0x000000000f0b72ca */ /* 0x004fe200000e0000 */
[----:B---3--:R-:W-:Y:S01]  /*fb80*/  IMAD R3, R3, 0xa800, R13 ;  /* 0x0000a80003037824 */ /* 0x008fe200078e020d */
[----:B----4-:R-:W-:-:S04]  /*fb90*/  R2UR UR5, R11 ;  /* 0x000000000b0572ca */ /* 0x010fc800000e0000 */
[----:B------:R-:W-:-:S09]  /*fba0*/  R2UR UR8, R3 ;  /* 0x00000000030872ca */ /* 0x000fd200000e0000 */
[----:B------:R-:W-:-:S04]  /*fbb0*/  UIMAD UR11, UR11, 0x70, UR5 ;  /* 0x000000700b0b78a4 */ /* 0x000fc8000f8e0205 */
[----:B------:R-:W-:Y:S02]  /*fbc0*/  UIADD3 UR14, UR8, 0x400, URZ ;  /* 0x00000400080e7890 */ /* 0x000fe4000fffe03f */
[----:B------:R-:W-:Y:S02]  /*fbd0*/  UIADD3.X UR5, URZ, UR39, URZ, UP0, !UPT ;  /* 0x000000273f057290 */ /* 0x000fe400087fe43f */
[----:B------:R-:W-:Y:S02]  /*fbe0*/  UIADD3 UR15, UR8, 0x3c00, URZ ;  /* 0x00003c00080f7890 */ /* 0x000fe4000fffe03f */
[----:B------:R-:W-:-:S03]  /*fbf0*/  UIADD3 UR16, UR8, 0x7400, URZ ;  /* 0x0000740008107890 */ /* 0x000fc6000fffe03f */
[----:B------:R-:W-:Y:S02]  /*fc00*/  UMOV UR8, UR14 ;  /* 0x0000000e00087c82 */ /* 0x000fe40008000000 */
[----:B------:R1:W-:Y:S01]  /*fc10*/  UTMALDG.4D [UR8], [UR4], desc[UR6] ;  /* 0x00000608040075b4 */ /* 0x0003e20008019000 */
[----:B------:R-:W-:Y:S01]  /*fc20*/  UMOV UR14, 0x80 ;  /* 0x00000080000e7882 */ /* 0x000fe20000000000 */
[----:B-1----:R-:W-:Y:S01]  /*fc30*/  UMOV UR8, UR15 ;  /* 0x0000000f00087c82 */ /* 0x002fe20008000000 */
[----:B------:R-:W-:Y:S02]  /*fc40*/  UMOV UR10, UR17 ;  /* 0x00000011000a7c82 */ /* 0x000fe40008000000 */
[----:B------:R1:W-:Y:S02]  /*fc50*/  UTMALDG.4D [UR8], [UR4], desc[UR6] ;  /* 0x00000608040075b4 */ /* 0x0003e40008019000 */
[----:B-1----:R-:W-:Y:S01]  /*fc60*/  UMOV UR8, UR16 ;  /* 0x0000001000087c82 */ /* 0x002fe20008000000 */
[----:B------:R-:W-:-:S02]  /*fc70*/  UMOV UR10, UR14 ;  /* 0x0000000e000a7c82 */ /* 0x000fc40008000000 */
[----:B------:R0:W-:Y:S02]  /*fc80*/  UTMALDG.4D [UR8], [UR4], desc[UR6] ;  /* 0x00000608040075b4 */ /* 0x0001e40008019000 */
[----:B0-----:R-:W-:Y:S01]  /*fc90*/  NOP ;  /* 0x0000000000007918 */ /* 0x001fe20000000000 */
.L_x_338:
[----:B------:R-:W-:Y:S05]  /*fca0*/  BSYNC B1 ;  /* 0x0000000000017941 */ /* 0x000fea0003800000 */
.L_x_337:
[----:B------:R-:W-:Y:S01]  /*fcb0*/  VIADD R2, R7, 0x1 ;  /* 0x0000000107027836 */ /* 0x000fe20000000000 */
[----:B------:R-:W-:Y:S04]  /*fcc0*/  BSSY B1, `(.L_x_344) ;  /* 0x0000080000017945 */ /* 0x000fe80003800000 */
[----:B------:R-:W-:-:S04]  /*fcd0*/  ISETP.NE.AND P0, PT, R2, 0x2, PT ;  /* 0x000000020200780c */ /* 0x000fc80003f05270 */
[----:B------:R-:W-:Y:S02]  /*fce0*/  SEL R3, RZ, 0x1, P0 ;  /* 0x00000001ff037807 */ /* 0x000fe40000000000 */
[----:B------:R-:W-:Y:S02]  /*fcf0*/  SEL R14, R2, RZ, P0 ;  /* 0x000000ff020e7207 */ /* 0x000fe40000000000 */
[----:B------:R-:W-:-:S05]  /*fd00*/  LOP3.LUT R13, R8, R3, RZ, 0x3c, !PT ;  /* 0x00000003080d7212 */ /* 0x000fca00078e3cff */
[----:B------:R0:W-:Y:S04]  /*fd10*/  STL [R1+0x8], R13 ;  /* 0x0000080d01007387 */ /* 0x0001e80000100800 */
[----:B------:R0:W-:Y:S01]  /*fd20*/  STL [R1], R14 ;  /* 0x0000000e01007387 */ /* 0x0001e20000100800 */
[----:B------:R-:W-:Y:S05]  /*fd30*/  @!P6 BRA `(.L_x_345) ;  /* 0x0000000400e0e947 */ /* 0x000fea0003800000 */
[----:B------:R-:W-:Y:S01]  /*fd40*/  ULDC.64 UR4, c[0x0][0x3f8] ;  /* 0x0000fe0000047ab9 */ /* 0x000fe20000000a00 */
[----:B------:R-:W-:Y:S02]  /*fd50*/  IADD3 R9, R6, -0x1, RZ ;  /* 0xffffffff06097810 */ /* 0x000fe40007ffe0ff */
[----:B------:R-:W-:-:S04]  /*fd60*/  ISETP.NE.U32.AND P0, PT, RZ, UR4, PT ;  /* 0x00000004ff007c0c */ /* 0x000fc8000bf05070 */
[----:B------:R-:W-:-:S13]  /*fd70*/  ISETP.NE.AND.EX P0, PT, RZ, UR5, PT, P0 ;  /* 0x00000005ff007c0c */ /* 0x000fda000bf05300 */
[----:B------:R-:W-:Y:S05]  /*fd80*/  @!P0 BRA `(.L_x_346) ;  /* 0x0000000000448947 */ /* 0x000fea0003800000 */
[----:B------:R-:W1:Y:S01]  /*fd90*/  LDC R11, c[0x0][0x41c] ;  /* 0x00010700ff0b7b82 */ /* 0x000e620000000800 */
[----:B------:R-:W-:Y:S01]  /*fda0*/  ULDC.64 UR6, c[0x0][0x408] ;  /* 0x0001020000067ab9 */ /* 0x000fe20000000a00 */
[----:B-1----:R-:W-:-:S13]  /*fdb0*/  ISETP.NE.AND P0, PT, R11, 0x1, PT ;  /* 0x000000010b00780c */ /* 0x002fda0003f05270 */
[----:B------:R-:W1:Y:S02]  /*fdc0*/  @P0 LDC.64 R2, c[0x0][0x420] ;  /* 0x00010800ff020b82 */ /* 0x000e640000000a00 */
[----:B-1----:R-:W-:-:S04]  /*fdd0*/  @P0 IMAD.HI.U32 R10, R9, R2, RZ ;  /* 0x00000002090a0227 */ /* 0x002fc800078e00ff */
        /* <DEDUP_REMOVED lines=12> */
.L_x_346:
[----:B------:R-:W2:Y:S01]  /*fea0*/  S2R R3, SR_CgaCtaId ;  /* 0x0000000000037919 */ /* 0x000ea20000008800 */
[----:B------:R-:W-:-:S04]  /*feb0*/  MOV R2, 0x400 ;  /* 0x0000040000027802 */ /* 0x000fc80000000f00 */
[----:B--2---:R-:W-:Y:S02]  /*fec0*/  LEA R2, R3, R2, 0x18 ;  /* 0x0000000203027211 */ /* 0x004fe400078ec0ff */
[----:B------:R-:W-:-:S03]  /*fed0*/  SHF.L.U32 R3, R13, 0x1f, RZ ;  /* 0x0000001f0d037819 */ /* 0x000fc600000006ff */
[----:B------:R-:W-:-:S04]  /*fee0*/  IMAD R2, R14, 0x8, R2 ;  /* 0x000000080e027824 */ /* 0x000fc800078e0202 */
[----:B------:R-:W2:Y:S02]  /*fef0*/  SYNCS.PHASECHK.TRANS64.TRYWAIT P0, [R2+URZ+0x36840], R3 ;  /* 0x03684003020075a7 */ /* 0x000ea4000800017f */
[----:B--2---:R-:W-:Y:S05]  /*ff00*/  @!P0 BRA `(.L_x_347) ;  /* 0x0000001c00788947 */ /* 0x004fea0003800000 */
.L_x_398:
        /* <DEDUP_REMOVED lines=11> */
.L_x_348:
[----:B0-----:R-:W3:Y:S01]  /*ffc0*/  LDL R13, [R1] ;  /* 0x00000000010d7983 */ /* 0x001ee20000100800 */
[----:B------:R-:W-:-:S03]  /*ffd0*/  MOV R14, 0x400 ;  /* 0x00000400000e7802 */ /* 0x000fc60000000f00 */
[----:B------:R-:W4:Y:S01]  /*ffe0*/  LDL R11, [R1+0x4] ;  /* 0x00000400010b7983 */ /* 0x000f220000100800 */
[----:B------:R-:W0:Y:S01]  /*fff0*/  S2R R15, SR_CgaCtaId ;  /* 0x00000000000f7919 */ /* 0x000e220000008800 */
[----:B------:R-:W-:Y:S01]  /*10000*/  R2UR UR11, R9 ;  /* 0x00000000090b72ca */ /* 0x000fe200000e0000 */
[----:B------:R-:W-:Y:S01]  /*10010*/  UIADD3 UR4, UP0, UR38, 0x370, URZ ;  /* 0x0000037026047890 */ /* 0x000fe2000ff1e03f */
[----:B------:R-:W-:Y:S02]  /*10020*/  R2UR UR12, R4 ;  /* 0x00000000040c72ca */ /* 0x000fe400000e0000 */
[----:B0-----:R-:W-:-:S05]  /*10030*/  LEA R14, R15, R14, 0x18 ;  /* 0x0000000e0f0e7211 */ /* 0x001fca00078ec0ff */
[----:B--2---:R-:W-:Y:S01]  /*10040*/  VIADD R2, R14, 0x36800 ;  /* 0x000368000e027836 */ /* 0x004fe20000000000 */
[----:B-----5:R-:W-:Y:S01]  /*10050*/  R2UR UR13, R10 ;  /* 0x000000000a0d72ca */ /* 0x020fe200000e0000 */
[----:B------:R-:W-:Y:S01]  /*10060*/  UMOV UR10, URZ ;  /* 0x0000003f000a7c82 */ /* 0x000fe20008000000 */
[----:B------:R-:W-:Y:S01]  /*10070*/  UMOV UR6, 0x0 ;  /* 0x0000000000067882 */ /* 0x000fe20000000000 */
[----:B------:R-:W-:Y:S01]  /*10080*/  UMOV UR7, 0x14f00000 ;  /* 0x14f0000000077882 */ /* 0x000fe20000000000 */
[----:B------:R-:W-:Y:S01]  /*10090*/  UMOV UR17, 0x40 ;  /* 0x0000004000117882 */ /* 0x000fe20000000000 */
[----:B------:R-:W-:Y:S01]  /*100a0*/  UMOV UR18, 0x80 ;  /* 0x0000008000127882 */ /* 0x000fe20000000000 */
[----:B------:R-:W-:Y:S01]  /*100b0*/  SHF.L.U32 R8, R8, 0x1f, RZ ;  /* 0x0000001f08087819 */ /* 0x000fe200000006ff */
[----:B---3--:R-:W-:-:S05]  /*100c0*/  IMAD R3, R13, 0x8, R2 ;  /* 0x000000080d037824 */ /* 0x008fca00078e0202 */
        /* <DEDUP_REMOVED lines=9> */
[----:B------:R-:W-:-:S03]  /*10160*/  UIADD3 UR16, UR8, 0x28400, URZ ;  /* 0x0002840008107890 */ /* 0x000fc6000fffe03f */
[----:B------:R-:W-:Y:S02]  /*10170*/  UMOV UR8, UR14 ;  /* 0x0000000e00087c82 */ /* 0x000fe40008000000 */
[----:B------:R0:W-:Y:S01]  /*10180*/  UTMALDG.4D [UR8], [UR4], desc[UR6] ;  /* 0x00000608040075b4 */ /* 0x0001e20008019000 */
[----:B------:R-:W-:Y:S01]  /*10190*/  IMAD R2, R7, 0x8, R2 ;  /* 0x0000000807027824 */ /* 0x000fe200078e0202 */
[----:B0-----:R-:W-:Y:S01]  /*101a0*/  UMOV UR8, UR15 ;  /* 0x0000000f00087c82 */ /* 0x001fe20008000000 */
[----:B------:R-:W-:Y:S02]  /*101b0*/  UMOV UR10, UR17 ;  /* 0x00000011000a7c82 */ /* 0x000fe40008000000 */
[----:B------:R0:W-:Y:S02]  /*101c0*/  UTMALDG.4D [UR8], [UR4], desc[UR6] ;  /* 0x00000608040075b4 */ /* 0x0001e40008019000 */
[----:B0-----:R-:W-:Y:S01]  /*101d0*/  UMOV UR8, UR16 ;  /* 0x0000001000087c82 */ /* 0x001fe20008000000 */
[----:B------:R-:W-:-:S02]  /*101e0*/  UMOV UR10, UR18 ;  /* 0x00000012000a7c82 */ /* 0x000fc40008000000 */
[----:B------:R0:W-:Y:S01]  /*101f0*/  UTMALDG.4D [UR8], [UR4], desc[UR6] ;  /* 0x00000608040075b4 */ /* 0x0001e20008019000 */
[----:B------:R-:W1:Y:S02]  /*10200*/  SYNCS.PHASECHK.TRANS64.TRYWAIT P1, [R2+URZ+0x60], R8 ;  /* 0x00006008020075a7 */ /* 0x000e64000802017f */
[----:B01----:R-:W-:Y:S05]  /*10210*/  @!P1 BRA `(.L_x_349) ;  /* 0x0000001800c89947 */ /* 0x003fea0003800000 */
.L_x_399:
[----:B------:R-:W-:Y:S05]  /*10220*/  @P0 BRA `(.L_x_350) ;  /* 0x00000000001c0947 */ /* 0x000fea0003800000 */
[----:B------:R-:W1:Y:S02]  /*10230*/  S2R R3, SR_TID.X ;  /* 0x0000000000037919 */ /* 0x000e640000002100 */
[----:B-1----:R-:W-:-:S04]  /*10240*/  LOP3.LUT R3, R3, 0x1f, RZ, 0xc0, !PT ;  /* 0x0000001f03037812 */ /* 0x002fc800078ec0ff */
[----:B------:R-:W-:Y:S01]  /*10250*/  ISETP.NE.AND P1, PT, R3, RZ, PT ;  /* 0x000000ff0300720c */ /* 0x000fe20003f25270 */
[----:B------:R-:W-:-:S04]  /*10260*/  IMAD.MOV.U32 R3, RZ, RZ, 0xa800 ;  /* 0x0000a800ff037424 */ /* 0x000fc800078e00ff */
[----:B------:R1:W-:Y:S08]  /*10270*/  SYNCS.ARRIVE.TRANS64 RZ, [R2+URZ+0x50], R3 ;  /* 0x0000500302ff79a7 */ /* 0x0003f0000800003f */
[----:B------:R-:W-:Y:S05]  /*10280*/  @!P1 BRA `(.L_x_350) ;  /* 0x0000000000049947 */ /* 0x000fea0003800000 */
[----:B------:R-:W-:Y:S01]  /*10290*/  BPT.TRAP 0x1 ;  /* 0x000000040000795c */ /* 0x000fe20000300000 */
.L_x_350:
[----:B------:R-:W2:Y:S01]  /*102a0*/  LDL.LU R13, [R1+0xc] ;  /* 0x00000c00010d7983 */ /* 0x000ea20000300800 */
[----:B0-----:R-:W-:-:S03]  /*102b0*/  MOV R8, 0x400 ;  /* 0x0000040000087802 */ /* 0x001fc60000000f00 */
[----:B-1----:R-:W3:Y:S01]  /*102c0*/  LDL R3, [R1+0x4] ;  /* 0x0000040001037983 */ /* 0x002ee20000100800 */
[----:B------:R-:W0:Y:S01]  /*102d0*/  S2R R11, SR_CgaCtaId ;  /* 0x00000000000b7919 */ /* 0x000e220000008800 */
[----:B------:R-:W-:Y:S01]  /*102e0*/  R2UR UR9, R2 ;  /* 0x00000000020972ca */ /* 0x000fe200000e0000 */
[----:B------:R-:W-:Y:S01]  /*102f0*/  UIADD3 UR4, UP0, UR38, 0x470, URZ ;  /* 0x0000047026047890 */ /* 0x000fe2000ff1e03f */
[----:B------:R-:W-:Y:S02]  /*10300*/  R2UR UR13, R5 ;  /* 0x00000000050d72ca */ /* 0x000fe400000e0000 */
[----:B------:R-:W-:Y:S02]  /*10310*/  R2UR UR12, R4 ;  /* 0x00000000040c72ca */ /* 0x000fe400000e0000 */
[----:B0-----:R-:W-:-:S05]  /*10320*/  LEA R8, R11, R8, 0x18 ;  /* 0x000000080b087211 */ /* 0x001fca00078ec0ff */
[----:B------:R-:W-:-:S05]  /*10330*/  IMAD R7, R7, 0xa800, R8 ;  /* 0x0000a80007077824 */ /* 0x000fca00078e0208 */
[----:B------:R-:W-:Y:S01]  /*10340*/  R2UR UR15, R7 ;  /* 0x00000000070f72ca */ /* 0x000fe200000e0000 */
[----:B------:R-:W-:Y:S01]  /*10350*/  UIADD3 UR9, UR9, 0x50, URZ ;  /* 0x0000005009097890 */ /* 0x000fe2000fffe03f */
[----:B------:R-:W-:Y:S01]  /*10360*/  UMOV UR10, URZ ;  /* 0x0000003f000a7c82 */ /* 0x000fe20008000000 */
[----:B------:R-:W-:Y:S01]  /*10370*/  UMOV UR6, 0x0 ;  /* 0x0000000000067882 */ /* 0x000fe20000000000 */
[----:B------:R-:W-:-:S09]  /*10380*/  UMOV UR7, 0x14f00000 ;  /* 0x14f0000000077882 */ /* 0x000fd20000000000 */
[----:B------:R-:W-:Y:S02]  /*10390*/  UIADD3 UR8, UR15, 0x400, URZ ;  /* 0x000004000f087890 */ /* 0x000fe4000fffe03f */
[----:B------:R-:W-:Y:S02]  /*103a0*/  UIADD3 UR14, UR15, 0x3c00, URZ ;  /* 0x00003c000f0e7890 */ /* 0x000fe4000fffe03f */
[----:B------:R-:W-:Y:S01]  /*103b0*/  UIADD3 UR15, UR15, 0x7400, URZ ;  /* 0x000074000f0f7890 */ /* 0x000fe2000fffe03f */
[----:B------:R-:W-:Y:S01]  /*103c0*/  UMOV UR16, 0x40 ;  /* 0x0000004000107882 */ /* 0x000fe20000000000 */
[----:B------:R1:W-:Y:S01]  /*103d0*/  STL [R1+0xc], R9 ;  /* 0x00000c0901007387 */ /* 0x0003e20000100800 */
[----:B------:R-:W-:Y:S01]  /*103e0*/  IMAD.MOV.U32 R5, RZ, RZ, R10 ;  /* 0x000000ffff057224 */ /* 0x000fe200078e000a */
[----:B--2---:R-:W-:Y:S02]  /*103f0*/  R2UR UR11, R13 ;  /* 0x000000000d0b72ca */ /* 0x004fe400000e0000 */
[----:B---3--:R-:W-:-:S13]  /*10400*/  R2UR UR5, R3 ;  /* 0x00000000030572ca */ /* 0x008fda00000e0000 */
[----:B------:R-:W-:Y:S02]  /*10410*/  UIMAD UR11, UR11, 0x70, UR5 ;  /* 0x000000700b0b78a4 */ /* 0x000fe4000f8e0205 */
[----:B------:R-:W-:-:S09]  /*10420*/  UIADD3.X UR5, URZ, UR39, URZ, UP0, !UPT ;  /* 0x000000273f057290 */ /* 0x000fd200087fe43f */
[----:B------:R0:W-:Y:S02]  /*10430*/  UTMALDG.4D [UR8], [UR4], desc[UR6] ;  /* 0x00000608040075b4 */ /* 0x0001e40008019000 */
[----:B0-----:R-:W-:Y:S01]  /*10440*/  UMOV UR8, UR14 ;  /* 0x0000000e00087c82 */ /* 0x001fe20008000000 */
[----:B------:R-:W-:Y:S01]  /*10450*/  UMOV UR10, UR16 ;  /* 0x00000010000a7c82 */ /* 0x000fe20008000000 */
[----:B------:R-:W-:Y:S01]  /*10460*/  UMOV UR14, 0x80 ;  /* 0x00000080000e7882 */ /* 0x000fe20000000000 */
[----:B------:R0:W-:Y:S02]  /*10470*/  UTMALDG.4D [UR8], [UR4], desc[UR6] ;  /* 0x00000608040075b4 */ /* 0x0001e40008019000 */
[----:B0-----:R-:W-:Y:S01]  /*10480*/  UMOV UR8, UR15 ;  /* 0x0000000f00087c82 */ /* 0x001fe20008000000 */
[----:B------:R-:W-:Y:S02]  /*10490*/  UMOV UR10, UR14 ;  /* 0x0000000e000a7c82 */ /* 0x000fe40008000000 */
[----:B------:R1:W-:Y:S02]  /*104a0*/  UTMALDG.4D [UR8], [UR4], desc[UR6] ;  /* 0x00000608040075b4 */ /* 0x0003e40008019000 */
[----:B-1----:R-:W-:Y:S01]  /*104b0*/  NOP ;  /* 0x0000000000007918 */ /* 0x002fe20000000000 */
.L_x_345:
[----:B------:R-:W-:Y:S05]  /*104c0*/  BSYNC B1 ;  /* 0x0000000000017941 */ /* 0x000fea0003800000 */
.L_x_344:
[C---:B------:R-:W-:Y:S01]  /*104d0*/  ISETP.GT.AND P0, PT, R6.reuse, 0x1, PT ;  /* 0x000000010600780c */ /* 0x040fe20003f04270 */
[----:B------:R-:W-:-:S12]  /*104e0*/  VIADD R6, R6, 0xfffffffe ;  /* 0xfffffffe06067836 */ /* 0x000fd80000000000 */
[----:B------:R-:W-:Y:S05]  /*104f0*/  @P0 BRA `(.L_x_351) ;  /* 0xffffffec00dc0947 */ /* 0x000fea000383ffff */
.L_x_327:
[----:B------:R-:W-:Y:S05]  /*10500*/  BSYNC B0 ;  /* 0x0000000000007941 */ /* 0x000fea0003800000 */
.L_x_326:
[----:B------:R-:W1:Y:S01]  /*10510*/  S2R R2, SR_TID.X ;  /* 0x0000000000027919 */ /* 0x000e620000002100 */
[----:B------:R-:W-:Y:S01]  /*10520*/  BSSY B0, `(.L_x_352) ;  /* 0x0000010000007945 */ /* 0x000fe20003800000 */
[----:B-1----:R-:W-:-:S04]  /*10530*/  LOP3.LUT R2, R2, 0x1f, RZ, 0xc0, !PT ;  /* 0x0000001f02027812 */ /* 0x002fc800078ec0ff */
[----:B------:R-:W-:-:S13]  /*10540*/  ISETP.NE.AND P0, PT, R2, RZ, PT ;  /* 0x000000ff0200720c */ /* 0x000fda0003f05270 */
[----:B------:R-:W-:Y:S05]  /*10550*/  @P0 BRA `(.L_x_353) ;  /* 0x0000000000300947 */ /* 0x000fea0003800000 */
[----:B------:R-:W1:Y:S01]  /*10560*/  S2R R9, SR_LANEID ;  /* 0x0000000000097919 */ /* 0x000e620000000000 */
[----:B------:R-:W-:Y:S01]  /*10570*/  VOTEU.ANY UR4, UPT, PT ;  /* 0x0000000000047886 */ /* 0x000fe200038e0100 */
[----:B------:R-:W2:Y:S01]  /*10580*/  LDC.64 R2, c[0x0][0xc38] ;  /* 0x00030e00ff027b82 */ /* 0x000ea20000000a00 */
[----:B------:R-:W1:Y:S08]  /*10590*/  FLO.U32 R0, UR4 ;  /* 0x0000000400007d00 */ /* 0x000e7000080e0000 */
[----:B------:R-:W2:Y:S01]  /*105a0*/  POPC R7, UR4 ;  /* 0x0000000400077d09 */ /* 0x000ea20008000000 */
[----:B-1----:R-:W-:-:S13]  /*105b0*/  ISETP.EQ.U32.AND P0, PT, R0, R9, PT ;  /* 0x000000090000720c */ /* 0x002fda0003f02070 */
[----:B--2---:R-:W2:Y:S01]  /*105c0*/  @P0 ATOMG.E.ADD.STRONG.GPU PT, R3, desc[UR60][R2.64], R7 ;  /* 0x00000007020309a8 */ /* 0x004ea200081ee1fc */
[----:B------:R-:W1:Y:S02]  /*105d0*/  S2R R6, SR_LTMASK ;  /* 0x0000000000067919 */ /* 0x000e640000003900 */
[----:B-1----:R-:W-:-:S04]  /*105e0*/  LOP3.LUT R6, R6, UR4, RZ, 0xc0, !PT ;  /* 0x0000000406067c12 */ /* 0x002fc8000f8ec0ff */
[----:B------:R-:W1:Y:S01]  /*105f0*/  POPC R9, R6 ;  /* 0x0000000600097309 */ /* 0x000e620000000000 */
[----:B--2---:R-:W1:Y:S02]  /*10600*/  SHFL.IDX PT, R0, R3, R0, 0x1f ;  /* 0x00001f0003007589 */ /* 0x004e6400000e0000 */
[----:B-1----:R-:W-:-:S07]  /*10610*/  IADD3 R16, R0, UR36, R9 ;  /* 0x0000002400107c10 */ /* 0x002fce000fffe009 */
.L_x_353:
[----:B------:R-:W-:Y:S05]  /*10620*/  BSYNC B0 ;  /* 0x0000000000007941 */ /* 0x000fea0003800000 */
.L_x_352:
[----:B------:R-:W-:Y:S04]  /*10630*/  BSSY B0, `(.L_x_354) ;  /* 0x0000038000007945 */ /* 0x000fe80003800000 */
[----:B------:R-:W-:Y:S05]  /*10640*/  @!P6 BRA `(.L_x_355) ;  /* 0x0000000000d8e947 */ /* 0x000fea0003800000 */
[----:B------:R-:W2:Y:S01]  /*10650*/  LDL R2, [R1] ;  /* 0x0000000001027983 */ /* 0x000ea20000100800 */
[----:B------:R-:W-:-:S03]  /*10660*/  MOV R3, 0x400 ;  /* 0x0000040000037802 */ /* 0x000fc60000000f00 */
[----:B------:R-:W3:Y:S01]  /*10670*/  LDL R0, [R1+0x8] ;  /* 0x0000080001007983 */ /* 0x000ee20000100800 */
[----:B------:R-:W1:Y:S02]  /*10680*/  S2R R6, SR_CgaCtaId ;  /* 0x0000000000067919 */ /* 0x000e640000008800 */
[----:B-1----:R-:W-:-:S05]  /*10690*/  LEA R3, R6, R3, 0x18 ;  /* 0x0000000306037211 */ /* 0x002fca00078ec0ff */
[----:B--2---:R-:W-:Y:S01]  /*106a0*/  IMAD R3, R2, 0x8, R3 ;  /* 0x0000000802037824 */ /* 0x004fe200078e0203 */
[----:B---3--:R-:W-:-:S04]  /*106b0*/  SHF.L.U32 R0, R0, 0x1f, RZ ;  /* 0x0000001f00007819 */ /* 0x008fc800000006ff */
[----:B------:R-:W1:Y:S02]  /*106c0*/  SYNCS.PHASECHK.TRANS64.TRYWAIT P0, [R3+URZ+0x36860], R0 ;  /* 0x03686000030075a7 */ /* 0x000e64000800017f */
[----:B-1----:R-:W-:Y:S05]  /*106d0*/  @!P0 BRA `(.L_x_356) ;  /* 0x0000001400ac8947 */ /* 0x002fea0003800000 */
.L_x_400:
        /* <DEDUP_REMOVED lines=11> */
.L_x_357:
[----:B-1----:R-:W2:Y:S01]  /*10790*/  LDL R0, [R1] ;  /* 0x0000000001007983 */ /* 0x002ea20000100800 */
[----:B------:R-:W-:-:S03]  /*107a0*/  MOV R7, 0x400 ;  /* 0x0000040000077802 */ /* 0x000fc60000000f00 */
[----:B------:R-:W3:Y:S04]  /*107b0*/  LDL.LU R6, [R1+0x4] ;  /* 0x0000040001067983 */ /* 0x000ee80000300800 */
[----:B------:R-:W4:Y:S01]  /*107c0*/  LDL R2, [R1+0xc] ;  /* 0x00000c0001027983 */ /* 0x000f220000100800 */
[----:B------:R-:W1:Y:S01]  /*107d0*/  S2R R8, SR_CgaCtaId ;  /* 0x0000000000087919 */ /* 0x000e620000008800 */
[----:B------:R-:W-:Y:S01]  /*107e0*/  R2UR UR9, R3 ;  /* 0x00000000030972ca */ /* 0x000fe200000e0000 */
[----:B------:R-:W-:Y:S01]  /*107f0*/  UIADD3 UR4, UP0, UR38, 0x470, URZ ;  /* 0x0000047026047890 */ /* 0x000fe2000ff1e03f */
[----:B------:R-:W-:Y:S02]  /*10800*/  R2UR UR12, R4 ;  /* 0x00000000040c72ca */ /* 0x000fe400000e0000 */
[----:B------:R-:W-:-:S02]  /*10810*/  R2UR UR13, R5 ;  /* 0x00000000050d72ca */ /* 0x000fc400000e0000 */
[----:B-1----:R-:W-:-:S07]  /*10820*/  LEA R7, R8, R7, 0x18 ;  /* 0x0000000708077211 */ /* 0x002fce00078ec0ff */
        /* <DEDUP_REMOVED lines=23> */
[----:B-1----:R-:W-:Y:S01]  /*109a0*/  NOP ;  /* 0x0000000000007918 */ /* 0x002fe20000000000 */
.L_x_355:
[----:B------:R-:W-:Y:S05]  /*109b0*/  BSYNC B0 ;  /* 0x0000000000007941 */ /* 0x000fea0003800000 */
.L_x_354:
[----:B------:R-:W2:Y:S04]  /*109c0*/  LDL.LU R0, [R1] ;  /* 0x0000000001007983 */ /* 0x000ea80000300800 */
[----:B------:R-:W3:Y:S01]  /*109d0*/  LDL.LU R3, [R1+0x8] ;  /* 0x0000080001037983 */ /* 0x000ee20000300800 */
[----:B--2---:R-:W-:-:S05]  /*109e0*/  VIADD R0, R0, 0x1 ;  /* 0x0000000100007836 */ /* 0x004fca0000000000 */
[----:B------:R-:W-:-:S04]  /*109f0*/  ISETP.NE.AND P0, PT, R0, 0x2, PT ;  /* 0x000000020000780c */ /* 0x000fc80003f05270 */
[----:B------:R-:W-:Y:S02]  /*10a00*/  SEL R2, RZ, 0x1, P0 ;  /* 0x00000001ff027807 */ /* 0x000fe40000000000 */
[----:B------:R-:W-:Y:S02]  /*10a10*/  SEL R0, R0, RZ, P0 ;  /* 0x000000ff00007207 */ /* 0x000fe40000000000 */
[----:B---3--:R-:W-:-:S05]  /*10a20*/  LOP3.LUT R3, R3, R2, RZ, 0x3c, !PT ;  /* 0x0000000203037212 */ /* 0x008fca00078e3cff */
[----:B------:R1:W-:Y:S04]  /*10a30*/  STL [R1+0x8], R3 ;  /* 0x0000080301007387 */ /* 0x0003e80000100800 */
[----:B------:R1:W-:Y:S02]  /*10a40*/  STL [R1], R0 ;  /* 0x0000000001007387 */ /* 0x0003e40000100800 */
.L_x_311:
[----:B------:R-:W-:Y:S05]  /*10a50*/  BSYNC B6 ;  /* 0x0000000000067941 */ /* 0x000fea0003800000 */
.L_x_309:
[----:B------:R-:W-:-:S03]  /*10a60*/  UMOV UR4, 0xffffffff ;  /* 0xffffffff00047882 */ /* 0x000fc60000000000 */
[----:B------:R-:W-:Y:S05]  /*10a70*/  BRA.DIV UR4, `(.L_x_358) ;  /* 0x0000001204d87947 */ /* 0x000fea000b800000 */
[----:B------:R2:W3:Y:S04]  /*10a80*/  SHFL.IDX PT, R4, R16, RZ, 0x1f ;  /* 0x00001fff10047589 */ /* 0x0004e800000e0000 */
[----:B------:R2:W4:Y:S02]  /*10a90*/  SHFL.IDX PT, R5, R16, 0x1, 0x1f ;  /* 0x00201f0010057f89 */ /* 0x00052400000e0000 */
.L_x_404:
[----:B01----:R-:W0:Y:S01]  /*10aa0*/  S2R R0, SR_TID.X ;  /* 0x0000000000007919 */ /* 0x003e220000002100 */
[----:B------:R-:W-:Y:S01]  /*10ab0*/  ULDC UR4, c[0x0][0xc14] ;  /* 0x0003050000047ab9 */ /* 0x000fe20000000800 */
[----:B------:R-:W-:Y:S01]  /*10ac0*/  BSSY B0, `(.L_x_359) ;  /* 0x000000b000007945 */ /* 0x000fe20003800000 */
[----:B------:R-:W-:Y:S02]  /*10ad0*/  MOV R3, RZ ;  /* 0x000000ff00037202 */ /* 0x000fe40000000f00 */
[----:B0-----:R-:W-:Y:S01]  /*10ae0*/  LOP3.LUT R9, R0, 0x1f, RZ, 0xc0, !PT ;  /* 0x0000001f00097812 */ /* 0x001fe200078ec0ff */
[----:B------:R-:W-:-:S03]  /*10af0*/  IMAD.U32 R0, RZ, RZ, UR4 ;  /* 0x00000004ff007e24 */ /* 0x000fc6000f8e00ff */
[C---:B------:R-:W-:Y:S01]  /*10b00*/  ISETP.NE.AND P0, PT, R9.reuse, 0x1f, PT ;  /* 0x0000001f0900780c */ /* 0x040fe20003f05270 */
[----:B------:R-:W-:-:S05]  /*10b10*/  IMAD.IADD R7, R9, 0x1, R19 ;  /* 0x0000000109077824 */ /* 0x000fca00078e0213 */
[----:B------:R-:W-:-:S13]  /*10b20*/  ISETP.GE.OR P0, PT, R7, R0, !P0 ;  /* 0x000000000700720c */ /* 0x000fda0004706670 */
[----:B------:R-:W-:Y:S05]  /*10b30*/  @P0 BRA `(.L_x_360) ;  /* 0x00000000000c0947 */ /* 0x000fea0003800000 */
[----:B------:R-:W0:Y:S02]  /*10b40*/  LDC.64 R2, c[0x0][0xc58] ;  /* 0x00031600ff027b82 */ /* 0x000e240000000a00 */
[----:B0-----:R-:W-:-:S06]  /*10b50*/  IMAD.WIDE R2, R7, 0x4, R2 ;  /* 0x0000000407027825 */ /* 0x001fcc00078e0202 */
[----:B------:R0:W5:Y:S02]  /*10b60*/  LDG.E R3, desc[UR60][R2.64] ;  /* 0x0000003c02037981 */ /* 0x000164000c1e1900 */
.L_x_360:
[----:B------:R-:W-:Y:S05]  /*10b70*/  BSYNC B0 ;  /* 0x0000000000007941 */ /* 0x000fea0003800000 */
.L_x_359:
[----:B------:R-:W-:-:S03]  /*10b80*/  UMOV UR4, 0xffffffff ;  /* 0xffffffff00047882 */ /* 0x000fc60000000000 */
[----:B------:R-:W-:Y:S05]  /*10b90*/  BRA.DIV UR4, `(.L_x_361) ;  /* 0x0000001204dc7947 */ /* 0x000fea000b800000 */
[----:B-----5:R-:W1:Y:S01]  /*10ba0*/  SHFL.UP PT, R14, R3, 0x1, RZ ;  /* 0x04200000030e7989 */ /* 0x020e6200000e00ff */
[C---:B------:R-:W-:Y:S02]  /*10bb0*/  ISETP.NE.AND P0, PT, R9.reuse, RZ, PT ;  /* 0x000000ff0900720c */ /* 0x040fe40003f05270 */
[C---:B------:R-:W-:Y:S02]  /*10bc0*/  ISETP.GE.U32.AND P1, PT, R9.reuse, 0x2, PT ;  /* 0x000000020900780c */ /* 0x040fe40003f26070 */
[----:B-1----:R-:W-:Y:S02]  /*10bd0*/  SEL R14, R14, RZ, P0 ;  /* 0x000000ff0e0e7207 */ /* 0x002fe40000000000 */
[----:B------:R-:W-:-:S03]  /*10be0*/  ISETP.GE.U32.AND P0, PT, R9, 0x4, PT ;  /* 0x000000040900780c */ /* 0x000fc60003f06070 */
[----:B------:R-:W-:-:S05]  /*10bf0*/  IMAD.IADD R13, R3, 0x1, R14 ;  /* 0x00000001030d7824 */ /* 0x000fca00078e020e */
[----:B------:R-:W1:Y:S02]  /*10c00*/  SHFL.UP PT, R14, R13, 0x2, RZ ;  /* 0x044000000d0e7989 */ /* 0x000e6400000e00ff */
        /* <DEDUP_REMOVED lines=8> */
[----:B-1----:R-:W-:-:S05]  /*10c90*/  SEL R8, R14, RZ, P1 ;  /* 0x000000ff0e087207 */ /* 0x002fca0000800000 */
[----:B------:R-:W-:-:S05]  /*10ca0*/  IMAD.IADD R8, R7, 0x1, R8 ;  /* 0x0000000107087824 */ /* 0x000fca00078e0208 */
[----:B------:R-:W1:Y:S02]  /*10cb0*/  SHFL.UP PT, R14, R8, 0x10, RZ ;  /* 0x06000000080e7989 */ /* 0x000e6400000e00ff */
[----:B-1----:R-:W-:-:S05]  /*10cc0*/  SEL R9, R14, RZ, P0 ;  /* 0x000000ff0e097207 */ /* 0x002fca0000000000 */
[----:B0-----:R-:W-:-:S05]  /*10cd0*/  IMAD.IADD R2, R8, 0x1, R9 ;  /* 0x0000000108027824 */ /* 0x001fca00078e0209 */
[----:B------:R0:W1:Y:S02]  /*10ce0*/  SHFL.IDX PT, R14, R2, 0x1f, 0x1f ;  /* 0x03e01f00020e7f89 */ /* 0x00006400000e0000 */
.L_x_412:
[----:B------:R-:W-:Y:S02]  /*10cf0*/  ULDC UR4, c[0x0][0xc10] ;  /* 0x0003040000047ab9 */ /* 0x000fe40000000800 */
[----:B--2---:R-:W-:-:S04]  /*10d00*/  IMAD.U32 R16, RZ, RZ, UR4 ;  /* 0x00000004ff107e24 */ /* 0x004fc8000f8e00ff */
[----:B-1----:R-:W-:-:S04]  /*10d10*/  IMAD R6, R14, R16, RZ ;  /* 0x000000100e067224 */ /* 0x002fc800078e02ff */
[----:B----4-:R-:W-:-:S05]  /*10d20*/  IMAD.IADD R5, R5, 0x1, R6 ;  /* 0x0000000105057824 */ /* 0x010fca00078e0206 */
[----:B---3--:R-:W-:-:S13]  /*10d30*/  ISETP.GT.AND P0, PT, R5, R4, PT ;  /* 0x000000040500720c */ /* 0x008fda0003f04270 */
[----:B------:R-:W-:Y:S05]  /*10d40*/  @P0 BRA `(.L_x_362) ;  /* 0x0000000000b40947 */ /* 0x000fea0003800000 */
[----:B------:R-:W1:Y:S02]  /*10d50*/  LDC R0, c[0x0][0xc14] ;  /* 0x00030500ff007b82 */ /* 0x000e640000000800 */
.L_x_367:
[----:B------:R-:W-:-:S05]  /*10d60*/  VIADD R19, R19, 0x1f ;  /* 0x0000001f13137836 */ /* 0x000fca0000000000 */
[----:B-1----:R-:W-:-:S13]  /*10d70*/  ISETP.GE.AND P0, PT, R19, R0, PT ;  /* 0x000000001300720c */ /* 0x002fda0003f06270 */
[----:B------:R-:W-:Y:S05]  /*10d80*/  @P0 BRA `(.L_x_363) ;  /* 0x00000004005c0947 */ /* 0x000fea0003800000 */
[----:B0-----:R-:W0:Y:S01]  /*10d90*/  S2R R2, SR_TID.X ;  /* 0x0000000000027919 */ /* 0x001e220000002100 */
[----:B------:R-:W-:Y:S01]  /*10da0*/  BSSY B0, `(.L_x_364) ;  /* 0x000000a000007945 */ /* 0x000fe20003800000 */
[----:B------:R-:W-:Y:S01]  /*10db0*/  IMAD.MOV.U32 R3, RZ, RZ, RZ ;  /* 0x000000ffff037224 */ /* 0x000fe200078e00ff */
[----:B0-----:R-:W-:-:S04]  /*10dc0*/  LOP3.LUT R8, R2, 0x1f, RZ, 0xc0, !PT ;  /* 0x0000001f02087812 */ /* 0x001fc800078ec0ff */
[C---:B------:R-:W-:Y:S01]  /*10dd0*/  ISETP.NE.AND P1, PT, R8.reuse, 0x1f, PT ;  /* 0x0000001f0800780c */ /* 0x040fe20003f25270 */
[----:B------:R-:W-:-:S05]  /*10de0*/  IMAD.IADD R7, R8, 0x1, R19 ;  /* 0x0000000108077824 */ /* 0x000fca00078e0213 */
[----:B------:R-:W-:-:S13]  /*10df0*/  ISETP.GE.OR P0, PT, R7, R0, !P1 ;  /* 0x000000000700720c */ /* 0x000fda0004f06670 */
[----:B------:R-:W-:Y:S05]  /*10e00*/  @P0 BRA `(.L_x_365) ;  /* 0x00000000000c0947 */ /* 0x000fea0003800000 */
[----:B------:R-:W0:Y:S02]  /*10e10*/  LDC.64 R2, c[0x0][0xc58] ;  /* 0x00031600ff027b82 */ /* 0x000e240000000a00 */
[----:B0-----:R-:W-:-:S06]  /*10e20*/  IMAD.WIDE R2, R7, 0x4, R2 ;  /* 0x0000000407027825 */ /* 0x001fcc00078e0202 */
[----:B------:R0:W5:Y:S02]  /*10e30*/  LDG.E R3, desc[UR60][R2.64] ;  /* 0x0000003c02037981 */ /* 0x000164000c1e1900 */
.L_x_365:
[----:B------:R-:W-:Y:S05]  /*10e40*/  BSYNC B0 ;  /* 0x0000000000007941 */ /* 0x000fea0003800000 */
.L_x_364:
[----:B------:R-:W-:-:S03]  /*10e50*/  UMOV UR4, 0xffffffff ;  /* 0xffffffff00047882 */ /* 0x000fc60000000000 */
[----:B------:R-:W-:Y:S05]  /*10e60*/  BRA.DIV UR4, `(.L_x_366) ;  /* 0x0000001204f87947 */ /* 0x000fea000b800000 */
[----:B-----5:R-:W1:Y:S01]  /*10e70*/  SHFL.UP PT, R14, R3, 0x1, RZ ;  /* 0x04200000030e7989 */ /* 0x020e6200000e00ff */
[C---:B------:R-:W-:Y:S02]  /*10e80*/  ISETP.NE.AND P0, PT, R8.reuse, RZ, PT ;  /* 0x000000ff0800720c */ /* 0x040fe40003f05270 */
[----:B------:R-:W-:Y:S02]  /*10e90*/  ISETP.GE.U32.AND P1, PT, R8, 0x2, PT ;  /* 0x000000020800780c */ /* 0x000fe40003f26070 */
[----:B-1----:R-:W-:Y:S02]  /*10ea0*/  SEL R14, R14, RZ, P0 ;  /* 0x000000ff0e0e7207 */ /* 0x002fe40000000000 */
        /* <DEDUP_REMOVED lines=16> */
[----:B------:R0:W1:Y:S02]  /*10fb0*/  SHFL.IDX PT, R14, R2, 0x1f, 0x1f ;  /* 0x03e01f00020e7f89 */ /* 0x00006400000e0000 */
.L_x_420:
[----:B------:R-:W-:Y:S02]  /*10fc0*/  ULDC UR4, c[0x0][0xc10] ;  /* 0x0003040000047ab9 */ /* 0x000fe40000000800 */
[----:B------:R-:W-:-:S04]  /*10fd0*/  IMAD.U32 R16, RZ, RZ, UR4 ;  /* 0x00000004ff107e24 */ /* 0x000fc8000f8e00ff */
[----:B-1----:R-:W-:-:S05]  /*10fe0*/  IMAD R6, R14, R16, RZ ;  /* 0x000000100e067224 */ /* 0x002fca00078e02ff */
[----:B------:R-:W-:-:S04]  /*10ff0*/  IADD3 R5, R6, R5, RZ ;  /* 0x0000000506057210 */ /* 0x000fc80007ffe0ff */
[----:B------:R-:W-:-:S13]  /*11000*/  ISETP.GT.AND P0, PT, R5, R4, PT ;  /* 0x000000040500720c */ /* 0x000fda0003f04270 */
[----:B------:R-:W-:Y:S05]  /*11010*/  @!P0 BRA `(.L_x_367) ;  /* 0xfffffffc00508947 */ /* 0x000fea000383ffff */
.L_x_362:
[----:B------:R-:W-:Y:S01]  /*11020*/  IMAD.IADD R6, R5, 0x1, -R6 ;  /* 0x0000000105067824 */ /* 0x000fe200078e0a06 */
[----:B------:R-:W-:-:S03]  /*11030*/  UMOV UR4, 0xffffffff ;  /* 0xffffffff00047882 */ /* 0x000fc60000000000 */
[----:B------:R-:W-:-:S05]  /*11040*/  IMAD R5, R2, R16, R6 ;  /* 0x0000001002057224 */ /* 0x000fca00078e0206 */
[----:B------:R-:W-:Y:S01]  /*11050*/  ISETP.GT.AND P6, PT, R5, R4, PT ;  /* 0x000000040500720c */ /* 0x000fe20003fc4270 */
[----:B------:R-:W-:-:S12]  /*11060*/  BRA.DIV UR4, `(.L_x_368) ;  /* 0x0000001604487947 */ /* 0x000fd8000b800000 */
[----:B------:R-:W-:-:S04]  /*11070*/  VOTE.ANY R7, PT, !P6 ;  /* 0x0000000000077806 */ /* 0x000fc800070e0100 */
[----:B------:R-:W1:Y:S02]  /*11080*/  POPC R5, R7 ;  /* 0x0000000700057309 */ /* 0x000e640000000000 */
[----:B-1----:R1:W2:Y:S02]  /*11090*/  SHFL.IDX PT, R17, R3, R5, 0x1f ;  /* 0x00001f0503117589 */ /* 0x0022a400000e0000 */
.L_x_424:
[----:B------:R-:W-:Y:S01]  /*110a0*/  ISETP.NE.AND P0, PT, R7, RZ, PT ;  /* 0x000000ff0700720c */ /* 0x000fe20003f05270 */
[----:B------:R-:W-:-:S12]  /*110b0*/  IMAD.MOV.U32 R14, RZ, RZ, RZ ;  /* 0x000000ffff0e7224 */ /* 0x000fd800078e00ff */
[----:B------:R-:W-:Y:S05]  /*110c0*/  @!P0 BRA `(.L_x_369) ;  /* 0x0000000000108947 */ /* 0x000fea0003800000 */
[----:B------:R-:W-:Y:S01]  /*110d0*/  UMOV UR4, 0xffffffff ;  /* 0xffffffff00047882 */ /* 0x000fe20000000000 */
[----:B------:R-:W-:Y:S02]  /*110e0*/  VIADD R12, R5, 0xffffffff ;  /* 0xffffffff050c7836 */ /* 0x000fe40000000000 */
[----:B------:R-:W-:Y:S05]  /*110f0*/  BRA.DIV UR4, `(.L_x_370) ;  /* 0x00000016046c7947 */ /* 0x000fea000b800000 */
[----:B------:R3:W4:Y:S02]  /*11100*/  SHFL.IDX PT, R14, R2, R12, 0x1f ;  /* 0x00001f0c020e7589 */ /* 0x00072400000e0000 */
.L_x_369:
[-C--:B--2---:R-:W-:Y:S01]  /*11110*/  IABS R7, R17.reuse ;  /* 0x0000001100077213 */ /* 0x084fe20000000000 */
[----:B----4-:R-:W-:Y:S01]  /*11120*/  IMAD R16, R14, R16, R6 ;  /* 0x000000100e107224 */ /* 0x010fe200078e0206 */
[----:B------:R-:W-:Y:S01]  /*11130*/  IABS R6, R17 ;  /* 0x0000001100067213 */ /* 0x000fe20000000000 */
[----:B------:R-:W-:Y:S01]  /*11140*/  IMAD.IADD R19, R5, 0x1, R19 ;  /* 0x0000000105137824 */ /* 0x000fe200078e0213 */
[----:B------:R-:W2:Y:S03]  /*11150*/  I2F.RP R8, R7 ;  /* 0x0000000700087306 */ /* 0x000ea60000209400 */
[----:B------:R-:W-:-:S05]  /*11160*/  IMAD.MOV R6, RZ, RZ, -R6 ;  /* 0x000000ffff067224 */ /* 0x000fca00078e0a06 */
[----:B--2---:R-:W2:Y:S02]  /*11170*/  MUFU.RCP R8, R8 ;  /* 0x0000000800087308 */ /* 0x004ea40000001000 */
[----:B--2---:R-:W-:-:S06]  /*11180*/  VIADD R9, R8, 0xffffffe ;  /* 0x0ffffffe08097836 */ /* 0x004fcc0000000000 */
[----:B-1----:R-:W0:Y:S02]  /*11190*/  F2I.FTZ.U32.TRUNC.NTZ R3, R9 ;  /* 0x0000000900037305 */ /* 0x002e24000021f000 */
[----:B0--3--:R-:W-:-:S04]  /*111a0*/  IMAD.MOV R2, RZ, RZ, -R3 ;  /* 0x000000ffff027224 */ /* 0x009fc800078e0a03 */
[----:B------:R-:W-:Y:S02]  /*111b0*/  IMAD R11, R2, R7, RZ ;  /* 0x00000007020b7224 */ /* 0x000fe400078e02ff */
[----:B------:R-:W-:-:S04]  /*111c0*/  IMAD.MOV.U32 R2, RZ, RZ, RZ ;  /* 0x000000ffff027224 */ /* 0x000fc800078e00ff */
[----:B------:R-:W-:-:S04]  /*111d0*/  IMAD.HI.U32 R3, R3, R11, R2 ;  /* 0x0000000b03037227 */ /* 0x000fc800078e0002 */
[----:B------:R-:W-:-:S05]  /*111e0*/  IMAD.IADD R2, R4, 0x1, -R16 ;  /* 0x0000000104027824 */ /* 0x000fca00078e0a10 */
[----:B------:R-:W-:-:S05]  /*111f0*/  IABS R4, R2 ;  /* 0x0000000200047213 */ /* 0x000fca0000000000 */
        /* <DEDUP_REMOVED lines=16> */
.L_x_363:
[----:B------:R-:W-:Y:S01]  /*11300*/  UMOV UR4, URZ ;  /* 0x0000003f00047c82 */ /* 0x000fe20008000000 */
[----:B------:R-:W-:Y:S01]  /*11310*/  UMOV UR5, URZ ;  /* 0x0000003f00057c82 */ /* 0x000fe20008000000 */
[----:B------:R-:W-:Y:S01]  /*11320*/  ULDC UR6, c[0x0][0xc14] ;  /* 0x0003050000067ab9 */ /* 0x000fe20000000800 */
[----:B------:R-:W-:Y:S01]  /*11330*/  IMAD.MOV.U32 R16, RZ, RZ, R4 ;  /* 0x000000ffff107224 */ /* 0x000fe200078e0004 */
[----:B------:R-:W-:Y:S01]  /*11340*/  MOV R17, UR4 ;  /* 0x0000000400117c02 */ /* 0x000fe20008000f00 */
[----:B------:R-:W-:Y:S02]  /*11350*/  IMAD.U32 R18, RZ, RZ, UR5 ;  /* 0x00000005ff127e24 */ /* 0x000fe4000f8e00ff */
[----:B------:R-:W-:-:S07]  /*11360*/  IMAD.U32 R19, RZ, RZ, UR6 ;  /* 0x00000006ff137e24 */ /* 0x000fce000f8e00ff */
.L_x_371:
[----:B0-----:R-:W0:Y:S01]  /*11370*/  S2R R2, SR_TID.X ;  /* 0x0000000000027919 */ /* 0x001e220000002100 */
[----:B------:R-:W-:Y:S05]  /*11380*/  WARPSYNC.ALL ;  /* 0x0000000000007948 */ /* 0x000fea0003800000 */
[----:B------:R-:W-:Y:S01]  /*11390*/  BAR.SYNC.DEFER_BLOCKING 0x4, 0x120 ;  /* 0x0104800000007b1d */ /* 0x000fe20000010000 */
[----:B0-----:R-:W-:-:S04]  /*113a0*/  LOP3.LUT R2, R2, 0x1f, RZ, 0xc0, !PT ;  /* 0x0000001f02027812 */ /* 0x001fc800078ec0ff */
[----:B------:R-:W-:-:S13]  /*113b0*/  ISETP.NE.AND P0, PT, R2, RZ, PT ;  /* 0x000000ff0200720c */ /* 0x000fda0003f05270 */
[----:B------:R-:W0:Y:S01]  /*113c0*/  @!P0 S2R R3, SR_CgaCtaId ;  /* 0x0000000000038919 */ /* 0x000e220000008800 */
[----:B------:R-:W-:-:S04]  /*113d0*/  @!P0 MOV R2, 0x400 ;  /* 0x0000040000028802 */ /* 0x000fc80000000f00 */
[----:B0-----:R-:W-:-:S05]  /*113e0*/  @!P0 LEA R2, R3, R2, 0x18 ;  /* 0x0000000203028211 */ /* 0x001fca00078ec0ff */
[----:B------:R1:W-:Y:S01]  /*113f0*/  @!P0 STS.128 [R2+0x368d0], R16 ;  /* 0x0368d01002008388 */ /* 0x0003e20000000c00 */
[----:B------:R-:W-:Y:S06]  /*11400*/  BAR.ARV 0x5, 0x120 ;  /* 0x0144800000007b1d */ /* 0x000fec0000002000 */
[----:B------:R-:W-:-:S13]  /*11410*/  ISETP.GE.AND P0, PT, R19, R0, PT ;  /* 0x000000001300720c */ /* 0x000fda0003f06270 */
[----:B------:R-:W-:Y:S05]  /*11420*/  @!P0 BRA `(.L_x_372) ;  /* 0xffffffc000208947 */ /* 0x000fea000383ffff */
.L_x_307:
[----:B0-----:R-:W2:Y:S01]  /*11430*/  LDL.LU R0, [R1+0x28] ;  /* 0x0000280001007983 */ /* 0x001ea20000300800 */
[----:B------:R-:W-:Y:S01]  /*11440*/  BSSY B0, `(.L_x_373) ;  /* 0x000000b000007945 */ /* 0x000fe20003800000 */
[----:B------:R-:W0:Y:S01]  /*11450*/  S2R R5, SR_CgaCtaId ;  /* 0x0000000000057919 */ /* 0x000e220000008800 */
[----:B--2---:R-:W-:-:S05]  /*11460*/  VIADD R0, R0, 0x1 ;  /* 0x0000000100007836 */ /* 0x004fca0000000000 */
[----:B-1----:R-:W-:-:S04]  /*11470*/  LEA.HI R2, R0, R0, RZ, 0x1 ;  /* 0x0000000000027211 */ /* 0x002fc800078f08ff */
[----:B------:R-:W-:-:S05]  /*11480*/  LOP3.LUT R3, R2, 0xfffffffe, RZ, 0xc0, !PT ;  /* 0xfffffffe02037812 */ /* 0x000fca00078ec0ff */
[----:B------:R-:W-:Y:S01]  /*11490*/  IMAD.IADD R3, R0, 0x1, -R3 ;  /* 0x0000000100037824 */ /* 0x000fe200078e0a03 */
[----:B------:R-:W-:-:S04]  /*114a0*/  MOV R0, 0x400 ;  /* 0x0000040000007802 */ /* 0x000fc80000000f00 */
[----:B0-----:R-:W-:Y:S02]  /*114b0*/  LEA R0, R5, R0, 0x18 ;  /* 0x0000000005007211 */ /* 0x001fe400078ec0ff */
[----:B------:R-:W-:-:S04]  /*114c0*/  SHF.L.U32 R3, R3, 0x1f, RZ ;  /* 0x0000001f03037819 */ /* 0x000fc800000006ff */
[----:B------:R-:W0:Y:S02]  /*114d0*/  SYNCS.PHASECHK.TRANS64.TRYWAIT P0, [R0+URZ+0x36820], R3 ;  /* 0x03682003000075a7 */ /* 0x000e24000800017f */
[----:B0-----:R-:W-:Y:S05]  /*114e0*/  @!P0 BRA `(.L_x_374) ;  /* 0x0000001000948947 */ /* 0x001fea0003800000 */
.L_x_427:
[----:B------:R-:W-:Y:S05]  /*114f0*/  BSYNC B0 ;  /* 0x0000000000007941 */ /* 0x000fea0003800000 */
.L_x_373:
[----:B------:R-:W-:-:S03]  /*11500*/  UMOV UR4, 0xffffffff ;  /* 0xffffffff00047882 */ /* 0x000fc60000000000 */
[----:B------:R-:W-:Y:S05]  /*11510*/  BRA.DIV UR4, `(.L_x_375) ;  /* 0x00000012049c7947 */ /* 0x000fea000b800000 */
[----:B------:R-:W1:Y:S02]  /*11520*/  S2R R2, SR_TID.X ;  /* 0x0000000000027919 */ /* 0x000e640000002100 */
[----:B-1----:R-:W-:-:S04]  /*11530*/  SHF.R.U32.HI R2, RZ, 0x5, R2 ;  /* 0x00000005ff027819 */ /* 0x002fc80000011602 */
[----:B------:R-:W-:-:S05]  /*11540*/  LOP3.LUT R2, R2, 0x3, RZ, 0xc0, !PT ;  /* 0x0000000302027812 */ /* 0x000fca00078ec0ff */
[----:B------:R1:W2:Y:S02]  /*11550*/  SHFL.IDX PT, R14, R2, RZ, 0x1f ;  /* 0x00001fff020e7589 */ /* 0x0002a400000e0000 */
.L_x_430:
[----:B--2---:R-:W-:Y:S01]  /*11560*/  ISETP.NE.AND P0, PT, R14, RZ, PT ;  /* 0x000000ff0e00720c */ /* 0x004fe20003f05270 */
[----:B------:R-:W-:-:S12]  /*11570*/  BSSY B0, `(.L_x_376) ;  /* 0x0000027000007945 */ /* 0x000fd80003800000 */
[----:B------:R-:W-:Y:S05]  /*11580*/  @P0 BRA `(.L_x_377) ;  /* 0x0000000000940947 */ /* 0x000fea0003800000 */
[----:B------:R-:W-:-:S03]  /*11590*/  UMOV UR4, 0xffffffff ;  /* 0xffffffff00047882 */ /* 0x000fc60000000000 */
[----:B------:R-:W-:Y:S05]  /*115a0*/  BRA.DIV UR4, `(.L_x_378) ;  /* 0x0000001204ac7947 */ /* 0x000fea000b800000 */
[----:B------:R-:W-:-:S13]  /*115b0*/  ELECT P6, URZ, PT ;  /* 0x00000000003f782f */ /* 0x000fda00038c0000 */
.L_x_433:
[----:B------:R-:W-:Y:S05]  /*115c0*/  @!P6 BRA `(.L_x_377) ;  /* 0x000000000084e947 */ /* 0x000fea0003800000 */
[----:B-1----:R-:W2:Y:S02]  /*115d0*/  LDL.LU R2, [R1+0x30] ;  /* 0x0000300001027983 */ /* 0x002ea40000300800 */
[----:B--2---:R-:W-:-:S04]  /*115e0*/  LOP3.LUT R2, R2, 0x2, RZ, 0xfc, !PT ;  /* 0x0000000202027812 */ /* 0x004fc800078efcff */
[----:B------:R-:W-:-:S13]  /*115f0*/  ISETP.NE.AND P2, PT, R2, 0x3, PT ;  /* 0x000000030200780c */ /* 0x000fda0003f45270 */
[----:B------:R-:W-:Y:S05]  /*11600*/  @!P2 BRA `(.L_x_379) ;  /* 0x000000000004a947 */ /* 0x000fea0003800000 */
[----:B------:R-:W-:Y:S01]  /*11610*/  BPT.TRAP 0x1 ;  /* 0x000000040000795c */ /* 0x000fe20000300000 */
.L_x_379:
[----:B0-----:R-:W2:Y:S04]  /*11620*/  LDL R3, [R1] ;  /* 0x0000000001037983 */ /* 0x001ea80000100800 */
[----:B------:R-:W3:Y:S01]  /*11630*/  LDL.LU R7, [R1+0x8] ;  /* 0x0000080001077983 */ /* 0x000ee20000300800 */
[----:B------:R-:W-:-:S04]  /*11640*/  VIADD R2, R0, 0x36840 ;  /* 0x0003684000027836 */ /* 0x000fc80000000000 */
[C---:B--2---:R-:W-:Y:S02]  /*11650*/  IMAD R6, R3.reuse, 0x8, R2 ;  /* 0x0000000803067824 */ /* 0x044fe400078e0202 */
[----:B------:R-:W-:Y:S01]  /*11660*/  VIADD R3, R3, 0x1 ;  /* 0x0000000103037836 */ /* 0x000fe20000000000 */
[----:B---3--:R-:W-:-:S04]  /*11670*/  SHF.L.U32 R5, R7, 0x1f, RZ ;  /* 0x0000001f07057819 */ /* 0x008fc800000006ff */
[C---:B------:R-:W-:Y:S01]  /*11680*/  ISETP.NE.AND P1, PT, R3.reuse, 0x2, PT ;  /* 0x000000020300780c */ /* 0x040fe20003f25270 */
[----:B------:R-:W0:Y:S03]  /*11690*/  SYNCS.PHASECHK.TRANS64.TRYWAIT P0, [R6+URZ], R5 ;  /* 0x00000005060075a7 */ /* 0x000e26000800017f */
[----:B------:R-:W-:Y:S02]  /*116a0*/  SEL R4, RZ, 0x1, P1 ;  /* 0x00000001ff047807 */ /* 0x000fe40000800000 */
[----:B------:R-:W-:Y:S02]  /*116b0*/  SEL R3, R3, RZ, P1 ;  /* 0x000000ff03037207 */ /* 0x000fe40000800000 */
[----:B------:R-:W-:-:S03]  /*116c0*/  LOP3.LUT R4, R7, R4, RZ, 0x3c, !PT ;  /* 0x0000000407047212 */ /* 0x000fc600078e3cff */
[----:B------:R-:W-:Y:S01]  /*116d0*/  IMAD R7, R3, 0x8, R2 ;  /* 0x0000000803077824 */ /* 0x000fe200078e0202 */
[----:B------:R-:W-:Y:S01]  /*116e0*/  SHF.L.U32 R2, R4, 0x1f, RZ ;  /* 0x0000001f04027819 */ /* 0x000fe200000006ff */
[----:B0-----:R-:W-:Y:S06]  /*116f0*/  @!P0 BRA `(.L_x_380) ;  /* 0x0000001000788947 */ /* 0x001fec0003800000 */
.L_x_434:
[----:B------:R-:W1:Y:S02]  /*11700*/  SYNCS.PHASECHK.TRANS64.TRYWAIT P0, [R7+URZ], R2 ;  /* 0x00000002070075a7 */ /* 0x000e64000800017f */
[----:B-1----:R-:W-:Y:S05]  /*11710*/  @!P0 BRA `(.L_x_381) ;  /* 0x0000001000848947 */ /* 0x002fea0003800000 */
.L_x_435:
[----:B------:R-:W-:Y:S05]  /*11720*/  @!P2 BRA `(.L_x_382) ;  /* 0x000000000004a947 */ /* 0x000fea0003800000 */
[----:B------:R-:W-:Y:S01]  /*11730*/  BPT.TRAP 0x1 ;  /* 0x000000040000795c */ /* 0x000fe20000300000 */
.L_x_382:
[----:B------:R-:W2:Y:S01]  /*11740*/  LDL.LU R4, [R1] ;  /* 0x0000000001047983 */ /* 0x000ea20000300800 */
[----:B------:R-:W-:-:S04]  /*11750*/  VIADD R0, R0, 0x36860 ;  /* 0x0003686000007836 */ /* 0x000fc80000000000 */
[----:B--2---:R-:W-:-:S04]  /*11760*/  IMAD R4, R4, 0x8, R0 ;  /* 0x0000000804047824 */ /* 0x004fc800078e0200 */
[----:B------:R-:W2:Y:S02]  /*11770*/  SYNCS.PHASECHK.TRANS64.TRYWAIT P0, [R4+URZ], R5 ;  /* 0x00000005040075a7 */ /* 0x000ea4000800017f */
[----:B--2---:R-:W-:Y:S05]  /*11780*/  @!P0 BRA `(.L_x_383) ;  /* 0x00000010007c8947 */ /* 0x004fea0003800000 */
.L_x_436:
[----:B------:R-:W-:-:S07]  /*11790*/  IMAD R3, R3, 0x8, R0 ;  /* 0x0000000803037824 */ /* 0x000fce00078e0200 */
.L_x_384:
[----:B---3--:R3:W4:Y:S02]  /*117a0*/  SYNCS.PHASECHK.TRANS64.TRYWAIT P0, [R3+URZ], R2 ;  /* 0x00000002030075a7 */ /* 0x008724000800017f */
[----:B----4-:R-:W-:Y:S05]  /*117b0*/  @!P0 NANOSLEEP.SYNCS 0x989680 ;  /* 0x009896800000895d */ /* 0x010fea0003900000 */
[----:B------:R-:W4:Y:S02]  /*117c0*/  @!P0 SYNCS.PHASECHK.TRANS64 P0, [R3+URZ], R2 ;  /* 0x00000002030085a7 */ /* 0x000f24000800007f */
[----:B----4-:R-:W-:Y:S05]  /*117d0*/  @!P0 BRA `(.L_x_384) ;  /* 0xfffffffc00f08947 */ /* 0x010fea000383ffff */
.L_x_377:
[----:B------:R-:W-:Y:S05]  /*117e0*/  BSYNC B0 ;  /* 0x0000000000007941 */ /* 0x000fea0003800000 */
.L_x_376:
[----:B------:R-:W-:Y:S05]  /*117f0*/  EXIT ;  /* 0x000000000000794d */ /* 0x000fea0003800000 */
.L_x_261:
[----:B0-----:R0:W1:Y:S02]  /*11800*/  SYNCS.PHASECHK.TRANS64.TRYWAIT P1, [R5+URZ+0x36800], R0 ;  /* 0x03680000050075a7 */ /* 0x001064000802017f */
[----:B-1----:R-:W-:Y:S05]  /*11810*/  @!P1 NANOSLEEP.SYNCS 0x989680 ;  /* 0x009896800000995d */ /* 0x002fea0003900000 */
[----:B------:R-:W1:Y:S02]  /*11820*/  @!P1 SYNCS.PHASECHK.TRANS64 P1, [R5+URZ+0x36800], R0 ;  /* 0x03680000050095a7 */ /* 0x000e64000802007f */
[----:B-1----:R-:W-:Y:S05]  /*11830*/  @!P1 BRA `(.L_x_261) ;  /* 0xfffffffc00f09947 */ /* 0x002fea000383ffff */
[----:B------:R-:W-:Y:S05]  /*11840*/  BRA `(.L_x_385) ;  /* 0xfffffefc00787947 */ /* 0x000fea000383ffff */
.L_x_265:
[----:B0-----:R0:W2:Y:S02]  /*11850*/  SYNCS.PHASECHK.TRANS64.TRYWAIT P2, [R2+URZ+0x36830], R3 ;  /* 0x03683003020075a7 */ /* 0x0010a4000804017f */
[----:B--2---:R-:W-:Y:S05]  /*11860*/  @!P2 NANOSLEEP.SYNCS 0x989680 ;  /* 0x009896800000a95d */ /* 0x004fea0003900000 */
[----:B------:R-:W2:Y:S02]  /*11870*/  @!P2 SYNCS.PHASECHK.TRANS64 P2, [R2+URZ+0x36830], R3 ;  /* 0x036830030200a5a7 */ /* 0x000ea4000804007f */
[----:B--2---:R-:W-:Y:S05]  /*11880*/  @!P2 BRA `(.L_x_265) ;  /* 0xfffffffc00f0a947 */ /* 0x004fea000383ffff */
[----:B------:R-:W-:Y:S05]  /*11890*/  BRA `(.L_x_264) ;  /* 0xfffffefc009c7947 */ /* 0x000fea000383ffff */
.L_x_270:
[----:B-1----:R1:W2:Y:S02]  /*118a0*/  SYNCS.PHASECHK.TRANS64.TRYWAIT P2, [R12+URZ+0x36830], R3 ;  /* 0x036830030c0075a7 */ /* 0x0022a4000804017f */
[----:B--2---:R-:W-:Y:S05]  /*118b0*/  @!P2 NANOSLEEP.SYNCS 0x989680 ;  /* 0x009896800000a95d */ /* 0x004fea0003900000 */
[----:B------:R-:W2:Y:S02]  /*118c0*/  @!P2 SYNCS.PHASECHK.TRANS64 P2, [R12+URZ+0x36830], R3 ;  /* 0x036830030c00a5a7 */ /* 0x000ea4000804007f */
[----:B--2---:R-:W-:Y:S05]  /*118d0*/  @!P2 BRA `(.L_x_270) ;  /* 0xfffffffc00f0a947 */ /* 0x004fea000383ffff */
[----:B------:R-:W-:Y:S05]  /*118e0*/  BRA `(.L_x_269) ;  /* 0xffffff4000687947 */ /* 0x000fea000383ffff */
.L_x_274:
[----:B---3--:R3:W4:Y:S02]  /*118f0*/  SYNCS.PHASECHK.TRANS64.TRYWAIT P2, [R13+URZ+0x36850], R0 ;  /* 0x036850000d0075a7 */ /* 0x008724000804017f */
[----:B----4-:R-:W-:Y:S05]  /*11900*/  @!P2 NANOSLEEP.SYNCS 0x989680 ;  /* 0x009896800000a95d */ /* 0x010fea0003900000 */
[----:B------:R-:W4:Y:S02]  /*11910*/  @!P2 SYNCS.PHASECHK.TRANS64 P2, [R13+URZ+0x36850], R0 ;  /* 0x036850000d00a5a7 */ /* 0x000f24000804007f */
[----:B----4-:R-:W-:Y:S05]  /*11920*/  @!P2 BRA `(.L_x_274) ;  /* 0xfffffffc00f0a947 */ /* 0x010fea000383ffff */
[----:B------:R-:W-:Y:S05]  /*11930*/  BRA `(.L_x_273) ;  /* 0xffffff6400b47947 */ /* 0x000fea000383ffff */
.L_x_279:
[----:B-1----:R1:W2:Y:S02]  /*11940*/  SYNCS.PHASECHK.TRANS64.TRYWAIT P0, [R11+URZ+0x36850], R2 ;  /* 0x036850020b0075a7 */ /* 0x0022a4000800017f */
[----:B--2---:R-:W-:Y:S05]  /*11950*/  @!P0 NANOSLEEP.SYNCS 0x989680 ;  /* 0x009896800000895d */ /* 0x004fea0003900000 */
[----:B------:R-:W2:Y:S02]  /*11960*/  @!P0 SYNCS.PHASECHK.TRANS64 P0, [R11+URZ+0x36850], R2 ;  /* 0x036850020b0085a7 */ /* 0x000ea4000800007f */
[----:B--2---:R-:W-:Y:S05]  /*11970*/  @!P0 BRA `(.L_x_279) ;  /* 0xfffffffc00f08947 */ /* 0x004fea000383ffff */
[----:B------:R-:W-:Y:S05]  /*11980*/  BRA `(.L_x_278) ;  /* 0xffffff80005c7947 */ /* 0x000fea000383ffff */
.L_x_318:
[----:B------:R-:W0:Y:S01]  /*11990*/  S2R R7, SR_TID.X ;  /* 0x0000000000077919 */ /* 0x000e220000002100 */
[----:B------:R-:W-:Y:S01]  /*119a0*/  BSSY B0, `(.L_x_386) ;  /* 0x000000a000007945 */ /* 0x000fe20003800000 */
[----:B------:R-:W-:Y:S02]  /*119b0*/  IMAD.MOV.U32 R12, RZ, RZ, RZ ;  /* 0x000000ffff0c7224 */ /* 0x000fe400078e00ff */
[----:B------:R-:W-:Y:S02]  /*119c0*/  IMAD.MOV.U32 R11, RZ, RZ, 0x1f ;  /* 0x0000001fff0b7424 */ /* 0x000fe400078e00ff */
[----:B------:R-:W-:Y:S01]  /*119d0*/  IMAD.MOV.U32 R15, RZ, RZ, -0x1 ;  /* 0xffffffffff0f7424 */ /* 0x000fe200078e00ff */
[----:B0-----:R-:W-:-:S04]  /*119e0*/  SHF.R.U32.HI R7, RZ, 0x5, R7 ;  /* 0x00000005ff077819 */ /* 0x001fc80000011607 */
[----:B------:R-:W-:-:S05]  /*119f0*/  LOP3.LUT R7, R7, 0x3, RZ, 0xc0, !PT ;  /* 0x0000000307077812 */ /* 0x000fca00078ec0ff */
[----:B------:R-:W-:-:S07]  /*11a00*/  IMAD.MOV.U32 R13, RZ, RZ, R7 ;  /* 0x000000ffff0d7224 */ /* 0x000fce00078e0007 */
[----:B------:R-:W-:Y:S05]  /*11a10*/  WARPSYNC.COLLECTIVE R15, `(.L_x_387) ;  /* 0x000000000f087348 */ /* 0x000fea0003c00000 */
[----:B------:R0:W1:Y:S02]  /*11a20*/  SHFL.IDX P6, R14, R13, R12, R11 ;  /* 0x0000000c0d0e7389 */ /* 0x00006400000c000b */
[----:B01----:R-:W-:Y:S01]  /*11a30*/  ENDCOLLECTIVE ;  /* 0x000000000000791b */ /* 0x003fe20003800000 */
.L_x_387:
[----:B------:R-:W-:Y:S05]  /*11a40*/  BSYNC B0 ;  /* 0x0000000000007941 */ /* 0x000fea0003800000 */
.L_x_386:
[----:B------:R-:W-:Y:S05]  /*11a50*/  BRA `(.L_x_388) ;  /* 0xffffffc400fc7947 */ /* 0x000fea000383ffff */
.L_x_319:
[----:B------:R-:W-:Y:S01]  /*11a60*/  BSSY B0, `(.L_x_389) ;  /* 0x0000006000007945 */ /* 0x000fe20003800000 */
[----:B------:R-:W-:-:S07]  /*11a70*/  IMAD.MOV.U32 R15, RZ, RZ, -0x1 ;  /* 0xffffffffff0f7424 */ /* 0x000fce00078e00ff */
[----:B------:R-:W-:Y:S05]  /*11a80*/  WARPSYNC.COLLECTIVE R15, `(.L_x_390) ;  /* 0x000000000f0c7348 */ /* 0x000fea0003c00000 */
[----:B------:R-:W-:Y:S02]  /*11a90*/  ELECT P6, UR62, PT ;  /* 0x00000000003e782f */ /* 0x000fe400038c0000 */
[----:B------:R-:W-:Y:S01]  /*11aa0*/  MOV R14, UR62 ;  /* 0x0000003e000e7c02 */ /* 0x000fe20008000f00 */
[----:B------:R-:W-:Y:S10]  /*11ab0*/  ENDCOLLECTIVE ;  /* 0x000000000000791b */ /* 0x000ff40003800000 */
.L_x_390:
[----:B------:R-:W-:Y:S05]  /*11ac0*/  BSYNC B0 ;  /* 0x0000000000007941 */ /* 0x000fea0003800000 */
.L_x_389:
[----:B------:R-:W-:Y:S05]  /*11ad0*/  BRA `(.L_x_391) ;  /* 0xffffffc400f47947 */ /* 0x000fea000383ffff */
.L_x_322:
[----:B0-----:R0:W1:Y:S02]  /*11ae0*/  SYNCS.PHASECHK.TRANS64.TRYWAIT P0, [R8+URZ+0x36840], R9 ;  /* 0x03684009080075a7 */ /* 0x001064000800017f */
[----:B-1----:R-:W-:Y:S05]  /*11af0*/  @!P0 NANOSLEEP.SYNCS 0x989680 ;  /* 0x009896800000895d */ /* 0x002fea0003900000 */
[----:B------:R-:W1:Y:S02]  /*11b00*/  @!P0 SYNCS.PHASECHK.TRANS64 P0, [R8+URZ+0x36840], R9 ;  /* 0x03684009080085a7 */ /* 0x000e64000800007f */
[----:B-1----:R-:W-:Y:S05]  /*11b10*/  @!P0 BRA `(.L_x_322) ;  /* 0xfffffffc00f08947 */ /* 0x002fea000383ffff */
[----:B------:R-:W-:Y:S05]  /*11b20*/  BRA `(.L_x_392) ;  /* 0xffffffc800647947 */ /* 0x000fea000383ffff */
.L_x_325:
[----:B0-----:R-:W0:Y:S01]  /*11b30*/  S2R R9, SR_CgaCtaId ;  /* 0x0000000000097919 */ /* 0x001e220000008800 */
[----:B------:R-:W-:-:S04]  /*11b40*/  MOV R8, 0x400 ;  /* 0x0000040000087802 */ /* 0x000fc80000000f00 */
[----:B0-----:R-:W-:-:S04]  /*11b50*/  LEA R8, R9, R8, 0x18 ;  /* 0x0000000809087211 */ /* 0x001fc800078ec0ff */
[----:B------:R0:W1:Y:S03]  /*11b60*/  SYNCS.PHASECHK.TRANS64.TRYWAIT P0, [R8+URZ+0x36820], R6 ;  /* 0x03682006080075a7 */ /* 0x000066000800017f */
[----:B-1----:R-:W-:Y:S05]  /*11b70*/  @!P0 NANOSLEEP.SYNCS 0x989680 ;  /* 0x009896800000895d */ /* 0x002fea0003900000 */
[----:B------:R-:W1:Y:S02]  /*11b80*/  @!P0 SYNCS.PHASECHK.TRANS64 P0, [R8+URZ+0x36820], R6 ;  /* 0x03682006080085a7 */ /* 0x000e64000800007f */
[----:B-1----:R-:W-:Y:S05]  /*11b90*/  @!P0 BRA `(.L_x_325) ;  /* 0xfffffffc00e48947 */ /* 0x002fea000383ffff */
[----:B------:R-:W-:Y:S05]  /*11ba0*/  BRA `(.L_x_393) ;  /* 0xffffffcc00b47947 */ /* 0x000fea000383ffff */
.L_x_333:
[----:B0-----:R0:W1:Y:S02]  /*11bb0*/  SYNCS.PHASECHK.TRANS64.TRYWAIT P0, [R2+URZ+0x36840], R3 ;  /* 0x03684003020075a7 */ /* 0x001064000800017f */
[----:B-1----:R-:W-:Y:S05]  /*11bc0*/  @!P0 NANOSLEEP.SYNCS 0x989680 ;  /* 0x009896800000895d */ /* 0x002fea0003900000 */
[----:B------:R-:W1:Y:S02]  /*11bd0*/  @!P0 SYNCS.PHASECHK.TRANS64 P0, [R2+URZ+0x36840], R3 ;  /* 0x03684003020085a7 */ /* 0x000e64000800007f */
[----:B-1----:R-:W-:Y:S05]  /*11be0*/  @!P0 BRA `(.L_x_333) ;  /* 0xfffffffc00f08947 */ /* 0x002fea000383ffff */
[----:B------:R-:W-:Y:S05]  /*11bf0*/  BRA `(.L_x_394) ;  /* 0xffffffd000707947 */ /* 0x000fea000383ffff */
.L_x_335:
[----:B0-----:R0:W1:Y:S02]  /*11c00*/  SYNCS.PHASECHK.TRANS64.TRYWAIT P0, [R3+URZ+0x60], R2 ;  /* 0x00006002030075a7 */ /* 0x001064000800017f */
[----:B-1----:R-:W-:Y:S05]  /*11c10*/  @!P0 NANOSLEEP.SYNCS 0x989680 ;  /* 0x009896800000895d */ /* 0x002fea0003900000 */
[----:B------:R-:W1:Y:S02]  /*11c20*/  @!P0 SYNCS.PHASECHK.TRANS64 P0, [R3+URZ+0x60], R2 ;  /* 0x00006002030085a7 */ /* 0x000e64000800007f */
[----:B-1----:R-:W-:Y:S05]  /*11c30*/  @!P0 BRA `(.L_x_335) ;  /* 0xfffffffc00f08947 */ /* 0x002fea000383ffff */
[----:B------:R-:W-:Y:S05]  /*11c40*/  BRA `(.L_x_395) ;  /* 0xffffffd4001c7947 */ /* 0x000fea000383ffff */
.L_x_340:
[----:B-1----:R1:W2:Y:S02]  /*11c50*/  SYNCS.PHASECHK.TRANS64.TRYWAIT P0, [R2+URZ+0x36840], R3 ;  /* 0x03684003020075a7 */ /* 0x0022a4000800017f */
[----:B--2---:R-:W-:Y:S05]  /*11c60*/  @!P0 NANOSLEEP.SYNCS 0x989680 ;  /* 0x009896800000895d */ /* 0x004fea0003900000 */
[----:B------:R-:W2:Y:S02]  /*11c70*/  @!P0 SYNCS.PHASECHK.TRANS64 P0, [R2+URZ+0x36840], R3 ;  /* 0x03684003020085a7 */ /* 0x000ea4000800007f */
[----:B--2---:R-:W-:Y:S05]  /*11c80*/  @!P0 BRA `(.L_x_340) ;  /* 0xfffffffc00f08947 */ /* 0x004fea000383ffff */
[----:B------:R-:W-:Y:S05]  /*11c90*/  BRA `(.L_x_396) ;  /* 0xffffffd800907947 */ /* 0x000fea000383ffff */
.L_x_342:
[----:B0-----:R0:W1:Y:S02]  /*11ca0*/  SYNCS.PHASECHK.TRANS64.TRYWAIT P1, [R2+URZ+0x60], R3 ;  /* 0x00006003020075a7 */ /* 0x001064000802017f */
[----:B-1----:R-:W-:Y:S05]  /*11cb0*/  @!P1 NANOSLEEP.SYNCS 0x989680 ;  /* 0x009896800000995d */ /* 0x002fea0003900000 */
[----:B------:R-:W1:Y:S02]  /*11cc0*/  @!P1 SYNCS.PHASECHK.TRANS64 P1, [R2+URZ+0x60], R3 ;  /* 0x00006003020095a7 */ /* 0x000e64000802007f */
[----:B-1----:R-:W-:Y:S05]  /*11cd0*/  @!P1 BRA `(.L_x_342) ;  /* 0xfffffffc00f09947 */ /* 0x002fea000383ffff */
[----:B------:R-:W-:Y:S05]  /*11ce0*/  BRA `(.L_x_397) ;  /* 0xffffffdc003c7947 */ /* 0x000fea000383ffff */
.L_x_347:
[----:B--2---:R2:W3:Y:S02]  /*11cf0*/  SYNCS.PHASECHK.TRANS64.TRYWAIT P0, [R2+URZ+0x36840], R3 ;  /* 0x03684003020075a7 */ /* 0x0044e4000800017f */
[----:B---3--:R-:W-:Y:S05]  /*11d00*/  @!P0 NANOSLEEP.SYNCS 0x989680 ;  /* 0x009896800000895d */ /* 0x008fea0003900000 */
[----:B------:R-:W3:Y:S02]  /*11d10*/  @!P0 SYNCS.PHASECHK.TRANS64 P0, [R2+URZ+0x36840], R3 ;  /* 0x03684003020085a7 */ /* 0x000ee4000800007f */
[----:B---3--:R-:W-:Y:S05]  /*11d20*/  @!P0 BRA `(.L_x_347) ;  /* 0xfffffffc00f08947 */ /* 0x008fea000383ffff */
[----:B------:R-:W-:Y:S05]  /*11d30*/  BRA `(.L_x_398) ;  /* 0xffffffe000747947 */ /* 0x000fea000383ffff */
.L_x_349:
[----:B0-----:R0:W1:Y:S02]  /*11d40*/  SYNCS.PHASECHK.TRANS64.TRYWAIT P1, [R2+URZ+0x60], R8 ;  /* 0x00006008020075a7 */ /* 0x001064000802017f */
[----:B-1----:R-:W-:Y:S05]  /*11d50*/  @!P1 NANOSLEEP.SYNCS 0x989680 ;  /* 0x009896800000995d */ /* 0x002fea0003900000 */
[----:B------:R-:W1:Y:S02]  /*11d60*/  @!P1 SYNCS.PHASECHK.TRANS64 P1, [R2+URZ+0x60], R8 ;  /* 0x00006008020095a7 */ /* 0x000e64000802007f */
[----:B-1----:R-:W-:Y:S05]  /*11d70*/  @!P1 BRA `(.L_x_349) ;  /* 0xfffffffc00f09947 */ /* 0x002fea000383ffff */
[----:B------:R-:W-:Y:S05]  /*11d80*/  BRA `(.L_x_399) ;  /* 0xffffffe400247947 */ /* 0x000fea000383ffff */
.L_x_356:
[----:B-1----:R1:W2:Y:S02]  /*11d90*/  SYNCS.PHASECHK.TRANS64.TRYWAIT P0, [R3+URZ+0x36860], R0 ;  /* 0x03686000030075a7 */ /* 0x0022a4000800017f */
[----:B--2---:R-:W-:Y:S05]  /*11da0*/  @!P0 NANOSLEEP.SYNCS 0x989680 ;  /* 0x009896800000895d */ /* 0x004fea0003900000 */
[----:B------:R-:W2:Y:S02]  /*11db0*/  @!P0 SYNCS.PHASECHK.TRANS64 P0, [R3+URZ+0x36860], R0 ;  /* 0x03686000030085a7 */ /* 0x000ea4000800007f */
[----:B--2---:R-:W-:Y:S05]  /*11dc0*/  @!P0 BRA `(.L_x_356) ;  /* 0xfffffffc00f08947 */ /* 0x004fea000383ffff */
[----:B------:R-:W-:Y:S05]  /*11dd0*/  BRA `(.L_x_400) ;  /* 0xffffffe800407947 */ /* 0x000fea000383ffff */
.L_x_358:
[----:B------:R-:W-:Y:S01]  /*11de0*/  BSSY B0, `(.L_x_401) ;  /* 0x0000008000007945 */ /* 0x000fe20003800000 */
[----:B0-----:R-:W-:Y:S01]  /*11df0*/  MOV R13, R16 ;  /* 0x00000010000d7202 */ /* 0x001fe20000000f00 */
[----:B------:R-:W-:Y:S02]  /*11e00*/  IMAD.MOV.U32 R12, RZ, RZ, RZ ;  /* 0x000000ffff0c7224 */ /* 0x000fe400078e00ff */
[----:B------:R-:W-:Y:S02]  /*11e10*/  IMAD.MOV.U32 R11, RZ, RZ, 0x1f ;  /* 0x0000001fff0b7424 */ /* 0x000fe400078e00ff */
[----:B------:R-:W-:-:S07]  /*11e20*/  IMAD.MOV.U32 R15, RZ, RZ, -0x1 ;  /* 0xffffffffff0f7424 */ /* 0x000fce00078e00ff */
[----:B-1----:R-:W-:Y:S05]  /*11e30*/  WARPSYNC.COLLECTIVE R15, `(.L_x_402) ;  /* 0x000000000f087348 */ /* 0x002fea0003c00000 */
[----:B------:R0:W2:Y:S02]  /*11e40*/  SHFL.IDX P6, R14, R13, R12, R11 ;  /* 0x0000000c0d0e7389 */ /* 0x0000a400000c000b */
[----:B012---:R-:W-:Y:S01]  /*11e50*/  ENDCOLLECTIVE ;  /* 0x000000000000791b */ /* 0x007fe20003800000 */
.L_x_402:
[----:B------:R-:W-:Y:S05]  /*11e60*/  BSYNC B0 ;  /* 0x0000000000007941 */ /* 0x000fea0003800000 */
.L_x_401:
[----:B------:R-:W-:Y:S02]  /*11e70*/  IMAD.MOV.U32 R13, RZ, RZ, R16 ;  /* 0x000000ffff0d7224 */ /* 0x000fe400078e0010 */
[----:B------:R-:W-:Y:S02]  /*11e80*/  IMAD.MOV.U32 R12, RZ, RZ, 0x1 ;  /* 0x00000001ff0c7424 */ /* 0x000fe400078e00ff */
[----:B------:R-:W-:Y:S02]  /*11e90*/  IMAD.MOV.U32 R11, RZ, RZ, 0x1f ;  /* 0x0000001fff0b7424 */ /* 0x000fe400078e00ff */
[----:B------:R-:W-:Y:S02]  /*11ea0*/  IMAD.MOV.U32 R15, RZ, RZ, -0x1 ;  /* 0xffffffffff0f7424 */ /* 0x000fe400078e00ff */
[----:B------:R-:W-:-:S07]  /*11eb0*/  IMAD.MOV.U32 R4, RZ, RZ, R14 ;  /* 0x000000ffff047224 */ /* 0x000fce00078e000e */
[----:B------:R-:W-:Y:S05]  /*11ec0*/  WARPSYNC.COLLECTIVE R15, `(.L_x_403) ;  /* 0x000000000f087348 */ /* 0x000fea0003c00000 */
[----:B------:R0:W1:Y:S02]  /*11ed0*/  SHFL.IDX P6, R14, R13, R12, R11 ;  /* 0x0000000c0d0e7389 */ /* 0x00006400000c000b */
[----:B01----:R-:W-:Y:S01]  /*11ee0*/  ENDCOLLECTIVE ;  /* 0x000000000000791b */ /* 0x003fe20003800000 */
.L_x_403:
[----:B------:R-:W-:Y:S01]  /*11ef0*/  IMAD.MOV.U32 R5, RZ, RZ, R14 ;  /* 0x000000ffff057224 */ /* 0x000fe200078e000e */
[----:B------:R-:W-:Y:S06]  /*11f00*/  BRA `(.L_x_404) ;  /* 0xffffffe800e47947 */ /* 0x000fec000383ffff */
.L_x_361:
[----:B------:R-:W-:Y:S01]  /*11f10*/  BSSY B0, `(.L_x_405) ;  /* 0x0000008000007945 */ /* 0x000fe20003800000 */
[----:B-----5:R-:W-:Y:S02]  /*11f20*/  IMAD.MOV.U32 R13, RZ, RZ, R3 ;  /* 0x000000ffff0d7224 */ /* 0x020fe400078e0003 */
[----:B------:R-:W-:Y:S02]  /*11f30*/  IMAD.MOV.U32 R12, RZ, RZ, 0x1 ;  /* 0x00000001ff0c7424 */ /* 0x000fe400078e00ff */
[----:B------:R-:W-:Y:S02]  /*11f40*/  IMAD.MOV.U32 R11, RZ, RZ, RZ ;  /* 0x000000ffff0b7224 */ /* 0x000fe400078e00ff */
[----:B------:R-:W-:-:S07]  /*11f50*/  IMAD.MOV.U32 R15, RZ, RZ, -0x1 ;  /* 0xffffffffff0f7424 */ /* 0x000fce00078e00ff */
[----:B0-234-:R-:W-:Y:S05]  /*11f60*/  WARPSYNC.COLLECTIVE R15, `(.L_x_406) ;  /* 0x000000000f087348 */ /* 0x01dfea0003c00000 */
[----:B------:R1:W0:Y:S02]  /*11f70*/  SHFL.UP P6, R14, R13, R12, R11 ;  /* 0x0400000c0d0e7389 */ /* 0x00022400000c000b */
[----:B01234-:R-:W-:Y:S01]  /*11f80*/  ENDCOLLECTIVE ;  /* 0x000000000000791b */ /* 0x01ffe20003800000 */
.L_x_406:
[----:B------:R-:W-:Y:S05]  /*11f90*/  BSYNC B0 ;  /* 0x0000000000007941 */ /* 0x000fea0003800000 */
.L_x_405:
[C---:B------:R-:W-:Y:S01]  /*11fa0*/  ISETP.NE.AND P0, PT, R9.reuse, RZ, PT ;  /* 0x000000ff0900720c */ /* 0x040fe20003f05270 */
[----:B------:R-:W-:Y:S01]  /*11fb0*/  IMAD.MOV.U32 R12, RZ, RZ, 0x2 ;  /* 0x00000002ff0c7424 */ /* 0x000fe200078e00ff */
[----:B------:R-:W-:Y:S01]  /*11fc0*/  MOV R15, 0xffffffff ;  /* 0xffffffff000f7802 */ /* 0x000fe20000000f00 */
[----:B------:R-:W-:Y:S01]  /*11fd0*/  IMAD.MOV.U32 R11, RZ, RZ, RZ ;  /* 0x000000ffff0b7224 */ /* 0x000fe200078e00ff */
[----:B------:R-:W-:Y:S02]  /*11fe0*/  SEL R14, R14, RZ, P0 ;  /* 0x000000ff0e0e7207 */ /* 0x000fe40000000000 */
[----:B------:R-:W-:-:S03]  /*11ff0*/  ISETP.GE.U32.AND P0, PT, R9, 0x2, PT ;  /* 0x000000020900780c */ /* 0x000fc60003f06070 */
[----:B------:R-:W-:-:S10]  /*12000*/  IMAD.IADD R13, R3, 0x1, R14 ;  /* 0x00000001030d7824 */ /* 0x000fd400078e020e */
[----:B------:R-:W-:Y:S05]  /*12010*/  WARPSYNC.COLLECTIVE R15, `(.L_x_407) ;  /* 0x000000000f087348 */ /* 0x000fea0003c00000 */
[----:B------:R0:W1:Y:S02]  /*12020*/  SHFL.UP P6, R14, R13, R12, R11 ;  /* 0x0400000c0d0e7389 */ /* 0x00006400000c000b */
[----:B01----:R-:W-:Y:S01]  /*12030*/  ENDCOLLECTIVE ;  /* 0x000000000000791b */ /* 0x003fe20003800000 */
.L_x_407:
[----:B------:R-:W-:Y:S01]  /*12040*/  IMAD.MOV.U32 R12, RZ, RZ, 0x4 ;  /* 0x00000004ff0c7424 */ /* 0x000fe200078e00ff */
[----:B------:R-:W-:Y:S02]  /*12050*/  SEL R6, R14, RZ, P0 ;  /* 0x000000ff0e067207 */ /* 0x000fe40000000000 */
[----:B------:R-:W-:-:S03]  /*12060*/  ISETP.GE.U32.AND P0, PT, R9, 0x4, PT ;  /* 0x000000040900780c */ /* 0x000fc60003f06070 */
[----:B------:R-:W-:-:S04]  /*12070*/  IMAD.IADD R6, R13, 0x1, R6 ;  /* 0x000000010d067824 */ /* 0x000fc800078e0206 */
[----:B------:R-:W-:-:S07]  /*12080*/  IMAD.MOV.U32 R13, RZ, RZ, R6 ;  /* 0x000000ffff0d7224 */ /* 0x000fce00078e0006 */
[----:B------:R-:W-:Y:S05]  /*12090*/  WARPSYNC.COLLECTIVE R15, `(.L_x_408) ;  /* 0x000000000f087348 */ /* 0x000fea0003c00000 */
[----:B------:R0:W1:Y:S02]  /*120a0*/  SHFL.UP P6, R14, R13, R12, R11 ;  /* 0x0400000c0d0e7389 */ /* 0x00006400000c000b */
[----:B01----:R-:W-:Y:S01]  /*120b0*/  ENDCOLLECTIVE ;  /* 0x000000000000791b */ /* 0x003fe20003800000 */
.L_x_408:
        /* <DEDUP_REMOVED lines=8> */
.L_x_409:
        /* <DEDUP_REMOVED lines=8> */
.L_x_410:
[----:B------:R-:W-:Y:S02]  /*121c0*/  IMAD.MOV.U32 R12, RZ, RZ, 0x1f ;  /* 0x0000001fff0c7424 */ /* 0x000fe400078e00ff */
[----:B------:R-:W-:Y:S01]  /*121d0*/  IMAD.MOV.U32 R11, RZ, RZ, 0x1f ;  /* 0x0000001fff0b7424 */ /* 0x000fe200078e00ff */
[----:B------:R-:W-:-:S05]  /*121e0*/  SEL R7, R14, RZ, P0 ;  /* 0x000000ff0e077207 */ /* 0x000fca0000000000 */
[----:B------:R-:W-:-:S04]  /*121f0*/  IMAD.IADD R2, R8, 0x1, R7 ;  /* 0x0000000108027824 */ /* 0x000fc800078e0207 */
[----:B------:R-:W-:-:S07]  /*12200*/  IMAD.MOV.U32 R13, RZ, RZ, R2 ;  /* 0x000000ffff0d7224 */ /* 0x000fce00078e0002 */
[----:B------:R-:W-:Y:S05]  /*12210*/  WARPSYNC.COLLECTIVE R15, `(.L_x_411) ;  /* 0x000000000f087348 */ /* 0x000fea0003c00000 */
[----:B------:R0:W1:Y:S02]  /*12220*/  SHFL.IDX P6, R14, R13, R12, R11 ;  /* 0x0000000c0d0e7389 */ /* 0x00006400000c000b */
[----:B01----:R-:W-:Y:S01]  /*12230*/  ENDCOLLECTIVE ;  /* 0x000000000000791b */ /* 0x003fe20003800000 */
.L_x_411:
[----:B------:R-:W-:Y:S05]  /*12240*/  BRA `(.L_x_412) ;  /* 0xffffffe800a87947 */ /* 0x000fea000383ffff */
.L_x_366:
[----:B------:R-:W-:Y:S01]  /*12250*/  BSSY B0, `(.L_x_413) ;  /* 0x0000008000007945 */ /* 0x000fe20003800000 */
[----:B-----5:R-:W-:Y:S01]  /*12260*/  IMAD.MOV.U32 R13, RZ, RZ, R3 ;  /* 0x000000ffff0d7224 */ /* 0x020fe200078e0003 */
[----:B------:R-:W-:Y:S01]  /*12270*/  MOV R15, 0xffffffff ;  /* 0xffffffff000f7802 */ /* 0x000fe20000000f00 */
[----:B------:R-:W-:Y:S02]  /*12280*/  IMAD.MOV.U32 R12, RZ, RZ, 0x1 ;  /* 0x00000001ff0c7424 */ /* 0x000fe400078e00ff */
[----:B------:R-:W-:-:S07]  /*12290*/  IMAD.MOV.U32 R11, RZ, RZ, RZ ;  /* 0x000000ffff0b7224 */ /* 0x000fce00078e00ff */
[----:B0-----:R-:W-:Y:S05]  /*122a0*/  WARPSYNC.COLLECTIVE R15, `(.L_x_414) ;  /* 0x000000000f087348 */ /* 0x001fea0003c00000 */
[----:B------:R1:W2:Y:S02]  /*122b0*/  SHFL.UP P6, R14, R13, R12, R11 ;  /* 0x0400000c0d0e7389 */ /* 0x0002a400000c000b */
[----:B012---:R-:W-:Y:S01]  /*122c0*/  ENDCOLLECTIVE ;  /* 0x000000000000791b */ /* 0x007fe20003800000 */
.L_x_414:
[----:B------:R-:W-:Y:S05]  /*122d0*/  BSYNC B0 ;  /* 0x0000000000007941 */ /* 0x000fea0003800000 */
.L_x_413:
[----:B------:R-:W-:Y:S01]  /*122e0*/  ISETP.NE.AND P0, PT, R8, RZ, PT ;  /* 0x000000ff0800720c */ /* 0x000fe20003f05270 */
[----:B------:R-:W-:Y:S02]  /*122f0*/  IMAD.MOV.U32 R12, RZ, RZ, 0x2 ;  /* 0x00000002ff0c7424 */ /* 0x000fe400078e00ff */
[----:B------:R-:W-:Y:S01]  /*12300*/  IMAD.MOV.U32 R11, RZ, RZ, RZ ;  /* 0x000000ffff0b7224 */ /* 0x000fe200078e00ff */
[----:B------:R-:W-:Y:S01]  /*12310*/  SEL R14, R14, RZ, P0 ;  /* 0x000000ff0e0e7207 */ /* 0x000fe20000000000 */
[----:B------:R-:W-:Y:S01]  /*12320*/  IMAD.MOV.U32 R15, RZ, RZ, -0x1 ;  /* 0xffffffffff0f7424 */ /* 0x000fe200078e00ff */
[----:B------:R-:W-:-:S03]  /*12330*/  ISETP.GE.U32.AND P0, PT, R8, 0x2, PT ;  /* 0x000000020800780c */ /* 0x000fc60003f06070 */
[----:B------:R-:W-:-:S10]  /*12340*/  IMAD.IADD R13, R3, 0x1, R14 ;  /* 0x00000001030d7824 */ /* 0x000fd400078e020e */
[----:B------:R-:W-:Y:S05]  /*12350*/  WARPSYNC.COLLECTIVE R15, `(.L_x_415) ;  /* 0x000000000f087348 */ /* 0x000fea0003c00000 */
[----:B------:R0:W1:Y:S02]  /*12360*/  SHFL.UP P6, R14, R13, R12, R11 ;  /* 0x0400000c0d0e7389 */ /* 0x00006400000c000b */
[----:B01----:R-:W-:Y:S01]  /*12370*/  ENDCOLLECTIVE ;  /* 0x000000000000791b */ /* 0x003fe20003800000 */
.L_x_415:
        /* <DEDUP_REMOVED lines=8> */
.L_x_416:
        /* <DEDUP_REMOVED lines=8> */
.L_x_417:
        /* <DEDUP_REMOVED lines=8> */
.L_x_418:
[----:B------:R-:W-:Y:S01]  /*12500*/  IMAD.MOV.U32 R12, RZ, RZ, 0x1f ;  /* 0x0000001fff0c7424 */ /* 0x000fe200078e00ff */
[----:B------:R-:W-:Y:S02]  /*12510*/  MOV R11, 0x1f ;  /* 0x0000001f000b7802 */ /* 0x000fe40000000f00 */
[----:B------:R-:W-:-:S05]  /*12520*/  SEL R2, R14, RZ, P0 ;  /* 0x000000ff0e027207 */ /* 0x000fca0000000000 */
[----:B------:R-:W-:-:S04]  /*12530*/  IMAD.IADD R2, R7, 0x1, R2 ;  /* 0x0000000107027824 */ /* 0x000fc800078e0202 */
[----:B------:R-:W-:-:S07]  /*12540*/  IMAD.MOV.U32 R13, RZ, RZ, R2 ;  /* 0x000000ffff0d7224 */ /* 0x000fce00078e0002 */
[----:B------:R-:W-:Y:S05]  /*12550*/  WARPSYNC.COLLECTIVE R15, `(.L_x_419) ;  /* 0x000000000f087348 */ /* 0x000fea0003c00000 */
[----:B------:R0:W1:Y:S02]  /*12560*/  SHFL.IDX P6, R14, R13, R12, R11 ;  /* 0x0000000c0d0e7389 */ /* 0x00006400000c000b */
[----:B01----:R-:W-:Y:S01]  /*12570*/  ENDCOLLECTIVE ;  /* 0x000000000000791b */ /* 0x003fe20003800000 */
.L_x_419:
[----:B------:R-:W-:Y:S05]  /*12580*/  BRA `(.L_x_420) ;  /* 0xffffffe8008c7947 */ /* 0x000fea000383ffff */
.L_x_368:
[----:B------:R-:W-:Y:S01]  /*12590*/  BSSY B0, `(.L_x_421) ;  /* 0x0000006000007945 */ /* 0x000fe20003800000 */
[----:B------:R-:W-:Y:S01]  /*125a0*/  PLOP3.LUT P6, PT, P6, PT, PT, 0x8, 0x0 ;  /* 0x000000000000781c */ /* 0x000fe200037ce170 */
[----:B------:R-:W-:-:S12]  /*125b0*/  IMAD.MOV.U32 R15, RZ, RZ, -0x1 ;  /* 0xffffffffff0f7424 */ /* 0x000fd800078e00ff */
[----:B0-----:R-:W-:Y:S05]  /*125c0*/  WARPSYNC.COLLECTIVE R15, `(.L_x_422) ;  /* 0x000000000f087348 */ /* 0x001fea0003c00000 */
[----:B------:R-:W-:Y:S01]  /*125d0*/  VOTE.ANY R14, PT, P6 ;  /* 0x00000000000e7806 */ /* 0x000fe200030e0100 */
[----:B0-----:R-:W-:Y:S06]  /*125e0*/  ENDCOLLECTIVE ;  /* 0x000000000000791b */ /* 0x001fec0003800000 */
.L_x_422:
[----:B------:R-:W-:Y:S05]  /*125f0*/  BSYNC B0 ;  /* 0x0000000000007941 */ /* 0x000fea0003800000 */
.L_x_421:
[----:B------:R-:W-:Y:S02]  /*12600*/  IMAD.MOV.U32 R7, RZ, RZ, R14 ;  /* 0x000000ffff077224 */ /* 0x000fe400078e000e */
[----:B------:R-:W-:Y:S02]  /*12610*/  IMAD.MOV.U32 R13, RZ, RZ, R3 ;  /* 0x000000ffff0d7224 */ /* 0x000fe400078e0003 */
[----:B------:R-:W0:Y:S01]  /*12620*/  POPC R5, R7 ;  /* 0x0000000700057309 */ /* 0x000e220000000000 */
[----:B------:R-:W-:Y:S02]  /*12630*/  IMAD.MOV.U32 R11, RZ, RZ, 0x1f ;  /* 0x0000001fff0b7424 */ /* 0x000fe400078e00ff */
[----:B------:R-:W-:Y:S02]  /*12640*/  IMAD.MOV.U32 R15, RZ, RZ, -0x1 ;  /* 0xffffffffff0f7424 */ /* 0x000fe400078e00ff */
[----:B0-----:R-:W-:-:S07]  /*12650*/  IMAD.MOV.U32 R12, RZ, RZ, R5 ;  /* 0x000000ffff0c7224 */ /* 0x001fce00078e0005 */
[----:B------:R-:W-:Y:S05]  /*12660*/  WARPSYNC.COLLECTIVE R15, `(.L_x_423) ;  /* 0x000000000f087348 */ /* 0x000fea0003c00000 */
[----:B------:R0:W1:Y:S02]  /*12670*/  SHFL.IDX P6, R14, R13, R12, R11 ;  /* 0x0000000c0d0e7389 */ /* 0x00006400000c000b */
[----:B01----:R-:W-:Y:S01]  /*12680*/  ENDCOLLECTIVE ;  /* 0x000000000000791b */ /* 0x003fe20003800000 */
.L_x_423:
[----:B------:R-:W-:Y:S01]  /*12690*/  IMAD.MOV.U32 R17, RZ, RZ, R14 ;  /* 0x000000ffff117224 */ /* 0x000fe200078e000e */
[----:B------:R-:W-:Y:S06]  /*126a0*/  BRA `(.L_x_424) ;  /* 0xffffffe8007c7947 */ /* 0x000fec000383ffff */
.L_x_370:
[----:B------:R-:W-:Y:S01]  /*126b0*/  BSSY B0, `(.L_x_425) ;  /* 0x0000007000007945 */ /* 0x000fe20003800000 */
[----:B------:R-:W-:Y:S02]  /*126c0*/  IMAD.MOV.U32 R13, RZ, RZ, R2 ;  /* 0x000000ffff0d7224 */ /* 0x000fe400078e0002 */
[----:B------:R-:W-:Y:S02]  /*126d0*/  IMAD.MOV.U32 R11, RZ, RZ, 0x1f ;  /* 0x0000001fff0b7424 */ /* 0x000fe400078e00ff */
[----:B------:R-:W-:-:S07]  /*126e0*/  IMAD.MOV.U32 R15, RZ, RZ, -0x1 ;  /* 0xffffffffff0f7424 */ /* 0x000fce00078e00ff */
[----:B012---:R-:W-:Y:S05]  /*126f0*/  WARPSYNC.COLLECTIVE R15, `(.L_x_426) ;  /* 0x000000000f087348 */ /* 0x007fea0003c00000 */
[----:B------:R3:W4:Y:S02]  /*12700*/  SHFL.IDX P6, R14, R13, R12, R11 ;  /* 0x0000000c0d0e7389 */ /* 0x00072400000c000b */
[----:B01234-:R-:W-:Y:S01]  /*12710*/  ENDCOLLECTIVE ;  /* 0x000000000000791b */ /* 0x01ffe20003800000 */
.L_x_426:
[----:B------:R-:W-:Y:S05]  /*12720*/  BSYNC B0 ;  /* 0x0000000000007941 */ /* 0x000fea0003800000 */
.L_x_425:
[----:B------:R-:W-:Y:S05]  /*12730*/  BRA `(.L_x_369) ;  /* 0xffffffe800747947 */ /* 0x000fea000383ffff */
.L_x_374:
[----:B0-----:R0:W1:Y:S02]  /*12740*/  SYNCS.PHASECHK.TRANS64.TRYWAIT P0, [R0+URZ+0x36820], R3 ;  /* 0x03682003000075a7 */ /* 0x001064000800017f */
[----:B-1----:R-:W-:Y:S05]  /*12750*/  @!P0 NANOSLEEP.SYNCS 0x989680 ;  /* 0x009896800000895d */ /* 0x002fea0003900000 */
[----:B------:R-:W1:Y:S02]  /*12760*/  @!P0 SYNCS.PHASECHK.TRANS64 P0, [R0+URZ+0x36820], R3 ;  /* 0x03682003000085a7 */ /* 0x000e64000800007f */
[----:B-1----:R-:W-:Y:S05]  /*12770*/  @!P0 BRA `(.L_x_374) ;  /* 0xfffffffc00f08947 */ /* 0x002fea000383ffff */
[----:B------:R-:W-:Y:S05]  /*12780*/  BRA `(.L_x_427) ;  /* 0xffffffec00587947 */ /* 0x000fea000383ffff */
.L_x_375:
        /* <DEDUP_REMOVED lines=8> */
[----:B0-----:R-:W-:Y:S05]  /*12810*/  WARPSYNC.COLLECTIVE R15, `(.L_x_429) ;  /* 0x000000000f087348 */ /* 0x001fea0003c00000 */
[----:B------:R1:W2:Y:S02]  /*12820*/  SHFL.IDX P6, R14, R13, R12, R11 ;  /* 0x0000000c0d0e7389 */ /* 0x0002a400000c000b */
[----:B012---:R-:W-:Y:S01]  /*12830*/  ENDCOLLECTIVE ;  /* 0x000000000000791b */ /* 0x007fe20003800000 */
.L_x_429:
[----:B------:R-:W-:Y:S05]  /*12840*/  BSYNC B0 ;  /* 0x0000000000007941 */ /* 0x000fea0003800000 */
.L_x_428:
[----:B------:R-:W-:Y:S05]  /*12850*/  BRA `(.L_x_430) ;  /* 0xffffffec00407947 */ /* 0x000fea000383ffff */
.L_x_378:
[----:B------:R-:W-:Y:S01]  /*12860*/  BSSY B1, `(.L_x_431) ;  /* 0x0000006000017945 */ /* 0x000fe20003800000 */
[----:B------:R-:W-:-:S07]  /*12870*/  IMAD.MOV.U32 R15, RZ, RZ, -0x1 ;  /* 0xffffffffff0f7424 */ /* 0x000fce00078e00ff */
[----:B01----:R-:W-:Y:S05]  /*12880*/  WARPSYNC.COLLECTIVE R15, `(.L_x_432) ;  /* 0x000000000f0c7348 */ /* 0x003fea0003c00000 */
[----:B------:R-:W-:Y:S02]  /*12890*/  ELECT P6, UR62, PT ;  /* 0x00000000003e782f */ /* 0x000fe400038c0000 */
[----:B------:R-:W-:Y:S01]  /*128a0*/  MOV R14, UR62 ;  /* 0x0000003e000e7c02 */ /* 0x000fe20008000f00 */
[----:B01----:R-:W-:Y:S10]  /*128b0*/  ENDCOLLECTIVE ;  /* 0x000000000000791b */ /* 0x003ff40003800000 */
.L_x_432:
[----:B------:R-:W-:Y:S05]  /*128c0*/  BSYNC B1 ;  /* 0x0000000000017941 */ /* 0x000fea0003800000 */
.L_x_431:
[----:B------:R-:W-:Y:S05]  /*128d0*/  BRA `(.L_x_433) ;  /* 0xffffffec00387947 */ /* 0x000fea000383ffff */
.L_x_380:
[----:B0-----:R0:W1:Y:S02]  /*128e0*/  SYNCS.PHASECHK.TRANS64.TRYWAIT P0, [R6+URZ], R5 ;  /* 0x00000005060075a7 */ /* 0x001064000800017f */
[----:B-1----:R-:W-:Y:S05]  /*128f0*/  @!P0 NANOSLEEP.SYNCS 0x989680 ;  /* 0x009896800000895d */ /* 0x002fea0003900000 */
[----:B------:R-:W1:Y:S02]  /*12900*/  @!P0 SYNCS.PHASECHK.TRANS64 P0, [R6+URZ], R5 ;  /* 0x00000005060085a7 */ /* 0x000e64000800007f */
[----:B-1----:R-:W-:Y:S05]  /*12910*/  @!P0 BRA `(.L_x_380) ;  /* 0xfffffffc00f08947 */ /* 0x002fea000383ffff */
[----:B------:R-:W-:Y:S05]  /*12920*/  BRA `(.L_x_434) ;  /* 0xffffffec00747947 */ /* 0x000fea000383ffff */
.L_x_381:
[----:B-1----:R1:W2:Y:S02]  /*12930*/  SYNCS.PHASECHK.TRANS64.TRYWAIT P0, [R7+URZ], R2 ;  /* 0x00000002070075a7 */ /* 0x0022a4000800017f */
[----:B--2---:R-:W-:Y:S05]  /*12940*/  @!P0 NANOSLEEP.SYNCS 0x989680 ;  /* 0x009896800000895d */ /* 0x004fea0003900000 */
[----:B------:R-:W2:Y:S02]  /*12950*/  @!P0 SYNCS.PHASECHK.TRANS64 P0, [R7+URZ], R2 ;  /* 0x00000002070085a7 */ /* 0x000ea4000800007f */
[----:B--2---:R-:W-:Y:S05]  /*12960*/  @!P0 BRA `(.L_x_381) ;  /* 0xfffffffc00f08947 */ /* 0x004fea000383ffff */
[----:B------:R-:W-:Y:S05]  /*12970*/  BRA `(.L_x_435) ;  /* 0xffffffec00687947 */ /* 0x000fea000383ffff */
.L_x_383:
[----:B--2---:R2:W3:Y:S02]  /*12980*/  SYNCS.PHASECHK.TRANS64.TRYWAIT P0, [R4+URZ], R5 ;  /* 0x00000005040075a7 */ /* 0x0044e4000800017f */
[----:B---3--:R-:W-:Y:S05]  /*12990*/  @!P0 NANOSLEEP.SYNCS 0x989680 ;  /* 0x009896800000895d */ /* 0x008fea0003900000 */
[----:B------:R-:W3:Y:S02]  /*129a0*/  @!P0 SYNCS.PHASECHK.TRANS64 P0, [R4+URZ], R5 ;  /* 0x00000005040085a7 */ /* 0x000ee4000800007f */
[----:B---3--:R-:W-:Y:S05]  /*129b0*/  @!P0 BRA `(.L_x_383) ;  /* 0xfffffffc00f08947 */ /* 0x008fea000383ffff */
[----:B------:R-:W-:Y:S05]  /*129c0*/  BRA `(.L_x_436) ;  /* 0xffffffec00707947 */ /* 0x000fea000383ffff */
.L_x_437:
        /* <DEDUP_REMOVED lines=11> */
.L_x_2657:


//--------------------- .text._ZN7cutlass13device_kernelIN5flash11enable_sm90INS1_16FlashAttnFwdSm90INS1_25CollectiveMainloopFwdSm90ILi2EN4cute5tupleIJNS5_1CILi1EEES8_S8_EEENS6_IJNS7_ILi128EEENS7_ILi112EEENS7_ILi192EEEEEELi192ENS_10bfloat16_tEfNS_4arch4Sm90ELb0ELb0ELb0ELb1ELb0ELb1ELb0ELb1ELb1ELb0ELb0ELb0EEENS1_21CollectiveEpilogueFwdINS6_IJSA_SC_SB_EEES9_SE_SG_Li256ELb1ELb0ELb0ELb0EEENS1_36VarlenDynamicPersistentTileSchedulerILi128ELi112ELi256ELi32ELb0ELb0ELb1ELb0ELb1ELb1EEEEEEEEEvNT_6ParamsE --------------------------
	.section	.text._ZN7cutlass13device_kernelIN5flash11enable_sm90INS1_16FlashAttnFwdSm90INS1_25CollectiveMainloopFwdSm90ILi2EN4cute5tupleIJNS5_1CILi1EEES8_S8_EEENS6_IJNS7_ILi128EEENS7_ILi112EEENS7_ILi192EEEEEELi192ENS_10bfloat16_tEfNS_4arch4Sm90ELb0ELb0ELb0ELb1ELb0ELb1ELb0ELb1ELb1ELb0ELb0ELb0EEENS1_21CollectiveEpilogueFwdINS6_IJSA_SC_SB_EEES9_SE_SG_Li256ELb1ELb0ELb0ELb0EEENS1_36VarlenDynamicPersistentTileSchedulerILi128ELi112ELi256ELi32ELb0ELb0ELb1ELb0ELb1ELb1EEEEEEEEEvNT_6ParamsE,"ax",@progbits
	.align	128
.text._ZN7cutlass13device_kernelIN5flash11enable_sm90INS1_16FlashAttnFwdSm90INS1_25CollectiveMainloopFwdSm90ILi2EN4cute5tupleIJNS5_1CILi1EEES8_S8_EEENS6_IJNS7_ILi128EEENS7_ILi112EEENS7_ILi192EEEEEELi192ENS_10bfloat16_tEfNS_4arch4Sm90ELb0ELb0ELb0ELb1ELb0ELb1ELb0ELb1ELb1ELb0ELb0ELb0EEENS1_21CollectiveEpilogueFwdINS6_IJSA_SC_SB_EEES9_SE_SG_Li256ELb1ELb0ELb0ELb0EEENS1_36VarlenDynamicPersistentTileSchedulerILi128ELi112ELi256ELi32ELb0ELb0ELb1ELb0ELb1ELb1EEEEEEEEEvNT_6ParamsE:
        .type           _ZN7cutlass13device_kernelIN5flash11enable_sm90INS1_16FlashAttnFwdSm90INS1_25CollectiveMainloopFwdSm90ILi2EN4cute5tupleIJNS5_1CILi1EEES8_S8_EEENS6_IJNS7_ILi128EEENS7_ILi112EEENS7_ILi192EEEEEELi192ENS_10bfloat16_tEfNS_4arch4Sm90ELb0ELb0ELb0ELb1ELb0ELb1ELb0ELb1ELb1ELb0ELb0ELb0EEENS1_21CollectiveEpilogueFwdINS6_IJSA_SC_SB_EEES9_SE_SG_Li256ELb1ELb0ELb0ELb0EEENS1_36VarlenDynamicPersistentTileSchedulerILi128ELi112ELi256ELi32ELb0ELb0ELb1ELb0ELb1ELb1EEEEEEEEEvNT_6ParamsE,@function
        .size           _ZN7cutlass13device_kernelIN5flash11enable_sm90INS1_16FlashAttnFwdSm90INS1_25CollectiveMainloopFwdSm90ILi2EN4cute5tupleIJNS5_1CILi1EEES8_S8_EEENS6_IJNS7_ILi128EEENS7_ILi112EEENS7_ILi192EEEEEELi192ENS_10bfloat16_tEfNS_4arch4Sm90ELb0ELb0ELb0ELb1ELb0ELb1ELb0ELb1ELb1ELb0ELb0ELb0EEENS1_21CollectiveEpilogueFwdINS6_IJSA_SC_SB_EEES9_SE_SG_Li256ELb1ELb0ELb0ELb0EEENS1_36VarlenDynamicPersistentTileSchedulerILi128ELi112ELi256ELi32ELb0ELb0ELb1ELb0ELb1ELb1EEEEEEEEEvNT_6ParamsE,(.L_x_2658 - _ZN7cutlass13device_kernelIN5flash11enable_sm90INS1_16FlashAttnFwdSm90INS1_25CollectiveMainloopFwdSm90ILi2EN4cute5tupleIJNS5_1CILi1EEES8_S8_EEENS6_IJNS7_ILi128EEENS7_ILi112EEENS7_ILi192EEEEEELi192ENS_10bfloat16_tEfNS_4arch4Sm90ELb0ELb0ELb0ELb1ELb0ELb1ELb0ELb1ELb1ELb0ELb0ELb0EEENS1_21CollectiveEpilogueFwdINS6_IJSA_SC_SB_EEES9_SE_SG_Li256ELb1ELb0ELb0ELb0EEENS1_36VarlenDynamicPersistentTileSchedulerILi128ELi112ELi256ELi32ELb0ELb0ELb1ELb0ELb1ELb1EEEEEEEEEvNT_6ParamsE)
        .other          _ZN7cutlass13device_kernelIN5flash11enable_sm90INS1_16FlashAttnFwdSm90INS1_25CollectiveMainloopFwdSm90ILi2EN4cute5tupleIJNS5_1CILi1EEES8_S8_EEENS6_IJNS7_ILi128EEENS7_ILi112EEENS7_ILi192EEEEEELi192ENS_10bfloat16_tEfNS_4arch4Sm90ELb0ELb0ELb0ELb1ELb0ELb1ELb0ELb1ELb1ELb0ELb0ELb0EEENS1_21CollectiveEpilogueFwdINS6_IJSA_SC_SB_EEES9_SE_SG_Li256ELb1ELb0ELb0ELb0EEENS1_36VarlenDynamicPersistentTileSchedulerILi128ELi112ELi256ELi32ELb0ELb0ELb1ELb0ELb1ELb1EEEEEEEEEvNT_6ParamsE,@"STO_CUDA_ENTRY STV_DEFAULT"
_ZN7cutlass13device_kernelIN5flash11enable_sm90INS1_16FlashAttnFwdSm90INS1_25CollectiveMainloopFwdSm90ILi2EN4cute5tupleIJNS5_1CILi1EEES8_S8_EEENS6_IJNS7_ILi128EEENS7_ILi112EEENS7_ILi192EEEEEELi192ENS_10bfloat16_tEfNS_4arch4Sm90ELb0ELb0ELb0ELb1ELb0ELb1ELb0ELb1ELb1ELb0ELb0ELb0EEENS1_21CollectiveEpilogueFwdINS6_IJSA_SC_SB_EEES9_SE_SG_Li256ELb1ELb0ELb0ELb0EEENS1_36VarlenDynamicPersistentTileSchedulerILi128ELi112ELi256ELi32ELb0ELb0ELb1ELb0ELb1ELb1EEEEEEEEEvNT_6ParamsE:
[----:B------:R-:W0:Y:S02]  /*0000*/  LDC R1, c[0x0][0x28] ;  /* 0x00000a00ff017b82 */ /* 0x000e240000000800 */
[----:B0-----:R-:W-:Y:S01]  /*0010*/  VIADD R1, R1, 0xffffff98 ;  /* 0xffffff9801017836 */ /* 0x001fe20000000000 */
[----:B------:R-:W0:Y:S01]  /*0020*/  S2R R4, SR_TID.X ;  /* 0x0000000000047919 */ /* 0x000e220000002100 */
[----:B------:R-:W-:Y:S01]  /*0030*/  ELECT P0, URZ, PT ;  /* 0x00000000003f782f */ /* 0x000fe20003800000 */
[----:B------:R-:W-:Y:S01]  /*0040*/  BSSY B0, `(.L_x_438) ;  /* 0x0000017000007945 */ /* 0x000fe20003800000 */
[----:B0-----:R-:W-:-:S05]  /*0050*/  SHF.R.U32.HI R0, RZ, 0x5, R4 ;  /* 0x00000005ff007819 */ /* 0x001fca0000011604 */
[----:B------:R-:W0:Y:S02]  /*0060*/  SHFL.IDX PT, R2, R0, RZ, 0x1f ;  /* 0x00001fff00027589 */ /* 0x000e2400000e0000 */
[----:B0-----:R-:W-:Y:S02]  /*0070*/  ISETP.EQ.AND P0, PT, R2, RZ, P0 ;  /* 0x000000ff0200720c */ /* 0x001fe40000702270 */
[----:B------:R-:W-:-:S11]  /*0080*/  SHF.R.U32.HI R2, RZ, 0x7, R4 ;  /* 0x00000007ff027819 */ /* 0x000fd60000011604 */
[----:B------:R-:W-:Y:S05]  /*0090*/  @!P0 BRA `(.L_x_439) ;  /* 0x0000000000448947 */ /* 0x000fea0003800000 */
[----:B------:R-:W-:Y:S02]  /*00a0*/  ULDC.64 UR4, c[0x0][0x198] ;  /* 0x0000660000047ab9 */ /* 0x000fe40000000a00 */
[----:B------:R-:W-:Y:S02]  /*00b0*/  UIADD3 UR6, UP0, UR4, 0x270, URZ ;  /* 0x0000027004067890 */ /* 0x000fe4000ff1e03f */
[----:B------:R-:W-:Y:S02]  /*00c0*/  UIADD3 UR8, UP1, UR4, 0x370, URZ ;  /* 0x0000037004087890 */ /* 0x000fe4000ff3e03f */
[----:B------:R-:W-:Y:S02]  /*00d0*/  UIADD3 UR10, UP2, UR4, 0x470, URZ ;  /* 0x00000470040a7890 */ /* 0x000fe4000ff5e03f */
[----:B------:R-:W-:Y:S02]  /*00e0*/  UIADD3 UR12, UP3, UR4, 0x570, URZ ;  /* 0x00000570040c7890 */ /* 0x000fe4000ff7e03f */
[----:B------:R-:W-:-:S02]  /*00f0*/  UIADD3 UR4, UP4, UR4, 0x670, URZ ;  /* 0x0000067004047890 */ /* 0x000fc4000ff9e03f */
[----:B------:R-:W-:Y:S02]  /*0100*/  UIADD3.X UR7, URZ, UR5, URZ, UP0, !UPT ;  /* 0x000000053f077290 */ /* 0x000fe400087fe43f */
[----:B------:R-:W-:Y:S02]  /*0110*/  UIADD3.X UR9, URZ, UR5, URZ, UP1, !UPT ;  /* 0x000000053f097290 */ /* 0x000fe40008ffe43f */
[----:B------:R-:W-:Y:S02]  /*0120*/  UIADD3.X UR11, URZ, UR5, URZ, UP2, !UPT ;  /* 0x000000053f0b7290 */ /* 0x000fe400097fe43f */
[----:B------:R-:W-:Y:S02]  /*0130*/  UIADD3.X UR13, URZ, UR5, URZ, UP3, !UPT ;  /* 0x000000053f0d7290 */ /* 0x000fe40009ffe43f */
[----:B------:R-:W-:Y:S01]  /*0140*/  UIADD3.X UR5, URZ, UR5, URZ, UP4, !UPT ;  /* 0x000000053f057290 */ /* 0x000fe2000a7fe43f */
[----:B------:R0:W-:Y:S02]  /*0150*/  UTMACCTL.PF [UR6] ;  /* 0x00000000060079b9 */ /* 0x0001e40008040000 */
[----:B------:R0:W-:Y:S02]  /*0160*/  UTMACCTL.PF [UR8] ;  /* 0x00000000080079b9 */ /* 0x0001e40008040000 */
[----:B------:R0:W-:Y:S02]  /*0170*/  UTMACCTL.PF [UR10] ;  /* 0x000000000a0079b9 */ /* 0x0001e40008040000 */
[----:B------:R0:W-:Y:S02]  /*0180*/  UTMACCTL.PF [UR12] ;  /* 0x000000000c0079b9 */ /* 0x0001e40008040000 */
[----:B------:R0:W-:Y:S02]  /*0190*/  UTMACCTL.PF [UR4] ;  /* 0x00000000040079b9 */ /* 0x0001e40008040000 */
[----:B0-----:R-:W-:Y:S01]  /*01a0*/  NOP ;  /* 0x0000000000007918 */ /* 0x001fe20000000000 */
.L_x_439:
[----:B------:R-:W-:Y:S05]  /*01b0*/  BSYNC B0 ;  /* 0x0000000000007941 */ /* 0x000fea0003800000 */
.L_x_438:
[----:B------:R-:W-:Y:S01]  /*01c0*/  VOTEU.ANY UP0, P0 ;  /* 0x00000000003f7886 */ /* 0x000fe20000000100 */
[----:B------:R-:W0:Y:S01]  /*01d0*/  SHFL.IDX PT, R2, R2, RZ, 0x1f ;  /* 0x00001fff02027589 */ /* 0x000e2200000e0000 */
[----:B------:R-:W-:Y:S01]  /*01e0*/  UMOV UR4, 0x1 ;  /* 0x0000000100047882 */ /* 0x000fe20000000000 */
[----:B------:R-:W-:Y:S01]  /*01f0*/  UMOV UR7, 0x100 ;  /* 0x0000010000077882 */ /* 0x000fe20000000000 */
[----:B------:R-:W-:Y:S01]  /*0200*/  VOTEU.ANY UP1, P0 ;  /* 0x00000000003f7886 */ /* 0x000fe20000020100 */
[----:B------:R-:W1:Y:S01]  /*0210*/  @UP0 S2UR UR8, SR_CgaCtaId ;  /* 0x00000000000809c3 */ /* 0x000e620000008800 */
[----:B------:R-:W2:Y:S01]  /*0220*/  SHFL.IDX PT, R3, R0, RZ, 0x1f ;  /* 0x00001fff00037589 */ /* 0x000ea200000e0000 */
[----:B------:R-:W-:Y:S01]  /*0230*/  @UP0 UMOV UR6, 0x400 ;  /* 0x0000040000060882 */ /* 0x000fe20000000000 */
[----:B------:R-:W-:-:S04]  /*0240*/  @UP0 UIADD3 UR4, -UR4, 0x100000, URZ ;  /* 0x0010000004040890 */ /* 0x000fc8000fffe13f */
[----:B------:R-:W-:Y:S02]  /*0250*/  @UP0 USHF.L.U32 UR5, UR4, 0xb, URZ ;  /* 0x0000000b04050899 */ /* 0x000fe4000800063f */
[----:B------:R-:W-:Y:S01]  /*0260*/  @UP0 USHF.L.U32 UR4, UR4, 0x1, URZ ;  /* 0x0000000104040899 */ /* 0x000fe2000800063f */
[----:B------:R-:W-:Y:S01]  /*0270*/  VOTEU.ANY UP2, P0 ;  /* 0x00000000003f7886 */ /* 0x000fe20000040100 */
[----:B0-----:R-:W-:Y:S01]  /*0280*/  R2UR UR9, R2 ;  /* 0x00000000020972ca */ /* 0x001fe200000e0000 */
[----:B-1----:R-:W-:Y:S01]  /*0290*/  @UP0 ULEA UR8, UR8, UR6, 0x18 ;  /* 0x0000000608080291 */ /* 0x002fe2000f8ec03f */
[----:B--2---:R-:W-:Y:S01]  /*02a0*/  ISETP.NE.AND P1, PT, R3, RZ, PT ;  /* 0x000000ff0300720c */ /* 0x004fe20003f25270 */
[----:B------:R-:W-:-:S04]  /*02b0*/  @UP0 UIADD3 UR6, -UR7, 0x100000, URZ ;  /* 0x0010000007060890 */ /* 0x000fc8000fffe13f */
[----:B------:R-:W-:Y:S02]  /*02c0*/  @UP0 USHF.L.U32 UR7, UR6, 0xb, URZ ;  /* 0x0000000b06070899 */ /* 0x000fe4000800063f */
[----:B------:R-:W-:-:S04]  /*02d0*/  @UP0 USHF.L.U32 UR6, UR6, 0x1, URZ ;  /* 0x0000000106060899 */ /* 0x000fc8000800063f */
[----:B------:R-:W-:Y:S01]  /*02e0*/  UISETP.NE.AND UP0, UPT, UR9, URZ, UPT ;  /* 0x0000003f0900728c */ /* 0x000fe2000bf05270 */
[----:B------:R-:W0:Y:S02]  /*02f0*/  FENCE.VIEW.ASYNC.S ;  /* 0x00000000000073c6 */ /* 0x000e240000000000 */
[----:B0-----:R0:W1:Y:S05]  /*0300*/  @UP1 SYNCS.EXCH.64 URZ, [UR8+0x36800], UR4 ;  /* 0x03680004083f15b2 */ /* 0x00106a0008000100 */
[----:B------:R0:W2:Y:S01]  /*0310*/  @UP2 SYNCS.EXCH.64 URZ, [UR8+0x36820], UR6 ;  /* 0x03682006083f25b2 */ /* 0x0000a20008000100 */
[----:B------:R-:W-:Y:S05]  /*0320*/  @P1 BRA `(.L_x_440) ;  /* 0x0000000000481947 */ /* 0x000fea0003800000 */
[----:B0-----:R-:W0:Y:S01]  /*0330*/  S2UR UR5, SR_CgaCtaId ;  /* 0x00000000000579c3 */ /* 0x001e220000008800 */
[----:B------:R-:W-:Y:S01]  /*0340*/  UMOV UR4, 0x400 ;  /* 0x0000040000047882 */ /* 0x000fe20000000000 */
[----:B------:R-:W-:Y:S01]  /*0350*/  UMOV UR6, 0x1 ;  /* 0x0000000100067882 */ /* 0x000fe20000000000 */
[----:B------:R-:W-:Y:S01]  /*0360*/  UMOV UR9, 0x2 ;  /* 0x0000000200097882 */ /* 0x000fe20000000000 */
[----:B------:R-:W-:-:S04]  /*0370*/  UIADD3 UR6, -UR6, 0x100000, URZ ;  /* 0x0010000006067890 */ /* 0x000fc8000fffe13f */
[----:B------:R-:W-:Y:S02]  /*0380*/  USHF.L.U32 UR7, UR6, 0xb, URZ ;  /* 0x0000000b06077899 */ /* 0x000fe4000800063f */
[----:B------:R-:W-:Y:S01]  /*0390*/  USHF.L.U32 UR6, UR6, 0x1, URZ ;  /* 0x0000000106067899 */ /* 0x000fe2000800063f */
[----:B------:R-:W-:Y:S01]  /*03a0*/  ELECT P0, URZ, PT ;  /* 0x00000000003f782f */ /* 0x000fe20003800000 */
[----:B0-----:R-:W-:Y:S02]  /*03b0*/  ULEA UR8, UR5, UR4, 0x18 ;  /* 0x0000000405087291 */ /* 0x001fe4000f8ec03f */
[----:B------:R-:W-:-:S04]  /*03c0*/  UIADD3 UR4, -UR9, 0x100000, URZ ;  /* 0x0010000009047890 */ /* 0x000fc8000fffe13f */
[----:B------:R-:W-:Y:S02]  /*03d0*/  USHF.L.U32 UR5, UR4, 0xb, URZ ;  /* 0x0000000b04057899 */ /* 0x000fe4000800063f */
[----:B------:R-:W-:Y:S01]  /*03e0*/  USHF.L.U32 UR4, UR4, 0x1, URZ ;  /* 0x0000000104047899 */ /* 0x000fe2000800063f */
[----:B------:R-:W0:Y:S03]  /*03f0*/  FENCE.VIEW.ASYNC.S ;  /* 0x00000000000073c6 */ /* 0x000e260000000000 */
[----:B0-----:R3:W4:Y:S08]  /*0400*/  SYNCS.EXCH.64 URZ, [UR8+0x36830], UR6 ;  /* 0x03683006083f75b2 */ /* 0x0017300008000100 */
[----:B------:R3:W0:Y:S01]  /*0410*/  SYNCS.EXCH.64 URZ, [UR8+0x36840], UR4 ;  /* 0x03684004083f75b2 */ /* 0x0006220008000100 */
[----:B------:R3:W0:Y:S01]  /*0420*/  SYNCS.EXCH.64 URZ, [UR8+0x36838], UR6 ;  /* 0x03683806083f75b2 */ /* 0x0006220008000100 */
[----:B------:R3:W0:Y:S02]  /*0430*/  SYNCS.EXCH.64 URZ, [UR8+0x36848], UR4 ;  /* 0x03684804083f75b2 */ /* 0x0006240008000100 */
[----:B---3--:R-:W-:Y:S01]  /*0440*/  NOP ;  /* 0x0000000000007918 */ /* 0x008fe20000000000 */
.L_x_440:
[----:B------:R-:W3:Y:S01]  /*0450*/  SHFL.IDX PT, R2, R0, RZ, 0x1f ;  /* 0x00001fff00027589 */ /* 0x000ee200000e0000 */
[----:B------:R-:W-:Y:S01]  /*0460*/  NOP ;  /* 0x0000000000007918 */ /* 0x000fe20000000000 */
[----:B---3--:R-:W-:-:S13]  /*0470*/  ISETP.NE.AND P0, PT, R2, RZ, PT ;  /* 0x000000ff0200720c */ /* 0x008fda0003f05270 */
[----:B------:R-:W-:Y:S05]  /*0480*/  @P0 BRA `(.L_x_441) ;  /* 0x0000000000480947 */ /* 0x000fea0003800000 */
[----:B0-----:R-:W0:Y:S01]  /*0490*/  S2UR UR5, SR_CgaCtaId ;  /* 0x00000000000579c3 */ /* 0x001e220000008800 */
[----:B------:R-:W-:Y:S01]  /*04a0*/  UMOV UR4, 0x400 ;  /* 0x0000040000047882 */ /* 0x000fe20000000000 */
[----:B------:R-:W-:Y:S01]  /*04b0*/  UMOV UR6, 0x1 ;  /* 0x0000000100067882 */ /* 0x000fe20000000000 */
[----:B------:R-:W-:Y:S01]  /*04c0*/  UMOV UR7, 0x2 ;  /* 0x0000000200077882 */ /* 0x000fe20000000000 */
[----:B------:R-:W-:Y:S01]  /*04d0*/  ELECT P0, URZ, PT ;  /* 0x00000000003f782f */ /* 0x000fe20003800000 */
[----:B0-----:R-:W-:Y:S02]  /*04e0*/  ULEA UR8, UR5, UR4, 0x18 ;  /* 0x0000000405087291 */ /* 0x001fe4000f8ec03f */
[----:B------:R-:W-:-:S04]  /*04f0*/  UIADD3 UR4, -UR6, 0x100000, URZ ;  /* 0x0010000006047890 */ /* 0x000fc8000fffe13f */
[----:B------:R-:W-:Y:S02]  /*0500*/  USHF.L.U32 UR5, UR4, 0xb, URZ ;  /* 0x0000000b04057899 */ /* 0x000fe4000800063f */
[----:B------:R-:W-:Y:S02]  /*0510*/  USHF.L.U32 UR4, UR4, 0x1, URZ ;  /* 0x0000000104047899 */ /* 0x000fe4000800063f */
[----:B------:R-:W-:-:S04]  /*0520*/  UIADD3 UR6, -UR7, 0x100000, URZ ;  /* 0x0010000007067890 */ /* 0x000fc8000fffe13f */
[----:B------:R-:W-:Y:S02]  /*0530*/  USHF.L.U32 UR7, UR6, 0xb, URZ ;  /* 0x0000000b06077899 */ /* 0x000fe4000800063f */
[----:B------:R-:W-:Y:S01]  /*0540*/  USHF.L.U32 UR6, UR6, 0x1, URZ ;  /* 0x0000000106067899 */ /* 0x000fe2000800063f */
[----:B------:R-:W0:Y:S03]  /*0550*/  FENCE.VIEW.ASYNC.S ;  /* 0x00000000000073c6 */ /* 0x000e260000000000 */
[----:B0-----:R3:W0:Y:S08]  /*0560*/  SYNCS.EXCH.64 URZ, [UR8+0x36850], UR4 ;  /* 0x03685004083f75b2 */ /* 0x0016300008000100 */
[----:B------:R3:W0:Y:S01]  /*0570*/  SYNCS.EXCH.64 URZ, [UR8+0x36860], UR6 ;  /* 0x03686006083f75b2 */ /* 0x0006220008000100 */
[----:B------:R3:W0:Y:S01]  /*0580*/  SYNCS.EXCH.64 URZ, [UR8+0x36858], UR4 ;  /* 0x03685804083f75b2 */ /* 0x0006220008000100 */
[----:B------:R3:W0:Y:S02]  /*0590*/  SYNCS.EXCH.64 URZ, [UR8+0x36868], UR6 ;  /* 0x03686806083f75b2 */ /* 0x0006240008000100 */
[----:B---3--:R-:W-:Y:S01]  /*05a0*/  NOP ;  /* 0x0000000000007918 */ /* 0x008fe20000000000 */
.L_x_441:
[----:B------:R-:W3:Y:S01]  /*05b0*/  SHFL.IDX PT, R2, R0, RZ, 0x1f ;  /* 0x00001fff00027589 */ /* 0x000ee200000e0000 */
[----:B------:R-:W-:Y:S01]  /*05c0*/  NOP ;  /* 0x0000000000007918 */ /* 0x000fe20000000000 */
[----:B---3--:R-:W-:-:S13]  /*05d0*/  ISETP.NE.AND P0, PT, R2, RZ, PT ;  /* 0x000000ff0200720c */ /* 0x008fda0003f05270 */
[----:B------:R-:W-:Y:S05]  /*05e0*/  @P0 BRA `(.L_x_442) ;  /* 0x0000000000380947 */ /* 0x000fea0003800000 */
[----:B0-----:R-:W0:Y:S01]  /*05f0*/  S2UR UR5, SR_CgaCtaId ;  /* 0x00000000000579c3 */ /* 0x001e220000008800 */
[----:B------:R-:W-:Y:S01]  /*0600*/  UMOV UR4, 0x400 ;  /* 0x0000040000047882 */ /* 0x000fe20000000000 */
[----:B------:R-:W-:Y:S01]  /*0610*/  UMOV UR7, 0x1 ;  /* 0x0000000100077882 */ /* 0x000fe20000000000 */
[----:B------:R-:W-:Y:S01]  /*0620*/  ELECT P0, URZ, PT ;  /* 0x00000000003f782f */ /* 0x000fe20003800000 */
[----:B0-----:R-:W-:Y:S02]  /*0630*/  ULEA UR6, UR5, UR4, 0x18 ;  /* 0x0000000405067291 */ /* 0x001fe4000f8ec03f */
[----:B------:R-:W-:-:S04]  /*0640*/  UIADD3 UR4, -UR7, 0x100000, URZ ;  /* 0x0010000007047890 */ /* 0x000fc8000fffe13f */
[----:B------:R-:W-:Y:S02]  /*0650*/  USHF.L.U32 UR5, UR4, 0xb, URZ ;  /* 0x0000000b04057899 */ /* 0x000fe4000800063f */
[----:B------:R-:W-:Y:S01]  /*0660*/  USHF.L.U32 UR4, UR4, 0x1, URZ ;  /* 0x0000000104047899 */ /* 0x000fe2000800063f */
[----:B------:R-:W0:Y:S11]  /*0670*/  FENCE.VIEW.ASYNC.S ;  /* 0x00000000000073c6 */ /* 0x000e360000000000 */
[----:B0-----:R3:W0:Y:S01]  /*0680*/  SYNCS.EXCH.64 URZ, [UR6+0x36870], UR4 ;  /* 0x03687004063f75b2 */ /* 0x0016220008000100 */
[----:B------:R3:W0:Y:S01]  /*0690*/  SYNCS.EXCH.64 URZ, [UR6+0x36880], UR4 ;  /* 0x03688004063f75b2 */ /* 0x0006220008000100 */
[----:B------:R3:W0:Y:S01]  /*06a0*/  SYNCS.EXCH.64 URZ, [UR6+0x36878], UR4 ;  /* 0x03687804063f75b2 */ /* 0x0006220008000100 */
[----:B------:R3:W0:Y:S02]  /*06b0*/  SYNCS.EXCH.64 URZ, [UR6+0x36888], UR4 ;  /* 0x03688804063f75b2 */ /* 0x0006240008000100 */
[----:B---3--:R-:W-:Y:S01]  /*06c0*/  NOP ;  /* 0x0000000000007918 */ /* 0x008fe20000000000 */
.L_x_442:
        /* <DEDUP_REMOVED lines=22> */
.L_x_443:
        /* <DEDUP_REMOVED lines=22> */
.L_x_444:
[----:B0-----:R-:W-:Y:S01]  /*0990*/  UMOV UR4, 0x1 ;  /* 0x0000000100047882 */ /* 0x001fe20000000000 */
[----:B------:R-:W-:Y:S01]  /*09a0*/  PLOP3.LUT P0, PT, PT, PT, UP0, 0x80, 0x0 ;  /* 0x000000000000781c */ /* 0x000fe20003f0f008 */
[----:B------:R-:W-:Y:S01]  /*09b0*/  USEL UR4, UR4, 0x2, !UP0 ;  /* 0x0000000204047887 */ /* 0x000fe2000c000000 */
[----:B------:R-:W-:Y:S01]  /*09c0*/  NOP ;  /* 0x0000000000007918 */ /* 0x000fe20000000000 */
[----:B------:R-:W-:Y:S01]  /*09d0*/  ULDC.64 UR60, c[0x0][0x208] ;  /* 0x00008200003c7ab9 */ /* 0x000fe20000000a00 */
[----:B------:R-:W-:Y:S03]  /*09e0*/  BSSY B7, `(.L_x_445) ;  /* 0x0002360000077945 */ /* 0x000fe60003800000 */
[----:B------:R-:W-:-:S05]  /*09f0*/  IMAD.U32 R2, RZ, RZ, UR4 ;  /* 0x00000004ff027e24 */ /* 0x000fca000f8e00ff */
[----:B------:R0:W-:Y:S01]  /*0a00*/  STL [R1+0x64], R2 ;  /* 0x0000640201007387 */ /* 0x0001e20000100800 */
[----:B-12-4-:R-:W-:Y:S06]  /*0a10*/  BAR.SYNC.DEFER_BLOCKING 0x0 ;  /* 0x0000000000007b1d */ /* 0x016fec0000010000 */
[----:B------:R-:W-:Y:S05]  /*0a20*/  @!P0 BRA `(.L_x_446) ;  /* 0x000001d400fc8947 */ /* 0x000fea0003800000 */
.L_x_447:
        /* <DEDUP_REMOVED lines=8> */
[----:B-1----:R-:W-:-:S06]  /*0ab0*/  ULEA UR4, UR5, UR4, 0x18 ;  /* 0x0000000405047291 */ /* 0x002fcc000f8ec03f */
[----:B------:R-:W-:Y:S01]  /*0ac0*/  IMAD.U32 R18, RZ, RZ, UR4 ;  /* 0x00000004ff127e24 */ /* 0x000fe2000f8e00ff */
[----:B------:R-:W-:-:S04]  /*0ad0*/  ULDC UR4, c[0x0][0xc14] ;  /* 0x0003050000047ab9 */ /* 0x000fc80000000800 */
[----:B------:R-:W1:Y:S01]  /*0ae0*/  LDS.128 R144, [R18+0x368d0] ;  /* 0x0368d00012907984 */ /* 0x000e620000000c00 */
[----:B------:R-:W-:Y:S06]  /*0af0*/  BAR.ARV 0x4, 0x120 ;  /* 0x0104800000007b1d */ /* 0x000fec0000002000 */
[----:B-1----:R-:W-:-:S13]  /*0b00*/  ISETP.GE.AND P0, PT, R147, UR4, PT ;  /* 0x0000000493007c0c */ /* 0x002fda000bf06270 */
[----:B------:R-:W-:Y:S05]  /*0b10*/  @P0 BRA `(.L_x_448) ;  /* 0x0000023400300947 */ /* 0x000fea0003800000 */
[----:B------:R-:W2:Y:S01]  /*0b20*/  LDL R0, [R1+0x64] ;  /* 0x0000640001007983 */ /* 0x000ea20000100800 */
[----:B------:R-:W-:Y:S01]  /*0b30*/  VIADD R228, R4, 0xffffff80 ;  /* 0xffffff8004e47836 */ /* 0x000fe20000000000 */
[----:B------:R-:W-:Y:S01]  /*0b40*/  R2UR UR4, R18 ;  /* 0x00000000120472ca */ /* 0x000fe200000e0000 */
[----:B------:R-:W-:Y:S02]  /*0b50*/  IMAD.MOV.U32 R225, RZ, RZ, RZ ;  /* 0x000000ffffe17224 */ /* 0x000fe400078e00ff */
[----:B------:R-:W-:Y:S01]  /*0b60*/  IMAD.MOV.U32 R207, RZ, RZ, RZ ;  /* 0x000000ffffcf7224 */ /* 0x000fe200078e00ff */
[----:B------:R-:W-:Y:S01]  /*0b70*/  SHF.R.S32.HI R3, RZ, 0x1f, R228 ;  /* 0x0000001fff037819 */ /* 0x000fe200000114e4 */
[----:B------:R-:W-:Y:S02]  /*0b80*/  IMAD.MOV.U32 R19, RZ, RZ, RZ ;  /* 0x000000ffff137224 */ /* 0x000fe400078e00ff */
[----:B------:R-:W-:Y:S01]  /*0b90*/  IMAD.MOV.U32 R214, RZ, RZ, RZ ;  /* 0x000000ffffd67224 */ /* 0x000fe200078e00ff */
[CC--:B0-----:R-:W-:Y:S01]  /*0ba0*/  LEA.HI R2, R3.reuse, R228.reuse, RZ, 0x4 ;  /* 0x000000e403027211 */ /* 0x0c1fe200078f20ff */
[----:B------:R-:W-:Y:S01]  /*0bb0*/  IMAD.MOV.U32 R212, RZ, RZ, RZ ;  /* 0x000000ffffd47224 */ /* 0x000fe200078e00ff */
[----:B------:R-:W-:-:S02]  /*0bc0*/  LEA.HI R4, R3, R228, RZ, 0x5 ;  /* 0x000000e403047211 */ /* 0x000fc400078f28ff */
[CC--:B------:R-:W-:Y:S01]  /*0bd0*/  LEA.HI R218, R3.reuse, R228.reuse, RZ, 0x3 ;  /* 0x000000e403da7211 */ /* 0x0c0fe200078f18ff */
[----:B------:R-:W-:Y:S01]  /*0be0*/  UIADD3 UR4, UR4, 0x15400, URZ ;  /* 0x0001540004047890 */ /* 0x000fe2000fffe03f */
[----:B------:R-:W-:Y:S02]  /*0bf0*/  LEA.HI R10, R3, R228, RZ, 0x2 ;  /* 0x000000e4030a7211 */ /* 0x000fe400078f10ff */
[----:B------:R-:W-:Y:S02]  /*0c00*/  SHF.R.S32.HI R4, RZ, 0x5, R4 ;  /* 0x00000005ff047819 */ /* 0x000fe40000011404 */
[----:B------:R-:W-:Y:S02]  /*0c10*/  LOP3.LUT R7, R218, 0x1ffffff8, RZ, 0xc0, !PT ;  /* 0x1ffffff8da077812 */ /* 0x000fe400078ec0ff */
[----:B------:R-:W-:Y:S01]  /*0c20*/  LOP3.LUT R13, R10, 0xfffffffc, RZ, 0xc0, !PT ;  /* 0xfffffffc0a0d7812 */ /* 0x000fe200078ec0ff */
[----:B------:R-:W-:Y:S01]  /*0c30*/  IMAD.SHL.U32 R211, R4, 0x200, RZ ;  /* 0x0000020004d37824 */ /* 0x000fe200078e00ff */
[----:B------:R-:W-:Y:S01]  /*0c40*/  SHF.R.S32.HI R204, RZ, 0x2, R10 ;  /* 0x00000002ffcc7819 */ /* 0x000fe2000001140a */
[----:B------:R-:W-:Y:S01]  /*0c50*/  IMAD.IADD R7, R228, 0x1, -R7 ;  /* 0x00000001e4077824 */ /* 0x000fe200078e0a07 */
[----:B------:R-:W-:-:S03]  /*0c60*/  SHF.R.S32.HI R218, RZ, 0x3, R218 ;  /* 0x00000003ffda7819 */ /* 0x000fc600000114da */
[----:B------:R-:W-:Y:S02]  /*0c70*/  VIADD R224, R204, 0x40 ;  /* 0x00000040cce07836 */ /* 0x000fe40000000000 */
[----:B------:R-:W-:Y:S02]  /*0c80*/  IMAD.SHL.U32 R215, R7, 0x8, RZ ;  /* 0x0000000807d77824 */ /* 0x000fe400078e00ff */
[----:B------:R-:W-:-:S05]  /*0c90*/  IMAD.SHL.U32 R208, R224, 0x40, RZ ;  /* 0x00000040e0d07824 */ /* 0x000fca00078e00ff */
[----:B------:R-:W-:-:S04]  /*0ca0*/  LOP3.LUT R208, R208, 0x1c0, RZ, 0xc0, !PT ;  /* 0x000001c0d0d07812 */ /* 0x000fc800078ec0ff */
[----:B------:R-:W-:Y:S02]  /*0cb0*/  SHF.R.U32.HI R237, RZ, 0x3, R208 ;  /* 0x00000003ffed7819 */ /* 0x000fe400000116d0 */
[----:B--2---:R-:W-:Y:S02]  /*0cc0*/  R2UR UR5, R0 ;  /* 0x00000000000572ca */ /* 0x004fe400000e0000 */
[----:B------:R-:W-:Y:S02]  /*0cd0*/  LEA.HI R0, R3, R228, RZ, 0x7 ;  /* 0x000000e403007211 */ /* 0x000fe400078f38ff */
[----:B------:R-:W-:Y:S02]  /*0ce0*/  LOP3.LUT R3, R2, 0x3fffff0, RZ, 0xc0, !PT ;  /* 0x03fffff002037812 */ /* 0x000fe400078ec0ff */
[----:B------:R-:W-:Y:S02]  /*0cf0*/  LOP3.LUT R5, R0, 0xffffff80, RZ, 0xc0, !PT ;  /* 0xffffff8000057812 */ /* 0x000fe400078ec0ff */
[----:B------:R-:W-:Y:S01]  /*0d00*/  SHF.R.S32.HI R12, RZ, 0x7, R0 ;  /* 0x00000007ff0c7819 */ /* 0x000fe20000011400 */
[----:B------:R-:W-:-:S02]  /*0d10*/  IMAD.IADD R3, R228, 0x1, -R3 ;  /* 0x00000001e4037824 */ /* 0x000fc400078e0a03 */
[C---:B------:R-:W-:Y:S01]  /*0d20*/  IMAD.IADD R230, R228.reuse, 0x1, -R5 ;  /* 0x00000001e4e67824 */ /* 0x040fe200078e0a05 */
[----:B------:R-:W-:Y:S01]  /*0d30*/  SHF.R.S32.HI R5, RZ, 0x4, R2 ;  /* 0x00000004ff057819 */ /* 0x000fe20000011402 */
[----:B------:R-:W-:Y:S01]  /*0d40*/  IMAD.IADD R228, R228, 0x1, -R13 ;  /* 0x00000001e4e47824 */ /* 0x000fe200078e0a0d */
[----:B------:R-:W-:Y:S01]  /*0d50*/  LEA.HI R0, R0, R12, RZ, 0x1 ;  /* 0x0000000c00007211 */ /* 0x000fe200078f08ff */
[----:B------:R-:W-:Y:S01]  /*0d60*/  ULOP3.LUT UR5, UR5, 0x1, URZ, 0xfc, !UPT ;  /* 0x0000000105057892 */ /* 0x000fe2000f8efc3f */
[----:B------:R-:W-:Y:S01]  /*0d70*/  SHF.R.S32.HI R9, RZ, 0x1f, R230 ;  /* 0x0000001fff097819 */ /* 0x000fe200000114e6 */
[----:B------:R-:W-:Y:S01]  /*0d80*/  IMAD.SHL.U32 R22, R228, 0x8, RZ ;  /* 0x00000008e4167824 */ /* 0x000fe200078e00ff */
[----:B------:R-:W-:Y:S01]  /*0d90*/  LEA.HI R2, R2, R5, RZ, 0x1 ;  /* 0x0000000502027211 */ /* 0x000fe200078f08ff */
[----:B------:R-:W-:Y:S01]  /*0da0*/  IMAD.SHL.U32 R16, R228, 0x4, RZ ;  /* 0x00000004e4107824 */ /* 0x000fe200078e00ff */
[----:B------:R-:W-:Y:S01]  /*0db0*/  LEA.HI R6, R9, R230, RZ, 0x2 ;  /* 0x000000e609067211 */ /* 0x000fe200078f10ff */
[----:B------:R-:W-:Y:S01]  /*0dc0*/  VIADD R205, R22, 0x20 ;  /* 0x0000002016cd7836 */ /* 0x000fe20000000000 */
[----:B------:R-:W-:Y:S01]  /*0dd0*/  LOP3.LUT R2, R2, 0x1ffffffe, RZ, 0xc0, !PT ;  /* 0x1ffffffe02027812 */ /* 0x000fe200078ec0ff */
[----:B------:R-:W-:Y:S01]  /*0de0*/  VIADD R206, R22, 0x40 ;  /* 0x0000004016ce7836 */ /* 0x000fe20000000000 */
[----:B------:R-:W-:-:S02]  /*0df0*/  SHF.R.S32.HI R8, RZ, 0x2, R6 ;  /* 0x00000002ff087819 */ /* 0x000fc40000011406 */
[----:B------:R-:W-:Y:S01]  /*0e00*/  SHF.R.S32.HI R11, RZ, 0x1f, R6 ;  /* 0x0000001fff0b7819 */ /* 0x000fe20000011406 */
[----:B------:R-:W-:Y:S01]  /*0e10*/  IMAD.IADD R2, R5, 0x1, -R2 ;  /* 0x0000000105027824 */ /* 0x000fe200078e0a02 */
[----:B------:R-:W-:Y:S01]  /*0e20*/  LOP3.LUT R5, R6, 0x7ffffffc, RZ, 0xc0, !PT ;  /* 0x7ffffffc06057812 */ /* 0x000fe200078ec0ff */
[----:B------:R-:W-:Y:S01]  /*0e30*/  IMAD.MOV.U32 R6, RZ, RZ, -0x2 ;  /* 0xfffffffeff067424 */ /* 0x000fe200078e00ff */
[----:B------:R-:W-:Y:S02]  /*0e40*/  LEA.HI R11, R11, R8, RZ, 0x3 ;  /* 0x000000080b0b7211 */ /* 0x000fe400078f18ff */
[----:B------:R-:W-:Y:S01]  /*0e50*/  LEA.HI R9, R9, R230, RZ, 0x5 ;  /* 0x000000e609097211 */ /* 0x000fe200078f28ff */
[----:B------:R-:W-:Y:S01]  /*0e60*/  IMAD.IADD R5, R230, 0x1, -R5 ;  /* 0x00000001e6057824 */ /* 0x000fe200078e0a05 */
[----:B------:R-:W-:Y:S02]  /*0e70*/  LOP3.LUT R11, R11, 0xfffffff8, RZ, 0xc0, !PT ;  /* 0xfffffff80b0b7812 */ /* 0x000fe400078ec0ff */
[----:B------:R-:W-:-:S02]  /*0e80*/  SHF.R.S32.HI R9, RZ, 0x5, R9 ;  /* 0x00000005ff097819 */ /* 0x000fc40000011409 */
[----:B------:R-:W-:Y:S01]  /*0e90*/  LOP3.LUT R0, R0, 0x3fffffe, RZ, 0xc0, !PT ;  /* 0x03fffffe00007812 */ /* 0x000fe200078ec0ff */
[----:B------:R-:W-:Y:S02]  /*0ea0*/  IMAD.IADD R8, R8, 0x1, -R11 ;  /* 0x0000000108087824 */ /* 0x000fe400078e0a0b */
[----:B------:R-:W-:Y:S01]  /*0eb0*/  IMAD R11, R4, 0x10, R3 ;  /* 0x00000010040b7824 */ /* 0x000fe200078e0203 */
[----:B------:R-:W-:Y:S01]  /*0ec0*/  SHF.R.S32.HI R3, RZ, 0x1f, R10 ;  /* 0x0000001fff037819 */ /* 0x000fe2000001140a */
[----:B------:R-:W-:Y:S02]  /*0ed0*/  IMAD R9, R9, 0x10, R8 ;  /* 0x0000001009097824 */ /* 0x000fe400078e0208 */
[----:B------:R-:W-:Y:S01]  /*0ee0*/  IMAD R10, R11, 0x8, R2 ;  /* 0x000000080b0a7824 */ /* 0x000fe200078e0202 */
[----:B------:R-:W-:Y:S01]  /*0ef0*/  LEA.HI R3, R3, R204, RZ, 0x3 ;  /* 0x000000cc03037211 */ /* 0x000fe200078f18ff */
[----:B------:R-:W-:Y:S01]  /*0f00*/  IMAD R2, R5, R6, 0x70 ;  /* 0x0000007005027424 */ /* 0x000fe200078e0206 */
[----:B------:R-:W-:Y:S01]  /*0f10*/  SHF.R.S32.HI R5, RZ, 0x1f, R224 ;  /* 0x0000001fff057819 */ /* 0x000fe200000114e0 */
[----:B------:R-:W-:Y:S01]  /*0f20*/  IMAD.IADD R0, R12, 0x1, -R0 ;  /* 0x000000010c007824 */ /* 0x000fe200078e0a00 */
[----:B------:R-:W-:-:S02]  /*0f30*/  LOP3.LUT R3, R3, 0xfffffff8, RZ, 0xc0, !PT ;  /* 0xfffffff803037812 */ /* 0x000fc400078ec0ff */
[----:B------:R0:W-:Y:S01]  /*0f40*/  STL [R1+0x58], R2 ;  /* 0x0000580201007387 */ /* 0x0001e20000100800 */
[----:B------:R-:W-:Y:S01]  /*0f50*/  LEA.HI R5, R5, R224, RZ, 0x3 ;  /* 0x000000e005057211 */ /* 0x000fe200078f18ff */
[----:B------:R-:W-:Y:S01]  /*0f60*/  IMAD R0, R0, 0x40, R9 ;  /* 0x0000004000007824 */ /* 0x000fe200078e0209 */
[----:B------:R-:W-:Y:S01]  /*0f70*/  SHF.R.S32.HI R11, RZ, 0x1f, R206 ;  /* 0x0000001fff0b7819 */ /* 0x000fe200000114ce */
[----:B------:R-:W-:Y:S01]  /*0f80*/  IMAD.IADD R217, R204, 0x1, -R3 ;  /* 0x00000001ccd97824 */ /* 0x000fe200078e0a03 */
[----:B------:R-:W-:Y:S01]  /*0f90*/  STL [R1+0x54], R12 ;  /* 0x0000540c01007387 */ /* 0x000fe20000100800 */
[----:B------:R-:W-:Y:S01]  /*0fa0*/  IMAD.SHL.U32 R5, R5, 0x40, RZ ;  /* 0x0000004005057824 */ /* 0x000fe200078e00ff */
[-C--:B------:R-:W-:Y:S01]  /*0fb0*/  LEA.HI R234, R11, R206.reuse, RZ, 0x3 ;  /* 0x000000ce0bea7211 */ /* 0x080fe200078f18ff */
[----:B------:R-:W-:Y:S01]  /*0fc0*/  IMAD.SHL.U32 R209, R217, 0x40, RZ ;  /* 0x00000040d9d17824 */ /* 0x000fe200078e00ff */
[----:B------:R-:W-:Y:S01]  /*0fd0*/  LEA.HI R11, R11, R206, RZ, 0x6 ;  /* 0x000000ce0b0b7211 */ /* 0x000fe200078f30ff */
[----:B------:R1:W-:Y:S01]  /*0fe0*/  STL [R1+0x5c], R0 ;  /* 0x00005c0001007387 */ /* 0x0003e20000100800 */
[----:B0-----:R-:W-:-:S02]  /*0ff0*/  SHF.R.S32.HI R2, RZ, 0x1f, R205 ;  /* 0x0000001fff027819 */ /* 0x001fc400000114cd */
[----:B------:R-:W-:Y:S01]  /*1000*/  LOP3.LUT R209, R209, 0x1c0, RZ, 0xc0, !PT ;  /* 0x000001c0d1d17812 */ /* 0x000fe200078ec0ff */
[----:B------:R-:W-:Y:S01]  /*1010*/  IMAD.SHL.U32 R11, R11, 0x80, RZ ;  /* 0x000000800b0b7824 */ /* 0x000fe200078e00ff */
[CC--:B------:R-:W-:Y:S02]  /*1020*/  LEA.HI R3, R2.reuse, R205.reuse, RZ, 0x6 ;  /* 0x000000cd02037211 */ /* 0x0c0fe400078f30ff */
[----:B------:R-:W-:Y:S02]  /*1030*/  LEA.HI R2, R2, R205, RZ, 0x3 ;  /* 0x000000cd02027211 */ /* 0x000fe400078f18ff */
[----:B------:R-:W-:Y:S01]  /*1040*/  SHF.R.U32.HI R210, RZ, 0x3, R209 ;  /* 0x00000003ffd27819 */ /* 0x000fe200000116d1 */
[----:B------:R-:W-:Y:S01]  /*1050*/  IMAD.SHL.U32 R4, R3, 0x80, RZ ;  /* 0x0000008003047824 */ /* 0x000fe200078e00ff */
[--C-:B------:R-:W-:Y:S01]  /*1060*/  LOP3.LUT R3, R209, 0x38, R2.reuse, 0xf8, !PT ;  /* 0x00000038d1037812 */ /* 0x100fe200078ef802 */
[----:B-1----:R-:W-:Y:S01]  /*1070*/  IMAD.U32 R0, RZ, RZ, UR5 ;  /* 0x00000005ff007e24 */ /* 0x002fe2000f8e00ff */
[----:B------:R-:W-:-:S02]  /*1080*/  LOP3.LUT R6, R208, 0x38, R2, 0xf8, !PT ;  /* 0x00000038d0067812 */ /* 0x000fc400078ef802 */
[----:B------:R-:W-:Y:S02]  /*1090*/  LOP3.LUT R213, R5, 0xfffffe00, RZ, 0xc0, !PT ;  /* 0xfffffe0005d57812 */ /* 0x000fe400078ec0ff */
[----:B------:R-:W-:Y:S01]  /*10a0*/  LOP3.LUT R4, R4, 0xffffe000, RZ, 0xc0, !PT ;  /* 0xffffe00004047812 */ /* 0x000fe200078ec0ff */
[----:B------:R0:W-:Y:S01]  /*10b0*/  STL [R1+0x1c], R0 ;  /* 0x00001c0001007387 */ /* 0x0001e20000100800 */
[----:B------:R-:W-:Y:S02]  /*10c0*/  LOP3.LUT R3, R3, R210, RZ, 0x3c, !PT ;  /* 0x000000d203037212 */ /* 0x000fe400078e3cff */
[----:B------:R-:W-:Y:S02]  /*10d0*/  LOP3.LUT R6, R6, R237, RZ, 0x3c, !PT ;  /* 0x000000ed06067212 */ /* 0x000fe400078e3cff */
[--C-:B------:R-:W-:Y:S02]  /*10e0*/  LOP3.LUT R5, R209, 0x38, R234.reuse, 0xf8, !PT ;  /* 0x00000038d1057812 */ /* 0x100fe400078ef8ea */
[----:B------:R-:W-:-:S02]  /*10f0*/  LOP3.LUT R8, R208, 0x38, R234, 0xf8, !PT ;  /* 0x00000038d0087812 */ /* 0x000fc400078ef8ea */
[-C--:B------:R-:W-:Y:S02]  /*1100*/  IADD3 R3, R3, R4.reuse, R211 ;  /* 0x0000000403037210 */ /* 0x080fe40007ffe0d3 */
[----:B------:R-:W-:Y:S02]  /*1110*/  IADD3 R6, R6, R4, R213 ;  /* 0x0000000406067210 */ /* 0x000fe40007ffe0d5 */
[----:B------:R-:W-:Y:S02]  /*1120*/  LOP3.LUT R4, R11, 0xffffe000, RZ, 0xc0, !PT ;  /* 0xffffe0000b047812 */ /* 0x000fe400078ec0ff */
[----:B------:R-:W-:Y:S02]  /*1130*/  LOP3.LUT R5, R5, R210, RZ, 0x3c, !PT ;  /* 0x000000d205057212 */ /* 0x000fe400078e3cff */
[----:B------:R-:W-:Y:S02]  /*1140*/  LOP3.LUT R8, R8, R237, RZ, 0x3c, !PT ;  /* 0x000000ed08087212 */ /* 0x000fe400078e3cff */
[----:B------:R-:W-:-:S02]  /*1150*/  IADD3 R5, R5, R4, R211 ;  /* 0x0000000405057210 */ /* 0x000fc40007ffe0d3 */
[----:B------:R-:W-:Y:S01]  /*1160*/  IADD3 R8, R8, R4, R213 ;  /* 0x0000000408087210 */ /* 0x000fe20007ffe0d5 */
[----:B------:R-:W-:Y:S01]  /*1170*/  IMAD.U32 R4, RZ, RZ, UR4 ;  /* 0x00000004ff047e24 */ /* 0x000fe2000f8e00ff */
[----:B0-----:R-:W-:Y:S02]  /*1180*/  LOP3.LUT R0, R208, 0x38, R22, 0xf8, !PT ;  /* 0x00000038d0007812 */ /* 0x001fe400078ef816 */
[----:B------:R-:W-:Y:S02]  /*1190*/  SHF.R.S32.HI R229, RZ, 0x3, R2 ;  /* 0x00000003ffe57819 */ /* 0x000fe40000011402 */
[----:B------:R0:W-:Y:S01]  /*11a0*/  STL [R1+0x50], R4 ;  /* 0x0000500401007387 */ /* 0x0001e20000100800 */
[----:B------:R-:W-:Y:S02]  /*11b0*/  LOP3.LUT R0, R213, R0, R237, 0xf6, !PT ;  /* 0x00000000d5007212 */ /* 0x000fe400078ef6ed */
[----:B------:R-:W-:Y:S02]  /*11c0*/  SHF.R.S32.HI R234, RZ, 0x3, R234 ;  /* 0x00000003ffea7819 */ /* 0x000fe400000114ea */
[----:B------:R-:W-:-:S02]  /*11d0*/  LEA R235, R0, UR4, 0x1 ;  /* 0x0000000400eb7c11 */ /* 0x000fc4000f8e08ff */
[----:B------:R-:W-:Y:S02]  /*11e0*/  LEA R236, R3, UR4, 0x1 ;  /* 0x0000000403ec7c11 */ /* 0x000fe4000f8e08ff */
[----:B------:R-:W-:Y:S01]  /*11f0*/  LEA R232, R6, UR4, 0x1 ;  /* 0x0000000406e87c11 */ /* 0x000fe2000f8e08ff */
[----:B0-----:R-:W-:Y:S01]  /*1200*/  IMAD.SHL.U32 R4, R10, 0x8, RZ ;  /* 0x000000080a047824 */ /* 0x001fe200078e00ff */
[----:B------:R-:W-:Y:S02]  /*1210*/  LEA R233, R5, UR4, 0x1 ;  /* 0x0000000405e97c11 */ /* 0x000fe4000f8e08ff */
[----:B------:R-:W-:Y:S02]  /*1220*/  LEA R231, R8, UR4, 0x1 ;  /* 0x0000000408e77c11 */ /* 0x000fe4000f8e08ff */
[----:B------:R0:W-:Y:S05]  /*1230*/  STL [R1+0x60], R4 ;  /* 0x0000600401007387 */ /* 0x0001ea0000100800 */
.L_x_659:
[----:B------:R-:W1:Y:S01]  /*1240*/  LDC.64 R2, c[0x0][0xc60] ;  /* 0x00031800ff027b82 */ /* 0x000e620000000a00 */
[----:B------:R-:W-:Y:S01]  /*1250*/  ULDC.64 UR4, c[0x0][0xa28] ;  /* 0x00028a0000047ab9 */ /* 0x000fe20000000a00 */
[----:B------:R-:W-:Y:S01]  /*1260*/  ULDC.64 UR8, c[0x0][0xa18] ;  /* 0x0002860000087ab9 */ /* 0x000fe20000000a00 */
[----:B------:R-:W-:Y:S01]  /*1270*/  ULDC.64 UR6, c[0x0][0xa08] ;  /* 0x0002820000067ab9 */ /* 0x000fe20000000a00 */
[----:B-1----:R-:W-:-:S05]  /*1280*/  IMAD.WIDE R2, R147, 0x4, R2 ;  /* 0x0000000493027825 */ /* 0x002fca00078e0202 */
[----:B--2---:R-:W2:Y:S01]  /*1290*/  LDG.E R223, desc[UR60][R2.64] ;  /* 0x0000003c02df7981 */ /* 0x004ea2000c1e1900 */
[----:B------:R-:W-:Y:S01]  /*12a0*/  ISETP.NE.U32.AND P2, PT, RZ, UR4, PT ;  /* 0x00000004ff007c0c */ /* 0x000fe2000bf45070 */
[----:B------:R-:W-:Y:S01]  /*12b0*/  IMAD.MOV.U32 R0, RZ, RZ, RZ ;  /* 0x000000ffff007224 */ /* 0x000fe200078e00ff */
[----:B------:R-:W-:Y:S01]  /*12c0*/  ISETP.NE.U32.AND P1, PT, RZ, UR8, PT ;  /* 0x00000008ff007c0c */ /* 0x000fe2000bf25070 */
[----:B-----5:R-:W-:Y:S01]  /*12d0*/  IMAD.MOV.U32 R26, RZ, RZ, RZ ;  /* 0x000000ffff1a7224 */ /* 0x020fe200078e00ff */
[----:B------:R-:W-:Y:S02]  /*12e0*/  ISETP.NE.AND.EX P2, PT, RZ, UR5, PT, P2 ;  /* 0x00000005ff007c0c */ /* 0x000fe4000bf45320 */
[----:B------:R-:W-:Y:S02]  /*12f0*/  ISETP.NE.AND.EX P1, PT, RZ, UR9, PT, P1 ;  /* 0x00000009ff007c0c */ /* 0x000fe4000bf25310 */
[----:B------:R-:W-:-:S04]  /*1300*/  ISETP.NE.U32.AND P0, PT, RZ, UR6, PT ;  /* 0x00000006ff007c0c */ /* 0x000fc8000bf05070 */
[----:B------:R-:W-:Y:S02]  /*1310*/  ISETP.NE.AND.EX P0, PT, RZ, UR7, PT, P0 ;  /* 0x00000007ff007c0c */ /* 0x000fe4000bf05300 */
[----:B--2---:R-:W-:Y:S01]  /*1320*/  SHF.R.S32.HI R227, RZ, 0x1f, R223 ;  /* 0x0000001fffe37819 */ /* 0x004fe200000114df */
[C---:B------:R-:W-:Y:S02]  /*1330*/  IMAD.SHL.U32 R221, R223.reuse, 0x4, RZ ;  /* 0x00000004dfdd7824 */ /* 0x040fe400078e00ff */
[C---:B------:R-:W-:Y:S02]  /*1340*/  @P2 LEA R2, P3, R223.reuse, UR4, 0x2 ;  /* 0x00000004df022c11 */ /* 0x040fe4000f8610ff */
[C-C-:B------:R-:W-:Y:S02]  /*1350*/  SHF.L.U64.HI R222, R223.reuse, 0x2, R227.reuse ;  /* 0x00000002dfde7819 */ /* 0x140fe400000102e3 */
[----:B------:R-:W-:Y:S01]  /*1360*/  @P2 LEA.HI.X R3, R223, UR5, R227, 0x2, P3 ;  /* 0x00000005df032c11 */ /* 0x000fe200098f14e3 */
[----:B------:R-:W-:Y:S01]  /*1370*/  ULDC UR4, c[0x0][0x288] ;  /* 0x0000a20000047ab9 */ /* 0x000fe20000000800 */
[----:B------:R-:W-:-:S03]  /*1380*/  IADD3 R6, P4, R221, UR6, RZ ;  /* 0x00000006dd067c10 */ /* 0x000fc6000ff9e0ff */
[----:B------:R1:W5:Y:S01]  /*1390*/  @P2 LDG.E R0, desc[UR60][R2.64] ;  /* 0x0000003c02002981 */ /* 0x000362000c1e1900 */
[----:B0--34-:R-:W-:Y:S01]  /*13a0*/  @P1 IADD3 R4, P2, R221, UR8, RZ ;  /* 0x00000008dd041c10 */ /* 0x019fe2000ff5e0ff */
[----:B------:R-:W-:Y:S01]  /*13b0*/  IMAD.U32 R151, RZ, RZ, UR4 ;  /* 0x00000004ff977e24 */ /* 0x000fe2000f8e00ff */
[C---:B------:R-:W-:Y:S01]  /*13c0*/  IADD3.X R7, R222.reuse, UR7, RZ, P4, !PT ;  /* 0x00000007de077c10 */ /* 0x040fe2000a7fe4ff */
[----:B------:R-:W-:Y:S01]  /*13d0*/  ULDC.64 UR4, c[0x0][0x3f8] ;  /* 0x0000fe0000047ab9 */ /* 0x000fe20000000a00 */
[----:B------:R-:W-:-:S03]  /*13e0*/  @P1 IADD3.X R5, R222, UR9, RZ, P2, !PT ;  /* 0x00000009de051c10 */ /* 0x000fc600097fe4ff */
[----:B------:R1:W5:Y:S01]  /*13f0*/  @P0 LDG.E R26, desc[UR60][R6.64] ;  /* 0x0000003c061a0981 */ /* 0x000362000c1e1900 */
[----:B------:R-:W-:Y:S01]  /*1400*/  UISETP.NE.U32.AND UP0, UPT, UR4, URZ, UPT ;  /* 0x0000003f0400728c */ /* 0x000fe2000bf05070 */
[----:B------:R-:W-:Y:S02]  /*1410*/  ULDC.64 UR8, c[0x0][0xa20] ;  /* 0x0002880000087ab9 */ /* 0x000fe40000000a00 */
[----:B------:R1:W5:Y:S01]  /*1420*/  @P1 LDG.E R151, desc[UR60][R4.64] ;  /* 0x0000003c04971981 */ /* 0x000362000c1e1900 */
[----:B------:R-:W-:Y:S01]  /*1430*/  UISETP.NE.AND.EX UP0, UPT, UR5, URZ, UPT, UP0 ;  /* 0x0000003f0500728c */ /* 0x000fe2000bf05300 */
[----:B------:R-:W-:Y:S01]  /*1440*/  ULDC UR4, c[0x0][0x404] ;  /* 0x0001010000047ab9 */ /* 0x000fe20000000800 */
[----:B------:R-:W-:Y:S02]  /*1450*/  ISETP.NE.U32.AND P2, PT, RZ, UR8, PT ;  /* 0x00000008ff007c0c */ /* 0x000fe4000bf45070 */
[----:B------:R-:W-:Y:S01]  /*1460*/  USEL UR4, UR4, 0x1, UP0 ;  /* 0x0000000104047887 */ /* 0x000fe20008000000 */
[----:B------:R-:W-:Y:S01]  /*1470*/  ULDC UR5, c[0x0][0x2e0] ;  /* 0x0000b80000057ab9 */ /* 0x000fe20000000800 */
[----:B------:R-:W-:-:S02]  /*1480*/  ISETP.NE.AND.EX P2, PT, RZ, UR9, PT, P2 ;  /* 0x00000009ff007c0c */ /* 0x000fc4000bf45320 */
[----:B------:R-:W-:-:S03]  /*1490*/  UIMAD UR4, UR4, UR5, URZ ;  /* 0x00000005040472a4 */ /* 0x000fc6000f8e023f */
[----:B------:R-:W-:Y:S01]  /*14a0*/  ULDC UR5, c[0x0][0x338] ;  /* 0x0000ce0000057ab9 */ /* 0x000fe20000000800 */
[----:B------:R-:W-:Y:S02]  /*14b0*/  IMAD.MOV.U32 R226, RZ, RZ, R145 ;  /* 0x000000ffffe27224 */ /* 0x000fe400078e0091 */
[----:B------:R-:W-:Y:S02]  /*14c0*/  IMAD.MOV.U32 R220, RZ, RZ, R146 ;  /* 0x000000ffffdc7224 */ /* 0x000fe400078e0092 */
[----:B------:R-:W-:Y:S01]  /*14d0*/  IMAD.MOV.U32 R27, RZ, RZ, R223 ;  /* 0x000000ffff1b7224 */ /* 0x000fe200078e00df */
[----:B-1----:R-:W-:Y:S06]  /*14e0*/  @P1 BRA `(.L_x_449) ;  /* 0x0000000000241947 */ /* 0x002fec0003800000 */
[----:B------:R-:W-:Y:S02]  /*14f0*/  ULDC.64 UR6, c[0x0][0xa00] ;  /* 0x0002800000067ab9 */ /* 0x000fe40000000a00 */
[----:B------:R-:W-:-:S04]  /*1500*/  ISETP.NE.U32.AND P1, PT, RZ, UR6, PT ;  /* 0x00000006ff007c0c */ /* 0x000fc8000bf25070 */
[----:B------:R-:W-:-:S13]  /*1510*/  ISETP.NE.AND.EX P1, PT, RZ, UR7, PT, P1 ;  /* 0x00000007ff007c0c */ /* 0x000fda000bf25310 */
[----:B------:R-:W-:Y:S05]  /*1520*/  @!P1 BRA `(.L_x_449) ;  /* 0x0000000000149947 */ /* 0x000fea0003800000 */
[----:B------:R-:W0:Y:S02]  /*1530*/  LDC.64 R2, c[0x0][0xa00] ;  /* 0x00028000ff027b82 */ /* 0x000e240000000a00 */
[----:B0-----:R-:W-:-:S05]  /*1540*/  IMAD.WIDE R2, R27, 0x4, R2 ;  /* 0x000000041b027825 */ /* 0x001fca00078e0202 */
[----:B-----5:R-:W2:Y:S04]  /*1550*/  LDG.E R151, desc[UR60][R2.64] ;  /* 0x0000003c02977981 */ /* 0x020ea8000c1e1900 */
[----:B------:R-:W2:Y:S02]  /*1560*/  LDG.E R4, desc[UR60][R2.64+0x4] ;  /* 0x0000043c02047981 */ /* 0x000ea4000c1e1900 */
[----:B--2---:R-:W-:-:S07]  /*1570*/  IMAD.IADD R151, R4, 0x1, -R151 ;  /* 0x0000000104977824 */ /* 0x004fce00078e0a97 */
.L_x_449:
[----:B------:R-:W-:Y:S02]  /*1580*/  IMAD.U32 R2, RZ, RZ, UR5 ;  /* 0x00000005ff027e24 */ /* 0x000fe4000f8e00ff */
[----:B------:R-:W-:Y:S01]  /*1590*/  IMAD.U32 R29, RZ, RZ, UR4 ;  /* 0x00000004ff1d7e24 */ /* 0x000fe2000f8e00ff */
[----:B------:R-:W-:Y:S06]  /*15a0*/  @!P2 BRA `(.L_x_450) ;  /* 0x000000000010a947 */ /* 0x000fec0003800000 */
[----:B------:R-:W-:-:S04]  /*15b0*/  IADD3 R4, P0, R221, UR8, RZ ;  /* 0x00000008dd047c10 */ /* 0x000fc8000ff1e0ff */
[----:B------:R-:W-:-:S05]  /*15c0*/  IADD3.X R5, R222, UR9, RZ, P0, !PT ;  /* 0x00000009de057c10 */ /* 0x000fca00087fe4ff */
[----:B------:R0:W5:Y:S01]  /*15d0*/  LDG.E R29, desc[UR60][R4.64] ;  /* 0x0000003c041d7981 */ /* 0x000162000c1e1900 */
[----:B------:R-:W-:Y:S05]  /*15e0*/  BRA `(.L_x_451) ;  /* 0x0000000000107947 */ /* 0x000fea0003800000 */
.L_x_450:
[----:B------:R-:W-:Y:S05]  /*15f0*/  @!P0 BRA `(.L_x_451) ;  /* 0x00000000000c8947 */ /* 0x000fea0003800000 */
[----:B------:R-:W2:Y:S04]  /*1600*/  LDG.E R4, desc[UR60][R6.64] ;  /* 0x0000003c06047981 */ /* 0x000ea8000c1e1900 */
[----:B------:R-:W2:Y:S02]  /*1610*/  LDG.E R29, desc[UR60][R6.64+0x4] ;  /* 0x0000043c061d7981 */ /* 0x000ea4000c1e1900 */
[----:B--2---:R-:W-:-:S07]  /*1620*/  IMAD.IADD R29, R29, 0x1, -R4 ;  /* 0x000000011d1d7824 */ /* 0x004fce00078e0a04 */
.L_x_451:
[----:B------:R-:W-:Y:S02]  /*1630*/  ULDC.64 UR4, c[0x0][0xa10] ;  /* 0x0002840000047ab9 */ /* 0x000fe40000000a00 */
[----:B------:R-:W-:-:S04]  /*1640*/  ISETP.NE.U32.AND P0, PT, RZ, UR4, PT ;  /* 0x00000004ff007c0c */ /* 0x000fc8000bf05070 */
[----:B------:R-:W-:Y:S01]  /*1650*/  ISETP.NE.AND.EX P0, PT, RZ, UR5, PT, P0 ;  /* 0x00000005ff007c0c */ /* 0x000fe2000bf05300 */
[----:B------:R-:W-:-:S12]  /*1660*/  ULDC.64 UR4, c[0x0][0xa30] ;  /* 0x00028c0000047ab9 */ /* 0x000fd80000000a00 */
[----:B0-----:R-:W0:Y:S02]  /*1670*/  @P0 LDC.64 R4, c[0x0][0xa10] ;  /* 0x00028400ff040b82 */ /* 0x001e240000000a00 */
[----:B0-----:R-:W-:-:S05]  /*1680*/  @P0 IMAD.WIDE R4, R27, 0x4, R4 ;  /* 0x000000041b040825 */ /* 0x001fca00078e0204 */
[----:B------:R-:W2:Y:S04]  /*1690*/  @P0 LDG.E R3, desc[UR60][R4.64] ;  /* 0x0000003c04030981 */ /* 0x000ea8000c1e1900 */
[----:B------:R0:W2:Y:S01]  /*16a0*/  @P0 LDG.E R8, desc[UR60][R4.64+0x4] ;  /* 0x0000043c04080981 */ /* 0x0000a2000c1e1900 */
[----:B------:R-:W-:Y:S01]  /*16b0*/  ISETP.NE.U32.AND P1, PT, RZ, UR4, PT ;  /* 0x00000004ff007c0c */ /* 0x000fe2000bf25070 */
[----:B-----5:R-:W-:-:S03]  /*16c0*/  IMAD.MOV.U32 R144, RZ, RZ, R29 ;  /* 0x000000ffff907224 */ /* 0x020fc600078e001d */
[----:B------:R-:W-:-:S13]  /*16d0*/  ISETP.NE.AND.EX P1, PT, RZ, UR5, PT, P1 ;  /* 0x00000005ff007c0c */ /* 0x000fda000bf25310 */
[----:B------:R-:W-:-:S04]  /*16e0*/  @P1 IADD3 R6, P2, R221, UR4, RZ ;  /* 0x00000004dd061c10 */ /* 0x000fc8000ff5e0ff */
[----:B------:R-:W-:-:S05]  /*16f0*/  @P1 IADD3.X R7, R222, UR5, RZ, P2, !PT ;  /* 0x00000005de071c10 */ /* 0x000fca00097fe4ff */
[----:B------:R1:W5:Y:S01]  /*1700*/  @P1 LDG.E R144, desc[UR60][R6.64] ;  /* 0x0000003c06901981 */ /* 0x000362000c1e1900 */
[----:B------:R-:W-:Y:S01]  /*1710*/  IMAD.IADD R9, R29, 0x1, -R0 ;  /* 0x000000011d097824 */ /* 0x000fe200078e0a00 */
[----:B------:R-:W-:Y:S01]  /*1720*/  PLOP3.LUT P2, PT, PT, PT, PT, 0x80, 0x0 ;  /* 0x000000000000781c */ /* 0x000fe20003f4f070 */
[----:B0-----:R-:W-:Y:S02]  /*1730*/  IMAD.MOV.U32 R4, RZ, RZ, RZ ;  /* 0x000000ffff047224 */ /* 0x001fe400078e00ff */
[----:B------:R-:W-:-:S05]  /*1740*/  IMAD.MOV R0, RZ, RZ, -R9 ;  /* 0x000000ffff007224 */ /* 0x000fca00078e0a09 */
[----:B------:R-:W-:-:S04]  /*1750*/  VIMNMX R0, RZ, R0, !PT ;  /* 0x00000000ff007248 */ /* 0x000fc80007fe0100 */
[----:B------:R-:W-:-:S05]  /*1760*/  SHF.R.U32.HI R124, RZ, 0x4, R0 ;  /* 0x00000004ff7c7819 */ /* 0x000fca0000011600 */
[----:B------:R-:W-:-:S04]  /*1770*/  IMAD.WIDE.U32 R124, R124, 0x24924925, RZ ;  /* 0x249249257c7c7825 */ /* 0x000fc800078e00ff */
[----:B------:R-:W-:Y:S02]  /*1780*/  IMAD.MOV.U32 R24, RZ, RZ, R125 ;  /* 0x000000ffff187224 */ /* 0x000fe400078e007d */
[----:B--2---:R-:W-:-:S05]  /*1790*/  @P0 IMAD.IADD R2, R8, 0x1, -R3 ;  /* 0x0000000108020824 */ /* 0x004fca00078e0a03 */
[----:B------:R-:W-:-:S05]  /*17a0*/  IADD3 R150, R9, R2, RZ ;  /* 0x0000000209967210 */ /* 0x000fca0007ffe0ff */
[----:B------:R-:W-:-:S04]  /*17b0*/  VIADD R5, R150, 0x6f ;  /* 0x0000006f96057836 */ /* 0x000fc80000000000 */
[----:B------:R-:W-:-:S05]  /*17c0*/  IMAD.HI R4, R5, -0x6db6db6d, R4 ;  /* 0x9249249305047827 */ /* 0x000fca00078e0204 */
[----:B------:R-:W-:-:S04]  /*17d0*/  SHF.R.U32.HI R3, RZ, 0x1f, R4 ;  /* 0x0000001fff037819 */ /* 0x000fc80000011604 */
[----:B------:R-:W-:-:S05]  /*17e0*/  LEA.HI.SX32 R152, R4, R3, 0x1a ;  /* 0x0000000304987211 */ /* 0x000fca00078fd2ff */
[----:B------:R-:W-:-:S05]  /*17f0*/  IMAD R3, R152, 0x70, -R9 ;  /* 0x0000007098037824 */ /* 0x000fca00078e0a09 */
[----:B------:R-:W-:-:S04]  /*1800*/  VIMNMX R3, R3, R2, PT ;  /* 0x0000000203037248 */ /* 0x000fc80003fe0100 */
[----:B------:R-:W-:-:S13]  /*1810*/  ISETP.GT.AND P0, PT, R3, R0, PT ;  /* 0x000000000300720c */ /* 0x000fda0003f04270 */
[----:B------:R-:W-:Y:S02]  /*1820*/  @P0 VIADD R5, R3, 0x6f ;  /* 0x0000006f03050836 */ /* 0x000fe40000000000 */
[----:B------:R-:W-:-:S04]  /*1830*/  @P0 IMAD.MOV.U32 R4, RZ, RZ, RZ ;  /* 0x000000ffff040224 */ /* 0x000fc800078e00ff */
[----:B------:R-:W-:-:S05]  /*1840*/  @P0 IMAD.HI R4, R5, -0x6db6db6d, R4 ;  /* 0x9249249305040827 */ /* 0x000fca00078e0204 */
[----:B------:R-:W-:-:S04]  /*1850*/  @P0 SHF.R.U32.HI R3, RZ, 0x1f, R4 ;  /* 0x0000001fff030819 */ /* 0x000fc80000011604 */
[----:B------:R-:W-:-:S04]  /*1860*/  @P0 LEA.HI.SX32 R24, R4, R3, 0x1a ;  /* 0x0000000304180211 */ /* 0x000fc800078fd2ff */
[----:B------:R-:W-:-:S13]  /*1870*/  ISETP.GT.AND P0, PT, R24, R125, PT ;  /* 0x0000007d1800720c */ /* 0x000fda0003f04270 */
[----:B-1----:R-:W-:Y:S05]  /*1880*/  @!P0 BRA `(.L_x_452) ;  /* 0x0000009000d48947 */ /* 0x002fea0003800000 */
[----:B------:R-:W-:Y:S01]  /*1890*/  VIADD R0, R18, 0x21400 ;  /* 0x0002140012007836 */ /* 0x000fe20000000000 */
[----:B------:R-:W-:Y:S04]  /*18a0*/  BSSY B6, `(.L_x_453) ;  /* 0x0000013000067945 */ /* 0x000fe80003800000 */
[----:B------:R-:W-:-:S13]  /*18b0*/  LOP3.LUT P0, RZ, R0, 0x3ff, RZ, 0xc0, !PT ;  /* 0x000003ff00ff7812 */ /* 0x000fda000780c0ff */
[----:B------:R-:W-:Y:S05]  /*18c0*/  @!P0 BRA `(.L_x_454) ;  /* 0x0000000000408947 */ /* 0x000fea0003800000 */
[----:B------:R-:W-:Y:S01]  /*18d0*/  MOV R0, 0x0 ;  /* 0x0000000000007802 */ /* 0x000fe20000000f00 */
[----:B------:R-:W-:Y:S01]  /*18e0*/  ULDC.64 UR4, c[0x4][0xa8] ;  /* 0x01002a0000047ab9 */ /* 0x000fe20000000a00 */
[----:B------:R-:W-:Y:S01]  /*18f0*/  ULDC.64 UR6, c[0x4][0x18] ;  /* 0x0100060000067ab9 */ /* 0x000fe20000000a00 */
[----:B------:R-:W-:Y:S01]  /*1900*/  IMAD.U32 R4, RZ, RZ, UR4 ;  /* 0x00000004ff047e24 */ /* 0x000fe2000f8e00ff */
[----:B------:R0:W1:Y:S01]  /*1910*/  LDC.64 R14, c[0x4][R0] ;  /* 0x01000000000e7b82 */ /* 0x0000620000000a00 */
        /* <DEDUP_REMOVED lines=10> */
[----:B-1---5:R-:W-:Y:S05]  /*19c0*/  CALL.ABS.NOINC R14 ;  /* 0x000000000e007343 */ /* 0x022fea0003c00000 */
.L_x_454:
[----:B------:R-:W-:Y:S05]  /*19d0*/  BSYNC B6 ;  /* 0x0000000000067941 */ /* 0x000fea0003800000 */
.L_x_453:
        /* <DEDUP_REMOVED lines=20> */
.L_x_456:
[----:B------:R-:W-:Y:S05]  /*1b20*/  BSYNC B6 ;  /* 0x0000000000067941 */ /* 0x000fea0003800000 */
.L_x_455:
[----:B------:R-:W-:Y:S01]  /*1b30*/  ULDC.64 UR4, c[0x0][0x9f8] ;  /* 0x00027e0000047ab9 */ /* 0x000fe20000000a00 */
[----:B------:R-:W2:Y:S01]  /*1b40*/  LDL.LU R20, [R1] ;  /* 0x0000000001147983 */ /* 0x000ea20000300800 */
[----:B------:R-:W-:Y:S01]  /*1b50*/  ISETP.NE.U32.AND P0, PT, RZ, UR4, PT ;  /* 0x00000004ff007c0c */ /* 0x000fe2000bf05070 */
[----:B------:R-:W0:Y:S01]  /*1b60*/  LDC R0, c[0x0][0x428] ;  /* 0x00010a00ff007b82 */ /* 0x000e220000000800 */
[----:B------:R-:W-:-:S07]  /*1b70*/  ULDC UR6, c[0x0][0x2e4] ;  /* 0x0000b90000067ab9 */ /* 0x000fce0000000800 */
[----:B------:R-:W1:Y:S01]  /*1b80*/  LDC.64 R114, c[0x0][0x2f0] ;  /* 0x0000bc00ff727b82 */ /* 0x000e620000000a00 */
[----:B------:R-:W-:Y:S01]  /*1b90*/  ISETP.NE.AND.EX P0, PT, RZ, UR5, PT, P0 ;  /* 0x00000005ff007c0c */ /* 0x000fe2000bf05300 */
[----:B------:R-:W-:Y:S01]  /*1ba0*/  IMAD.IADD R121, R26, 0x1, R29 ;  /* 0x000000011a797824 */ /* 0x000fe200078e021d */
[----:B------:R-:W-:Y:S01]  /*1bb0*/  SHF.R.S32.HI R23, RZ, 0x1f, R22 ;  /* 0x0000001fff177819 */ /* 0x000fe20000011416 */
[----:B------:R-:W-:-:S04]  /*1bc0*/  ULDC.64 UR8, c[0x0][0xa08] ;  /* 0x0002820000087ab9 */ /* 0x000fc80000000a00 */
[----:B------:R-:W3:Y:S06]  /*1bd0*/  LDC.64 R108, c[0x0][0x3e8] ;  /* 0x0000fa00ff6c7b82 */ /* 0x000eec0000000a00 */
[----:B------:R-:W-:Y:S02]  /*1be0*/  @P0 IADD3 R4, P1, R221, UR4, RZ ;  /* 0x00000004dd040c10 */ /* 0x000fe4000ff3e0ff */
[----:B------:R-:W4:Y:S02]  /*1bf0*/  LDC.64 R102, c[0x0][0x3d8] ;  /* 0x0000f600ff667b82 */ /* 0x000f240000000a00 */
[----:B------:R-:W-:Y:S01]  /*1c00*/  @P0 IADD3.X R5, R222, UR5, RZ, P1, !PT ;  /* 0x00000005de050c10 */ /* 0x000fe20008ffe4ff */
[----:B------:R-:W-:-:S04]  /*1c10*/  ULDC.64 UR4, c[0x0][0x320] ;  /* 0x0000c80000047ab9 */ /* 0x000fc80000000a00 */
[----:B------:R3:W2:Y:S01]  /*1c20*/  @P0 LDG.E R27, desc[UR60][R4.64] ;  /* 0x0000003c041b0981 */ /* 0x0006a2000c1e1900 */
[----:B0-----:R-:W-:Y:S01]  /*1c30*/  ISETP.NE.AND P0, PT, R0, 0x1, PT ;  /* 0x000000010000780c */ /* 0x001fe20003f05270 */
[----:B------:R-:W0:Y:S01]  /*1c40*/  LDC R31, c[0x0][0x3d4] ;  /* 0x0000f500ff1f7b82 */ /* 0x000e220000000800 */
[----:B------:R-:W-:Y:S01]  /*1c50*/  ISETP.GE.AND P2, PT, R205, UR6, PT ;  /* 0x00000006cd007c0c */ /* 0x000fe2000bf46270 */
[----:B------:R-:W0:Y:S01]  /*1c60*/  S2R R153, SR_TID.X ;  /* 0x0000000000997919 */ /* 0x000e220000002100 */
[----:B------:R-:W-:Y:S01]  /*1c70*/  ISETP.GE.AND P1, PT, R22, UR6, PT ;  /* 0x0000000616007c0c */ /* 0x000fe2000bf26270 */
[----:B-1----:R-:W-:Y:S01]  /*1c80*/  IMAD R33, R115, 0x70, RZ ;  /* 0x0000007073217824 */ /* 0x002fe200078e02ff */
[----:B------:R-:W-:Y:S01]  /*1c90*/  SEL R0, RZ, 0xffffffff, P2 ;  /* 0xffffffffff007807 */ /* 0x000fe20001000000 */
[----:B------:R-:W-:Y:S01]  /*1ca0*/  IMAD.SHL.U32 R136, R114, 0x40, RZ ;  /* 0x0000004072887824 */ /* 0x000fe200078e00ff */
[----:B------:R-:W-:Y:S01]  /*1cb0*/  SEL R3, RZ, 0x1, P1 ;  /* 0x00000001ff037807 */ /* 0x000fe20000800000 */
[----:B---3--:R-:W-:Y:S01]  /*1cc0*/  IMAD.WIDE.U32 R110, R204, R108, R22 ;  /* 0x0000006ccc6e7225 */ /* 0x008fe200078e0016 */
[----:B------:R-:W-:-:S02]  /*1cd0*/  ISETP.GE.AND P1, PT, R206, UR6, PT ;  /* 0x00000006ce007c0c */ /* 0x000fc4000bf26270 */
[----:B------:R-:W-:Y:S01]  /*1ce0*/  SHF.R.S32.HI R15, RZ, 0x1f, R121 ;  /* 0x0000001fff0f7819 */ /* 0x000fe20000011479 */
[----:B------:R-:W1:Y:S01]  /*1cf0*/  @P0 LDC R7, c[0x0][0x42c] ;  /* 0x00010b00ff070b82 */ /* 0x000e620000000800 */
[----:B------:R-:W-:Y:S01]  /*1d00*/  IMAD.SHL.U32 R4, R0, 0x2, RZ ;  /* 0x0000000200047824 */ /* 0x000fe200078e00ff */
[----:B------:R-:W-:Y:S01]  /*1d10*/  SEL R5, RZ, 0x4, P1 ;  /* 0x00000004ff057807 */ /* 0x000fe20000800000 */
[----:B------:R-:W-:Y:S01]  /*1d20*/  VIADD R0, R22, 0x60 ;  /* 0x0000006016007836 */ /* 0x000fe20000000000 */
[----:B------:R-:W-:Y:S01]  /*1d30*/  SHF.R.S32.HI R147, RZ, 0x1f, R204 ;  /* 0x0000001fff937819 */ /* 0x000fe200000114cc */
[----:B------:R-:W-:Y:S01]  /*1d40*/  IMAD R10, R15, R114, RZ ;  /* 0x000000720f0a7224 */ /* 0x000fe200078e02ff */
[----:B------:R-:W-:Y:S01]  /*1d50*/  LOP3.LUT R4, R4, 0x2, R3, 0xe2, !PT ;  /* 0x0000000204047812 */ /* 0x000fe200078ee203 */
[----:B----4-:R-:W-:Y:S01]  /*1d60*/  IMAD.WIDE.U32 R104, R204, R102, R22 ;  /* 0x00000066cc687225 */ /* 0x010fe200078e0016 */
[----:B------:R-:W3:Y:S01]  /*1d70*/  @P0 LDC R8, c[0x0][0x430] ;  /* 0x00010c00ff080b82 */ /* 0x000ee20000000800 */
[----:B------:R-:W-:-:S02]  /*1d80*/  ISETP.GE.AND P2, PT, R0, UR6, PT ;  /* 0x0000000600007c0c */ /* 0x000fc4000bf46270 */
[----:B------:R-:W-:Y:S01]  /*1d90*/  IMAD R11, R121, R115, R10 ;  /* 0x00000073790b7224 */ /* 0x000fe200078e020a */
[--C-:B------:R-:W-:Y:S01]  /*1da0*/  SHF.R.S32.HI R17, RZ, 0x1f, R16.reuse ;  /* 0x0000001fff117819 */ /* 0x100fe20000011410 */
[----:B0-----:R-:W-:Y:S01]  /*1db0*/  IMAD.SHL.U32 R124, R31, 0x2, RZ ;  /* 0x000000021f7c7824 */ /* 0x001fe200078e00ff */
[----:B------:R-:W-:Y:S01]  /*1dc0*/  SEL R6, RZ, 0x8, P2 ;  /* 0x00000008ff067807 */ /* 0x000fe20001000000 */
[----:B------:R-:W-:Y:S01]  /*1dd0*/  IMAD R35, R109, 0x70, RZ ;  /* 0x000000706d237824 */ /* 0x000fe200078e02ff */
[-C--:B------:R-:W-:Y:S01]  /*1de0*/  ISETP.GE.AND P1, PT, R205, R31.reuse, PT ;  /* 0x0000001fcd00720c */ /* 0x080fe20003f26270 */
[----:B------:R-:W-:Y:S01]  /*1df0*/  IMAD.WIDE.U32 R106, R204, R102, R16 ;  /* 0x00000066cc6a7225 */ /* 0x000fe200078e0010 */
[----:B------:R-:W-:Y:S02]  /*1e00*/  LOP3.LUT R30, R6, R4, R5, 0xfe, !PT ;  /* 0x00000004061e7212 */ /* 0x000fe400078efe05 */
[----:B------:R-:W-:Y:S01]  /*1e10*/  ISETP.GE.AND P3, PT, R206, R31, PT ;  /* 0x0000001fce00720c */ /* 0x000fe20003f66270 */
[----:B------:R-:W-:Y:S01]  /*1e20*/  IMAD.WIDE.U32 R112, R204, R108, R16 ;  /* 0x0000006ccc707225 */ /* 0x000fe200078e0010 */
[----:B------:R-:W-:-:S02]  /*1e30*/  LOP3.LUT P2, RZ, R217, 0x4, RZ, 0xc0, !PT ;  /* 0x00000004d9ff7812 */ /* 0x000fc4000784c0ff */
[----:B------:R-:W-:Y:S01]  /*1e40*/  SHF.L.U64.HI R135, R114, 0x6, R115 ;  /* 0x0000000672877819 */ /* 0x000fe20000010273 */
[----:B-1----:R-:W-:Y:S01]  /*1e50*/  @P0 IMAD.HI.U32 R3, R146, R7, RZ ;  /* 0x0000000792030227 */ /* 0x002fe200078e00ff */
[----:B------:R-:W-:Y:S02]  /*1e60*/  SHF.R.S32.HI R148, RZ, 0x1f, R224 ;  /* 0x0000001fff947819 */ /* 0x000fe400000114e0 */
[----:B------:R-:W-:Y:S01]  /*1e70*/  LEA.HI R153, R153, 0x8, RZ, 0x19 ;  /* 0x0000000899997811 */ /* 0x000fe200078fc8ff */
[----:B------:R-:W-:Y:S01]  /*1e80*/  IMAD R133, R103, 0x70, RZ ;  /* 0x0000007067857824 */ /* 0x000fe200078e02ff */
[----:B---3--:R-:W-:Y:S01]  /*1e90*/  @P0 SHF.R.U32.HI R146, RZ, R8, R3 ;  /* 0x00000008ff920219 */ /* 0x008fe20000011603 */
[----:B------:R-:W-:-:S03]  /*1ea0*/  VIADD R3, R22, 0x80 ;  /* 0x0000008016037836 */ /* 0x000fc60000000000 */
[----:B------:R-:W-:Y:S01]  /*1eb0*/  SHF.R.S32.HI R8, RZ, 0x1f, R146 ;  /* 0x0000001fff087819 */ /* 0x000fe20000011492 */
[----:B------:R-:W-:Y:S01]  /*1ec0*/  IMAD.WIDE.U32 R6, R146, UR4, R22 ;  /* 0x0000000492067c25 */ /* 0x000fe2000f8e0016 */
[----:B------:R-:W-:-:S03]  /*1ed0*/  ISETP.GE.AND P0, PT, R3, UR6, PT ;  /* 0x0000000603007c0c */ /* 0x000fc6000bf06270 */
[----:B------:R-:W-:Y:S01]  /*1ee0*/  IMAD R5, R8, UR4, RZ ;  /* 0x0000000408057c24 */ /* 0x000fe2000f8e02ff */
[----:B------:R-:W-:Y:S01]  /*1ef0*/  SEL R9, RZ, 0x10, P0 ;  /* 0x00000010ff097807 */ /* 0x000fe20000000000 */
[----:B------:R-:W-:Y:S01]  /*1f00*/  IMAD.MOV.U32 R116, RZ, RZ, R6 ;  /* 0x000000ffff747224 */ /* 0x000fe200078e0006 */
[----:B------:R-:W-:Y:S01]  /*1f10*/  ISETP.NE.U32.AND P0, PT, RZ, UR8, PT ;  /* 0x00000008ff007c0c */ /* 0x000fe2000bf05070 */
[----:B------:R-:W-:Y:S01]  /*1f20*/  IMAD R117, R146, UR5, R5 ;  /* 0x0000000592757c24 */ /* 0x000fe2000f8e0205 */
[----:B------:R-:W-:Y:S01]  /*1f30*/  ULDC.64 UR4, c[0x0][0x2f8] ;  /* 0x0000be0000047ab9 */ /* 0x000fe20000000a00 */
[----:B------:R-:W-:Y:S01]  /*1f40*/  IMAD.WIDE.U32 R4, R121, R114, RZ ;  /* 0x0000007279047225 */ /* 0x000fe200078e00ff */
[----:B------:R-:W-:Y:S02]  /*1f50*/  ISETP.NE.AND.EX P0, PT, RZ, UR9, PT, P0 ;  /* 0x00000009ff007c0c */ /* 0x000fe4000bf05300 */
[----:B------:R-:W-:Y:S01]  /*1f60*/  LOP3.LUT R30, R30, R9, RZ, 0xfc, !PT ;  /* 0x000000091e1e7212 */ /* 0x000fe200078efcff */
[----:B------:R-:W-:-:S02]  /*1f70*/  IMAD.IADD R117, R7, 0x1, R117 ;  /* 0x0000000107757824 */ /* 0x000fc400078e0275 */
[----:B------:R-:W-:Y:S02]  /*1f80*/  IMAD.IADD R5, R5, 0x1, R11 ;  /* 0x0000000105057824 */ /* 0x000fe400078e020b */
[----:B------:R-:W-:Y:S02]  /*1f90*/  IMAD R7, R8, UR4, RZ ;  /* 0x0000000408077c24 */ /* 0x000fe4000f8e02ff */
[----:B------:R-:W-:-:S04]  /*1fa0*/  IMAD.WIDE.U32 R4, R146, UR4, R4 ;  /* 0x0000000492047c25 */ /* 0x000fc8000f8e0004 */
[----:B------:R-:W-:Y:S01]  /*1fb0*/  IMAD R7, R146, UR5, R7 ;  /* 0x0000000592077c24 */ /* 0x000fe2000f8e0207 */
[----:B------:R-:W-:-:S03]  /*1fc0*/  ULDC.64 UR4, c[0x0][0x300] ;  /* 0x0000c00000047ab9 */ /* 0x000fc60000000a00 */
[----:B------:R-:W-:Y:S01]  /*1fd0*/  IMAD.IADD R5, R5, 0x1, R7 ;  /* 0x0000000105057824 */ /* 0x000fe200078e0207 */
[----:B--2---:R-:W-:-:S04]  /*1fe0*/  LOP3.LUT R20, R20, 0xfffffffe, RZ, 0xc0, !PT ;  /* 0xfffffffe14147812 */ /* 0x004fc800078ec0ff */
[----:B------:R-:W-:-:S04]  /*1ff0*/  @P3 LOP3.LUT R20, R20, 0x1, RZ, 0xfc, !PT ;  /* 0x0000000114143812 */ /* 0x000fc800078efcff */
[----:B------:R-:W-:-:S04]  /*2000*/  LOP3.LUT R20, R20, 0xfffffffb, RZ, 0xc0, !PT ;  /* 0xfffffffb14147812 */ /* 0x000fc800078ec0ff */
[----:B------:R-:W-:-:S05]  /*2010*/  @P2 LOP3.LUT R20, R20, 0x4, RZ, 0xfc, !PT ;  /* 0x0000000414142812 */ /* 0x000fca00078efcff */
[----:B------:R0:W-:Y:S01]  /*2020*/  STL [R1], R20 ;  /* 0x0000001401007387 */ /* 0x0001e20000100800 */
[----:B------:R-:W-:Y:S02]  /*2030*/  SHF.R.S32.HI R6, RZ, 0x1f, R27 ;  /* 0x0000001fff067819 */ /* 0x000fe4000001141b */
[----:B------:R-:W-:Y:S02]  /*2040*/  SEL R9, R27, RZ, !P0 ;  /* 0x000000ff1b097207 */ /* 0x000fe40004000000 */
[----:B------:R-:W-:Y:S01]  /*2050*/  SEL R8, R6, RZ, !P0 ;  /* 0x000000ff06087207 */ /* 0x000fe20004000000 */
[----:B------:R-:W-:Y:S02]  /*2060*/  IMAD R6, R147, R108, RZ ;  /* 0x0000006c93067224 */ /* 0x000fe400078e02ff */
[----:B------:R-:W-:-:S04]  /*2070*/  IMAD.WIDE.U32 R118, R9, UR4, R4 ;  /* 0x0000000409767c25 */ /* 0x000fc8000f8e0004 */
[----:B------:R-:W-:Y:S02]  /*2080*/  IMAD R10, R8, UR4, RZ ;  /* 0x00000004080a7c24 */ /* 0x000fe4000f8e02ff */
[-C--:B------:R-:W-:Y:S02]  /*2090*/  IMAD R4, R147, R114.reuse, RZ ;  /* 0x0000007293047224 */ /* 0x080fe400078e02ff */
[C---:B------:R-:W-:Y:S02]  /*20a0*/  IMAD R11, R204.reuse, R109, R6 ;  /* 0x0000006dcc0b7224 */ /* 0x040fe400078e0206 */
[----:B------:R-:W-:Y:S01]  /*20b0*/  IMAD R13, R9, UR5, R10 ;  /* 0x00000005090d7c24 */ /* 0x000fe2000f8e020a */
[----:B------:R-:W-:Y:S01]  /*20c0*/  ULDC.64 UR4, c[0x0][0x328] ;  /* 0x0000ca0000047ab9 */ /* 0x000fe20000000a00 */
[----:B------:R-:W-:-:S04]  /*20d0*/  IMAD.WIDE.U32 R6, R204, R114, R22 ;  /* 0x00000072cc067225 */ /* 0x000fc800078e0016 */
[----:B------:R-:W-:Y:S01]  /*20e0*/  IMAD R21, R204, R115, R4 ;  /* 0x00000073cc157224 */ /* 0x000fe200078e0204 */
[----:B------:R-:W-:Y:S01]  /*20f0*/  IADD3 R5, P0, R118, R6, RZ ;  /* 0x0000000676057210 */ /* 0x000fe20007f1e0ff */
[----:B------:R-:W-:Y:S02]  /*2100*/  IMAD.IADD R4, R119, 0x1, R13 ;  /* 0x0000000177047824 */ /* 0x000fe400078e020d */
[----:B------:R-:W-:Y:S02]  /*2110*/  IMAD R8, R8, UR4, RZ ;  /* 0x0000000408087c24 */ /* 0x000fe4000f8e02ff */
[----:B------:R-:W-:Y:S01]  /*2120*/  IMAD.WIDE.U32 R116, R9, UR4, R116 ;  /* 0x0000000409747c25 */ /* 0x000fe2000f8e0074 */
[----:B------:R-:W-:Y:S02]  /*2130*/  IADD3.X R6, R4, R7, R21, P0, !PT ;  /* 0x0000000704067210 */ /* 0x000fe400007fe415 */
[----:B------:R-:W-:Y:S01]  /*2140*/  ISETP.GE.AND P0, PT, R22, R31, PT ;  /* 0x0000001f1600720c */ /* 0x000fe20003f06270 */
[----:B------:R-:W-:-:S02]  /*2150*/  IMAD R7, R147, R102, RZ ;  /* 0x0000006693077224 */ /* 0x000fc400078e02ff */
[----:B------:R-:W-:Y:S01]  /*2160*/  IMAD R41, R9, UR5, R8 ;  /* 0x0000000509297c24 */ /* 0x000fe2000f8e0208 */
[C---:B------:R-:W-:Y:S01]  /*2170*/  SEL R8, R31.reuse, RZ, P1 ;  /* 0x000000ff1f087207 */ /* 0x040fe20000800000 */
[----:B------:R-:W-:Y:S01]  /*2180*/  IMAD R9, R204, R103, R7 ;  /* 0x00000067cc097224 */ /* 0x000fe200078e0207 */
[----:B------:R-:W-:Y:S01]  /*2190*/  SEL R7, R31, RZ, P0 ;  /* 0x000000ff1f077207 */ /* 0x000fe20000000000 */
[----:B------:R-:W-:Y:S02]  /*21a0*/  IMAD.IADD R113, R113, 0x1, R11 ;  /* 0x0000000171717824 */ /* 0x000fe400078e020b */
[----:B------:R-:W-:Y:S02]  /*21b0*/  IMAD.IADD R107, R107, 0x1, R9 ;  /* 0x000000016b6b7824 */ /* 0x000fe400078e0209 */
[----:B------:R-:W-:Y:S02]  /*21c0*/  IMAD.IADD R7, R22, 0x1, R7 ;  /* 0x0000000116077824 */ /* 0x000fe400078e0207 */
[----:B------:R-:W-:-:S02]  /*21d0*/  IMAD.IADD R105, R9, 0x1, R105 ;  /* 0x0000000109697824 */ /* 0x000fc400078e0269 */
[----:B------:R-:W-:Y:S01]  /*21e0*/  IMAD.IADD R9, R205, 0x1, R8 ;  /* 0x00000001cd097824 */ /* 0x000fe200078e0208 */
[----:B------:R-:W-:Y:S01]  /*21f0*/  SHF.R.S32.HI R8, RZ, 0x1f, R7 ;  /* 0x0000001fff087819 */ /* 0x000fe20000011407 */
[----:B------:R-:W-:Y:S01]  /*2200*/  IMAD.IADD R111, R11, 0x1, R111 ;  /* 0x000000010b6f7824 */ /* 0x000fe200078e026f */
[----:B------:R-:W-:Y:S01]  /*2210*/  SEL R11, R31, RZ, P3 ;  /* 0x000000ff1f0b7207 */ /* 0x000fe20001800000 */
[-C--:B-----5:R-:W-:Y:S01]  /*2220*/  IMAD.WIDE.U32 R112, R144, R108.reuse, R112 ;  /* 0x0000006c90707225 */ /* 0x0a0fe200078e0070 */
[CC--:B------:R-:W-:Y:S02]  /*2230*/  LEA.HI R21, R8.reuse, R7.reuse, RZ, 0x3 ;  /* 0x0000000708157211 */ /* 0x0c0fe400078f18ff */
[----:B------:R-:W-:Y:S01]  /*2240*/  LEA.HI R7, R8, R7, RZ, 0x6 ;  /* 0x0000000708077211 */ /* 0x000fe200078f30ff */
[----:B------:R-:W-:Y:S01]  /*2250*/  IMAD.IADD R13, R206, 0x1, R11 ;  /* 0x00000001ce0d7824 */ /* 0x000fe200078e020b */
[----:B------:R-:W-:Y:S01]  /*2260*/  SHF.R.S32.HI R10, RZ, 0x1f, R9 ;  /* 0x0000001fff0a7819 */ /* 0x000fe20000011409 */
[----:B------:R-:W-:Y:S01]  /*2270*/  IMAD.WIDE.U32 R110, R144, R108, R110 ;  /* 0x0000006c906e7225 */ /* 0x000fe200078e006e */
[----:B------:R-:W-:-:S02]  /*2280*/  SHF.R.S32.HI R8, RZ, 0x6, R7 ;  /* 0x00000006ff087819 */ /* 0x000fc40000011407 */
[----:B------:R-:W-:Y:S01]  /*2290*/  LOP3.LUT R7, R209, 0x38, R21, 0xf8, !PT ;  /* 0x00000038d1077812 */ /* 0x000fe200078ef815 */
[----:B------:R-:W-:Y:S01]  /*22a0*/  IMAD.WIDE.U32 R106, R144, R102, R106 ;  /* 0x00000066906a7225 */ /* 0x000fe200078e006a */
[----:B------:R-:W-:Y:S02]  /*22b0*/  SHF.R.S32.HI R14, RZ, 0x1f, R13 ;  /* 0x0000001fff0e7819 */ /* 0x000fe4000001140d */
[----:B------:R-:W-:Y:S01]  /*22c0*/  LEA.HI R11, R10, R9, RZ, 0x6 ;  /* 0x000000090a0b7211 */ /* 0x000fe200078f30ff */
[----:B------:R-:W-:Y:S01]  /*22d0*/  IMAD R143, R8, 0x1c00, R211 ;  /* 0x00001c00088f7824 */ /* 0x000fe200078e02d3 */
[-C--:B------:R-:W-:Y:S01]  /*22e0*/  LEA.HI R29, R14, R13.reuse, RZ, 0x3 ;  /* 0x0000000d0e1d7211 */ /* 0x080fe200078f18ff */
[----:B------:R-:W-:Y:S01]  /*22f0*/  IMAD R141, R8, 0x1c00, R213 ;  /* 0x00001c00088d7824 */ /* 0x000fe200078e02d5 */
[----:B------:R-:W-:Y:S01]  /*2300*/  LOP3.LUT R8, R7, R210, RZ, 0x3c, !PT ;  /* 0x000000d207087212 */ /* 0x000fe200078e3cff */
[----:B------:R-:W-:Y:S01]  /*2310*/  IMAD.WIDE.U32 R104, R144, R102, R104 ;  /* 0x0000006690687225 */ /* 0x000fe200078e0068 */
[----:B------:R-:W-:-:S02]  /*2320*/  LEA.HI R13, R14, R13, RZ, 0x6 ;  /* 0x0000000d0e0d7211 */ /* 0x000fc400078f30ff */
[----:B------:R-:W-:Y:S01]  /*2330*/  LOP3.LUT R7, R209, 0x38, R29, 0xf8, !PT ;  /* 0x00000038d1077812 */ /* 0x000fe200078ef81d */
[----:B------:R-:W-:Y:S01]  /*2340*/  IMAD.IADD R143, R143, 0x1, R8 ;  /* 0x000000018f8f7824 */ /* 0x000fe200078e0208 */
[----:B------:R-:W-:Y:S01]  /*2350*/  SHF.R.S32.HI R8, RZ, 0x6, R13 ;  /* 0x00000006ff087819 */ /* 0x000fe2000001140d */
[----:B------:R-:W-:Y:S01]  /*2360*/  IMAD.WIDE.U32 R114, R114, 0x70, RZ ;  /* 0x0000007072727825 */ /* 0x000fe200078e00ff */
[----:B------:R-:W-:Y:S02]  /*2370*/  LEA.HI R27, R10, R9, RZ, 0x3 ;  /* 0x000000090a1b7211 */ /* 0x000fe400078f18ff */
[----:B------:R-:W-:Y:S01]  /*2380*/  SHF.R.S32.HI R10, RZ, 0x6, R11 ;  /* 0x00000006ff0a7819 */ /* 0x000fe2000001140b */
[C---:B------:R-:W-:Y:S01]  /*2390*/  IMAD R140, R8.reuse, 0x1c00, R211 ;  /* 0x00001c00088c7824 */ /* 0x040fe200078e02d3 */
[----:B------:R-:W-:Y:S01]  /*23a0*/  LOP3.LUT R7, R7, R210, RZ, 0x3c, !PT ;  /* 0x000000d207077212 */ /* 0x000fe200078e3cff */
[----:B------:R-:W-:Y:S01]  /*23b0*/  IMAD R138, R8, 0x1c00, R213 ;  /* 0x00001c00088a7824 */ /* 0x000fe200078e02d5 */
[----:B------:R-:W-:Y:S01]  /*23c0*/  SHF.R.S32.HI R11, RZ, 0x1f, R144 ;  /* 0x0000001fff0b7819 */ /* 0x000fe20000011490 */
[----:B------:R-:W-:Y:S01]  /*23d0*/  IMAD R142, R10, 0x1c00, R211 ;  /* 0x00001c000a8e7824 */ /* 0x000fe200078e02d3 */
[----:B------:R-:W-:Y:S01]  /*23e0*/  LOP3.LUT R12, R208, 0x38, R21, 0xf8, !PT ;  /* 0x00000038d00c7812 */ /* 0x000fe200078ef815 */
[----:B------:R-:W-:Y:S01]  /*23f0*/  IMAD.IADD R140, R140, 0x1, R7 ;  /* 0x000000018c8c7824 */ /* 0x000fe200078e0207 */
[----:B------:R-:W-:Y:S01]  /*2400*/  LOP3.LUT R9, R209, 0x38, R27, 0xf8, !PT ;  /* 0x00000038d1097812 */ /* 0x000fe200078ef81b */
[C---:B------:R-:W-:Y:S01]  /*2410*/  IMAD R7, R11.reuse, R108, RZ ;  /* 0x0000006c0b077224 */ /* 0x040fe200078e02ff */
[----:B------:R-:W-:Y:S01]  /*2420*/  LOP3.LUT R12, R12, R237, RZ, 0x3c, !PT ;  /* 0x000000ed0c0c7212 */ /* 0x000fe200078e3cff */
[----:B------:R-:W-:Y:S01]  /*2430*/  IMAD R11, R11, R102, RZ ;  /* 0x000000660b0b7224 */ /* 0x000fe200078e02ff */
[-C--:B------:R-:W-:Y:S01]  /*2440*/  LOP3.LUT R9, R9, R210.reuse, RZ, 0x3c, !PT ;  /* 0x000000d209097212 */ /* 0x080fe200078e3cff */
[----:B------:R-:W-:Y:S01]  /*2450*/  IMAD R139, R10, 0x1c00, R213 ;  /* 0x00001c000a8b7824 */ /* 0x000fe200078e02d5 */
[----:B------:R-:W-:Y:S01]  /*2460*/  LOP3.LUT R14, R208, 0x38, R29, 0xf8, !PT ;  /* 0x00000038d00e7812 */ /* 0x000fe200078ef81d */
[----:B------:R-:W-:Y:S01]  /*2470*/  IMAD R37, R144, R103, R11 ;  /* 0x0000006790257224 */ /* 0x000fe200078e020b */
[----:B------:R-:W-:Y:S01]  /*2480*/  LOP3.LUT R13, R209, 0x18, R22, 0xf8, !PT ;  /* 0x00000018d10d7812 */ /* 0x000fe200078ef816 */
[----:B------:R-:W-:Y:S01]  /*2490*/  IMAD.IADD R141, R141, 0x1, R12 ;  /* 0x000000018d8d7824 */ /* 0x000fe200078e020c */
[----:B------:R-:W-:Y:S01]  /*24a0*/  LOP3.LUT R12, R208, 0x38, R27, 0xf8, !PT ;  /* 0x00000038d00c7812 */ /* 0x000fe200078ef81b */
[----:B------:R-:W-:Y:S01]  /*24b0*/  VIADD R11, R22, 0xa0 ;  /* 0x000000a0160b7836 */ /* 0x000fe20000000000 */
[----:B------:R-:W-:Y:S01]  /*24c0*/  IADD3 R120, P3, R204, R121, RZ ;  /* 0x00000079cc787210 */ /* 0x000fe20007f7e0ff */
[----:B------:R-:W-:Y:S01]  /*24d0*/  IMAD.IADD R142, R142, 0x1, R9 ;  /* 0x000000018e8e7824 */ /* 0x000fe200078e0209 */
[----:B------:R-:W-:Y:S01]  /*24e0*/  LOP3.LUT R12, R12, R237, RZ, 0x3c, !PT ;  /* 0x000000ed0c0c7212 */ /* 0x000fe200078e3cff */
[----:B------:R-:W-:Y:S01]  /*24f0*/  IMAD R39, R144, R109, R7 ;  /* 0x0000006d90277224 */ /* 0x000fe200078e0207 */
[----:B------:R-:W-:Y:S01]  /*2500*/  ISETP.GE.AND P2, PT, R11, UR6, PT ;  /* 0x000000060b007c0c */ /* 0x000fe2000bf46270 */
[----:B------:R-:W-:Y:S01]  /*2510*/  IMAD.SHL.U32 R8, R108, 0x40, RZ ;  /* 0x000000406c087824 */ /* 0x000fe200078e00ff */
[----:B------:R-:W-:Y:S01]  /*2520*/  LOP3.LUT R9, R14, R237, RZ, 0x3c, !PT ;  /* 0x000000ed0e097212 */ /* 0x000fe200078e3cff */
[----:B------:R-:W-:Y:S01]  /*2530*/  IMAD.IADD R139, R139, 0x1, R12 ;  /* 0x000000018b8b7824 */ /* 0x000fe200078e020c */
[----:B------:R-:W-:Y:S01]  /*2540*/  SEL R31, RZ, 0x20, P2 ;  /* 0x00000020ff1f7807 */ /* 0x000fe20001000000 */
[----:B------:R-:W-:Y:S01]  /*2550*/  IMAD.X R121, R15, 0x1, R147, P3 ;  /* 0x000000010f797824 */ /* 0x000fe200018e0693 */
[----:B------:R-:W-:Y:S01]  /*2560*/  SHF.L.U64.HI R7, R108, 0x6, R109 ;  /* 0x000000066c077819 */ /* 0x000fe2000001026d */
[----:B------:R-:W-:Y:S01]  /*2570*/  IMAD.IADD R138, R138, 0x1, R9 ;  /* 0x000000018a8a7824 */ /* 0x000fe200078e0209 */
[----:B------:R-:W-:Y:S01]  /*2580*/  LOP3.LUT R12, R13, R210, RZ, 0x3c, !PT ;  /* 0x000000d20d0c7212 */ /* 0x000fe200078e3cff */
[----:B------:R-:W-:Y:S01]  /*2590*/  IMAD.WIDE.U32 R108, R108, 0x70, RZ ;  /* 0x000000706c6c7825 */ /* 0x000fe200078e00ff */
[----:B------:R-:W-:-:S02]  /*25a0*/  SHF.L.U64.HI R9, R102, 0x6, R103 ;  /* 0x0000000666097819 */ /* 0x000fc40000010267 */
[C---:B------:R-:W-:Y:S01]  /*25b0*/  SHF.L.U32 R10, R102.reuse, 0x6, RZ ;  /* 0x00000006660a7819 */ /* 0x040fe200000006ff */
[----:B------:R-:W-:Y:S01]  /*25c0*/  IMAD.WIDE.U32 R102, R102, 0x70, RZ ;  /* 0x0000007066667825 */ /* 0x000fe200078e00ff */
[----:B0-----:R-:W-:Y:S02]  /*25d0*/  SHF.R.S32.HI R20, RZ, 0x3, R21 ;  /* 0x00000003ff147819 */ /* 0x001fe40000011415 */
[----:B------:R-:W-:Y:S01]  /*25e0*/  SHF.R.S32.HI R26, RZ, 0x3, R27 ;  /* 0x00000003ff1a7819 */ /* 0x000fe2000001141b */
[----:B------:R-:W-:Y:S01]  /*25f0*/  IMAD.IADD R137, R211, 0x1, R12 ;  /* 0x00000001d3897824 */ /* 0x000fe200078e020c */
[----:B------:R-:W-:Y:S01]  /*2600*/  SHF.R.S32.HI R28, RZ, 0x3, R29 ;  /* 0x00000003ff1c7819 */ /* 0x000fe2000001141d */
[----:B------:R-:W-:Y:S01]  /*2610*/  IMAD.IADD R134, R109, 0x1, R35 ;  /* 0x000000016d867824 */ /* 0x000fe200078e0223 */
[----:B------:R-:W-:Y:S01]  /*2620*/  LOP3.LUT R38, R30, R31, RZ, 0xfc, !PT ;  /* 0x0000001f1e267212 */ /* 0x000fe200078efcff */
[----:B------:R-:W-:Y:S01]  /*2630*/  IMAD.IADD R14, R107, 0x1, R37 ;  /* 0x000000016b0e7824 */ /* 0x000fe200078e0225 */
[----:B------:R-:W-:Y:S01]  /*2640*/  LOP3.LUT R21, R21, 0xfffffff8, RZ, 0xc0, !PT ;  /* 0xfffffff815157812 */ /* 0x000fe200078ec0ff */
[----:B------:R-:W-:Y:S01]  /*2650*/  IMAD.IADD R15, R37, 0x1, R105 ;  /* 0x00000001250f7824 */ /* 0x000fe200078e0269 */
[----:B------:R-:W-:Y:S01]  /*2660*/  LOP3.LUT R27, R27, 0xfffffff8, RZ, 0xc0, !PT ;  /* 0xfffffff81b1b7812 */ /* 0x000fe200078ec0ff */
[----:B------:R-:W-:Y:S01]  /*2670*/  IMAD.IADD R132, R115, 0x1, R33 ;  /* 0x0000000173847824 */ /* 0x000fe200078e0221 */
[----:B------:R-:W-:Y:S01]  /*2680*/  LOP3.LUT R29, R29, 0xfffffff8, RZ, 0xc0, !PT ;  /* 0xfffffff81d1d7812 */ /* 0x000fe200078ec0ff */
[----:B------:R-:W-:Y:S01]  /*2690*/  IMAD.IADD R12, R113, 0x1, R39 ;  /* 0x00000001710c7824 */ /* 0x000fe200078e0227 */
[C---:B------:R-:W-:Y:S01]  /*26a0*/  LOP3.LUT R34, R38.reuse, 0x2, RZ, 0xc0, !PT ;  /* 0x0000000226227812 */ /* 0x040fe200078ec0ff */
[----:B------:R-:W-:Y:S01]  /*26b0*/  IMAD.IADD R13, R39, 0x1, R111 ;  /* 0x00000001270d7824 */ /* 0x000fe200078e026f */
[C---:B------:R-:W-:Y:S01]  /*26c0*/  LOP3.LUT R35, R38.reuse, 0x4, RZ, 0xc0, !PT ;  /* 0x0000000426237812 */ /* 0x040fe200078ec0ff */
[----:B------:R-:W-:Y:S01]  /*26d0*/  IMAD.IADD R133, R103, 0x1, R133 ;  /* 0x0000000167857824 */ /* 0x000fe200078e0285 */
[C---:B------:R-:W-:Y:S01]  /*26e0*/  LOP3.LUT R36, R38.reuse, 0x8, RZ, 0xc0, !PT ;  /* 0x0000000826247812 */ /* 0x040fe200078ec0ff */
[----:B------:R-:W-:Y:S01]  /*26f0*/  IMAD.IADD R39, R117, 0x1, R41 ;  /* 0x0000000175277824 */ /* 0x000fe200078e0229 */
[----:B------:R-:W-:-:S02]  /*2700*/  LOP3.LUT R37, R38, 0x10, RZ, 0xc0, !PT ;  /* 0x0000001026257812 */ /* 0x000fc400078ec0ff */
[----:B------:R-:W-:Y:S02]  /*2710*/  LOP3.LUT R30, R30, 0x1, RZ, 0xc0, !PT ;  /* 0x000000011e1e7812 */ /* 0x000fe400078ec0ff */
[----:B------:R-:W-:Y:S02]  /*2720*/  SHF.R.S32.HI R31, RZ, 0x1f, R21 ;  /* 0x0000001fff1f7819 */ /* 0x000fe40000011415 */
[----:B------:R-:W-:Y:S02]  /*2730*/  SHF.R.S32.HI R32, RZ, 0x1f, R27 ;  /* 0x0000001fff207819 */ /* 0x000fe4000001141b */
[----:B------:R-:W-:Y:S02]  /*2740*/  SHF.R.S32.HI R33, RZ, 0x1f, R29 ;  /* 0x0000001fff217819 */ /* 0x000fe4000001141d */
[----:B------:R-:W-:-:S07]  /*2750*/  LOP3.LUT R38, R38, 0x20, RZ, 0xc0, !PT ;  /* 0x0000002026267812 */ /* 0x000fce00078ec0ff */
.L_x_556:
[----:B-12---:R-:W2:Y:S01]  /*2760*/  LDL.LU R45, [R1] ;  /* 0x00000000012d7983 */ /* 0x006ea20000300800 */
[----:B------:R-:W-:Y:S01]  /*2770*/  VIADD R47, R24, 0xffffffff ;  /* 0xffffffff182f7836 */ /* 0x000fe20000000000 */
[----:B------:R-:W0:Y:S01]  /*2780*/  LDC.64 R122, c[0x0][0x2d8] ;  /* 0x0000b600ff7a7b82 */ /* 0x000e220000000a00 */
[----:B------:R-:W-:Y:S01]  /*2790*/  LOP3.LUT P5, RZ, R217, 0x4, RZ, 0xc0, !PT ;  /* 0x00000004d9ff7812 */ /* 0x000fe200078ac0ff */
[----:B------:R-:W-:Y:S01]  /*27a0*/  IMAD R40, R19, 0x5400, R137 ;  /* 0x0000540013287824 */ /* 0x000fe200078e0289 */
[----:B------:R-:W-:Y:S05]  /*27b0*/  YIELD ;  /* 0x0000000000007946 */ /* 0x000fea0003800000 */
[----:B------:R-:W-:Y:S01]  /*27c0*/  SHF.R.S32.HI R44, RZ, 0x1f, R47 ;  /* 0x0000001fff2c7819 */ /* 0x000fe2000001142f */
[-C--:B------:R-:W-:Y:S01]  /*27d0*/  IMAD R41, R132, R47.reuse, RZ ;  /* 0x0000002f84297224 */ /* 0x080fe200078e02ff */
[----:B------:R-:W1:Y:S01]  /*27e0*/  LDC R101, c[0x0][0x3d4] ;  /* 0x0000f500ff657b82 */ /* 0x000e620000000800 */
[----:B------:R-:W-:Y:S01]  /*27f0*/  IMAD.WIDE.U32 R128, R114, R47, RZ ;  /* 0x0000002f72807225 */ /* 0x000fe200078e00ff */
[----:B------:R-:W-:Y:S03]  /*2800*/  BSSY B0, `(.L_x_457) ;  /* 0x00007bd000007945 */ /* 0x000fe60003800000 */
[----:B------:R-:W-:Y:S01]  /*2810*/  IMAD R41, R44, R114, R41 ;  /* 0x000000722c297224 */ /* 0x000fe200078e0229 */
[----:B------:R-:W-:-:S02]  /*2820*/  IADD3 R24, P2, P3, R5, R128, R136 ;  /* 0x0000008005187210 */ /* 0x000fc40007b5e088 */
[----:B------:R-:W-:Y:S01]  /*2830*/  IADD3 R42, P4, R5, R128, RZ ;  /* 0x00000080052a7210 */ /* 0x000fe20007f9e0ff */
[----:B------:R-:W-:-:S04]  /*2840*/  IMAD.IADD R96, R129, 0x1, R41 ;  /* 0x0000000181607824 */ /* 0x000fc800078e0229 */
[----:B------:R-:W-:Y:S01]  /*2850*/  IMAD.X R43, R96, 0x1, R6, P4 ;  /* 0x00000001602b7824 */ /* 0x000fe200020e0606 */
[----:B------:R-:W-:Y:S02]  /*2860*/  IADD3.X R41, R6, R96, R135, P2, P3 ;  /* 0x0000006006297210 */ /* 0x000fe400017e6487 */
[----:B------:R-:W-:Y:S02]  /*2870*/  ISETP.GT.AND P3, PT, R47, R125, PT ;  /* 0x0000007d2f00720c */ /* 0x000fe40003f64270 */
[-C--:B0-----:R-:W-:Y:S02]  /*2880*/  LEA R48, P2, R24, R122.reuse, 0x1 ;  /* 0x0000007a18307211 */ /* 0x081fe400078408ff */
[----:B------:R-:W-:Y:S02]  /*2890*/  LEA R50, P4, R42, R122, 0x1 ;  /* 0x0000007a2a327211 */ /* 0x000fe400078808ff */
[----:B------:R-:W-:Y:S01]  /*28a0*/  LEA.HI.X R49, R24, R123, R41, 0x1, P2 ;  /* 0x0000007b18317211 */ /* 0x000fe200010f0c29 */
[----:B------:R-:W-:Y:S01]  /*28b0*/  IMAD.MOV.U32 R24, RZ, RZ, R47 ;  /* 0x000000ffff187224 */ /* 0x000fe200078e002f */
[----:B-1----:R-:W-:-:S02]  /*28c0*/  ISETP.GE.AND P2, PT, R101, 0x1, PT ;  /* 0x000000016500780c */ /* 0x002fc40003f46270 */
[----:B------:R-:W-:Y:S01]  /*28d0*/  LEA.HI.X R51, R42, R123, R43, 0x1, P4 ;  /* 0x0000007b2a337211 */ /* 0x000fe200020f0c2b */
[C---:B------:R-:W-:Y:S02]  /*28e0*/  VIADD R42, R40.reuse, 0x20 ;  /* 0x00000020282a7836 */ /* 0x040fe40000000000 */
[C---:B------:R-:W-:Y:S02]  /*28f0*/  @P5 VIADD R42, R40.reuse, 0xffffffe0 ;  /* 0xffffffe0282a5836 */ /* 0x040fe40000000000 */
[--C-:B------:R-:W-:Y:S02]  /*2900*/  IMAD R40, R40, 0x2, R25.reuse ;  /* 0x0000000228287824 */ /* 0x100fe400078e0219 */
[----:B------:R-:W-:Y:S01]  /*2910*/  IMAD R41, R42, 0x2, R25 ;  /* 0x000000022a297824 */ /* 0x000fe200078e0219 */
[----:B--2---:R-:W-:-:S04]  /*2920*/  LOP3.LUT R45, R45, 0xfffffffd, RZ, 0xc0, !PT ;  /* 0xfffffffd2d2d7812 */ /* 0x004fc800078ec0ff */
[----:B------:R-:W-:-:S05]  /*2930*/  @P3 LOP3.LUT R45, R45, 0x2, RZ, 0xfc, !PT ;  /* 0x000000022d2d3812 */ /* 0x000fca00078efcff */
[----:B------:R0:W-:Y:S01]  /*2940*/  STL [R1], R45 ;  /* 0x0000002d01007387 */ /* 0x0001e20000100800 */
[----:B-----5:R-:W-:Y:S05]  /*2950*/  @!P2 BRA `(.L_x_458) ;  /* 0x0000007400bca947 */ /* 0x020fea0003800000 */
[----:B------:R-:W-:Y:S01]  /*2960*/  ULDC.U8 UR4, c[0x0][0x3f0] ;  /* 0x0000fc0000047ab9 */ /* 0x000fe20000000000 */
[-C--:B------:R-:W-:Y:S01]  /*2970*/  IMAD R43, R133, R47.reuse, RZ ;  /* 0x0000002f852b7224 */ /* 0x080fe200078e02ff */
[----:B------:R-:W-:Y:S01]  /*2980*/  ISETP.NE.AND P2, PT, RZ, UR4, PT ;  /* 0x00000004ff007c0c */ /* 0x000fe2000bf45270 */
[-C--:B0-----:R-:W-:Y:S02]  /*2990*/  IMAD R45, R134, R47.reuse, RZ ;  /* 0x0000002f862d7224 */ /* 0x081fe400078e02ff */
[----:B------:R-:W-:Y:S02]  /*29a0*/  IMAD R42, R24, -0x70, R2 ;  /* 0xffffff90182a7824 */ /* 0x000fe400078e0202 */
[C---:B------:R-:W-:Y:S02]  /*29b0*/  IMAD R43, R44.reuse, R102, R43 ;  /* 0x000000662c2b7224 */ /* 0x040fe400078e022b */
[----:B------:R-:W-:Y:S01]  /*29c0*/  IMAD R45, R44, R108, R45 ;  /* 0x0000006c2c2d7224 */ /* 0x000fe200078e022d */
[----:B------:R-:W-:Y:S01]  /*29d0*/  VIMNMX R42, R42, 0x70, PT ;  /* 0x000000702a2a7848 */ /* 0x000fe20003fe0100 */
[----:B------:R-:W-:-:S04]  /*29e0*/  IMAD.WIDE.U32 R94, R102, R47, RZ ;  /* 0x0000002f665e7225 */ /* 0x000fc800078e00ff */
[----:B------:R-:W-:-:S04]  /*29f0*/  IMAD.WIDE.U32 R92, R108, R47, RZ ;  /* 0x0000002f6c5c7225 */ /* 0x000fc800078e00ff */
[----:B------:R-:W-:Y:S02]  /*2a00*/  IMAD.IADD R43, R95, 0x1, R43 ;  /* 0x000000015f2b7824 */ /* 0x000fe400078e022b */
[----:B------:R-:W-:Y:S01]  /*2a10*/  IMAD.IADD R100, R93, 0x1, R45 ;  /* 0x000000015d647824 */ /* 0x000fe200078e022d */
[----:B------:R-:W-:Y:S06]  /*2a20*/  @!P2 BRA `(.L_x_459) ;  /* 0x000000380030a947 */ /* 0x000fec0003800000 */
[----:B------:R-:W-:Y:S01]  /*2a30*/  ISETP.GE.AND P3, PT, R204, R42, PT ;  /* 0x0000002acc00720c */ /* 0x000fe20003f66270 */
[----:B------:R-:W-:Y:S01]  /*2a40*/  BSSY B1, `(.L_x_460) ;  /* 0x000003c000017945 */ /* 0x000fe20003800000 */
        /* <DEDUP_REMOVED lines=13> */
[----:B------:R-:W-:Y:S06]  /*2b20*/  @P3 BRA `(.L_x_461) ;  /* 0x0000000000b43947 */ /* 0x000fec0003800000 */
[----:B------:R-:W-:Y:S01]  /*2b30*/  IADD3 R45, P2, R106, R94, RZ ;  /* 0x0000005e6a2d7210 */ /* 0x000fe20007f5e0ff */
[----:B------:R-:W-:Y:S01]  /*2b40*/  ULDC.64 UR4, c[0x0][0x3c8] ;  /* 0x0000f20000047ab9 */ /* 0x000fe20000000a00 */
[----:B------:R-:W-:Y:S02]  /*2b50*/  CS2R R122, SRZ ;  /* 0x00000000007a7805 */ /* 0x000fe4000001ff00 */
[----:B------:R-:W-:Y:S01]  /*2b60*/  CS2R R126, SRZ ;  /* 0x00000000007e7805 */ /* 0x000fe2000001ff00 */
[----:B------:R-:W-:Y:S01]  /*2b70*/  IMAD.X R46, R43, 0x1, R14, P2 ;  /* 0x000000012b2e7824 */ /* 0x000fe200010e060e */
[----:B------:R-:W-:-:S04]  /*2b80*/  LEA R44, P2, R45, UR4, 0x1 ;  /* 0x000000042d2c7c11 */ /* 0x000fc8000f8408ff */
[----:B------:R-:W-:Y:S01]  /*2b90*/  LEA.HI.X R45, R45, UR5, R46, 0x1, P2 ;  /* 0x000000052d2d7c11 */ /* 0x000fe200090f0c2e */
[----:B------:R-:W-:Y:S01]  /*2ba0*/  ULDC.64 UR4, c[0x0][0x3e0] ;  /* 0x0000f80000047ab9 */ /* 0x000fe20000000a00 */
[----:B------:R-:W-:-:S05]  /*2bb0*/  IADD3 R47, P2, R112, R92, RZ ;  /* 0x0000005c702f7210 */ /* 0x000fca0007f5e0ff */
[----:B------:R-:W-:Y:S01]  /*2bc0*/  IMAD.X R54, R100, 0x1, R12, P2 ;  /* 0x0000000164367824 */ /* 0x000fe200010e060c */
[----:B------:R-:W-:-:S04]  /*2bd0*/  LEA R46, P2, R47, UR4, 0x1 ;  /* 0x000000042f2e7c11 */ /* 0x000fc8000f8408ff */
[----:B------:R-:W-:Y:S01]  /*2be0*/  LEA.HI.X R47, R47, UR5, R54, 0x1, P2 ;  /* 0x000000052f2f7c11 */ /* 0x000fe200090f0c36 */
[C---:B------:R-:W-:Y:S01]  /*2bf0*/  VIADD R54, R16.reuse, 0x10 ;  /* 0x0000001010367836 */ /* 0x040fe20000000000 */
[----:B------:R-:W-:Y:S02]  /*2c00*/  ISETP.GE.AND P2, PT, R16, R101, PT ;  /* 0x000000651000720c */ /* 0x000fe40003f46270 */
[----:B------:R-:W-:Y:S02]  /*2c10*/  CS2R R96, SRZ ;  /* 0x0000000000607805 */ /* 0x000fe4000001ff00 */
[----:B------:R-:W-:-:S09]  /*2c20*/  CS2R R98, SRZ ;  /* 0x0000000000627805 */ /* 0x000fd2000001ff00 */
[----:B------:R0:W5:Y:S04]  /*2c30*/  @!P2 LDG.E.64 R122, desc[UR60][R44.64] ;  /* 0x0000003c2c7aa981 */ /* 0x000168000c1e1b00 */
[----:B------:R0:W5:Y:S01]  /*2c40*/  @!P2 LDG.E.64 R126, desc[UR60][R46.64] ;  /* 0x0000003c2e7ea981 */ /* 0x000162000c1e1b00 */
[----:B------:R-:W-:Y:S01]  /*2c50*/  ISETP.GE.AND P2, PT, R54, R101, PT ;  /* 0x000000653600720c */ /* 0x000fe20003f46270 */
[----:B------:R-:W-:Y:S01]  /*2c60*/  VIADD R54, R16, 0x20 ;  /* 0x0000002010367836 */ /* 0x000fe20000000000 */
        /* <DEDUP_REMOVED lines=22> */
[----:B------:R-:W-:-:S13]  /*2dd0*/  ISETP.GE.AND P2, PT, R54, R101, PT ;  /* 0x000000653600720c */ /* 0x000fda0003f46270 */
[----:B------:R0:W5:Y:S04]  /*2de0*/  @!P2 LDG.E.64 R76, desc[UR60][R44.64+0xa0] ;  /* 0x0000a03c2c4ca981 */ /* 0x000168000c1e1b00 */
[----:B------:R0:W5:Y:S02]  /*2df0*/  @!P2 LDG.E.64 R78, desc[UR60][R46.64+0xa0] ;  /* 0x0000a03c2e4ea981 */ /* 0x000164000c1e1b00 */
.L_x_461:
[----:B------:R-:W-:Y:S05]  /*2e00*/  BSYNC B1 ;  /* 0x0000000000017941 */ /* 0x000fea0003800000 */
.L_x_460:
        /* <DEDUP_REMOVED lines=12> */
[----:B-----5:R-:W-:Y:S01]  /*2ed0*/  IMAD.MOV.U32 R128, RZ, RZ, R76 ;  /* 0x000000ffff807224 */ /* 0x020fe200078e004c */
[----:B------:R-:W-:Y:S01]  /*2ee0*/  CS2R R74, SRZ ;  /* 0x00000000004a7805 */ /* 0x000fe2000001ff00 */
[----:B------:R-:W-:Y:S01]  /*2ef0*/  IMAD.MOV.U32 R129, RZ, RZ, R77 ;  /* 0x000000ffff817224 */ /* 0x000fe200078e004d */
[----:B------:R-:W-:Y:S06]  /*2f00*/  @P4 BRA `(.L_x_463) ;  /* 0x0000000000b44947 */ /* 0x000fec0003800000 */
[----:B------:R-:W-:Y:S01]  /*2f10*/  IADD3 R94, P2, P5, R106, R94, R10 ;  /* 0x0000005e6a5e7210 */ /* 0x000fe20007d5e00a */
[----:B------:R-:W-:Y:S01]  /*2f20*/  ULDC.64 UR4, c[0x0][0x3c8] ;  /* 0x0000f20000047ab9 */ /* 0x000fe20000000a00 */
[----:B------:R-:W-:Y:S02]  /*2f30*/  CS2R R72, SRZ ;  /* 0x0000000000487805 */ /* 0x000fe4000001ff00 */
[----:B------:R-:W-:Y:S02]  /*2f40*/  CS2R R74, SRZ ;  /* 0x00000000004a7805 */ /* 0x000fe4000001ff00 */
[----:B0-----:R-:W-:Y:S02]  /*2f50*/  IADD3.X R45, R14, R43, R9, P2, P5 ;  /* 0x0000002b0e2d7210 */ /* 0x001fe400017ea409 */
[----:B------:R-:W-:-:S04]  /*2f60*/  IADD3 R92, P2, P5, R112, R92, R8 ;  /* 0x0000005c705c7210 */ /* 0x000fc80007d5e008 */
[----:B------:R-:W-:Y:S02]  /*2f70*/  IADD3.X R43, R12, R100, R7, P2, P5 ;  /* 0x000000640c2b7210 */ /* 0x000fe400017ea407 */
[----:B------:R-:W-:-:S04]  /*2f80*/  LEA R44, P2, R94, UR4, 0x1 ;  /* 0x000000045e2c7c11 */ /* 0x000fc8000f8408ff */
[----:B------:R-:W-:Y:S01]  /*2f90*/  LEA.HI.X R45, R94, UR5, R45, 0x1, P2 ;  /* 0x000000055e2d7c11 */ /* 0x000fe200090f0c2d */
[----:B------:R-:W-:Y:S02]  /*2fa0*/  ULDC.64 UR4, c[0x0][0x3e0] ;  /* 0x0000f80000047ab9 */ /* 0x000fe40000000a00 */
[----:B------:R-:W-:-:S04]  /*2fb0*/  LEA R46, P2, R92, UR4, 0x1 ;  /* 0x000000045c2e7c11 */ /* 0x000fc8000f8408ff */
[----:B------:R-:W-:Y:S02]  /*2fc0*/  LEA.HI.X R47, R92, UR5, R43, 0x1, P2 ;  /* 0x000000055c2f7c11 */ /* 0x000fe400090f0c2b */
[C---:B------:R-:W-:Y:S01]  /*2fd0*/  ISETP.GE.AND P2, PT, R16.reuse, R101, PT ;  /* 0x000000651000720c */ /* 0x040fe20003f46270 */
        /* <DEDUP_REMOVED lines=32> */
.L_x_463:
[----:B------:R-:W-:Y:S05]  /*31e0*/  BSYNC B1 ;  /* 0x0000000000017941 */ /* 0x000fea0003800000 */
.L_x_462:
[----:B------:R-:W2:Y:S01]  /*31f0*/  LDL R43, [R1+0x1c] ;  /* 0x00001c00012b7983 */ /* 0x000ea20000100800 */
[----:B01----:R-:W-:Y:S01]  /*3200*/  IMAD.MOV.U32 R44, RZ, RZ, R81 ;  /* 0x000000ffff2c7224 */ /* 0x003fe200078e0051 */
[----:B------:R-:W-:Y:S01]  /*3210*/  PRMT R164, R128, 0x7610, R164 ;  /* 0x0000761080a47816 */ /* 0x000fe200000000a4 */
[----:B------:R-:W-:Y:S01]  /*3220*/  IMAD.MOV.U32 R45, RZ, RZ, R88 ;  /* 0x000000ffff2d7224 */ /* 0x000fe200078e0058 */
        /* <DEDUP_REMOVED lines=29> */
[----:B-----5:R-:W-:Y:S01]  /*3400*/  IMAD.MOV.U32 R45, RZ, RZ, R56 ;  /* 0x000000ffff2d7224 */ /* 0x020fe200078e0038 */
        /* <DEDUP_REMOVED lines=23> */
[----:B------:R-:W-:-:S03]  /*3580*/  IMAD.MOV.U32 R45, RZ, RZ, R63 ;  /* 0x000000ffff2d7224 */ /* 0x000fc600078e003f */
[----:B------:R-:W-:Y:S01]  /*3590*/  PRMT R130, R44, 0x7610, R130 ;  /* 0x000076102c827816 */ /* 0x000fe20000000082 */
[----:B------:R-:W-:Y:S01]  /*35a0*/  IMAD.MOV.U32 R44, RZ, RZ, R66 ;  /* 0x000000ffff2c7224 */ /* 0x000fe200078e0042 */
[----:B------:R-:W-:Y:S01]  /*35b0*/  PRMT R155, R45, 0x7610, R155 ;  /* 0x000076102d9b7816 */ /* 0x000fe2000000009b */
[----:B------:R-:W-:-:S03]  /*35c0*/  IMAD.MOV.U32 R45, RZ, RZ, R71 ;  /* 0x000000ffff2d7224 */ /* 0x000fc600078e0047 */
[----:B------:R-:W-:Y:S01]  /*35d0*/  PRMT R158, R44, 0x7610, R158 ;  /* 0x000076102c9e7816 */ /* 0x000fe2000000009e */
[----:B------:R-:W-:Y:S01]  /*35e0*/  IMAD.MOV.U32 R44, RZ, RZ, R74 ;  /* 0x000000ffff2c7224 */ /* 0x000fe200078e004a */
[----:B------:R-:W-:-:S04]  /*35f0*/  PRMT R179, R45, 0x7610, R179 ;  /* 0x000076102db37816 */ /* 0x000fc800000000b3 */
[----:B------:R-:W-:Y:S02]  /*3600*/  PRMT R180, R44, 0x7610, R180 ;  /* 0x000076102cb47816 */ /* 0x000fe400000000b4 */
[----:B--2---:R-:W-:Y:S01]  /*3610*/  R2UR UR4, R43 ;  /* 0x000000002b0472ca */ /* 0x004fe200000e0000 */
[----:B------:R-:W-:-:S05]  /*3620*/  IMAD.MOV.U32 R43, RZ, RZ, R80 ;  /* 0x000000ffff2b7224 */ /* 0x000fca00078e0050 */
[----:B------:R-:W-:Y:S01]  /*3630*/  PRMT R182, R43, 0x7610, R182 ;  /* 0x000076102bb67816 */ /* 0x000fe200000000b6 */
[----:B------:R-:W-:-:S05]  /*3640*/  IMAD.MOV.U32 R43, RZ, RZ, R84 ;  /* 0x000000ffff2b7224 */ /* 0x000fca00078e0054 */
[----:B------:R-:W-:Y:S01]  /*3650*/  PRMT R186, R43, 0x7610, R186 ;  /* 0x000076102bba7816 */ /* 0x000fe200000000ba */
[----:B------:R-:W-:Y:S01]  /*3660*/  IMAD.MOV.U32 R43, RZ, RZ, R96 ;  /* 0x000000ffff2b7224 */ /* 0x000fe200078e0060 */
[----:B------:R-:W-:-:S04]  /*3670*/  UISETP.NE.AND UP0, UPT, UR4, 0x3, UPT ;  /* 0x000000030400788c */ /* 0x000fc8000bf05270 */
[----:B------:R-:W-:Y:S01]  /*3680*/  PRMT R189, R43, 0x7610, R189 ;  /* 0x000076102bbd7816 */ /* 0x000fe200000000bd */
[----:B------:R-:W-:Y:S01]  /*3690*/  IMAD.MOV.U32 R43, RZ, RZ, R78 ;  /* 0x000000ffff2b7224 */ /* 0x000fe200078e004e */
[----:B------:R-:W-:-:S04]  /*36a0*/  PLOP3.LUT P2, PT, PT, PT, UP0, 0x80, 0x0 ;  /* 0x000000000000781c */ /* 0x000fc80003f4f008 */
[----:B------:R-:W-:Y:S02]  /*36b0*/  PRMT R166, R43, 0x7610, R166 ;  /* 0x000076102ba67816 */ /* 0x000fe400000000a6 */
[----:B------:R-:W-:-:S04]  /*36c0*/  MOV R43, R86 ;  /* 0x00000056002b7202 */ /* 0x000fc80000000f00 */
[----:B------:R-:W-:Y:S01]  /*36d0*/  PRMT R191, R43, 0x7610, R191 ;  /* 0x000076102bbf7816 */ /* 0x000fe200000000bf */
[----:B------:R-:W-:-:S05]  /*36e0*/  IMAD.MOV.U32 R43, RZ, RZ, R98 ;  /* 0x000000ffff2b7224 */ /* 0x000fca00078e0062 */
        /* <DEDUP_REMOVED lines=10> */
[----:B------:R-:W-:Y:S02]  /*3790*/  PRMT R177, R46, 0x7610, R177 ;  /* 0x000076102eb17816 */ /* 0x000fe400000000b1 */
[----:B------:R-:W-:Y:S01]  /*37a0*/  PRMT R160, R43, 0x7610, R160 ;  /* 0x000076102ba07816 */ /* 0x000fe200000000a0 */
[----:B------:R-:W-:-:S05]  /*37b0*/  IMAD.MOV.U32 R43, RZ, RZ, R59 ;  /* 0x000000ffff2b7224 */ /* 0x000fca00078e003b */
[----:B------:R-:W-:Y:S01]  /*37c0*/  PRMT R131, R43, 0x7610, R131 ;  /* 0x000076102b837816 */ /* 0x000fe20000000083 */
[----:B------:R-:W-:-:S05]  /*37d0*/  IMAD.MOV.U32 R43, RZ, RZ, R67 ;  /* 0x000000ffff2b7224 */ /* 0x000fca00078e0043 */
[----:B------:R-:W-:Y:S01]  /*37e0*/  PRMT R159, R43, 0x7610, R159 ;  /* 0x000076102b9f7816 */ /* 0x000fe2000000009f */
[----:B------:R-:W-:-:S05]  /*37f0*/  IMAD.MOV.U32 R43, RZ, RZ, R75 ;  /* 0x000000ffff2b7224 */ /* 0x000fca00078e004b */
[----:B------:R-:W-:Y:S01]  /*3800*/  PRMT R181, R43, 0x7610, R181 ;  /* 0x000076102bb57816 */ /* 0x000fe200000000b5 */
[----:B------:R-:W-:Y:S06]  /*3810*/  @!P2 BRA `(.L_x_464) ;  /* 0x000000000004a947 */ /* 0x000fec0003800000 */
[----:B------:R-:W-:Y:S01]  /*3820*/  BPT.TRAP 0x1 ;  /* 0x000000040000795c */ /* 0x000fe20000300000 */
.L_x_464:
[----:B------:R-:W-:Y:S01]  /*3830*/  IMAD R43, R19, 0x8, R18 ;  /* 0x00000008132b7824 */ /* 0x000fe200078e0212 */
[----:B------:R-:W-:Y:S01]  /*3840*/  SHF.L.U32 R100, R207, 0x1f, RZ ;  /* 0x0000001fcf647819 */ /* 0x000fe200000006ff */
[----:B------:R-:W-:Y:S03]  /*3850*/  BSSY B1, `(.L_x_465) ;  /* 0x0000003000017945 */ /* 0x000fe60003800000 */
[----:B------:R-:W0:Y:S02]  /*3860*/  SYNCS.PHASECHK.TRANS64.TRYWAIT P5, [R43+URZ+0x36890], R100 ;  /* 0x036890642b0075a7 */ /* 0x000e2400080a017f */
[----:B0-----:R-:W-:Y:S05]  /*3870*/  @!P5 BRA `(.L_x_466) ;  /* 0x0000020400e0d947 */ /* 0x001fea0003800000 */
.L_x_762:
[----:B------:R-:W-:Y:S05]  /*3880*/  BSYNC B1 ;  /* 0x0000000000017941 */ /* 0x000fea0003800000 */
.L_x_465:
[----:B------:R-:W-:Y:S04]  /*3890*/  BSSY B1, `(.L_x_467) ;  /* 0x0000150000017945 */ /* 0x000fe80003800000 */
[----:B------:R-:W-:Y:S05]  /*38a0*/  @P3 BRA `(.L_x_468) ;  /* 0x0000001400383947 */ /* 0x000fea0003800000 */
[----:B------:R-:W-:Y:S01]  /*38b0*/  ISETP.NE.AND P3, PT, R30, RZ, PT ;  /* 0x000000ff1e00720c */ /* 0x000fe20003f65270 */
[----:B------:R-:W-:-:S12]  /*38c0*/  BSSY B2, `(.L_x_469) ;  /* 0x0000035000027945 */ /* 0x000fd80003800000 */
[----:B------:R-:W-:Y:S05]  /*38d0*/  @!P3 BRA `(.L_x_470) ;  /* 0x0000000000ccb947 */ /* 0x000fea0003800000 */
[----:B------:R1:W2:Y:S01]  /*38e0*/  LDS.128 R44, [R40+0x21000] ;  /* 0x02100000282c7984 */ /* 0x0002a20000000c00 */
[----:B------:R-:W-:Y:S01]  /*38f0*/  ISETP.GE.AND P3, PT, R16, R101, PT ;  /* 0x000000651000720c */ /* 0x000fe20003f66270 */
[----:B------:R-:W-:-:S12]  /*3900*/  BSSY B3, `(.L_x_471) ;  /* 0x000002f000037945 */ /* 0x000fd80003800000 */
[----:B-1----:R-:W-:Y:S05]  /*3910*/  @P3 BRA `(.L_x_472) ;  /* 0x0000000000b43947 */ /* 0x002fea0003800000 */
[----:B------:R-:W-:Y:S01]  /*3920*/  SHF.R.U64 R168, R126, 0x10, R127 ;  /* 0x000000107ea87819 */ /* 0x000fe2000000127f */
[----:B--2---:R-:W-:Y:S01]  /*3930*/  IMAD.U32 R170, R47, 0x10000, RZ ;  /* 0x000100002faa7824 */ /* 0x004fe200078e00ff */
[--C-:B------:R-:W-:Y:S02]  /*3940*/  SHF.R.U64 R169, R122, 0x10, R123.reuse ;  /* 0x000000107aa97819 */ /* 0x100fe4000000127b */
[----:B------:R-:W-:Y:S01]  /*3950*/  SHF.R.U32.HI R171, RZ, 0x10, R123 ;  /* 0x00000010ffab7819 */ /* 0x000fe2000001167b */
[----:B------:R-:W-:Y:S01]  /*3960*/  IMAD.U32 R123, R46, 0x10000, RZ ;  /* 0x000100002e7b7824 */ /* 0x000fe200078e00ff */
[----:B------:R-:W-:Y:S02]  /*3970*/  SHF.R.U32.HI R127, RZ, 0x10, R127 ;  /* 0x00000010ff7f7819 */ /* 0x000fe4000001167f */
[----:B------:R-:W-:Y:S02]  /*3980*/  PRMT R168, R95, 0x5432, R168 ;  /* 0x000054325fa87816 */ /* 0x000fe400000000a8 */
[----:B------:R-:W-:-:S02]  /*3990*/  PRMT R169, R173, 0x5410, R169 ;  /* 0x00005410ada97816 */ /* 0x000fc400000000a9 */
[----:B------:R-:W-:Y:S02]  /*39a0*/  PRMT R126, R172, 0x5410, R171 ;  /* 0x00005410ac7e7816 */ /* 0x000fe400000000ab */
[----:B------:R-:W-:Y:S02]  /*39b0*/  PRMT R127, R174, 0x5410, R127 ;  /* 0x00005410ae7f7816 */ /* 0x000fe4000000007f */
[----:B------:R-:W-:Y:S01]  /*39c0*/  LOP3.LUT R175, R45, 0xffff0000, RZ, 0xc0, !PT ;  /* 0xffff00002daf7812 */ /* 0x000fe200078ec0ff */
[----:B------:R-:W-:Y:S01]  /*39d0*/  IMAD.U32 R173, R126, 0x10000, RZ ;  /* 0x000100007ead7824 */ /* 0x000fe200078e00ff */
[C---:B------:R-:W-:Y:S01]  /*39e0*/  LOP3.LUT R172, R168.reuse, 0xffff0000, RZ, 0xc0, !PT ;  /* 0xffff0000a8ac7812 */ /* 0x040fe200078ec0ff */
[----:B------:R-:W-:Y:S01]  /*39f0*/  IMAD.U32 R171, R127, 0x10000, RZ ;  /* 0x000100007fab7824 */ /* 0x000fe200078e00ff */
[----:B------:R-:W-:Y:S01]  /*3a00*/  LOP3.LUT R174, R169, 0xffff0000, RZ, 0xc0, !PT ;  /* 0xffff0000a9ae7812 */ /* 0x000fe200078ec0ff */
[----:B------:R-:W-:Y:S01]  /*3a10*/  IMAD.U32 R168, R168, 0x10000, RZ ;  /* 0x00010000a8a87824 */ /* 0x000fe200078e00ff */
[----:B------:R-:W-:Y:S01]  /*3a20*/  LOP3.LUT R46, R46, 0xffff0000, RZ, 0xc0, !PT ;  /* 0xffff00002e2e7812 */ /* 0x000fe200078ec0ff */
[----:B------:R-:W-:Y:S01]  /*3a30*/  FMUL.FTZ R176, R175, R172 ;  /* 0x000000acafb07220 */ /* 0x000fe20000410000 */
[----:B------:R-:W-:Y:S01]  /*3a40*/  LOP3.LUT R122, R47, 0xffff0000, RZ, 0xc0, !PT ;  /* 0xffff00002f7a7812 */ /* 0x000fe200078ec0ff */
[----:B------:R-:W-:-:S02]  /*3a50*/  IMAD.U32 R47, R45, 0x10000, RZ ;  /* 0x000100002d2f7824 */ /* 0x000fc400078e00ff */
[-C--:B------:R-:W-:Y:S01]  /*3a60*/  FMUL.FTZ R175, R175, R174.reuse ;  /* 0x000000aeafaf7220 */ /* 0x080fe20000410000 */
[----:B------:R-:W-:Y:S02]  /*3a70*/  IMAD.U32 R45, R44, 0x10000, RZ ;  /* 0x000100002c2d7824 */ /* 0x000fe400078e00ff */
[----:B------:R-:W-:Y:S01]  /*3a80*/  FMUL.FTZ R178, R46, R171 ;  /* 0x000000ab2eb27220 */ /* 0x000fe20000410000 */
[----:B------:R-:W-:Y:S01]  /*3a90*/  LOP3.LUT R44, R44, 0xffff0000, RZ, 0xc0, !PT ;  /* 0xffff00002c2c7812 */ /* 0x000fe200078ec0ff */
[C---:B------:R-:W-:Y:S01]  /*3aa0*/  FFMA.FTZ R176, R47.reuse, R174, -R176 ;  /* 0x000000ae2fb07223 */ /* 0x040fe200000108b0 */
[----:B------:R-:W-:Y:S01]  /*3ab0*/  FFMA.FTZ R175, R47, R172, R175 ;  /* 0x000000ac2faf7223 */ /* 0x000fe200000100af */
[-C--:B------:R-:W-:Y:S01]  /*3ac0*/  FMUL.FTZ R46, R46, R173.reuse ;  /* 0x000000ad2e2e7220 */ /* 0x080fe20000410000 */
[----:B------:R-:W-:Y:S01]  /*3ad0*/  LOP3.LUT R127, R127, 0xffff0000, RZ, 0xc0, !PT ;  /* 0xffff00007f7f7812 */ /* 0x000fe200078ec0ff */
[----:B------:R-:W-:Y:S01]  /*3ae0*/  IMAD.U32 R169, R169, 0x10000, RZ ;  /* 0x00010000a9a97824 */ /* 0x000fe200078e00ff */
[----:B------:R-:W-:Y:S01]  /*3af0*/  LOP3.LUT R47, R126, 0xffff0000, RZ, 0xc0, !PT ;  /* 0xffff00007e2f7812 */ /* 0x000fe200078ec0ff */
[C---:B------:R-:W-:Y:S01]  /*3b00*/  FFMA.FTZ R178, R123.reuse, R173, -R178 ;  /* 0x000000ad7bb27223 */ /* 0x040fe200000108b2 */
[----:B------:R-:W-:Y:S01]  /*3b10*/  FFMA.FTZ R123, R123, R171, R46 ;  /* 0x000000ab7b7b7223 */ /* 0x000fe2000001002e */
[----:B------:R-:W-:Y:S01]  /*3b20*/  FMUL.FTZ R171, R122, R127 ;  /* 0x0000007f7aab7220 */ /* 0x000fe20000410000 */
[CC--:B------:R-:W-:Y:S01]  /*3b30*/  FMUL.FTZ R46, R44.reuse, R168.reuse ;  /* 0x000000a82c2e7220 */ /* 0x0c0fe20000410000 */
[----:B------:R-:W-:Y:S01]  /*3b40*/  FMUL.FTZ R173, R44, R169 ;  /* 0x000000a92cad7220 */ /* 0x000fe20000410000 */
[-C--:B------:R-:W-:Y:S01]  /*3b50*/  FMUL.FTZ R122, R122, R47.reuse ;  /* 0x0000002f7a7a7220 */ /* 0x080fe20000410000 */
[C---:B------:R-:W-:Y:S01]  /*3b60*/  FFMA.FTZ R171, R170.reuse, R47, -R171 ;  /* 0x0000002faaab7223 */ /* 0x040fe200000108ab */
[C---:B------:R-:W-:Y:S01]  /*3b70*/  FFMA.FTZ R46, R45.reuse, R169, -R46 ;  /* 0x000000a92d2e7223 */ /* 0x040fe2000001082e */
[----:B------:R-:W-:Y:S01]  /*3b80*/  FFMA.FTZ R173, R45, R168, R173 ;  /* 0x000000a82dad7223 */ /* 0x000fe200000100ad */
[----:B------:R-:W-:Y:S01]  /*3b90*/  FFMA.FTZ R122, R170, R127, R122 ;  /* 0x0000007faa7a7223 */ /* 0x000fe2000001007a */
[----:B------:R-:W-:-:S02]  /*3ba0*/  F2FP.BF16.F32.PACK_AB R178, R123, R178 ;  /* 0x000000b27bb2723e */ /* 0x000fc400000010ff */
[----:B------:R-:W-:Y:S02]  /*3bb0*/  F2FP.BF16.F32.PACK_AB R45, R175, R176 ;  /* 0x000000b0af2d723e */ /* 0x000fe400000010ff */
[----:B------:R-:W-:Y:S01]  /*3bc0*/  F2FP.BF16.F32.PACK_AB R44, R173, R46 ;  /* 0x0000002ead2c723e */ /* 0x000fe200000010ff */
[----:B------:R-:W-:Y:S01]  /*3bd0*/  IMAD.MOV.U32 R46, RZ, RZ, R178 ;  /* 0x000000ffff2e7224 */ /* 0x000fe200078e00b2 */
[----:B------:R-:W-:-:S07]  /*3be0*/  F2FP.BF16.F32.PACK_AB R47, R122, R171 ;  /* 0x000000ab7a2f723e */ /* 0x000fce00000010ff */
.L_x_472:
[----:B------:R-:W-:Y:S05]  /*3bf0*/  BSYNC B3 ;  /* 0x0000000000037941 */ /* 0x000fea0003800000 */
.L_x_471:
[----:B--2---:R1:W-:Y:S02]  /*3c00*/  STG.E.128 desc[UR60][R50.64], R44 ;  /* 0x0000002c32007986 */ /* 0x0043e4000c101d3c */
.L_x_470:
[----:B------:R-:W-:Y:S05]  /*3c10*/  BSYNC B2 ;  /* 0x0000000000027941 */ /* 0x000fea0003800000 */
.L_x_469:
[----:B------:R-:W-:Y:S01]  /*3c20*/  ISETP.NE.AND P3, PT, R34, RZ, PT ;  /* 0x000000ff2200720c */ /* 0x000fe20003f65270 */
[----:B------:R-:W-:-:S12]  /*3c30*/  BSSY B2, `(.L_x_473) ;  /* 0x0000036000027945 */ /* 0x000fd80003800000 */
[----:B------:R-:W-:Y:S05]  /*3c40*/  @!P3 BRA `(.L_x_474) ;  /* 0x0000000000d0b947 */ /* 0x000fea0003800000 */
[----:B-1----:R1:W2:Y:S01]  /*3c50*/  LDS.128 R44, [R41+0x21000] ;  /* 0x02100000292c7984 */ /* 0x0022a20000000c00 */
[----:B------:R-:W-:Y:S01]  /*3c60*/  VIADD R122, R16, 0x10 ;  /* 0x00000010107a7836 */ /* 0x000fe20000000000 */
[----:B------:R-:W-:Y:S04]  /*3c70*/  BSSY B3, `(.L_x_475) ;  /* 0x0000030000037945 */ /* 0x000fe80003800000 */
[----:B------:R-:W-:-:S13]  /*3c80*/  ISETP.GE.AND P3, PT, R122, R101, PT ;  /* 0x000000657a00720c */ /* 0x000fda0003f66270 */
[----:B-1----:R-:W-:Y:S05]  /*3c90*/  @P3 BRA `(.L_x_476) ;  /* 0x0000000000b43947 */ /* 0x002fea0003800000 */
[----:B------:R-:W-:Y:S01]  /*3ca0*/  SHF.R.U64 R122, R98, 0x10, R99 ;  /* 0x00000010627a7819 */ /* 0x000fe20000001263 */
[----:B--2---:R-:W-:Y:S01]  /*3cb0*/  IMAD.U32 R126, R47, 0x10000, RZ ;  /* 0x000100002f7e7824 */ /* 0x004fe200078e00ff */
[----:B------:R-:W-:Y:S02]  /*3cc0*/  SHF.R.U64 R123, R96, 0x10, R97 ;  /* 0x00000010607b7819 */ /* 0x000fe40000001261 */
[----:B------:R-:W-:Y:S02]  /*3cd0*/  SHF.R.U32.HI R99, RZ, 0x10, R99 ;  /* 0x00000010ff637819 */ /* 0x000fe40000011663 */
[----:B------:R-:W-:Y:S02]  /*3ce0*/  PRMT R122, R94, 0x5432, R122 ;  /* 0x000054325e7a7816 */ /* 0x000fe4000000007a */
[----:B------:R-:W-:Y:S01]  /*3cf0*/  SHF.R.U32.HI R127, RZ, 0x10, R97 ;  /* 0x00000010ff7f7819 */ /* 0x000fe20000011661 */
[----:B------:R-:W-:Y:S01]  /*3d00*/  IMAD.U32 R97, R46, 0x10000, RZ ;  /* 0x000100002e617824 */ /* 0x000fe200078e00ff */
[----:B------:R-:W-:-:S02]  /*3d10*/  PRMT R123, R189, 0x5410, R123 ;  /* 0x00005410bd7b7816 */ /* 0x000fc4000000007b */
[----:B------:R-:W-:Y:S02]  /*3d20*/  PRMT R99, R194, 0x5410, R99 ;  /* 0x00005410c2637816 */ /* 0x000fe40000000063 */
[----:B------:R-:W-:Y:S02]  /*3d30*/  LOP3.LUT R171, R45, 0xffff0000, RZ, 0xc0, !PT ;  /* 0xffff00002dab7812 */ /* 0x000fe400078ec0ff */
[C---:B------:R-:W-:Y:S01]  /*3d40*/  LOP3.LUT R168, R122.reuse, 0xffff0000, RZ, 0xc0, !PT ;  /* 0xffff00007aa87812 */ /* 0x040fe200078ec0ff */
[----:B------:R-:W-:Y:S01]  /*3d50*/  IMAD.U32 R122, R122, 0x10000, RZ ;  /* 0x000100007a7a7824 */ /* 0x000fe200078e00ff */
[----:B------:R-:W-:Y:S01]  /*3d60*/  PRMT R98, R190, 0x5410, R127 ;  /* 0x00005410be627816 */ /* 0x000fe2000000007f */
[----:B------:R-:W-:Y:S01]  /*3d70*/  IMAD.U32 R127, R99, 0x10000, RZ ;  /* 0x00010000637f7824 */ /* 0x000fe200078e00ff */
[----:B------:R-:W-:Y:S01]  /*3d80*/  LOP3.LUT R170, R123, 0xffff0000, RZ, 0xc0, !PT ;  /* 0xffff00007baa7812 */ /* 0x000fe200078ec0ff */
[----:B------:R-:W-:Y:S01]  /*3d90*/  FMUL.FTZ R172, R171, R168 ;  /* 0x000000a8abac7220 */ /* 0x000fe20000410000 */
[----:B------:R-:W-:Y:S01]  /*3da0*/  LOP3.LUT R46, R46, 0xffff0000, RZ, 0xc0, !PT ;  /* 0xffff00002e2e7812 */ /* 0x000fe200078ec0ff */
[----:B------:R-:W-:Y:S01]  /*3db0*/  IMAD.U32 R169, R98, 0x10000, RZ ;  /* 0x0001000062a97824 */ /* 0x000fe200078e00ff */
        /* <DEDUP_REMOVED lines=24> */
[----:B------:R-:W-:Y:S02]  /*3f40*/  F2FP.BF16.F32.PACK_AB R44, R169, R46 ;  /* 0x0000002ea92c723e */ /* 0x000fe400000010ff */
[----:B------:R-:W-:Y:S02]  /*3f50*/  F2FP.BF16.F32.PACK_AB R47, R96, R127 ;  /* 0x0000007f602f723e */ /* 0x000fe400000010ff */
[----:B------:R-:W-:-:S07]  /*3f60*/  MOV R46, R174 ;  /* 0x000000ae002e7202 */ /* 0x000fce0000000f00 */
.L_x_476:
[----:B------:R-:W-:Y:S05]  /*3f70*/  BSYNC B3 ;  /* 0x0000000000037941 */ /* 0x000fea0003800000 */
.L_x_475:
[----:B--2---:R2:W-:Y:S02]  /*3f80*/  STG.E.128 desc[UR60][R50.64+0x40], R44 ;  /* 0x0000402c32007986 */ /* 0x0045e4000c101d3c */
.L_x_474:
[----:B------:R-:W-:Y:S05]  /*3f90*/  BSYNC B2 ;  /* 0x0000000000027941 */ /* 0x000fea0003800000 */
.L_x_473:
[----:B------:R-:W-:Y:S01]  /*3fa0*/  ISETP.NE.AND P3, PT, R35, RZ, PT ;  /* 0x000000ff2300720c */ /* 0x000fe20003f65270 */
[----:B------:R-:W-:-:S12]  /*3fb0*/  BSSY B2, `(.L_x_477) ;  /* 0x0000036000027945 */ /* 0x000fd80003800000 */
[----:B------:R-:W-:Y:S05]  /*3fc0*/  @!P3 BRA `(.L_x_478) ;  /* 0x0000000000d0b947 */ /* 0x000fea0003800000 */
[----:B-12---:R1:W2:Y:S01]  /*3fd0*/  LDS.128 R44, [R40+0x24800] ;  /* 0x02480000282c7984 */ /* 0x0062a20000000c00 */
        /* <DEDUP_REMOVED lines=49> */
.L_x_480:
[----:B------:R-:W-:Y:S05]  /*42f0*/  BSYNC B3 ;  /* 0x0000000000037941 */ /* 0x000fea0003800000 */
.L_x_479:
[----:B--2---:R3:W-:Y:S02]  /*4300*/  STG.E.128 desc[UR60][R50.64+0x80], R44 ;  /* 0x0000802c32007986 */ /* 0x0047e4000c101d3c */
.L_x_478:
[----:B------:R-:W-:Y:S05]  /*4310*/  BSYNC B2 ;  /* 0x0000000000027941 */ /* 0x000fea0003800000 */
.L_x_477:
[----:B------:R-:W-:Y:S01]  /*4320*/  ISETP.NE.AND P3, PT, R36, RZ, PT ;  /* 0x000000ff2400720c */ /* 0x000fe20003f65270 */
[----:B------:R-:W-:-:S12]  /*4330*/  BSSY B2, `(.L_x_481) ;  /* 0x0000037000027945 */ /* 0x000fd80003800000 */
[----:B------:R-:W-:Y:S05]  /*4340*/  @!P3 BRA `(.L_x_482) ;  /* 0x0000000000d4b947 */ /* 0x000fea0003800000 */
[----:B-123--:R1:W2:Y:S01]  /*4350*/  LDS.128 R44, [R41+0x24800] ;  /* 0x02480000292c7984 */ /* 0x00e2a20000000c00 */
[----:B------:R-:W-:Y:S01]  /*4360*/  VIADD R88, R16, 0x30 ;  /* 0x0000003010587836 */ /* 0x000fe20000000000 */
[----:B------:R-:W-:Y:S04]  /*4370*/  BSSY B3, `(.L_x_483) ;  /* 0x0000031000037945 */ /* 0x000fe80003800000 */
[----:B------:R-:W-:-:S13]  /*4380*/  ISETP.GE.AND P3, PT, R88, R101, PT ;  /* 0x000000655800720c */ /* 0x000fda0003f66270 */
[----:B-1----:R-:W-:Y:S05]  /*4390*/  @P3 BRA `(.L_x_484) ;  /* 0x0000000000b83947 */ /* 0x002fea0003800000 */
[--C-:B------:R-:W-:Y:S02]  /*43a0*/  SHF.R.U64 R86, R86, 0x10, R87.reuse ;  /* 0x0000001056567819 */ /* 0x100fe40000001257 */
[----:B------:R-:W-:Y:S02]  /*43b0*/  SHF.R.U32.HI R87, RZ, 0x10, R87 ;  /* 0x00000010ff577819 */ /* 0x000fe40000011657 */
[--C-:B------:R-:W-:Y:S02]  /*43c0*/  SHF.R.U32.HI R88, RZ, 0x10, R85.reuse ;  /* 0x00000010ff587819 */ /* 0x100fe40000011655 */
[----:B------:R-:W-:Y:S01]  /*43d0*/  SHF.R.U64 R89, R84, 0x10, R85 ;  /* 0x0000001054597819 */ /* 0x000fe20000001255 */
[----:B--2---:R-:W-:Y:S01]  /*43e0*/  IMAD.U32 R84, R46, 0x10000, RZ ;  /* 0x000100002e547824 */ /* 0x004fe200078e00ff */
[----:B------:R-:W-:Y:S02]  /*43f0*/  PRMT R192, R192, 0x5410, R87 ;  /* 0x00005410c0c07816 */ /* 0x000fe40000000057 */
[----:B------:R-:W-:Y:S01]  /*4400*/  PRMT R187, R187, 0x5410, R88 ;  /* 0x00005410bbbb7816 */ /* 0x000fe20000000058 */
[----:B------:R-:W-:Y:S01]  /*4410*/  IMAD.U32 R88, R45, 0x10000, RZ ;  /* 0x000100002d587824 */ /* 0x000fe200078e00ff */
[----:B------:R-:W-:Y:S01]  /*4420*/  PRMT R191, R191, 0x5410, R86 ;  /* 0x00005410bfbf7816 */ /* 0x000fe20000000056 */
[----:B------:R-:W-:Y:S01]  /*4430*/  IMAD.U32 R86, R192, 0x10000, RZ ;  /* 0x00010000c0567824 */ /* 0x000fe200078e00ff */
[----:B------:R-:W-:-:S02]  /*4440*/  LOP3.LUT R85, R46, 0xffff0000, RZ, 0xc0, !PT ;  /* 0xffff00002e557812 */ /* 0x000fc400078ec0ff */
[----:B------:R-:W-:Y:S01]  /*4450*/  PRMT R186, R186, 0x5410, R89 ;  /* 0x00005410baba7816 */ /* 0x000fe20000000059 */
[----:B------:R-:W-:Y:S01]  /*4460*/  IMAD.U32 R89, R187, 0x10000, RZ ;  /* 0x00010000bb597824 */ /* 0x000fe200078e00ff */
[----:B------:R-:W-:Y:S01]  /*4470*/  LOP3.LUT R87, R45, 0xffff0000, RZ, 0xc0, !PT ;  /* 0xffff00002d577812 */ /* 0x000fe200078ec0ff */
[----:B------:R-:W-:Y:S01]  /*4480*/  FMUL.FTZ R99, R85, R86 ;  /* 0x0000005655637220 */ /* 0x000fe20000410000 */
[----:B------:R-:W-:Y:S01]  /*4490*/  LOP3.LUT R91, R191, 0xffff0000, RZ, 0xc0, !PT ;  /* 0xffff0000bf5b7812 */ /* 0x000fe200078ec0ff */
[----:B------:R-:W-:Y:S01]  /*44a0*/  IMAD.U32 R45, R44, 0x10000, RZ ;  /* 0x000100002c2d7824 */ /* 0x000fe200078e00ff */
[----:B------:R-:W-:Y:S01]  /*44b0*/  LOP3.LUT R90, R186, 0xffff0000, RZ, 0xc0, !PT ;  /* 0xffff0000ba5a7812 */ /* 0x000fe200078ec0ff */
[----:B------:R-:W-:Y:S01]  /*44c0*/  FMUL.FTZ R85, R85, R89 ;  /* 0x0000005955557220 */ /* 0x000fe20000410000 */
[----:B------:R-:W-:Y:S01]  /*44d0*/  LOP3.LUT R46, R47, 0xffff0000, RZ, 0xc0, !PT ;  /* 0xffff00002f2e7812 */ /* 0x000fe200078ec0ff */
[----:B------:R-:W-:Y:S01]  /*44e0*/  FMUL.FTZ R97, R87, R91 ;  /* 0x0000005b57617220 */ /* 0x000fe20000410000 */
[----:B------:R-:W-:Y:S01]  /*44f0*/  LOP3.LUT R192, R192, 0xffff0000, RZ, 0xc0, !PT ;  /* 0xffff0000c0c07812 */ /* 0x000fe200078ec0ff */
[----:B------:R-:W-:Y:S01]  /*4500*/  IMAD.U32 R191, R191, 0x10000, RZ ;  /* 0x00010000bfbf7824 */ /* 0x000fe200078e00ff */
[----:B------:R-:W-:Y:S01]  /*4510*/  LOP3.LUT R187, R187, 0xffff0000, RZ, 0xc0, !PT ;  /* 0xffff0000bbbb7812 */ /* 0x000fe200078ec0ff */
[----:B------:R-:W-:Y:S01]  /*4520*/  FMUL.FTZ R96, R87, R90 ;  /* 0x0000005a57607220 */ /* 0x000fe20000410000 */
[----:B------:R-:W-:Y:S01]  /*4530*/  LOP3.LUT R44, R44, 0xffff0000, RZ, 0xc0, !PT ;  /* 0xffff00002c2c7812 */ /* 0x000fe200078ec0ff */
[----:B------:R-:W-:Y:S01]  /*4540*/  FFMA.FTZ R89, R84, R89, -R99 ;  /* 0x0000005954597223 */ /* 0x000fe20000010863 */
[----:B------:R-:W-:-:S02]  /*4550*/  IMAD.U32 R186, R186, 0x10000, RZ ;  /* 0x00010000baba7824 */ /* 0x000fc400078e00ff */
[----:B------:R-:W-:Y:S01]  /*4560*/  FFMA.FTZ R84, R84, R86, R85 ;  /* 0x0000005654547223 */ /* 0x000fe20000010055 */
[C---:B------:R-:W-:Y:S01]  /*4570*/  FMUL.FTZ R86, R46.reuse, R192 ;  /* 0x000000c02e567220 */ /* 0x040fe20000410000 */
[----:B------:R-:W-:Y:S01]  /*4580*/  FMUL.FTZ R85, R46, R187 ;  /* 0x000000bb2e557220 */ /* 0x000fe20000410000 */
[----:B------:R-:W-:Y:S01]  /*4590*/  FFMA.FTZ R87, R88, R90, -R97 ;  /* 0x0000005a58577223 */ /* 0x000fe20000010861 */
[----:B------:R-:W-:Y:S01]  /*45a0*/  FMUL.FTZ R46, R44, R191 ;  /* 0x000000bf2c2e7220 */ /* 0x000fe20000410000 */
[----:B------:R-:W-:Y:S01]  /*45b0*/  FFMA.FTZ R88, R88, R91, R96 ;  /* 0x0000005b58587223 */ /* 0x000fe20000010060 */
[-C--:B------:R-:W-:Y:S01]  /*45c0*/  FMUL.FTZ R44, R44, R186.reuse ;  /* 0x000000ba2c2c7220 */ /* 0x080fe20000410000 */
[----:B------:R-:W-:Y:S02]  /*45d0*/  IMAD.U32 R47, R47, 0x10000, RZ ;  /* 0x000100002f2f7824 */ /* 0x000fe400078e00ff */
[C---:B------:R-:W-:Y:S01]  /*45e0*/  FFMA.FTZ R46, R45.reuse, R186, -R46 ;  /* 0x000000ba2d2e7223 */ /* 0x040fe2000001082e */
[----:B------:R-:W-:Y:S01]  /*45f0*/  F2FP.BF16.F32.PACK_AB R84, R84, R89 ;  /* 0x000000595454723e */ /* 0x000fe200000010ff */
[----:B------:R-:W-:Y:S01]  /*4600*/  FFMA.FTZ R45, R45, R191, R44 ;  /* 0x000000bf2d2d7223 */ /* 0x000fe2000001002c */
[C---:B------:R-:W-:Y:S01]  /*4610*/  FFMA.FTZ R86, R47.reuse, R187, -R86 ;  /* 0x000000bb2f567223 */ /* 0x040fe20000010856 */
[----:B------:R-:W-:Y:S01]  /*4620*/  FFMA.FTZ R85, R47, R192, R85 ;  /* 0x000000c02f557223 */ /* 0x000fe20000010055 */
[----:B------:R-:W-:-:S02]  /*4630*/  F2FP.BF16.F32.PACK_AB R87, R88, R87 ;  /* 0x000000575857723e */ /* 0x000fc400000010ff */
[----:B------:R-:W-:Y:S01]  /*4640*/  F2FP.BF16.F32.PACK_AB R44, R45, R46 ;  /* 0x0000002e2d2c723e */ /* 0x000fe200000010ff */
[----:B------:R-:W-:Y:S01]  /*4650*/  IMAD.MOV.U32 R46, RZ, RZ, R84 ;  /* 0x000000ffff2e7224 */ /* 0x000fe200078e0054 */
[----:B------:R-:W-:Y:S01]  /*4660*/  F2FP.BF16.F32.PACK_AB R47, R85, R86 ;  /* 0x00000056552f723e */ /* 0x000fe200000010ff */
[----:B------:R-:W-:-:S07]  /*4670*/  IMAD.MOV.U32 R45, RZ, RZ, R87 ;  /* 0x000000ffff2d7224 */ /* 0x000fce00078e0057 */
.L_x_484:
[----:B------:R-:W-:Y:S05]  /*4680*/  BSYNC B3 ;  /* 0x0000000000037941 */ /* 0x000fea0003800000 */
.L_x_483:
[----:B--2---:R4:W-:Y:S02]  /*4690*/  STG.E.128 desc[UR60][R50.64+0xc0], R44 ;  /* 0x0000c02c32007986 */ /* 0x0049e4000c101d3c */
.L_x_482:
[----:B------:R-:W-:Y:S05]  /*46a0*/  BSYNC B2 ;  /* 0x0000000000027941 */ /* 0x000fea0003800000 */
.L_x_481:
[----:B------:R-:W-:Y:S01]  /*46b0*/  ISETP.NE.AND P3, PT, R37, RZ, PT ;  /* 0x000000ff2500720c */ /* 0x000fe20003f65270 */
[----:B------:R-:W-:-:S12]  /*46c0*/  BSSY B2, `(.L_x_485) ;  /* 0x0000036000027945 */ /* 0x000fd80003800000 */
[----:B------:R-:W-:Y:S05]  /*46d0*/  @!P3 BRA `(.L_x_486) ;  /* 0x0000000000d0b947 */ /* 0x000fea0003800000 */
[----:B-1234-:R1:W2:Y:S01]  /*46e0*/  LDS.128 R44, [R40+0x28000] ;  /* 0x02800000282c7984 */ /* 0x01e2a20000000c00 */
[----:B------:R-:W-:Y:S01]  /*46f0*/  VIADD R84, R16, 0x40 ;  /* 0x0000004010547836 */ /* 0x000fe20000000000 */
[----:B------:R-:W-:Y:S04]  /*4700*/  BSSY B3, `(.L_x_487) ;  /* 0x0000030000037945 */ /* 0x000fe80003800000 */
[----:B------:R-:W-:-:S13]  /*4710*/  ISETP.GE.AND P3, PT, R84, R101, PT ;  /* 0x000000655400720c */ /* 0x000fda0003f66270 */
[----:B-1----:R-:W-:Y:S05]  /*4720*/  @P3 BRA `(.L_x_488) ;  /* 0x0000000000b43947 */ /* 0x002fea0003800000 */
[----:B------:R-:W-:Y:S02]  /*4730*/  SHF.R.U64 R85, R82, 0x10, R83 ;  /* 0x0000001052557819 */ /* 0x000fe40000001253 */
[----:B------:R-:W-:Y:S01]  /*4740*/  SHF.R.U64 R87, R80, 0x10, R81 ;  /* 0x0000001050577819 */ /* 0x000fe20000001251 */
[----:B--2---:R-:W-:Y:S01]  /*4750*/  IMAD.U32 R80, R46, 0x10000, RZ ;  /* 0x000100002e507824 */ /* 0x004fe200078e00ff */
        /* <DEDUP_REMOVED lines=9> */
[----:B------:R-:W-:Y:S01]  /*47f0*/  LOP3.LUT R82, R45, 0xffff0000, RZ, 0xc0, !PT ;  /* 0xffff00002d527812 */ /* 0x000fe200078ec0ff */
[----:B------:R-:W-:Y:S01]  /*4800*/  IMAD.U32 R85, R183, 0x10000, RZ ;  /* 0x00010000b7557824 */ /* 0x000fe200078e00ff */
[----:B------:R-:W-:Y:S01]  /*4810*/  LOP3.LUT R86, R184, 0xffff0000, RZ, 0xc0, !PT ;  /* 0xffff0000b8567812 */ /* 0x000fe200078ec0ff */
[C---:B------:R-:W-:Y:S01]  /*4820*/  FMUL.FTZ R91, R81.reuse, R87 ;  /* 0x00000057515b7220 */ /* 0x040fe20000410000 */
[----:B------:R-:W-:Y:S01]  /*4830*/  LOP3.LUT R84, R182, 0xffff0000, RZ, 0xc0, !PT ;  /* 0xffff0000b6547812 */ /* 0x000fe200078ec0ff */
[----:B------:R-:W-:Y:S01]  /*4840*/  FMUL.FTZ R81, R81, R85 ;  /* 0x0000005551517220 */ /* 0x000fe20000410000 */
[----:B------:R-:W-:Y:S01]  /*4850*/  LOP3.LUT R46, R47, 0xffff0000, RZ, 0xc0, !PT ;  /* 0xffff00002f2e7812 */ /* 0x000fe200078ec0ff */
[C---:B------:R-:W-:Y:S01]  /*4860*/  FMUL.FTZ R88, R82.reuse, R86 ;  /* 0x0000005652587220 */ /* 0x040fe20000410000 */
[----:B------:R-:W-:Y:S01]  /*4870*/  LOP3.LUT R185, R185, 0xffff0000, RZ, 0xc0, !PT ;  /* 0xffff0000b9b97812 */ /* 0x000fe200078ec0ff */
[----:B------:R-:W-:Y:S01]  /*4880*/  FMUL.FTZ R89, R82, R84 ;  /* 0x0000005452597220 */ /* 0x000fe20000410000 */
[----:B------:R-:W-:Y:S01]  /*4890*/  LOP3.LUT R183, R183, 0xffff0000, RZ, 0xc0, !PT ;  /* 0xffff0000b7b77812 */ /* 0x000fe200078ec0ff */
[----:B------:R-:W-:Y:S01]  /*48a0*/  IMAD.U32 R184, R184, 0x10000, RZ ;  /* 0x00010000b8b87824 */ /* 0x000fe200078e00ff */
[----:B------:R-:W-:Y:S01]  /*48b0*/  LOP3.LUT R82, R44, 0xffff0000, RZ, 0xc0, !PT ;  /* 0xffff00002c527812 */ /* 0x000fe200078ec0ff */
[----:B------:R-:W-:-:S02]  /*48c0*/  IMAD.U32 R182, R182, 0x10000, RZ ;  /* 0x00010000b6b67824 */ /* 0x000fc400078e00ff */
[C---:B------:R-:W-:Y:S01]  /*48d0*/  FFMA.FTZ R89, R83.reuse, R86, R89 ;  /* 0x0000005653597223 */ /* 0x040fe20000010059 */
[----:B------:R-:W-:Y:S02]  /*48e0*/  IMAD.U32 R45, R44, 0x10000, RZ ;  /* 0x000100002c2d7824 */ /* 0x000fe400078e00ff */
[----:B------:R-:W-:Y:S01]  /*48f0*/  FFMA.FTZ R44, R83, R84, -R88 ;  /* 0x00000054532c7223 */ /* 0x000fe20000010858 */
[C---:B------:R-:W-:Y:S01]  /*4900*/  FFMA.FTZ R91, R80.reuse, R85, -R91 ;  /* 0x00000055505b7223 */ /* 0x040fe2000001085b */
[----:B------:R-:W-:Y:S01]  /*4910*/  FFMA.FTZ R80, R80, R87, R81 ;  /* 0x0000005750507223 */ /* 0x000fe20000010051 */
[C---:B------:R-:W-:Y:S01]  /*4920*/  FMUL.FTZ R84, R46.reuse, R185 ;  /* 0x000000b92e547220 */ /* 0x040fe20000410000 */
[----:B------:R-:W-:Y:S01]  /*4930*/  FMUL.FTZ R86, R46, R183 ;  /* 0x000000b72e567220 */ /* 0x000fe20000410000 */
[----:B------:R-:W-:Y:S02]  /*4940*/  IMAD.U32 R47, R47, 0x10000, RZ ;  /* 0x000100002f2f7824 */ /* 0x000fe400078e00ff */
[C---:B------:R-:W-:Y:S01]  /*4950*/  FMUL.FTZ R46, R82.reuse, R184 ;  /* 0x000000b8522e7220 */ /* 0x040fe20000410000 */
[-C--:B------:R-:W-:Y:S01]  /*4960*/  FMUL.FTZ R81, R82, R182.reuse ;  /* 0x000000b652517220 */ /* 0x080fe20000410000 */
[----:B------:R-:W-:Y:S01]  /*4970*/  F2FP.BF16.F32.PACK_AB R80, R80, R91 ;  /* 0x0000005b5050723e */ /* 0x000fe200000010ff */
[----:B------:R-:W-:Y:S01]  /*4980*/  FFMA.FTZ R84, R47, R183, -R84 ;  /* 0x000000b72f547223 */ /* 0x000fe20000010854 */
[C---:B------:R-:W-:Y:S01]  /*4990*/  FFMA.FTZ R46, R45.reuse, R182, -R46 ;  /* 0x000000b62d2e7223 */ /* 0x040fe2000001082e */
[----:B------:R-:W-:Y:S01]  /*49a0*/  FFMA.FTZ R81, R45, R184, R81 ;  /* 0x000000b82d517223 */ /* 0x000fe20000010051 */
[----:B------:R-:W-:Y:S01]  /*49b0*/  FFMA.FTZ R47, R47, R185, R86 ;  /* 0x000000b92f2f7223 */ /* 0x000fe20000010056 */
[----:B------:R-:W-:-:S03]  /*49c0*/  F2FP.BF16.F32.PACK_AB R45, R89, R44 ;  /* 0x0000002c592d723e */ /* 0x000fc600000010ff */
[----:B------:R-:W-:Y:S01]  /*49d0*/  F2FP.BF16.F32.PACK_AB R44, R81, R46 ;  /* 0x0000002e512c723e */ /* 0x000fe200000010ff */
[----:B------:R-:W-:Y:S01]  /*49e0*/  IMAD.MOV.U32 R46, RZ, RZ, R80 ;  /* 0x000000ffff2e7224 */ /* 0x000fe200078e0050 */
[----:B------:R-:W-:-:S07]  /*49f0*/  F2FP.BF16.F32.PACK_AB R47, R47, R84 ;  /* 0x000000542f2f723e */ /* 0x000fce00000010ff */
.L_x_488:
[----:B------:R-:W-:Y:S05]  /*4a00*/  BSYNC B3 ;  /* 0x0000000000037941 */ /* 0x000fea0003800000 */
.L_x_487:
[----:B--2---:R1:W-:Y:S02]  /*4a10*/  STG.E.128 desc[UR60][R50.64+0x100], R44 ;  /* 0x0001002c32007986 */ /* 0x0043e4000c101d3c */
.L_x_486:
[----:B------:R-:W-:Y:S05]  /*4a20*/  BSYNC B2 ;  /* 0x0000000000027941 */ /* 0x000fea0003800000 */
.L_x_485:
[----:B------:R-:W-:-:S13]  /*4a30*/  ISETP.NE.AND P3, PT, R38, RZ, PT ;  /* 0x000000ff2600720c */ /* 0x000fda0003f65270 */
[----:B------:R-:W-:Y:S05]  /*4a40*/  @!P3 BRA `(.L_x_468) ;  /* 0x0000000000d0b947 */ /* 0x000fea0003800000 */
[----:B-1234-:R1:W2:Y:S01]  /*4a50*/  LDS.128 R44, [R41+0x28000] ;  /* 0x02800000292c7984 */ /* 0x01e2a20000000c00 */
[----:B------:R-:W-:Y:S01]  /*4a60*/  VIADD R80, R16, 0x50 ;  /* 0x0000005010507836 */ /* 0x000fe20000000000 */
[----:B------:R-:W-:Y:S04]  /*4a70*/  BSSY B2, `(.L_x_489) ;  /* 0x0000030000027945 */ /* 0x000fe80003800000 */
[----:B------:R-:W-:-:S13]  /*4a80*/  ISETP.GE.AND P3, PT, R80, R101, PT ;  /* 0x000000655000720c */ /* 0x000fda0003f66270 */
[----:B-1----:R-:W-:Y:S05]  /*4a90*/  @P3 BRA `(.L_x_490) ;  /* 0x0000000000b43947 */ /* 0x002fea0003800000 */
[----:B------:R-:W-:Y:S02]  /*4aa0*/  SHF.R.U64 R81, R78, 0x10, R79 ;  /* 0x000000104e517819 */ /* 0x000fe4000000124f */
[----:B------:R-:W-:Y:S02]  /*4ab0*/  SHF.R.U64 R83, R76, 0x10, R77 ;  /* 0x000000104c537819 */ /* 0x000fe4000000124d */
[----:B------:R-:W-:Y:S02]  /*4ac0*/  SHF.R.U32.HI R78, RZ, 0x10, R79 ;  /* 0x00000010ff4e7819 */ /* 0x000fe4000001164f */
[----:B------:R-:W-:Y:S01]  /*4ad0*/  SHF.R.U32.HI R80, RZ, 0x10, R77 ;  /* 0x00000010ff507819 */ /* 0x000fe2000001164d */
[----:B--2---:R-:W-:Y:S01]  /*4ae0*/  IMAD.U32 R77, R46, 0x10000, RZ ;  /* 0x000100002e4d7824 */ /* 0x004fe200078e00ff */
        /* <DEDUP_REMOVED lines=9> */
[----:B------:R-:W-:Y:S01]  /*4b80*/  IMAD.U32 R166, R166, 0x10000, RZ ;  /* 0x00010000a6a67824 */ /* 0x000fe200078e00ff */
[----:B------:R-:W-:Y:S01]  /*4b90*/  LOP3.LUT R79, R46, 0xffff0000, RZ, 0xc0, !PT ;  /* 0xffff00002e4f7812 */ /* 0x000fe200078ec0ff */
[C---:B------:R-:W-:Y:S01]  /*4ba0*/  IMAD.U32 R46, R47.reuse, 0x10000, RZ ;  /* 0x000100002f2e7824 */ /* 0x040fe200078e00ff */
[----:B------:R-:W-:Y:S01]  /*4bb0*/  LOP3.LUT R76, R47, 0xffff0000, RZ, 0xc0, !PT ;  /* 0xffff00002f4c7812 */ /* 0x000fe200078ec0ff */
[----:B------:R-:W-:Y:S01]  /*4bc0*/  FMUL.FTZ R86, R78, R81 ;  /* 0x000000514e567220 */ /* 0x000fe20000410000 */
[----:B------:R-:W-:-:S02]  /*4bd0*/  IMAD.U32 R47, R45, 0x10000, RZ ;  /* 0x000100002d2f7824 */ /* 0x000fc400078e00ff */
[----:B------:R-:W-:Y:S01]  /*4be0*/  FMUL.FTZ R78, R78, R80 ;  /* 0x000000504e4e7220 */ /* 0x000fe20000410000 */
[----:B------:R-:W-:Y:S01]  /*4bf0*/  FMUL.FTZ R88, R79, R84 ;  /* 0x000000544f587220 */ /* 0x000fe20000410000 */
[----:B------:R-:W-:Y:S01]  /*4c00*/  LOP3.LUT R167, R167, 0xffff0000, RZ, 0xc0, !PT ;  /* 0xffff0000a7a77812 */ /* 0x000fe200078ec0ff */
[C---:B------:R-:W-:Y:S02]  /*4c10*/  IMAD.U32 R45, R44.reuse, 0x10000, RZ ;  /* 0x000100002c2d7824 */ /* 0x040fe400078e00ff */
[----:B------:R-:W-:Y:S01]  /*4c20*/  FFMA.FTZ R81, R47, R81, R78 ;  /* 0x000000512f517223 */ /* 0x000fe2000001004e */
[-C--:B------:R-:W-:Y:S01]  /*4c30*/  FMUL.FTZ R78, R79, R82.reuse ;  /* 0x000000524f4e7220 */ /* 0x080fe20000410000 */
[----:B------:R-:W-:Y:S01]  /*4c40*/  LOP3.LUT R165, R165, 0xffff0000, RZ, 0xc0, !PT ;  /* 0xffff0000a5a57812 */ /* 0x000fe200078ec0ff */
[C---:B------:R-:W-:Y:S01]  /*4c50*/  FFMA.FTZ R88, R77.reuse, R82, -R88 ;  /* 0x000000524d587223 */ /* 0x040fe20000010858 */
[----:B------:R-:W-:Y:S01]  /*4c60*/  LOP3.LUT R44, R44, 0xffff0000, RZ, 0xc0, !PT ;  /* 0xffff00002c2c7812 */ /* 0x000fe200078ec0ff */
[----:B------:R-:W-:Y:S01]  /*4c70*/  FFMA.FTZ R77, R77, R84, R78 ;  /* 0x000000544d4d7223 */ /* 0x000fe2000001004e */
[----:B------:R-:W-:-:S02]  /*4c80*/  IMAD.U32 R164, R164, 0x10000, RZ ;  /* 0x00010000a4a47824 */ /* 0x000fc400078e00ff */
[C---:B------:R-:W-:Y:S01]  /*4c90*/  FMUL.FTZ R79, R76.reuse, R167 ;  /* 0x000000a74c4f7220 */ /* 0x040fe20000410000 */
[-C--:B------:R-:W-:Y:S01]  /*4ca0*/  FMUL.FTZ R78, R76, R165.reuse ;  /* 0x000000a54c4e7220 */ /* 0x080fe20000410000 */
[----:B------:R-:W-:Y:S01]  /*4cb0*/  FFMA.FTZ R86, R47, R80, -R86 ;  /* 0x000000502f567223 */ /* 0x000fe20000010856 */
[C---:B------:R-:W-:Y:S01]  /*4cc0*/  FMUL.FTZ R76, R44.reuse, R166 ;  /* 0x000000a62c4c7220 */ /* 0x040fe20000410000 */
[-C--:B------:R-:W-:Y:S01]  /*4cd0*/  FMUL.FTZ R47, R44, R164.reuse ;  /* 0x000000a42c2f7220 */ /* 0x080fe20000410000 */
[C---:B------:R-:W-:Y:S01]  /*4ce0*/  FFMA.FTZ R79, R46.reuse, R165, -R79 ;  /* 0x000000a52e4f7223 */ /* 0x040fe2000001084f */
[----:B------:R-:W-:Y:S01]  /*4cf0*/  FFMA.FTZ R78, R46, R167, R78 ;  /* 0x000000a72e4e7223 */ /* 0x000fe2000001004e */
[C---:B------:R-:W-:Y:S01]  /*4d00*/  FFMA.FTZ R76, R45.reuse, R164, -R76 ;  /* 0x000000a42d4c7223 */ /* 0x040fe2000001084c */
[----:B------:R-:W-:Y:S01]  /*4d10*/  FFMA.FTZ R47, R45, R166, R47 ;  /* 0x000000a62d2f7223 */ /* 0x000fe2000001002f */
[----:B------:R-:W-:Y:S02]  /*4d20*/  F2FP.BF16.F32.PACK_AB R45, R81, R86 ;  /* 0x00000056512d723e */ /* 0x000fe400000010ff */
[----:B------:R-:W-:-:S02]  /*4d30*/  F2FP.BF16.F32.PACK_AB R78, R78, R79 ;  /* 0x0000004f4e4e723e */ /* 0x000fc400000010ff */
[----:B------:R-:W-:Y:S02]  /*4d40*/  F2FP.BF16.F32.PACK_AB R44, R47, R76 ;  /* 0x0000004c2f2c723e */ /* 0x000fe400000010ff */
[----:B------:R-:W-:Y:S01]  /*4d50*/  F2FP.BF16.F32.PACK_AB R46, R77, R88 ;  /* 0x000000584d2e723e */ /* 0x000fe200000010ff */
[----:B------:R-:W-:-:S07]  /*4d60*/  IMAD.MOV.U32 R47, RZ, RZ, R78 ;  /* 0x000000ffff2f7224 */ /* 0x000fce00078e004e */
.L_x_490:
[----:B------:R-:W-:Y:S05]  /*4d70*/  BSYNC B2 ;  /* 0x0000000000027941 */ /* 0x000fea0003800000 */
.L_x_489:
[----:B--2---:R1:W-:Y:S02]  /*4d80*/  STG.E.128 desc[UR60][R50.64+0x140], R44 ;  /* 0x0001402c32007986 */ /* 0x0043e4000c101d3c */
.L_x_468:
[----:B------:R-:W-:Y:S05]  /*4d90*/  BSYNC B1 ;  /* 0x0000000000017941 */ /* 0x000fea0003800000 */
.L_x_467:
[----:B------:R-:W-:Y:S05]  /*4da0*/  @P4 BRA `(.L_x_491) ;  /* 0x0000005400884947 */ /* 0x000fea0003800000 */
[----:B------:R-:W-:Y:S01]  /*4db0*/  ISETP.NE.AND P3, PT, R30, RZ, PT ;  /* 0x000000ff1e00720c */ /* 0x000fe20003f65270 */
[----:B------:R-:W-:-:S12]  /*4dc0*/  BSSY B1, `(.L_x_492) ;  /* 0x0000036000017945 */ /* 0x000fd80003800000 */
[----:B------:R-:W-:Y:S05]  /*4dd0*/  @!P3 BRA `(.L_x_493) ;  /* 0x0000000000d0b947 */ /* 0x000fea0003800000 */
[----:B-1234-:R1:W2:Y:S01]  /*4de0*/  LDS.128 R44, [R40+0x23000] ;  /* 0x02300000282c7984 */ /* 0x01e2a20000000c00 */
[----:B------:R-:W-:Y:S01]  /*4df0*/  ISETP.GE.AND P3, PT, R16, R101, PT ;  /* 0x000000651000720c */ /* 0x000fe20003f66270 */
[----:B------:R-:W-:-:S12]  /*4e00*/  BSSY B2, `(.L_x_494) ;  /* 0x0000030000027945 */ /* 0x000fd80003800000 */
[----:B-1----:R-:W-:Y:S05]  /*4e10*/  @P3 BRA `(.L_x_495) ;  /* 0x0000000000b83947 */ /* 0x002fea0003800000 */
[--C-:B------:R-:W-:Y:S01]  /*4e20*/  SHF.R.U64 R77, R74, 0x10, R75.reuse ;  /* 0x000000104a4d7819 */ /* 0x100fe2000000124b */
[----:B--2---:R-:W-:Y:S01]  /*4e30*/  IMAD.U32 R50, R46, 0x10000, RZ ;  /* 0x000100002e327824 */ /* 0x004fe200078e00ff */
[----:B------:R-:W-:Y:S02]  /*4e40*/  SHF.R.U32.HI R74, RZ, 0x10, R75 ;  /* 0x00000010ff4a7819 */ /* 0x000fe4000001164b */
[--C-:B------:R-:W-:Y:S02]  /*4e50*/  SHF.R.U32.HI R76, RZ, 0x10, R73.reuse ;  /* 0x00000010ff4c7819 */ /* 0x100fe40000011649 */
[----:B------:R-:W-:Y:S01]  /*4e60*/  SHF.R.U64 R79, R72, 0x10, R73 ;  /* 0x00000010484f7819 */ /* 0x000fe20000001249 */
[----:B------:R-:W-:Y:S01]  /*4e70*/  IMAD.U32 R72, R47, 0x10000, RZ ;  /* 0x000100002f487824 */ /* 0x000fe200078e00ff */
[----:B------:R-:W-:Y:S02]  /*4e80*/  PRMT R181, R181, 0x5410, R74 ;  /* 0x00005410b5b57816 */ /* 0x000fe4000000004a */
[----:B------:R-:W-:-:S02]  /*4e90*/  PRMT R163, R163, 0x5410, R76 ;  /* 0x00005410a3a37816 */ /* 0x000fc4000000004c */
[----:B------:R-:W-:Y:S01]  /*4ea0*/  PRMT R180, R180, 0x5410, R77 ;  /* 0x00005410b4b47816 */ /* 0x000fe2000000004d */
[----:B------:R-:W-:Y:S01]  /*4eb0*/  IMAD.U32 R77, R181, 0x10000, RZ ;  /* 0x00010000b54d7824 */ /* 0x000fe200078e00ff */
[----:B------:R-:W-:Y:S01]  /*4ec0*/  LOP3.LUT R51, R46, 0xffff0000, RZ, 0xc0, !PT ;  /* 0xffff00002e337812 */ /* 0x000fe200078ec0ff */
[----:B------:R-:W-:Y:S01]  /*4ed0*/  IMAD.U32 R75, R163, 0x10000, RZ ;  /* 0x00010000a34b7824 */ /* 0x000fe200078e00ff */
[----:B------:R-:W-:Y:S01]  /*4ee0*/  LOP3.LUT R73, R47, 0xffff0000, RZ, 0xc0, !PT ;  /* 0xffff00002f497812 */ /* 0x000fe200078ec0ff */
[----:B------:R-:W-:Y:S01]  /*4ef0*/  IMAD.U32 R46, R45, 0x10000, RZ ;  /* 0x000100002d2e7824 */ /* 0x000fe200078e00ff */
[----:B------:R-:W-:Y:S01]  /*4f00*/  PRMT R162, R162, 0x5410, R79 ;  /* 0x00005410a2a27816 */ /* 0x000fe2000000004f */
[----:B------:R-:W-:Y:S01]  /*4f10*/  FMUL.FTZ R81, R51, R77 ;  /* 0x0000004d33517220 */ /* 0x000fe20000410000 */
[----:B------:R-:W-:Y:S01]  /*4f20*/  LOP3.LUT R47, R45, 0xffff0000, RZ, 0xc0, !PT ;  /* 0xffff00002d2f7812 */ /* 0x000fe200078ec0ff */
[-C--:B------:R-:W-:Y:S01]  /*4f30*/  FMUL.FTZ R51, R51, R75.reuse ;  /* 0x0000004b33337220 */ /* 0x080fe20000410000 */
[----:B------:R-:W-:Y:S01]  /*4f40*/  LOP3.LUT R76, R180, 0xffff0000, RZ, 0xc0, !PT ;  /* 0xffff0000b44c7812 */ /* 0x000fe200078ec0ff */
[----:B------:R-:W-:Y:S01]  /*4f50*/  IMAD.U32 R45, R44, 0x10000, RZ ;  /* 0x000100002c2d7824 */ /* 0x000fe200078e00ff */
[----:B------:R-:W-:Y:S01]  /*4f60*/  LOP3.LUT R74, R162, 0xffff0000, RZ, 0xc0, !PT ;  /* 0xffff0000a24a7812 */ /* 0x000fe200078ec0ff */
[----:B------:R-:W-:Y:S01]  /*4f70*/  FFMA.FTZ R81, R50, R75, -R81 ;  /* 0x0000004b32517223 */ /* 0x000fe20000010851 */
[----:B------:R-:W-:Y:S01]  /*4f80*/  LOP3.LUT R181, R181, 0xffff0000, RZ, 0xc0, !PT ;  /* 0xffff0000b5b57812 */ /* 0x000fe200078ec0ff */
[----:B------:R-:W-:Y:S01]  /*4f90*/  FMUL.FTZ R79, R47, R76 ;  /* 0x0000004c2f4f7220 */ /* 0x000fe20000410000 */
[----:B------:R-:W-:Y:S01]  /*4fa0*/  LOP3.LUT R163, R163, 0xffff0000, RZ, 0xc0, !PT ;  /* 0xffff0000a3a37812 */ /* 0x000fe200078ec0ff */
[-C--:B------:R-:W-:Y:S01]  /*4fb0*/  FMUL.FTZ R47, R47, R74.reuse ;  /* 0x0000004a2f2f7220 */ /* 0x080fe20000410000 */
[----:B------:R-:W-:Y:S01]  /*4fc0*/  LOP3.LUT R44, R44, 0xffff0000, RZ, 0xc0, !PT ;  /* 0xffff00002c2c7812 */ /* 0x000fe200078ec0ff */
[----:B------:R-:W-:Y:S01]  /*4fd0*/  FFMA.FTZ R79, R46, R74, -R79 ;  /* 0x0000004a2e4f7223 */ /* 0x000fe2000001084f */
[----:B------:R-:W-:-:S02]  /*4fe0*/  IMAD.U32 R180, R180, 0x10000, RZ ;  /* 0x00010000b4b47824 */ /* 0x000fc400078e00ff */
[----:B------:R-:W-:Y:S01]  /*4ff0*/  FFMA.FTZ R50, R50, R77, R51 ;  /* 0x0000004d32327223 */ /* 0x000fe20000010033 */
[----:B------:R-:W-:Y:S02]  /*5000*/  IMAD.U32 R162, R162, 0x10000, RZ ;  /* 0x00010000a2a27824 */ /* 0x000fe400078e00ff */
[C---:B------:R-:W-:Y:S01]  /*5010*/  FMUL.FTZ R51, R73.reuse, R181 ;  /* 0x000000b549337220 */ /* 0x040fe20000410000 */
[-C--:B------:R-:W-:Y:S01]  /*5020*/  FMUL.FTZ R74, R73, R163.reuse ;  /* 0x000000a3494a7220 */ /* 0x080fe20000410000 */
[----:B------:R-:W-:Y:S01]  /*5030*/  FFMA.FTZ R76, R46, R76, R47 ;  /* 0x0000004c2e4c7223 */ /* 0x000fe2000001002f */
[C---:B------:R-:W-:Y:S01]  /*5040*/  FMUL.FTZ R46, R44.reuse, R180 ;  /* 0x000000b42c2e7220 */ /* 0x040fe20000410000 */
[-C--:B------:R-:W-:Y:S01]  /*5050*/  FMUL.FTZ R47, R44, R162.reuse ;  /* 0x000000a22c2f7220 */ /* 0x080fe20000410000 */
[C---:B------:R-:W-:Y:S01]  /*5060*/  FFMA.FTZ R51, R72.reuse, R163, -R51 ;  /* 0x000000a348337223 */ /* 0x040fe20000010833 */
[----:B------:R-:W-:Y:S01]  /*5070*/  FFMA.FTZ R74, R72, R181, R74 ;  /* 0x000000b5484a7223 */ /* 0x000fe2000001004a */
[C---:B------:R-:W-:Y:S01]  /*5080*/  FFMA.FTZ R46, R45.reuse, R162, -R46 ;  /* 0x000000a22d2e7223 */ /* 0x040fe2000001082e */
[----:B------:R-:W-:Y:S01]  /*5090*/  FFMA.FTZ R47, R45, R180, R47 ;  /* 0x000000b42d2f7223 */ /* 0x000fe2000001002f */
[----:B------:R-:W-:-:S02]  /*50a0*/  F2FP.BF16.F32.PACK_AB R50, R50, R81 ;  /* 0x000000513232723e */ /* 0x000fc400000010ff */
[----:B------:R-:W-:Y:S02]  /*50b0*/  F2FP.BF16.F32.PACK_AB R51, R74, R51 ;  /* 0x000000334a33723e */ /* 0x000fe400000010ff */
[----:B------:R-:W-:Y:S01]  /*50c0*/  F2FP.BF16.F32.PACK_AB R44, R47, R46 ;  /* 0x0000002e2f2c723e */ /* 0x000fe200000010ff */
[----:B------:R-:W-:Y:S01]  /*50d0*/  IMAD.MOV.U32 R46, RZ, RZ, R50 ;  /* 0x000000ffff2e7224 */ /* 0x000fe200078e0032 */
[----:B------:R-:W-:Y:S02]  /*50e0*/  F2FP.BF16.F32.PACK_AB R45, R76, R79 ;  /* 0x0000004f4c2d723e */ /* 0x000fe400000010ff */
[----:B------:R-:W-:-:S07]  /*50f0*/  MOV R47, R51 ;  /* 0x00000033002f7202 */ /* 0x000fce0000000f00 */
.L_x_495:
[----:B------:R-:W-:Y:S05]  /*5100*/  BSYNC B2 ;  /* 0x0000000000027941 */ /* 0x000fea0003800000 */
.L_x_494:
[----:B--2---:R1:W-:Y:S02]  /*5110*/  STG.E.128 desc[UR60][R48.64], R44 ;  /* 0x0000002c30007986 */ /* 0x0043e4000c101d3c */
.L_x_493:
[----:B------:R-:W-:Y:S05]  /*5120*/  BSYNC B1 ;  /* 0x0000000000017941 */ /* 0x000fea0003800000 */
.L_x_492:
        /* <DEDUP_REMOVED lines=8> */
[----:B------:R-:W-:Y:S01]  /*51b0*/  SHF.R.U64 R72, R70, 0x10, R71 ;  /* 0x0000001046487819 */ /* 0x000fe20000001247 */
[----:B--2---:R-:W-:Y:S01]  /*51c0*/  IMAD.U32 R50, R46, 0x10000, RZ ;  /* 0x000100002e327824 */ /* 0x004fe200078e00ff */
[----:B------:R-:W-:Y:S01]  /*51d0*/  SHF.R.U64 R73, R68, 0x10, R69 ;  /* 0x0000001044497819 */ /* 0x000fe20000001245 */
[----:B------:R-:W-:Y:S01]  /*51e0*/  IMAD.U32 R68, R47, 0x10000, RZ ;  /* 0x000100002f447824 */ /* 0x000fe200078e00ff */
[----:B------:R-:W-:Y:S02]  /*51f0*/  SHF.R.U32.HI R70, RZ, 0x10, R71 ;  /* 0x00000010ff467819 */ /* 0x000fe40000011647 */
[----:B------:R-:W-:Y:S02]  /*5200*/  SHF.R.U32.HI R74, RZ, 0x10, R69 ;  /* 0x00000010ff4a7819 */ /* 0x000fe40000011645 */
[----:B------:R-:W-:Y:S02]  /*5210*/  PRMT R177, R177, 0x5410, R72 ;  /* 0x00005410b1b17816 */ /* 0x000fe40000000048 */
[----:B------:R-:W-:-:S02]  /*5220*/  PRMT R160, R160, 0x5410, R73 ;  /* 0x00005410a0a07816 */ /* 0x000fc40000000049 */
[----:B------:R-:W-:Y:S02]  /*5230*/  PRMT R179, R179, 0x5410, R70 ;  /* 0x00005410b3b37816 */ /* 0x000fe40000000046 */
[----:B------:R-:W-:Y:S02]  /*5240*/  LOP3.LUT R69, R47, 0xffff0000, RZ, 0xc0, !PT ;  /* 0xffff00002f457812 */ /* 0x000fe400078ec0ff */
[----:B------:R-:W-:Y:S01]  /*5250*/  PRMT R161, R161, 0x5410, R74 ;  /* 0x00005410a1a17816 */ /* 0x000fe2000000004a */
[----:B------:R-:W-:Y:S01]  /*5260*/  IMAD.U32 R73, R179, 0x10000, RZ ;  /* 0x00010000b3497824 */ /* 0x000fe200078e00ff */
[----:B------:R-:W-:Y:S02]  /*5270*/  LOP3.LUT R47, R45, 0xffff0000, RZ, 0xc0, !PT ;  /* 0xffff00002d2f7812 */ /* 0x000fe400078ec0ff */
[----:B------:R-:W-:Y:S01]  /*5280*/  LOP3.LUT R72, R177, 0xffff0000, RZ, 0xc0, !PT ;  /* 0xffff0000b1487812 */ /* 0x000fe200078ec0ff */
[----:B------:R-:W-:Y:S01]  /*5290*/  IMAD.U32 R71, R161, 0x10000, RZ ;  /* 0x00010000a1477824 */ /* 0x000fe200078e00ff */
[----:B------:R-:W-:Y:S01]  /*52a0*/  LOP3.LUT R70, R160, 0xffff0000, RZ, 0xc0, !PT ;  /* 0xffff0000a0467812 */ /* 0x000fe200078ec0ff */
[----:B------:R-:W-:Y:S01]  /*52b0*/  IMAD.U32 R177, R177, 0x10000, RZ ;  /* 0x00010000b1b17824 */ /* 0x000fe200078e00ff */
[----:B------:R-:W-:Y:S01]  /*52c0*/  LOP3.LUT R51, R46, 0xffff0000, RZ, 0xc0, !PT ;  /* 0xffff00002e337812 */ /* 0x000fe200078ec0ff */
[----:B------:R-:W-:-:S02]  /*52d0*/  IMAD.U32 R46, R45, 0x10000, RZ ;  /* 0x000100002d2e7824 */ /* 0x000fc400078e00ff */
[C---:B------:R-:W-:Y:S01]  /*52e0*/  FMUL.FTZ R75, R47.reuse, R72 ;  /* 0x000000482f4b7220 */ /* 0x040fe20000410000 */
[C---:B------:R-:W-:Y:S02]  /*52f0*/  IMAD.U32 R45, R44.reuse, 0x10000, RZ ;  /* 0x000100002c2d7824 */ /* 0x040fe400078e00ff */
[-C--:B------:R-:W-:Y:S01]  /*5300*/  FMUL.FTZ R47, R47, R70.reuse ;  /* 0x000000462f2f7220 */ /* 0x080fe20000410000 */
[----:B------:R-:W-:Y:S01]  /*5310*/  LOP3.LUT R44, R44, 0xffff0000, RZ, 0xc0, !PT ;  /* 0xffff00002c2c7812 */ /* 0x000fe200078ec0ff */
[C---:B------:R-:W-:Y:S01]  /*5320*/  FMUL.FTZ R77, R51.reuse, R73 ;  /* 0x00000049334d7220 */ /* 0x040fe20000410000 */
[-C--:B------:R-:W-:Y:S01]  /*5330*/  FMUL.FTZ R51, R51, R71.reuse ;  /* 0x0000004733337220 */ /* 0x080fe20000410000 */
[----:B------:R-:W-:Y:S01]  /*5340*/  LOP3.LUT R179, R179, 0xffff0000, RZ, 0xc0, !PT ;  /* 0xffff0000b3b37812 */ /* 0x000fe200078ec0ff */
[----:B------:R-:W-:Y:S01]  /*5350*/  IMAD.U32 R160, R160, 0x10000, RZ ;  /* 0x00010000a0a07824 */ /* 0x000fe200078e00ff */
[----:B------:R-:W-:Y:S01]  /*5360*/  LOP3.LUT R161, R161, 0xffff0000, RZ, 0xc0, !PT ;  /* 0xffff0000a1a17812 */ /* 0x000fe200078ec0ff */
[C---:B------:R-:W-:Y:S01]  /*5370*/  FFMA.FTZ R75, R46.reuse, R70, -R75 ;  /* 0x000000462e4b7223 */ /* 0x040fe2000001084b */
[----:B------:R-:W-:Y:S01]  /*5380*/  FFMA.FTZ R72, R46, R72, R47 ;  /* 0x000000482e487223 */ /* 0x000fe2000001002f */
[----:B------:R-:W-:Y:S01]  /*5390*/  FFMA.FTZ R77, R50, R71, -R77 ;  /* 0x00000047324d7223 */ /* 0x000fe2000001084d */
[----:B------:R-:W-:Y:S01]  /*53a0*/  FMUL.FTZ R46, R44, R177 ;  /* 0x000000b12c2e7220 */ /* 0x000fe20000410000 */
[----:B------:R-:W-:Y:S01]  /*53b0*/  FFMA.FTZ R50, R50, R73, R51 ;  /* 0x0000004932327223 */ /* 0x000fe20000010033 */
[-C--:B------:R-:W-:Y:S01]  /*53c0*/  FMUL.FTZ R44, R44, R160.reuse ;  /* 0x000000a02c2c7220 */ /* 0x080fe20000410000 */
[C---:B------:R-:W-:Y:S01]  /*53d0*/  FMUL.FTZ R47, R69.reuse, R179 ;  /* 0x000000b3452f7220 */ /* 0x040fe20000410000 */
[----:B------:R-:W-:Y:S01]  /*53e0*/  FMUL.FTZ R70, R69, R161 ;  /* 0x000000a145467220 */ /* 0x000fe20000410000 */
        /* <DEDUP_REMOVED lines=8> */
[----:B------:R-:W-:Y:S01]  /*5470*/  F2FP.BF16.F32.PACK_AB R47, R70, R47 ;  /* 0x0000002f462f723e */ /* 0x000fe200000010ff */
[----:B------:R-:W-:-:S07]  /*5480*/  IMAD.MOV.U32 R46, RZ, RZ, R50 ;  /* 0x000000ffff2e7224 */ /* 0x000fce00078e0032 */
.L_x_499:
[----:B------:R-:W-:Y:S05]  /*5490*/  BSYNC B2 ;  /* 0x0000000000027941 */ /* 0x000fea0003800000 */
.L_x_498:
[----:B--2---:R1:W-:Y:S02]  /*54a0*/  STG.E.128 desc[UR60][R48.64+0x40], R44 ;  /* 0x0000402c30007986 */ /* 0x0043e4000c101d3c */
.L_x_497:
[----:B------:R-:W-:Y:S05]  /*54b0*/  BSYNC B1 ;  /* 0x0000000000017941 */ /* 0x000fea0003800000 */
.L_x_496:
        /* <DEDUP_REMOVED lines=8> */
[--C-:B------:R-:W-:Y:S01]  /*5540*/  SHF.R.U64 R69, R66, 0x10, R67.reuse ;  /* 0x0000001042457819 */ /* 0x100fe20000001243 */
[----:B--2---:R-:W-:Y:S01]  /*5550*/  IMAD.U32 R50, R46, 0x10000, RZ ;  /* 0x000100002e327824 */ /* 0x004fe200078e00ff */
[----:B------:R-:W-:Y:S02]  /*5560*/  SHF.R.U32.HI R66, RZ, 0x10, R67 ;  /* 0x00000010ff427819 */ /* 0x000fe40000011643 */
[--C-:B------:R-:W-:Y:S02]  /*5570*/  SHF.R.U32.HI R68, RZ, 0x10, R65.reuse ;  /* 0x00000010ff447819 */ /* 0x100fe40000011641 */
[----:B------:R-:W-:Y:S02]  /*5580*/  PRMT R159, R159, 0x5410, R66 ;  /* 0x000054109f9f7816 */ /* 0x000fe40000000042 */
[----:B------:R-:W-:Y:S01]  /*5590*/  SHF.R.U64 R71, R64, 0x10, R65 ;  /* 0x0000001040477819 */ /* 0x000fe20000001241 */
[----:B------:R-:W-:Y:S01]  /*55a0*/  IMAD.U32 R64, R47, 0x10000, RZ ;  /* 0x000100002f407824 */ /* 0x000fe200078e00ff */
        /* <DEDUP_REMOVED lines=21> */
[----:B------:R-:W-:Y:S01]  /*5700*/  FFMA.FTZ R50, R50, R69, R51 ;  /* 0x0000004532327223 */ /* 0x000fe20000010033 */
[----:B------:R-:W-:-:S02]  /*5710*/  IMAD.U32 R158, R158, 0x10000, RZ ;  /* 0x000100009e9e7824 */ /* 0x000fc400078e00ff */
[C---:B------:R-:W-:Y:S01]  /*5720*/  FMUL.FTZ R51, R65.reuse, R159 ;  /* 0x0000009f41337220 */ /* 0x040fe20000410000 */
[----:B------:R-:W-:Y:S02]  /*5730*/  IMAD.U32 R156, R156, 0x10000, RZ ;  /* 0x000100009c9c7824 */ /* 0x000fe400078e00ff */
        /* <DEDUP_REMOVED lines=14> */
.L_x_503:
[----:B------:R-:W-:Y:S05]  /*5820*/  BSYNC B2 ;  /* 0x0000000000027941 */ /* 0x000fea0003800000 */
.L_x_502:
[----:B--2---:R1:W-:Y:S02]  /*5830*/  STG.E.128 desc[UR60][R48.64+0x80], R44 ;  /* 0x0000802c30007986 */ /* 0x0043e4000c101d3c */
.L_x_501:
[----:B------:R-:W-:Y:S05]  /*5840*/  BSYNC B1 ;  /* 0x0000000000017941 */ /* 0x000fea0003800000 */
.L_x_500:
        /* <DEDUP_REMOVED lines=54> */
.L_x_507:
[----:B------:R-:W-:Y:S05]  /*5bb0*/  BSYNC B2 ;  /* 0x0000000000027941 */ /* 0x000fea0003800000 */
.L_x_506:
[----:B--2---:R1:W-:Y:S02]  /*5bc0*/  STG.E.128 desc[UR60][R48.64+0xc0], R44 ;  /* 0x0000c02c30007986 */ /* 0x0043e4000c101d3c */
.L_x_505:
[----:B------:R-:W-:Y:S05]  /*5bd0*/  BSYNC B1 ;  /* 0x0000000000017941 */ /* 0x000fea0003800000 */
.L_x_504:
        /* <DEDUP_REMOVED lines=54> */
.L_x_511:
[----:B------:R-:W-:Y:S05]  /*5f40*/  BSYNC B2 ;  /* 0x0000000000027941 */ /* 0x000fea0003800000 */
.L_x_510:
[----:B--2---:R1:W-:Y:S02]  /*5f50*/  STG.E.128 desc[UR60][R48.64+0x100], R44 ;  /* 0x0001002c30007986 */ /* 0x0043e4000c101d3c */
.L_x_509:
[----:B------:R-:W-:Y:S05]  /*5f60*/  BSYNC B1 ;  /* 0x0000000000017941 */ /* 0x000fea0003800000 */
.L_x_508:
[----:B------:R-:W-:-:S13]  /*5f70*/  ISETP.NE.AND P3, PT, R38, RZ, PT ;  /* 0x000000ff2600720c */ /* 0x000fda0003f65270 */
        /* <DEDUP_REMOVED lines=18> */
[----:B------:R-:W-:Y:S02]  /*60a0*/  LOP3.LUT R53, R47, 0xffff0000, RZ, 0xc0, !PT ;  /* 0xffff00002f357812 */ /* 0x000fe400078ec0ff */
[----:B------:R-:W-:Y:S01]  /*60b0*/  PRMT R93, R93, 0x5410, R56 ;  /* 0x000054105d5d7816 */ /* 0x000fe20000000038 */
[----:B------:R-:W-:Y:S01]  /*60c0*/  FMUL.FTZ R61, R51, R57 ;  /* 0x00000039333d7220 */ /* 0x000fe20000410000 */
[----:B------:R-:W-:Y:S01]  /*60d0*/  LOP3.LUT R47, R45, 0xffff0000, RZ, 0xc0, !PT ;  /* 0xffff00002d2f7812 */ /* 0x000fe200078ec0ff */
[----:B------:R-:W-:Y:S01]  /*60e0*/  IMAD.U32 R45, R44, 0x10000, RZ ;  /* 0x000100002c2d7824 */ /* 0x000fe200078e00ff */
[C---:B------:R-:W-:Y:S01]  /*60f0*/  LOP3.LUT R56, R94.reuse, 0xffff0000, RZ, 0xc0, !PT ;  /* 0xffff00005e387812 */ /* 0x040fe200078ec0ff */
[----:B------:R-:W-:Y:S01]  /*6100*/  IMAD.U32 R94, R94, 0x10000, RZ ;  /* 0x000100005e5e7824 */ /* 0x000fe200078e00ff */
[----:B------:R-:W-:-:S02]  /*6110*/  SHF.L.U32 R55, R92, 0x10, RZ ;  /* 0x000000105c377819 */ /* 0x000fc400000006ff */
[----:B------:R-:W-:Y:S01]  /*6120*/  LOP3.LUT R54, R93, 0xffff0000, RZ, 0xc0, !PT ;  /* 0xffff00005d367812 */ /* 0x000fe200078ec0ff */
[----:B------:R-:W-:Y:S01]  /*6130*/  FMUL.FTZ R59, R47, R56 ;  /* 0x000000382f3b7220 */ /* 0x000fe20000410000 */
[----:B------:R-:W-:Y:S01]  /*6140*/  LOP3.LUT R95, R95, 0xffff0000, RZ, 0xc0, !PT ;  /* 0xffff00005f5f7812 */ /* 0x000fe200078ec0ff */
[-C--:B------:R-:W-:Y:S01]  /*6150*/  FMUL.FTZ R51, R51, R55.reuse ;  /* 0x0000003733337220 */ /* 0x080fe20000410000 */
[----:B------:R-:W-:Y:S01]  /*6160*/  LOP3.LUT R92, R92, 0xffff0000, RZ, 0xc0, !PT ;  /* 0xffff00005c5c7812 */ /* 0x000fe200078ec0ff */
[----:B------:R-:W-:Y:S01]  /*6170*/  FFMA.FTZ R61, R50, R55, -R61 ;  /* 0x00000037323d7223 */ /* 0x000fe2000001083d */
[-C--:B------:R-:W-:Y:S01]  /*6180*/  FMUL.FTZ R47, R47, R54.reuse ;  /* 0x000000362f2f7220 */ /* 0x080fe20000410000 */
[----:B------:R-:W-:Y:S01]  /*6190*/  LOP3.LUT R44, R44, 0xffff0000, RZ, 0xc0, !PT ;  /* 0xffff00002c2c7812 */ /* 0x000fe200078ec0ff */
[----:B------:R-:W-:Y:S01]  /*61a0*/  FFMA.FTZ R59, R46, R54, -R59 ;  /* 0x000000362e3b7223 */ /* 0x000fe2000001083b */
[----:B------:R-:W-:Y:S01]  /*61b0*/  FFMA.FTZ R50, R50, R57, R51 ;  /* 0x0000003932327223 */ /* 0x000fe20000010033 */
[----:B------:R-:W-:-:S02]  /*61c0*/  IMAD.U32 R93, R93, 0x10000, RZ ;  /* 0x000100005d5d7824 */ /* 0x000fc400078e00ff */
[C---:B------:R-:W-:Y:S01]  /*61d0*/  FMUL.FTZ R51, R53.reuse, R95 ;  /* 0x0000005f35337220 */ /* 0x040fe20000410000 */
[----:B------:R-:W-:Y:S01]  /*61e0*/  FMUL.FTZ R54, R53, R92 ;  /* 0x0000005c35367220 */ /* 0x000fe20000410000 */
[----:B------:R-:W-:Y:S01]  /*61f0*/  FFMA.FTZ R56, R46, R56, R47 ;  /* 0x000000382e387223 */ /* 0x000fe2000001002f */
[C---:B------:R-:W-:Y:S01]  /*6200*/  FMUL.FTZ R46, R44.reuse, R94 ;  /* 0x0000005e2c2e7220 */ /* 0x040fe20000410000 */
[----:B------:R-:W-:Y:S01]  /*6210*/  FMUL.FTZ R47, R44, R93 ;  /* 0x0000005d2c2f7220 */ /* 0x000fe20000410000 */
[C---:B------:R-:W-:Y:S01]  /*6220*/  FFMA.FTZ R51, R52.reuse, R92, -R51 ;  /* 0x0000005c34337223 */ /* 0x040fe20000010833 */
[----:B------:R-:W-:Y:S01]  /*6230*/  FFMA.FTZ R54, R52, R95, R54 ;  /* 0x0000005f34367223 */ /* 0x000fe20000010036 */
[C---:B------:R-:W-:Y:S01]  /*6240*/  FFMA.FTZ R46, R45.reuse, R93, -R46 ;  /* 0x0000005d2d2e7223 */ /* 0x040fe2000001082e */
[----:B------:R-:W-:Y:S01]  /*6250*/  FFMA.FTZ R47, R45, R94, R47 ;  /* 0x0000005e2d2f7223 */ /* 0x000fe2000001002f */
[----:B------:R-:W-:Y:S02]  /*6260*/  F2FP.BF16.F32.PACK_AB R50, R50, R61 ;  /* 0x0000003d3232723e */ /* 0x000fe400000010ff */
[----:B------:R-:W-:-:S02]  /*6270*/  F2FP.BF16.F32.PACK_AB R51, R54, R51 ;  /* 0x000000333633723e */ /* 0x000fc400000010ff */
[----:B------:R-:W-:Y:S01]  /*6280*/  F2FP.BF16.F32.PACK_AB R44, R47, R46 ;  /* 0x0000002e2f2c723e */ /* 0x000fe200000010ff */
[----:B------:R-:W-:Y:S01]  /*6290*/  IMAD.MOV.U32 R46, RZ, RZ, R50 ;  /* 0x000000ffff2e7224 */ /* 0x000fe200078e0032 */
[----:B------:R-:W-:Y:S01]  /*62a0*/  F2FP.BF16.F32.PACK_AB R45, R56, R59 ;  /* 0x0000003b382d723e */ /* 0x000fe200000010ff */
[----:B------:R-:W-:-:S07]  /*62b0*/  IMAD.MOV.U32 R47, RZ, RZ, R51 ;  /* 0x000000ffff2f7224 */ /* 0x000fce00078e0033 */
.L_x_513:
[----:B------:R-:W-:Y:S05]  /*62c0*/  BSYNC B1 ;  /* 0x0000000000017941 */ /* 0x000fea0003800000 */
.L_x_512:
[----:B--2---:R1:W-:Y:S01]  /*62d0*/  STG.E.128 desc[UR60][R48.64+0x140], R44 ;  /* 0x0001402c30007986 */ /* 0x0043e2000c101d3c */
[----:B------:R-:W-:Y:S05]  /*62e0*/  BRA `(.L_x_491) ;  /* 0x0000004000387947 */ /* 0x000fea0003800000 */
.L_x_459:
        /* <DEDUP_REMOVED lines=19> */
[----:B------:R-:W-:Y:S02]  /*6420*/  CS2R R52, SRZ ;  /* 0x0000000000347805 */ /* 0x000fe4000001ff00 */
[----:B------:R-:W-:Y:S01]  /*6430*/  CS2R R66, SRZ ;  /* 0x0000000000427805 */ /* 0x000fe2000001ff00 */
[----:B------:R-:W-:Y:S01]  /*6440*/  IMAD.X R45, R43, 0x1, R15, P2 ;  /* 0x000000012b2d7824 */ /* 0x000fe200010e060f */
[----:B------:R-:W-:Y:S02]  /*6450*/  LEA R68, P2, R44, UR4, 0x1 ;  /* 0x000000042c447c11 */ /* 0x000fe4000f8408ff */
[----:B------:R-:W-:-:S02]  /*6460*/  CS2R R64, SRZ ;  /* 0x0000000000407805 */ /* 0x000fc4000001ff00 */
[----:B------:R-:W-:Y:S01]  /*6470*/  LEA.HI.X R69, R44, UR5, R45, 0x1, P2 ;  /* 0x000000052c457c11 */ /* 0x000fe200090f0c2d */
[----:B------:R-:W-:Y:S01]  /*6480*/  ULDC.64 UR4, c[0x0][0x3e0] ;  /* 0x0000f80000047ab9 */ /* 0x000fe20000000a00 */
[----:B------:R-:W-:-:S05]  /*6490*/  IADD3 R44, P2, R110, R92, RZ ;  /* 0x0000005c6e2c7210 */ /* 0x000fca0007f5e0ff */
[----:B------:R-:W-:Y:S01]  /*64a0*/  IMAD.X R45, R100, 0x1, R13, P2 ;  /* 0x00000001642d7824 */ /* 0x000fe200010e060d */
[----:B------:R-:W-:-:S04]  /*64b0*/  LEA R72, P2, R44, UR4, 0x1 ;  /* 0x000000042c487c11 */ /* 0x000fc8000f8408ff */
[----:B------:R-:W-:Y:S02]  /*64c0*/  LEA.HI.X R73, R44, UR5, R45, 0x1, P2 ;  /* 0x000000052c497c11 */ /* 0x000fe400090f0c2d */
[----:B------:R-:W-:Y:S02]  /*64d0*/  ISETP.GE.AND P2, PT, R22, R101, PT ;  /* 0x000000651600720c */ /* 0x000fe40003f46270 */
[----:B------:R-:W-:Y:S02]  /*64e0*/  CS2R R50, SRZ ;  /* 0x0000000000327805 */ /* 0x000fe4000001ff00 */
[----:B------:R-:W-:Y:S02]  /*64f0*/  CS2R R48, SRZ ;  /* 0x0000000000307805 */ /* 0x000fe4000001ff00 */
[----:B------:R-:W-:Y:S02]  /*6500*/  CS2R R62, SRZ ;  /* 0x00000000003e7805 */ /* 0x000fe4000001ff00 */
[----:B------:R-:W-:-:S05]  /*6510*/  CS2R R60, SRZ ;  /* 0x00000000003c7805 */ /* 0x000fca000001ff00 */
[----:B------:R0:W5:Y:S04]  /*6520*/  @!P2 LDG.E.128 R52, desc[UR60][R68.64] ;  /* 0x0000003c4434a981 */ /* 0x000168000c1e1d00 */
[----:B------:R0:W5:Y:S01]  /*6530*/  @!P2 LDG.E.128 R64, desc[UR60][R72.64] ;  /* 0x0000003c4840a981 */ /* 0x000162000c1e1d00 */
[----:B------:R-:W-:Y:S02]  /*6540*/  ISETP.GE.AND P2, PT, R205, R101, PT ;  /* 0x00000065cd00720c */ /* 0x000fe40003f46270 */
[----:B------:R-:W-:Y:S02]  /*6550*/  CS2R R46, SRZ ;  /* 0x00000000002e7805 */ /* 0x000fe4000001ff00 */
[----:B------:R-:W-:Y:S02]  /*6560*/  CS2R R44, SRZ ;  /* 0x00000000002c7805 */ /* 0x000fe4000001ff00 */
[----:B------:R-:W-:-:S02]  /*6570*/  CS2R R58, SRZ ;  /* 0x00000000003a7805 */ /* 0x000fc4000001ff00 */
[----:B------:R-:W-:-:S05]  /*6580*/  CS2R R56, SRZ ;  /* 0x0000000000387805 */ /* 0x000fca000001ff00 */
[----:B------:R0:W5:Y:S04]  /*6590*/  @!P2 LDG.E.128 R48, desc[UR60][R68.64+0x40] ;  /* 0x0000403c4430a981 */ /* 0x000168000c1e1d00 */
[----:B------:R0:W5:Y:S01]  /*65a0*/  @!P2 LDG.E.128 R60, desc[UR60][R72.64+0x40] ;  /* 0x0000403c483ca981 */ /* 0x000162000c1e1d00 */
[----:B------:R-:W-:-:S13]  /*65b0*/  ISETP.GE.AND P2, PT, R206, R101, PT ;  /* 0x00000065ce00720c */ /* 0x000fda0003f46270 */
[----:B------:R0:W5:Y:S04]  /*65c0*/  @!P2 LDG.E.128 R44, desc[UR60][R68.64+0x80] ;  /* 0x0000803c442ca981 */ /* 0x000168000c1e1d00 */
[----:B------:R0:W5:Y:S02]  /*65d0*/  @!P2 LDG.E.128 R56, desc[UR60][R72.64+0x80] ;  /* 0x0000803c4838a981 */ /* 0x000164000c1e1d00 */
.L_x_515:
[----:B------:R-:W-:Y:S05]  /*65e0*/  BSYNC B1 ;  /* 0x0000000000017941 */ /* 0x000fea0003800000 */
.L_x_514:
[----:B------:R-:W-:Y:S01]  /*65f0*/  ISETP.GE.AND P3, PT, R224, R42, PT ;  /* 0x0000002ae000720c */ /* 0x000fe20003f66270 */
[----:B------:R-:W-:Y:S01]  /*6600*/  BSSY B1, `(.L_x_516) ;  /* 0x000002e000017945 */ /* 0x000fe20003800000 */
[----:B0-----:R-:W-:Y:S02]  /*6610*/  CS2R R68, SRZ ;  /* 0x0000000000447805 */ /* 0x001fe4000001ff00 */
        /* <DEDUP_REMOVED lines=17> */
[----:B------:R-:W-:Y:S02]  /*6730*/  IADD3.X R69, R15, R43, R9, P2, P5 ;  /* 0x0000002b0f457210 */ /* 0x000fe400017ea409 */
[----:B------:R-:W-:Y:S02]  /*6740*/  CS2R R90, SRZ ;  /* 0x00000000005a7805 */ /* 0x000fe4000001ff00 */
[----:B------:R-:W-:-:S02]  /*6750*/  IADD3 R43, P2, P5, R110, R92, R8 ;  /* 0x0000005c6e2b7210 */ /* 0x000fc40007d5e008 */
[----:B------:R-:W-:Y:S02]  /*6760*/  CS2R R88, SRZ ;  /* 0x0000000000587805 */ /* 0x000fe4000001ff00 */
[----:B------:R-:W-:Y:S02]  /*6770*/  IADD3.X R100, R13, R100, R7, P2, P5 ;  /* 0x000000640d647210 */ /* 0x000fe400017ea407 */
[----:B------:R-:W-:-:S04]  /*6780*/  LEA R92, P2, R94, UR4, 0x1 ;  /* 0x000000045e5c7c11 */ /* 0x000fc8000f8408ff */
[----:B------:R-:W-:Y:S01]  /*6790*/  LEA.HI.X R93, R94, UR5, R69, 0x1, P2 ;  /* 0x000000055e5d7c11 */ /* 0x000fe200090f0c45 */
[----:B------:R-:W-:Y:S02]  /*67a0*/  ULDC.64 UR4, c[0x0][0x3e0] ;  /* 0x0000f80000047ab9 */ /* 0x000fe40000000a00 */
        /* <DEDUP_REMOVED lines=19> */
.L_x_517:
[----:B------:R-:W-:Y:S05]  /*68e0*/  BSYNC B1 ;  /* 0x0000000000017941 */ /* 0x000fea0003800000 */
.L_x_516:
[----:B------:R-:W2:Y:S01]  /*68f0*/  LDL R43, [R1+0x1c] ;  /* 0x00001c00012b7983 */ /* 0x000ea20000100800 */
[----:B0-----:R-:W-:Y:S01]  /*6900*/  IMAD.MOV.U32 R92, RZ, RZ, R45 ;  /* 0x000000ffff5c7224 */ /* 0x001fe200078e002d */
[----:B------:R-:W-:Y:S01]  /*6910*/  PRMT R179, R98, 0x7610, R179 ;  /* 0x0000761062b37816 */ /* 0x000fe200000000b3 */
[----:B------:R-:W-:Y:S02]  /*6920*/  IMAD.MOV.U32 R93, RZ, RZ, R48 ;  /* 0x000000ffff5d7224 */ /* 0x000fe400078e0030 */
[----:B------:R-:W-:Y:S01]  /*6930*/  IMAD.MOV.U32 R94, RZ, RZ, R49 ;  /* 0x000000ffff5e7224 */ /* 0x000fe200078e0031 */
[----:B------:R-:W-:Y:S01]  /*6940*/  PRMT R182, R92, 0x7610, R182 ;  /* 0x000076105cb67816 */ /* 0x000fe200000000b6 */
[----:B------:R-:W-:-:S03]  /*6950*/  IMAD.MOV.U32 R92, RZ, RZ, R51 ;  /* 0x000000ffff5c7224 */ /* 0x000fc600078e0033 */
[----:B------:R-:W-:Y:S01]  /*6960*/  PRMT R184, R94, 0x5410, R93 ;  /* 0x000054105eb87816 */ /* 0x000fe2000000005d */
[----:B------:R-:W-:Y:S02]  /*6970*/  IMAD.MOV.U32 R93, RZ, RZ, R52 ;  /* 0x000000ffff5d7224 */ /* 0x000fe400078e0034 */
[----:B------:R-:W-:-:S03]  /*6980*/  IMAD.MOV.U32 R94, RZ, RZ, R53 ;  /* 0x000000ffff5e7224 */ /* 0x000fc600078e0035 */
[----:B------:R-:W-:Y:S01]  /*6990*/  PRMT R186, R186, 0x5410, R93 ;  /* 0x00005410baba7816 */ /* 0x000fe2000000005d */
[----:B------:R-:W-:Y:S01]  /*69a0*/  IMAD.MOV.U32 R93, RZ, RZ, R56 ;  /* 0x000000ffff5d7224 */ /* 0x000fe200078e0038 */
[----:B------:R-:W-:Y:S01]  /*69b0*/  PRMT R166, R94, 0x7610, R166 ;  /* 0x000076105ea67816 */ /* 0x000fe200000000a6 */
[----:B------:R-:W-:-:S03]  /*69c0*/  IMAD.MOV.U32 R94, RZ, RZ, R57 ;  /* 0x000000ffff5e7224 */ /* 0x000fc600078e0039 */
[----:B------:R-:W-:Y:S01]  /*69d0*/  PRMT R182, R182, 0x5410, R93 ;  /* 0x00005410b6b67816 */ /* 0x000fe2000000005d */
[----:B------:R-:W-:-:S05]  /*69e0*/  IMAD.MOV.U32 R93, RZ, RZ, R60 ;  /* 0x000000ffff5d7224 */ /* 0x000fca00078e003c */
[----:B------:R-:W-:Y:S01]  /*69f0*/  PRMT R186, R93, 0x7610, R186 ;  /* 0x000076105dba7816 */ /* 0x000fe200000000ba */
[----:B------:R-:W-:-:S05]  /*6a00*/  IMAD.MOV.U32 R93, RZ, RZ, R64 ;  /* 0x000000ffff5d7224 */ /* 0x000fca00078e0040 */
[----:B------:R-:W-:Y:S01]  /*6a10*/  PRMT R190, R190, 0x5410, R93 ;  /* 0x00005410bebe7816 */ /* 0x000fe2000000005d */
[----:B-----5:R-:W-:Y:S01]  /*6a20*/  IMAD.MOV.U32 R93, RZ, RZ, R68 ;  /* 0x000000ffff5d7224 */ /* 0x020fe200078e0044 */
[----:B--2---:R-:W-:Y:S01]  /*6a30*/  R2UR UR4, R43 ;  /* 0x000000002b0472ca */ /* 0x004fe200000e0000 */
[----:B------:R-:W-:-:S05]  /*6a40*/  IMAD.MOV.U32 R43, RZ, RZ, R44 ;  /* 0x000000ffff2b7224 */ /* 0x000fca00078e002c */
[----:B------:R-:W-:Y:S01]  /*6a50*/  PRMT R181, R43, 0x5410, R97 ;  /* 0x000054102bb57816 */ /* 0x000fe20000000061 */
[----:B------:R-:W-:-:S05]  /*6a60*/  IMAD.MOV.U32 R43, RZ, RZ, R50 ;  /* 0x000000ffff2b7224 */ /* 0x000fca00078e0032 */
[----:B------:R-:W-:Y:S01]  /*6a70*/  PRMT R183, R92, 0x5410, R43 ;  /* 0x000054105cb77816 */ /* 0x000fe2000000002b */
[----:B------:R-:W-:Y:S01]  /*6a80*/  IMAD.MOV.U32 R43, RZ, RZ, R54 ;  /* 0x000000ffff2b7224 */ /* 0x000fe200078e0036 */
[----:B------:R-:W-:Y:S01]  /*6a90*/  UISETP.NE.AND UP0, UPT, UR4, 0x3, UPT ;  /* 0x000000030400788c */ /* 0x000fe2000bf05270 */
[----:B------:R-:W-:-:S03]  /*6aa0*/  IMAD.MOV.U32 R92, RZ, RZ, R55 ;  /* 0x000000ffff5c7224 */ /* 0x000fc600078e0037 */
[----:B------:R-:W-:Y:S01]  /*6ab0*/  PRMT R185, R185, 0x5410, R43 ;  /* 0x00005410b9b97816 */ /* 0x000fe2000000002b */
[----:B------:R-:W-:Y:S01]  /*6ac0*/  IMAD.MOV.U32 R43, RZ, RZ, R58 ;  /* 0x000000ffff2b7224 */ /* 0x000fe200078e003a */
[----:B------:R-:W-:Y:S01]  /*6ad0*/  PRMT R172, R172, 0x5410, R92 ;  /* 0x00005410acac7816 */ /* 0x000fe2000000005c */
[----:B------:R-:W-:Y:S01]  /*6ae0*/  IMAD.MOV.U32 R92, RZ, RZ, R59 ;  /* 0x000000ffff5c7224 */ /* 0x000fe200078e003b */
[----:B------:R-:W-:Y:S02]  /*6af0*/  PLOP3.LUT P2, PT, PT, PT, UP0, 0x80, 0x0 ;  /* 0x000000000000781c */ /* 0x000fe40003f4f008 */
[----:B------:R-:W-:Y:S01]  /*6b00*/  PRMT R179, R179, 0x5410, R43 ;  /* 0x00005410b3b37816 */ /* 0x000fe2000000002b */
[----:B------:R-:W-:Y:S01]  /*6b10*/  IMAD.MOV.U32 R43, RZ, RZ, R62 ;  /* 0x000000ffff2b7224 */ /* 0x000fe200078e003e */
[----:B------:R-:W-:Y:S01]  /*6b20*/  PRMT R180, R92, 0x5410, R94 ;  /* 0x000054105cb47816 */ /* 0x000fe2000000005e */
[----:B------:R-:W-:Y:S02]  /*6b30*/  IMAD.MOV.U32 R92, RZ, RZ, R63 ;  /* 0x000000ffff5c7224 */ /* 0x000fe400078e003f */
        /* <DEDUP_REMOVED lines=16> */
[----:B------:R-:W-:Y:S02]  /*6c40*/  IMAD.MOV.U32 R92, RZ, RZ, R75 ;  /* 0x000000ffff5c7224 */ /* 0x000fe400078e004b */
[----:B------:R-:W-:Y:S02]  /*6c50*/  IMAD.MOV.U32 R93, RZ, RZ, R72 ;  /* 0x000000ffff5d7224 */ /* 0x000fe400078e0048 */
[----:B------:R-:W-:Y:S01]  /*6c60*/  IMAD.MOV.U32 R94, RZ, RZ, R73 ;  /* 0x000000ffff5e7224 */ /* 0x000fe200078e0049 */
[----:B------:R-:W-:Y:S01]  /*6c70*/  PRMT R159, R43, 0x5410, R92 ;  /* 0x000054102b9f7816 */ /* 0x000fe2000000005c */
[----:B------:R-:W-:Y:S02]  /*6c80*/  IMAD.MOV.U32 R43, RZ, RZ, R78 ;  /* 0x000000ffff2b7224 */ /* 0x000fe400078e004e */
[----:B------:R-:W-:Y:S01]  /*6c90*/  IMAD.MOV.U32 R92, RZ, RZ, R79 ;  /* 0x000000ffff5c7224 */ /* 0x000fe200078e004f */
[----:B------:R-:W-:Y:S01]  /*6ca0*/  PRMT R160, R93, 0x5410, R94 ;  /* 0x000054105da07816 */ /* 0x000fe2000000005e */
[----:B------:R-:W-:-:S02]  /*6cb0*/  IMAD.MOV.U32 R93, RZ, RZ, R76 ;  /* 0x000000ffff5d7224 */ /* 0x000fc400078e004c */
[----:B------:R-:W-:Y:S01]  /*6cc0*/  IMAD.MOV.U32 R94, RZ, RZ, R77 ;  /* 0x000000ffff5e7224 */ /* 0x000fe200078e004d */
[----:B------:R-:W-:Y:S01]  /*6cd0*/  PRMT R175, R43, 0x5410, R92 ;  /* 0x000054102baf7816 */ /* 0x000fe2000000005c */
        /* <DEDUP_REMOVED lines=15> */
[----:B------:R-:W-:Y:S01]  /*6dd0*/  IMAD.MOV.U32 R93, RZ, RZ, R91 ;  /* 0x000000ffff5d7224 */ /* 0x000fe200078e005b */
[----:B------:R-:W-:-:S02]  /*6de0*/  MOV R94, R90 ;  /* 0x0000005a005e7202 */ /* 0x000fc40000000f00 */
[----:B------:R-:W-:Y:S02]  /*6df0*/  PRMT R178, R92, 0x5410, R43 ;  /* 0x000054105cb27816 */ /* 0x000fe4000000002b */
[----:B------:R-:W-:Y:S01]  /*6e00*/  PRMT R177, R94, 0x5410, R93 ;  /* 0x000054105eb17816 */ /* 0x000fe2000000005d */
[----:B------:R-:W-:Y:S06]  /*6e10*/  @!P2 BRA `(.L_x_518) ;  /* 0x000000000004a947 */ /* 0x000fec0003800000 */
[----:B------:R-:W-:Y:S01]  /*6e20*/  BPT.TRAP 0x1 ;  /* 0x000000040000795c */ /* 0x000fe20000300000 */
.L_x_518:
[----:B------:R-:W-:Y:S01]  /*6e30*/  IMAD R43, R19, 0x8, R18 ;  /* 0x00000008132b7824 */ /* 0x000fe200078e0212 */
[----:B------:R-:W-:Y:S01]  /*6e40*/  SHF.L.U32 R100, R207, 0x1f, RZ ;  /* 0x0000001fcf647819 */ /* 0x000fe200000006ff */
[----:B------:R-:W0:Y:S01]  /*6e50*/  LDC R146, c[0x0][0x2e4] ;  /* 0x0000b900ff927b82 */ /* 0x000e220000000800 */
[----:B------:R-:W-:Y:S02]  /*6e60*/  BSSY B1, `(.L_x_519) ;  /* 0x0000004000017945 */ /* 0x000fe40003800000 */
[----:B------:R-:W1:Y:S05]  /*6e70*/  SYNCS.PHASECHK.TRANS64.TRYWAIT P5, [R43+URZ+0x36890], R100 ;  /* 0x036890642b0075a7 */ /* 0x000e6a00080a017f */
[----:B------:R-:W2:Y:S01]  /*6e80*/  LDC.64 R126, c[0x0][0x2f0] ;  /* 0x0000bc00ff7e7b82 */ /* 0x000ea20000000a00 */
[----:B-1----:R-:W-:Y:S05]  /*6e90*/  @!P5 BRA `(.L_x_520) ;  /* 0x000001d0006cd947 */ /* 0x002fea0003800000 */
.L_x_763:
[----:B------:R-:W-:Y:S05]  /*6ea0*/  BSYNC B1 ;  /* 0x0000000000017941 */ /* 0x000fea0003800000 */
.L_x_519:
[----:B------:R-:W-:Y:S01]  /*6eb0*/  BSSY B1, `(.L_x_521) ;  /* 0x0000192000017945 */ /* 0x000fe20003800000 */
[----:B0-----:R-:W-:Y:S02]  /*6ec0*/  IMAD.IADD R149, R146, 0x1, -R124 ;  /* 0x0000000192957824 */ /* 0x001fe400078e0a7c */
[----:B------:R-:W-:Y:S01]  /*6ed0*/  IMAD.MOV.U32 R129, RZ, RZ, R96 ;  /* 0x000000ffff817224 */ /* 0x000fe200078e0060 */
[----:B------:R-:W-:Y:S06]  /*6ee0*/  @P4 BRA `(.L_x_522) ;  /* 0x0000001800384947 */ /* 0x000fec0003800000 */
[----:B------:R-:W-:Y:S01]  /*6ef0*/  ISETP.NE.AND P4, PT, R30, RZ, PT ;  /* 0x000000ff1e00720c */ /* 0x000fe20003f85270 */
[-C--:B--2---:R-:W-:Y:S01]  /*6f00*/  IMAD R92, R147, R126.reuse, RZ ;  /* 0x0000007e935c7224 */ /* 0x084fe200078e02ff */
[----:B------:R-:W-:Y:S01]  /*6f10*/  BSSY B2, `(.L_x_523) ;  /* 0x0000085000027945 */ /* 0x000fe20003800000 */
[----:B------:R-:W-:-:S04]  /*6f20*/  IMAD.WIDE.U32 R130, R204, R126, R128 ;  /* 0x0000007ecc827225 */ /* 0x000fc800078e0080 */
[----:B------:R-:W-:-:S04]  /*6f30*/  IMAD R92, R204, R127, R92 ;  /* 0x0000007fcc5c7224 */ /* 0x000fc800078e025c */
[----:B------:R-:W-:Y:S02]  /*6f40*/  IMAD.IADD R156, R92, 0x1, R131 ;  /* 0x000000015c9c7824 */ /* 0x000fe400078e0283 */
[----:B------:R-:W-:Y:S05]  /*6f50*/  @!P4 BRA `(.L_x_524) ;  /* 0x000000080000c947 */ /* 0x000fea0003800000 */
[----:B------:R-:W-:Y:S01]  /*6f60*/  SEL R92, R124, R149, !P0 ;  /* 0x000000957c5c7207 */ /* 0x000fe20004000000 */
[----:B------:R-:W-:Y:S01]  /*6f70*/  BSSY B3, `(.L_x_525) ;  /* 0x0000074000037945 */ /* 0x000fe20003800000 */
[----:B------:R-:W-:Y:S02]  /*6f80*/  IADD3 R162, P4, P5, R118, R130, R21 ;  /* 0x0000008276a27210 */ /* 0x000fe40007d9e015 */
[----:B------:R-:W-:Y:S02]  /*6f90*/  SHF.R.S32.HI R93, RZ, 0x1f, R92 ;  /* 0x0000001fff5d7819 */ /* 0x000fe4000001145c */
[----:B------:R-:W-:Y:S02]  /*6fa0*/  IADD3.X R163, R4, R156, R31, P4, P5 ;  /* 0x0000009c04a37210 */ /* 0x000fe400027ea41f */
[----:B------:R-:W-:Y:S02]  /*6fb0*/  LEA.HI R93, R93, R92, RZ, 0x4 ;  /* 0x0000005c5d5d7211 */ /* 0x000fe400078f20ff */
[----:B------:R-:W-:-:S02]  /*6fc0*/  ISETP.GE.AND P4, PT, R22, R101, PT ;  /* 0x000000651600720c */ /* 0x000fc40003f86270 */
[----:B------:R-:W-:-:S04]  /*6fd0*/  LEA.HI.SX32 R164, R93, R20, 0x1c ;  /* 0x000000145da47211 */ /* 0x000fc800078fe2ff */
[----:B------:R-:W-:-:S04]  /*6fe0*/  SHF.R.S32.HI R93, RZ, 0x1f, R164 ;  /* 0x0000001fff5d7819 */ /* 0x000fc800000114a4 */
[----:B------:R-:W-:Y:S01]  /*6ff0*/  LEA.HI R93, R93, R164, RZ, 0x3 ;  /* 0x000000a45d5d7211 */ /* 0x000fe200078f18ff */
[----:B------:R-:W-:-:S03]  /*7000*/  IMAD.SHL.U32 R164, R164, 0x8, RZ ;  /* 0x00000008a4a47824 */ /* 0x000fc600078e00ff */
[----:B------:R-:W-:Y:S02]  /*7010*/  SHF.R.S32.HI R93, RZ, 0x3, R93 ;  /* 0x00000003ff5d7819 */ /* 0x000fe4000001145d */
[----:B------:R-:W-:-:S03]  /*7020*/  LOP3.LUT R92, R209, 0x38, R164, 0xf8, !PT ;  /* 0x00000038d15c7812 */ /* 0x000fc600078ef8a4 */
[----:B------:R-:W-:Y:S01]  /*7030*/  IMAD R93, R93, 0x1c00, R211 ;  /* 0x00001c005d5d7824 */ /* 0x000fe200078e02d3 */
[----:B------:R-:W-:-:S05]  /*7040*/  LOP3.LUT R92, R92, R210, RZ, 0x3c, !PT ;  /* 0x000000d25c5c7212 */ /* 0x000fca00078e3cff */
[----:B------:R-:W-:Y:S02]  /*7050*/  IMAD.IADD R93, R93, 0x1, R92 ;  /* 0x000000015d5d7824 */ /* 0x000fe400078e025c */
[C---:B------:R-:W-:Y:S02]  /*7060*/  IMAD R92, R19.reuse, 0x5400, R143 ;  /* 0x00005400135c7824 */ /* 0x040fe400078e028f */
[----:B------:R-:W-:Y:S02]  /*7070*/  IMAD R96, R19, 0x5400, R93 ;  /* 0x0000540013607824 */ /* 0x000fe400078e025d */
[--C-:B------:R-:W-:Y:S02]  /*7080*/  IMAD R92, R92, 0x2, R18.reuse ;  /* 0x000000025c5c7824 */ /* 0x100fe400078e0212 */
[----:B------:R-:W-:-:S04]  /*7090*/  IMAD R96, R96, 0x2, R18 ;  /* 0x0000000260607824 */ /* 0x000fc800078e0212 */
[----:B------:R-:W0:Y:S04]  /*70a0*/  LDS.128 R92, [R92+0x21400] ;  /* 0x021400005c5c7984 */ /* 0x000e280000000c00 */
[----:B------:R-:W2:Y:S01]  /*70b0*/  LDS.128 R96, [R96+0x21400] ;  /* 0x0214000060607984 */ /* 0x000ea20000000c00 */
[----:B------:R-:W-:Y:S05]  /*70c0*/  @P4 BRA `(.L_x_526) ;  /* 0x0000000400784947 */ /* 0x000fea0003800000 */
[----:B------:R-:W-:Y:S01]  /*70d0*/  SHF.R.U32.HI R165, RZ, 0x10, R65 ;  /* 0x00000010ffa57819 */ /* 0x000fe20000011641 */
[----:B--2---:R-:W-:Y:S01]  /*70e0*/  IMAD.U32 R170, R97, 0x10000, RZ ;  /* 0x0001000061aa7824 */ /* 0x004fe200078e00ff */
[----:B------:R-:W-:Y:S01]  /*70f0*/  SHF.R.U32.HI R169, RZ, 0x10, R53 ;  /* 0x00000010ffa97819 */ /* 0x000fe20000011635 */
[----:B------:R-:W-:Y:S01]  /*7100*/  IMAD.U32 R173, R99, 0x10000, RZ ;  /* 0x0001000063ad7824 */ /* 0x000fe200078e00ff */
[----:B------:R-:W-:Y:S02]  /*7110*/  PRMT R165, R167, 0x5410, R165 ;  /* 0x00005410a7a57816 */ /* 0x000fe400000000a5 */
[----:B------:R-:W-:Y:S01]  /*7120*/  PRMT R169, R166, 0x5410, R169 ;  /* 0x00005410a6a97816 */ /* 0x000fe200000000a9 */
[C---:B0-----:R-:W-:Y:S01]  /*7130*/  IMAD.U32 R166, R93.reuse, 0x10000, RZ ;  /* 0x000100005da67824 */ /* 0x041fe200078e00ff */
[----:B------:R-:W-:Y:S01]  /*7140*/  LOP3.LUT R93, R93, 0xffff0000, RZ, 0xc0, !PT ;  /* 0xffff00005d5d7812 */ /* 0x000fe200078ec0ff */
[C---:B------:R-:W-:Y:S01]  /*7150*/  IMAD.U32 R168, R165.reuse, 0x10000, RZ ;  /* 0x00010000a5a87824 */ /* 0x040fe200078e00ff */
[----:B------:R-:W-:Y:S01]  /*7160*/  LOP3.LUT R165, R165, 0xffff0000, RZ, 0xc0, !PT ;  /* 0xffff0000a5a57812 */ /* 0x000fe200078ec0ff */
[----:B------:R-:W-:Y:S01]  /*7170*/  IMAD.U32 R167, R169, 0x10000, RZ ;  /* 0x00010000a9a77824 */ /* 0x000fe200078e00ff */
[----:B------:R-:W-:Y:S01]  /*7180*/  SHF.R.U64 R66, R66, 0x10, R67 ;  /* 0x0000001042427819 */ /* 0x000fe20000001243 */
[-C--:B------:R-:W-:Y:S01]  /*7190*/  FMUL.FTZ R171, R170, R168.reuse ;  /* 0x000000a8aaab7220 */ /* 0x080fe20000410000 */
[----:B------:R-:W-:Y:S01]  /*71a0*/  SHF.R.U64 R64, R64, 0x10, R65 ;  /* 0x0000001040407819 */ /* 0x000fe20000001241 */
[-C--:B------:R-:W-:Y:S01]  /*71b0*/  FMUL.FTZ R170, R170, R167.reuse ;  /* 0x000000a7aaaa7220 */ /* 0x080fe20000410000 */
[----:B------:R-:W-:Y:S01]  /*71c0*/  SHF.R.U64 R52, R52, 0x10, R53 ;  /* 0x0000001034347819 */ /* 0x000fe20000001235 */
[----:B------:R-:W-:Y:S01]  /*71d0*/  FFMA.FTZ R167, R166, R167, -R171 ;  /* 0x000000a7a6a77223 */ /* 0x000fe200000108ab */
[----:B------:R-:W-:Y:S01]  /*71e0*/  PRMT R64, R190, 0x5432, R64 ;  /* 0x00005432be407816 */ /* 0x000fe20000000040 */
[----:B------:R-:W-:Y:S01]  /*71f0*/  FFMA.FTZ R166, R166, R168, R170 ;  /* 0x000000a8a6a67223 */ /* 0x000fe200000100aa */
[----:B------:R-:W-:Y:S01]  /*7200*/  LOP3.LUT R168, R97, 0xffff0000, RZ, 0xc0, !PT ;  /* 0xffff000061a87812 */ /* 0x000fe200078ec0ff */
[----:B------:R-:W-:Y:S01]  /*7210*/  IMAD.U32 R53, R92, 0x10000, RZ ;  /* 0x000100005c357824 */ /* 0x000fe200078e00ff */
[----:B------:R-:W-:Y:S01]  /*7220*/  LOP3.LUT R97, R169, 0xffff0000, RZ, 0xc0, !PT ;  /* 0xffff0000a9617812 */ /* 0x000fe200078ec0ff */
[----:B------:R-:W-:Y:S01]  /*7230*/  IMAD.U32 R65, R94, 0x10000, RZ ;  /* 0x000100005e417824 */ /* 0x000fe200078e00ff */
[----:B------:R-:W-:Y:S01]  /*7240*/  SHF.R.U64 R54, R54, 0x10, R55 ;  /* 0x0000001036367819 */ /* 0x000fe20000001237 */
[----:B------:R-:W-:Y:S01]  /*7250*/  FMUL.FTZ R169, R168, R165 ;  /* 0x000000a5a8a97220 */ /* 0x000fe20000410000 */
[----:B------:R-:W-:Y:S01]  /*7260*/  PRMT R52, R186, 0x5432, R52 ;  /* 0x00005432ba347816 */ /* 0x000fe20000000034 */
[-C--:B------:R-:W-:Y:S01]  /*7270*/  FMUL.FTZ R168, R168, R97.reuse ;  /* 0x00000061a8a87220 */ /* 0x080fe20000410000 */
[----:B------:R-:W-:Y:S01]  /*7280*/  LOP3.LUT R92, R92, 0xffff0000, RZ, 0xc0, !PT ;  /* 0xffff00005c5c7812 */ /* 0x000fe200078ec0ff */
[----:B------:R-:W-:Y:S01]  /*7290*/  FFMA.FTZ R97, R93, R97, -R169 ;  /* 0x000000615d617223 */ /* 0x000fe200000108a9 */
[----:B------:R-:W-:-:S02]  /*72a0*/  IMAD.U32 R169, R95, 0x10000, RZ ;  /* 0x000100005fa97824 */ /* 0x000fc400078e00ff */
[----:B------:R-:W-:Y:S01]  /*72b0*/  FFMA.FTZ R93, R93, R165, R168 ;  /* 0x000000a55d5d7223 */ /* 0x000fe200000100a8 */
[----:B------:R-:W-:Y:S02]  /*72c0*/  SHF.R.U32.HI R165, RZ, 0x10, R67 ;  /* 0x00000010ffa57819 */ /* 0x000fe40000011643 */
[----:B------:R-:W-:Y:S01]  /*72d0*/  SHF.R.U32.HI R168, RZ, 0x10, R55 ;  /* 0x00000010ffa87819 */ /* 0x000fe20000011637 */
[----:B------:R-:W-:Y:S01]  /*72e0*/  IMAD.U32 R55, R96, 0x10000, RZ ;  /* 0x0001000060377824 */ /* 0x000fe200078e00ff */
[C---:B------:R-:W-:Y:S02]  /*72f0*/  PRMT R165, R172.reuse, 0x5410, R165 ;  /* 0x00005410aca57816 */ /* 0x040fe400000000a5 */
[----:B------:R-:W-:Y:S02]  /*7300*/  PRMT R168, R172, 0x5432, R168 ;  /* 0x00005432aca87816 */ /* 0x000fe400000000a8 */
[----:B------:R-:W-:Y:S01]  /*7310*/  LOP3.LUT R67, R95, 0xffff0000, RZ, 0xc0, !PT ;  /* 0xffff00005f437812 */ /* 0x000fe200078ec0ff */
[----:B------:R-:W-:Y:S01]  /*7320*/  IMAD.U32 R170, R165, 0x10000, RZ ;  /* 0x00010000a5aa7824 */ /* 0x000fe200078e00ff */
[----:B------:R-:W-:Y:S01]  /*7330*/  LOP3.LUT R95, R99, 0xffff0000, RZ, 0xc0, !PT ;  /* 0xffff0000635f7812 */ /* 0x000fe200078ec0ff */
[C---:B------:R-:W-:Y:S01]  /*7340*/  IMAD.U32 R171, R168.reuse, 0x10000, RZ ;  /* 0x00010000a8ab7824 */ /* 0x040fe200078e00ff */
[----:B------:R-:W-:Y:S01]  /*7350*/  LOP3.LUT R165, R165, 0xffff0000, RZ, 0xc0, !PT ;  /* 0xffff0000a5a57812 */ /* 0x000fe200078ec0ff */
[C---:B------:R-:W-:Y:S01]  /*7360*/  FMUL.FTZ R172, R173.reuse, R170 ;  /* 0x000000aaadac7220 */ /* 0x040fe20000410000 */
[----:B------:R-:W-:Y:S01]  /*7370*/  LOP3.LUT R168, R168, 0xffff0000, RZ, 0xc0, !PT ;  /* 0xffff0000a8a87812 */ /* 0x000fe200078ec0ff */
[----:B------:R-:W-:Y:S01]  /*7380*/  FMUL.FTZ R173, R173, R171 ;  /* 0x000000abadad7220 */ /* 0x000fe20000410000 */
[----:B------:R-:W-:Y:S01]  /*7390*/  LOP3.LUT R96, R96, 0xffff0000, RZ, 0xc0, !PT ;  /* 0xffff000060607812 */ /* 0x000fe200078ec0ff */
[----:B------:R-:W-:Y:S01]  /*73a0*/  FMUL.FTZ R99, R95, R165 ;  /* 0x000000a55f637220 */ /* 0x000fe20000410000 */
[----:B------:R-:W-:Y:S01]  /*73b0*/  PRMT R66, R189, 0x5432, R66 ;  /* 0x00005432bd427816 */ /* 0x000fe20000000042 */
[-C--:B------:R-:W-:Y:S01]  /*73c0*/  FMUL.FTZ R95, R95, R168.reuse ;  /* 0x000000a85f5f7220 */ /* 0x080fe20000410000 */
[----:B------:R-:W-:Y:S01]  /*73d0*/  FFMA.FTZ R172, R169, R171, -R172 ;  /* 0x000000aba9ac7223 */ /* 0x000fe200000108ac */
[----:B------:R-:W-:Y:S01]  /*73e0*/  FFMA.FTZ R99, R67, R168, -R99 ;  /* 0x000000a843637223 */ /* 0x000fe20000010863 */
[----:B------:R-:W-:-:S02]  /*73f0*/  IMAD.U32 R168, R64, 0x10000, RZ ;  /* 0x0001000040a87824 */ /* 0x000fc400078e00ff */
[----:B------:R-:W-:Y:S01]  /*7400*/  FFMA.FTZ R95, R67, R165, R95 ;  /* 0x000000a5435f7223 */ /* 0x000fe2000001005f */
[----:B------:R-:W-:Y:S01]  /*7410*/  IMAD.U32 R67, R52, 0x10000, RZ ;  /* 0x0001000034437824 */ /* 0x000fe200078e00ff */
[----:B------:R-:W-:Y:S01]  /*7420*/  LOP3.LUT R64, R64, 0xffff0000, RZ, 0xc0, !PT ;  /* 0xffff000040407812 */ /* 0x000fe200078ec0ff */
[C---:B------:R-:W-:Y:S01]  /*7430*/  FMUL.FTZ R165, R55.reuse, R168 ;  /* 0x000000a837a57220 */ /* 0x040fe20000410000 */
[----:B------:R-:W-:Y:S01]  /*7440*/  LOP3.LUT R52, R52, 0xffff0000, RZ, 0xc0, !PT ;  /* 0xffff000034347812 */ /* 0x000fe200078ec0ff */
[-C--:B------:R-:W-:Y:S01]  /*7450*/  FMUL.FTZ R55, R55, R67.reuse ;  /* 0x0000004337377220 */ /* 0x080fe20000410000 */
[----:B------:R-:W-:Y:S01]  /*7460*/  FFMA.FTZ R173, R169, R170, R173 ;  /* 0x000000aaa9ad7223 */ /* 0x000fe200000100ad */
[----:B------:R-:W-:Y:S01]  /*7470*/  FFMA.FTZ R165, R53, R67, -R165 ;  /* 0x0000004335a57223 */ /* 0x000fe200000108a5 */
[----:B------:R-:W-:Y:S01]  /*7480*/  FMUL.FTZ R67, R96, R64 ;  /* 0x0000004060437220 */ /* 0x000fe20000410000 */
[----:B------:R-:W-:Y:S01]  /*7490*/  LOP3.LUT R169, R94, 0xffff0000, RZ, 0xc0, !PT ;  /* 0xffff00005ea97812 */ /* 0x000fe200078ec0ff */
[-C--:B------:R-:W-:Y:S01]  /*74a0*/  FMUL.FTZ R96, R96, R52.reuse ;  /* 0x0000003460607220 */ /* 0x080fe20000410000 */
[----:B------:R-:W-:Y:S01]  /*74b0*/  PRMT R54, R185, 0x5432, R54 ;  /* 0x00005432b9367816 */ /* 0x000fe20000000036 */
[----:B------:R-:W-:Y:S01]  /*74c0*/  FFMA.FTZ R67, R92, R52, -R67 ;  /* 0x000000345c437223 */ /* 0x000fe20000010843 */
[C---:B------:R-:W-:Y:S01]  /*74d0*/  IMAD.U32 R94, R98.reuse, 0x10000, RZ ;  /* 0x00010000625e7824 */ /* 0x040fe200078e00ff */
[----:B------:R-:W-:Y:S01]  /*74e0*/  LOP3.LUT R98, R98, 0xffff0000, RZ, 0xc0, !PT ;  /* 0xffff000062627812 */ /* 0x000fe200078ec0ff */
[C---:B------:R-:W-:Y:S01]  /*74f0*/  IMAD.U32 R52, R66.reuse, 0x10000, RZ ;  /* 0x0001000042347824 */ /* 0x040fe200078e00ff */
[----:B------:R-:W-:Y:S01]  /*7500*/  LOP3.LUT R66, R66, 0xffff0000, RZ, 0xc0, !PT ;  /* 0xffff000042427812 */ /* 0x000fe200078ec0ff */
[----:B------:R-:W-:Y:S01]  /*7510*/  FFMA.FTZ R55, R53, R168, R55 ;  /* 0x000000a835377223 */ /* 0x000fe20000010037 */
[C---:B------:R-:W-:Y:S01]  /*7520*/  IMAD.U32 R53, R54.reuse, 0x10000, RZ ;  /* 0x0001000036357824 */ /* 0x040fe200078e00ff */
[----:B------:R-:W-:Y:S01]  /*7530*/  LOP3.LUT R54, R54, 0xffff0000, RZ, 0xc0, !PT ;  /* 0xffff000036367812 */ /* 0x000fe200078ec0ff */
[----:B------:R-:W-:Y:S01]  /*7540*/  FFMA.FTZ R96, R92, R64, R96 ;  /* 0x000000405c607223 */ /* 0x000fe20000010060 */
[----:B------:R-:W-:Y:S01]  /*7550*/  FMUL.FTZ R64, R94, R52 ;  /* 0x000000345e407220 */ /* 0x000fe20000410000 */
[----:B------:R-:W-:Y:S01]  /*7560*/  FMUL.FTZ R92, R98, R66 ;  /* 0x00000042625c7220 */ /* 0x000fe20000410000 */
[-C--:B------:R-:W-:Y:S01]  /*7570*/  FMUL.FTZ R94, R94, R53.reuse ;  /* 0x000000355e5e7220 */ /* 0x080fe20000410000 */
[-C--:B------:R-:W-:Y:S01]  /*7580*/  FMUL.FTZ R98, R98, R54.reuse ;  /* 0x0000003662627220 */ /* 0x080fe20000410000 */
[----:B------:R-:W-:Y:S01]  /*7590*/  FFMA.FTZ R64, R65, R53, -R64 ;  /* 0x0000003541407223 */ /* 0x000fe20000010840 */
[----:B------:R-:W-:Y:S01]  /*75a0*/  FFMA.FTZ R92, R169, R54, -R92 ;  /* 0x00000036a95c7223 */ /* 0x000fe2000001085c */
[----:B------:R-:W-:Y:S01]  /*75b0*/  FFMA.FTZ R94, R65, R52, R94 ;  /* 0x00000034415e7223 */ /* 0x000fe2000001005e */
[----:B------:R-:W-:Y:S01]  /*75c0*/  FFMA.FTZ R98, R169, R66, R98 ;  /* 0x00000042a9627223 */ /* 0x000fe20000010062 */
[----:B------:R-:W-:-:S02]  /*75d0*/  F2FP.BF16.F32.PACK_AB R97, R97, R167 ;  /* 0x000000a76161723e */ /* 0x000fc400000010ff */
[----:B------:R-:W-:Y:S02]  /*75e0*/  F2FP.BF16.F32.PACK_AB R99, R99, R172 ;  /* 0x000000ac6363723e */ /* 0x000fe400000010ff */
[----:B------:R-:W-:Y:S01]  /*75f0*/  F2FP.BF16.F32.PACK_AB R166, R93, R166 ;  /* 0x000000a65da6723e */ /* 0x000fe200000010ff */
[----:B------:R-:W-:Y:S01]  /*7600*/  IMAD.MOV.U32 R93, RZ, RZ, R97 ;  /* 0x000000ffff5d7224 */ /* 0x000fe200078e0061 */
        /* <DEDUP_REMOVED lines=9> */
[----:B------:R-:W-:-:S07]  /*76a0*/  IMAD.MOV.U32 R94, RZ, RZ, R64 ;  /* 0x000000ffff5e7224 */ /* 0x000fce00078e0040 */
.L_x_526:
[----:B------:R-:W-:Y:S05]  /*76b0*/  BSYNC B3 ;  /* 0x0000000000037941 */ /* 0x000fea0003800000 */
.L_x_525:
[----:B------:R-:W-:-:S13]  /*76c0*/  ISETP.GE.AND P4, PT, R164, R146, PT ;  /* 0x00000092a400720c */ /* 0x000fda0003f86270 */
[--C-:B------:R-:W-:Y:S02]  /*76d0*/  @!P4 SHF.R.S32.HI R55, RZ, 0x1f, R164.reuse ;  /* 0x0000001fff37c819 */ /* 0x100fe400000114a4 */
[----:B------:R-:W-:-:S04]  /*76e0*/  @!P4 IADD3 R164, P5, P6, R118, R130, R164 ;  /* 0x0000008276a4c210 */ /* 0x000fc80007ebe0a4 */
[----:B------:R-:W-:Y:S02]  /*76f0*/  @!P4 IADD3.X R55, R4, R156, R55, P5, P6 ;  /* 0x0000009c0437c210 */ /* 0x000fe40002fec437 */
[----:B------:R-:W-:-:S04]  /*7700*/  LEA R52, P5, R162, R122, 0x1 ;  /* 0x0000007aa2347211 */ /* 0x000fc800078a08ff */
[----:B------:R-:W-:Y:S02]  /*7710*/  LEA.HI.X R53, R162, R123, R163, 0x1, P5 ;  /* 0x0000007ba2357211 */ /* 0x000fe400028f0ca3 */
[----:B------:R-:W-:-:S03]  /*7720*/  @!P4 LEA R54, P5, R164, R122, 0x1 ;  /* 0x0000007aa436c211 */ /* 0x000fc600078a08ff */
[----:B0-----:R0:W-:Y:S01]  /*7730*/  STG.E.128 desc[UR60][R52.64], R92 ;  /* 0x0000005c34007986 */ /* 0x0011e2000c101d3c */
[----:B------:R-:W-:-:S05]  /*7740*/  @!P4 LEA.HI.X R55, R164, R123, R55, 0x1, P5 ;  /* 0x0000007ba437c211 */ /* 0x000fca00028f0c37 */
[----:B--2---:R0:W-:Y:S04]  /*7750*/  @!P4 STG.E.128 desc[UR60][R54.64], R96 ;  /* 0x000000603600c986 */ /* 0x0041e8000c101d3c */
.L_x_524:
[----:B------:R-:W-:Y:S05]  /*7760*/  BSYNC B2 ;  /* 0x0000000000027941 */ /* 0x000fea0003800000 */
.L_x_523:
[----:B------:R-:W-:Y:S01]  /*7770*/  ISETP.NE.AND P4, PT, R34, RZ, PT ;  /* 0x000000ff2200720c */ /* 0x000fe20003f85270 */
[----:B------:R-:W-:-:S12]  /*7780*/  BSSY B2, `(.L_x_527) ;  /* 0x0000081000027945 */ /* 0x000fd80003800000 */
[----:B------:R-:W-:Y:S05]  /*7790*/  @!P4 BRA `(.L_x_528) ;  /* 0x0000000400fcc947 */ /* 0x000fea0003800000 */
[----:B0-----:R-:W-:Y:S01]  /*77a0*/  SEL R52, R124, R149, !P1 ;  /* 0x000000957c347207 */ /* 0x001fe20004800000 */
[----:B------:R-:W-:Y:S01]  /*77b0*/  IMAD R55, R19, 0x5400, R142 ;  /* 0x0000540013377824 */ /* 0x000fe200078e028e */
[----:B------:R-:W-:Y:S01]  /*77c0*/  IADD3 R92, P4, P5, R118, R130, R27 ;  /* 0x00000082765c7210 */ /* 0x000fe20007d9e01b */
[----:B------:R-:W-:Y:S01]  /*77d0*/  BSSY B3, `(.L_x_529) ;  /* 0x0000071000037945 */ /* 0x000fe20003800000 */
        /* <DEDUP_REMOVED lines=12> */
[----:B------:R-:W-:-:S04]  /*78a0*/  IMAD.IADD R52, R52, 0x1, R53 ;  /* 0x0000000134347824 */ /* 0x000fc800078e0235 */
[----:B------:R-:W-:Y:S02]  /*78b0*/  IMAD R53, R19, 0x5400, R52 ;  /* 0x0000540013357824 */ /* 0x000fe400078e0234 */
[--C-:B------:R-:W-:Y:S02]  /*78c0*/  IMAD R52, R55, 0x2, R18.reuse ;  /* 0x0000000237347824 */ /* 0x100fe400078e0212 */
[----:B------:R-:W-:-:S04]  /*78d0*/  IMAD R64, R53, 0x2, R18 ;  /* 0x0000000235407824 */ /* 0x000fc800078e0212 */
[----:B------:R-:W0:Y:S04]  /*78e0*/  LDS.128 R52, [R52+0x21400] ;  /* 0x0214000034347984 */ /* 0x000e280000000c00 */
[----:B------:R-:W2:Y:S01]  /*78f0*/  LDS.128 R64, [R64+0x21400] ;  /* 0x0214000040407984 */ /* 0x000ea20000000c00 */
[----:B------:R-:W-:Y:S05]  /*7900*/  @P4 BRA `(.L_x_530) ;  /* 0x0000000400744947 */ /* 0x000fea0003800000 */
[--C-:B------:R-:W-:Y:S01]  /*7910*/  SHF.R.U64 R50, R50, 0x10, R51.reuse ;  /* 0x0000001032327819 */ /* 0x100fe20000001233 */
[----:B--2---:R-:W-:Y:S01]  /*7920*/  IMAD.U32 R97, R65, 0x10000, RZ ;  /* 0x0001000041617824 */ /* 0x004fe200078e00ff */
[----:B------:R-:W-:Y:S01]  /*7930*/  SHF.R.U32.HI R95, RZ, 0x10, R51 ;  /* 0x00000010ff5f7819 */ /* 0x000fe20000011633 */
[----:B------:R-:W-:Y:S01]  /*7940*/  IMAD.U32 R164, R67, 0x10000, RZ ;  /* 0x0001000043a47824 */ /* 0x000fe200078e00ff */
[--C-:B------:R-:W-:Y:S01]  /*7950*/  SHF.R.U64 R51, R60, 0x10, R61.reuse ;  /* 0x000000103c337819 */ /* 0x100fe2000000123d */
[----:B0-----:R-:W-:Y:S01]  /*7960*/  IMAD.U32 R162, R55, 0x10000, RZ ;  /* 0x0001000037a27824 */ /* 0x001fe200078e00ff */
[----:B------:R-:W-:Y:S01]  /*7970*/  SHF.R.U32.HI R60, RZ, 0x10, R61 ;  /* 0x00000010ff3c7819 */ /* 0x000fe2000001163d */
[----:B------:R-:W-:Y:S01]  /*7980*/  IMAD.U32 R99, R54, 0x10000, RZ ;  /* 0x0001000036637824 */ /* 0x000fe200078e00ff */
[--C-:B------:R-:W-:Y:S02]  /*7990*/  SHF.R.U64 R48, R48, 0x10, R49.reuse ;  /* 0x0000001030307819 */ /* 0x100fe40000001231 */
[----:B------:R-:W-:-:S02]  /*79a0*/  SHF.R.U32.HI R49, RZ, 0x10, R49 ;  /* 0x00000010ff317819 */ /* 0x000fc40000011631 */
[----:B------:R-:W-:Y:S02]  /*79b0*/  PRMT R60, R188, 0x5432, R60 ;  /* 0x00005432bc3c7816 */ /* 0x000fe4000000003c */
[----:B------:R-:W-:Y:S02]  /*79c0*/  SHF.R.U64 R61, R62, 0x10, R63 ;  /* 0x000000103e3d7819 */ /* 0x000fe4000000123f */
[----:B------:R-:W-:Y:S01]  /*79d0*/  PRMT R49, R184, 0x5410, R49 ;  /* 0x00005410b8317816 */ /* 0x000fe20000000031 */
[C---:B------:R-:W-:Y:S01]  /*79e0*/  IMAD.U32 R165, R60.reuse, 0x10000, RZ ;  /* 0x000100003ca57824 */ /* 0x040fe200078e00ff */
[----:B------:R-:W-:Y:S01]  /*79f0*/  SHF.R.U32.HI R62, RZ, 0x10, R63 ;  /* 0x00000010ff3e7819 */ /* 0x000fe2000001163f */
[----:B------:R-:W-:Y:S01]  /*7a00*/  IMAD.U32 R63, R53, 0x10000, RZ ;  /* 0x00010000353f7824 */ /* 0x000fe200078e00ff */
[----:B------:R-:W-:Y:S01]  /*7a10*/  LOP3.LUT R98, R65, 0xffff0000, RZ, 0xc0, !PT ;  /* 0xffff000041627812 */ /* 0x000fe200078ec0ff */
[----:B------:R-:W-:Y:S01]  /*7a20*/  IMAD.U32 R166, R49, 0x10000, RZ ;  /* 0x0001000031a67824 */ /* 0x000fe200078e00ff */
[----:B------:R-:W-:Y:S01]  /*7a30*/  PRMT R167, R185, 0x5410, R61 ;  /* 0x00005410b9a77816 */ /* 0x000fe2000000003d */
[CC--:B------:R-:W-:Y:S01]  /*7a40*/  FMUL.FTZ R61, R97.reuse, R165.reuse ;  /* 0x000000a5613d7220 */ /* 0x0c0fe20000410000 */
[----:B------:R-:W-:Y:S01]  /*7a50*/  LOP3.LUT R60, R60, 0xffff0000, RZ, 0xc0, !PT ;  /* 0xffff00003c3c7812 */ /* 0x000fe200078ec0ff */
[-C--:B------:R-:W-:Y:S01]  /*7a60*/  FMUL.FTZ R97, R97, R166.reuse ;  /* 0x000000a661617220 */ /* 0x080fe20000410000 */
[----:B------:R-:W-:Y:S01]  /*7a70*/  PRMT R62, R187, 0x5432, R62 ;  /* 0x00005432bb3e7816 */ /* 0x000fe2000000003e */
[----:B------:R-:W-:Y:S01]  /*7a80*/  FFMA.FTZ R61, R63, R166, -R61 ;  /* 0x000000a63f3d7223 */ /* 0x000fe2000001083d */
[----:B------:R-:W-:Y:S01]  /*7a90*/  LOP3.LUT R96, R53, 0xffff0000, RZ, 0xc0, !PT ;  /* 0xffff000035607812 */ /* 0x000fe200078ec0ff */
[----:B------:R-:W-:Y:S01]  /*7aa0*/  FMUL.FTZ R168, R98, R60 ;  /* 0x0000003c62a87220 */ /* 0x000fe20000410000 */
[----:B------:R-:W-:Y:S01]  /*7ab0*/  LOP3.LUT R49, R49, 0xffff0000, RZ, 0xc0, !PT ;  /* 0xffff000031317812 */ /* 0x000fe200078ec0ff */
[----:B------:R-:W-:Y:S01]  /*7ac0*/  IMAD.U32 R166, R62, 0x10000, RZ ;  /* 0x000100003ea67824 */ /* 0x000fe200078e00ff */
[----:B------:R-:W-:Y:S01]  /*7ad0*/  PRMT R95, R183, 0x5410, R95 ;  /* 0x00005410b75f7816 */ /* 0x000fe2000000005f */
[----:B------:R-:W-:Y:S01]  /*7ae0*/  FFMA.FTZ R97, R63, R165, R97 ;  /* 0x000000a53f617223 */ /* 0x000fe20000010061 */
[----:B------:R-:W-:Y:S01]  /*7af0*/  LOP3.LUT R67, R67, 0xffff0000, RZ, 0xc0, !PT ;  /* 0xffff000043437812 */ /* 0x000fe200078ec0ff */
[-C--:B------:R-:W-:Y:S01]  /*7b00*/  FMUL.FTZ R98, R98, R49.reuse ;  /* 0x0000003162627220 */ /* 0x080fe20000410000 */
[----:B------:R-:W-:Y:S01]  /*7b10*/  FFMA.FTZ R168, R96, R49, -R168 ;  /* 0x0000003160a87223 */ /* 0x000fe200000108a8 */
[----:B------:R-:W-:Y:S01]  /*7b20*/  LOP3.LUT R62, R62, 0xffff0000, RZ, 0xc0, !PT ;  /* 0xffff00003e3e7812 */ /* 0x000fe200078ec0ff */
[----:B------:R-:W-:-:S02]  /*7b30*/  IMAD.U32 R63, R95, 0x10000, RZ ;  /* 0x000100005f3f7824 */ /* 0x000fc400078e00ff */
[----:B------:R-:W-:Y:S01]  /*7b40*/  FMUL.FTZ R49, R164, R166 ;  /* 0x000000a6a4317220 */ /* 0x000fe20000410000 */
[----:B------:R-:W-:Y:S01]  /*7b50*/  PRMT R51, R186, 0x5410, R51 ;  /* 0x00005410ba337816 */ /* 0x000fe20000000033 */
[----:B------:R-:W-:Y:S01]  /*7b60*/  FFMA.FTZ R98, R96, R60, R98 ;  /* 0x0000003c60627223 */ /* 0x000fe20000010062 */
[----:B------:R-:W-:Y:S01]  /*7b70*/  PRMT R48, R184, 0x5432, R48 ;  /* 0x00005432b8307816 */ /* 0x000fe20000000030 */
[-C--:B------:R-:W-:Y:S01]  /*7b80*/  FMUL.FTZ R164, R164, R63.reuse ;  /* 0x0000003fa4a47220 */ /* 0x080fe20000410000 */
[----:B------:R-:W-:Y:S01]  /*7b90*/  LOP3.LUT R55, R55, 0xffff0000, RZ, 0xc0, !PT ;  /* 0xffff000037377812 */ /* 0x000fe200078ec0ff */
[----:B------:R-:W-:Y:S01]  /*7ba0*/  FFMA.FTZ R49, R162, R63, -R49 ;  /* 0x0000003fa2317223 */ /* 0x000fe20000010831 */
[----:B------:R-:W-:Y:S01]  /*7bb0*/  LOP3.LUT R95, R95, 0xffff0000, RZ, 0xc0, !PT ;  /* 0xffff00005f5f7812 */ /* 0x000fe200078ec0ff */
[----:B------:R-:W-:Y:S01]  /*7bc0*/  FMUL.FTZ R96, R67, R62 ;  /* 0x0000003e43607220 */ /* 0x000fe20000410000 */
[----:B------:R-:W-:Y:S01]  /*7bd0*/  SHF.L.U32 R63, R51, 0x10, RZ ;  /* 0x00000010333f7819 */ /* 0x000fe200000006ff */
[C---:B------:R-:W-:Y:S01]  /*7be0*/  IMAD.U32 R65, R64.reuse, 0x10000, RZ ;  /* 0x0001000040417824 */ /* 0x040fe200078e00ff */
[----:B------:R-:W-:Y:S01]  /*7bf0*/  LOP3.LUT R64, R64, 0xffff0000, RZ, 0xc0, !PT ;  /* 0xffff000040407812 */ /* 0x000fe200078ec0ff */
[----:B------:R-:W-:-:S02]  /*7c00*/  IMAD.U32 R60, R48, 0x10000, RZ ;  /* 0x00010000303c7824 */ /* 0x000fc400078e00ff */
[-C--:B------:R-:W-:Y:S01]  /*7c10*/  FMUL.FTZ R67, R67, R95.reuse ;  /* 0x0000005f43437220 */ /* 0x080fe20000410000 */
[----:B------:R-:W-:Y:S01]  /*7c20*/  FFMA.FTZ R96, R55, R95, -R96 ;  /* 0x0000005f37607223 */ /* 0x000fe20000010860 */
[----:B------:R-:W-:Y:S01]  /*7c30*/  LOP3.LUT R95, R48, 0xffff0000, RZ, 0xc0, !PT ;  /* 0xffff0000305f7812 */ /* 0x000fe200078ec0ff */
[-C--:B------:R-:W-:Y:S01]  /*7c40*/  FMUL.FTZ R48, R65, R63.reuse ;  /* 0x0000003f41307220 */ /* 0x080fe20000410000 */
[----:B------:R-:W-:Y:S01]  /*7c50*/  IMAD.U32 R53, R52, 0x10000, RZ ;  /* 0x0001000034357824 */ /* 0x000fe200078e00ff */
[----:B------:R-:W-:Y:S01]  /*7c60*/  LOP3.LUT R51, R51, 0xffff0000, RZ, 0xc0, !PT ;  /* 0xffff000033337812 */ /* 0x000fe200078ec0ff */
[----:B------:R-:W-:Y:S01]  /*7c70*/  FMUL.FTZ R65, R65, R60 ;  /* 0x0000003c41417220 */ /* 0x000fe20000410000 */
[----:B------:R-:W-:Y:S01]  /*7c80*/  LOP3.LUT R163, R54, 0xffff0000, RZ, 0xc0, !PT ;  /* 0xffff000036a37812 */ /* 0x000fe200078ec0ff */
[----:B------:R-:W-:Y:S01]  /*7c90*/  FFMA.FTZ R67, R55, R62, R67 ;  /* 0x0000003e37437223 */ /* 0x000fe20000010043 */
[----:B------:R-:W-:Y:S01]  /*7ca0*/  PRMT R50, R183, 0x5432, R50 ;  /* 0x00005432b7327816 */ /* 0x000fe20000000032 */
[C---:B------:R-:W-:Y:S01]  /*7cb0*/  FFMA.FTZ R48, R53.reuse, R60, -R48 ;  /* 0x0000003c35307223 */ /* 0x040fe20000010830 */
[----:B------:R-:W-:Y:S01]  /*7cc0*/  FFMA.FTZ R65, R53, R63, R65 ;  /* 0x0000003f35417223 */ /* 0x000fe20000010041 */
[----:B------:R-:W-:Y:S01]  /*7cd0*/  LOP3.LUT R52, R52, 0xffff0000, RZ, 0xc0, !PT ;  /* 0xffff000034347812 */ /* 0x000fe200078ec0ff */
[----:B------:R-:W-:-:S02]  /*7ce0*/  IMAD.U32 R54, R66, 0x10000, RZ ;  /* 0x0001000042367824 */ /* 0x000fc400078e00ff */
[----:B------:R-:W-:Y:S01]  /*7cf0*/  FMUL.FTZ R55, R64, R51 ;  /* 0x0000003340377220 */ /* 0x000fe20000410000 */
[C---:B------:R-:W-:Y:S01]  /*7d00*/  IMAD.U32 R53, R167.reuse, 0x10000, RZ ;  /* 0x00010000a7357824 */ /* 0x040fe200078e00ff */
[----:B------:R-:W-:Y:S01]  /*7d10*/  LOP3.LUT R66, R66, 0xffff0000, RZ, 0xc0, !PT ;  /* 0xffff000042427812 */ /* 0x000fe200078ec0ff */
[-C--:B------:R-:W-:Y:S01]  /*7d20*/  FMUL.FTZ R64, R64, R95.reuse ;  /* 0x0000005f40407220 */ /* 0x080fe20000410000 */
[----:B------:R-:W-:Y:S01]  /*7d30*/  LOP3.LUT R167, R167, 0xffff0000, RZ, 0xc0, !PT ;  /* 0xffff0000a7a77812 */ /* 0x000fe200078ec0ff */
[----:B------:R-:W-:Y:S02]  /*7d40*/  IMAD.U32 R60, R50, 0x10000, RZ ;  /* 0x00010000323c7824 */ /* 0x000fe400078e00ff */
[----:B------:R-:W-:Y:S01]  /*7d50*/  FFMA.FTZ R55, R52, R95, -R55 ;  /* 0x0000005f34377223 */ /* 0x000fe20000010837 */
[----:B------:R-:W-:Y:S01]  /*7d60*/  LOP3.LUT R50, R50, 0xffff0000, RZ, 0xc0, !PT ;  /* 0xffff000032327812 */ /* 0x000fe200078ec0ff */
[----:B------:R-:W-:Y:S01]  /*7d70*/  FFMA.FTZ R64, R52, R51, R64 ;  /* 0x0000003334407223 */ /* 0x000fe20000010040 */
[----:B------:R-:W-:Y:S01]  /*7d80*/  FMUL.FTZ R51, R54, R53 ;  /* 0x0000003536337220 */ /* 0x000fe20000410000 */
[----:B------:R-:W-:Y:S01]  /*7d90*/  FMUL.FTZ R52, R66, R167 ;  /* 0x000000a742347220 */ /* 0x000fe20000410000 */
[----:B------:R-:W-:Y:S01]  /*7da0*/  FMUL.FTZ R54, R54, R60 ;  /* 0x0000003c36367220 */ /* 0x000fe20000410000 */
[----:B------:R-:W-:Y:S01]  /*7db0*/  FMUL.FTZ R66, R66, R50 ;  /* 0x0000003242427220 */ /* 0x000fe20000410000 */
[----:B------:R-:W-:Y:S01]  /*7dc0*/  FFMA.FTZ R51, R99, R60, -R51 ;  /* 0x0000003c63337223 */ /* 0x000fe20000010833 */
[----:B------:R-:W-:Y:S01]  /*7dd0*/  FFMA.FTZ R52, R163, R50, -R52 ;  /* 0x00000032a3347223 */ /* 0x000fe20000010834 */
[----:B------:R-:W-:Y:S01]  /*7de0*/  FFMA.FTZ R54, R99, R53, R54 ;  /* 0x0000003563367223 */ /* 0x000fe20000010036 */
        /* <DEDUP_REMOVED lines=8> */
[----:B------:R-:W-:Y:S02]  /*7e70*/  F2FP.BF16.F32.PACK_AB R51, R52, R51 ;  /* 0x000000333433723e */ /* 0x000fe400000010ff */
[----:B------:R-:W-:Y:S01]  /*7e80*/  F2FP.BF16.F32.PACK_AB R64, R64, R65 ;  /* 0x000000414040723e */ /* 0x000fe200000010ff */
[----:B------:R-:W-:Y:S01]  /*7e90*/  IMAD.MOV.U32 R52, RZ, RZ, R48 ;  /* 0x000000ffff347224 */ /* 0x000fe200078e0030 */
[----:B------:R-:W-:Y:S01]  /*7ea0*/  F2FP.BF16.F32.PACK_AB R66, R66, R54 ;  /* 0x000000364242723e */ /* 0x000fe200000010ff */
[----:B------:R-:W-:Y:S01]  /*7eb0*/  IMAD.MOV.U32 R65, RZ, RZ, R97 ;  /* 0x000000ffff417224 */ /* 0x000fe200078e0061 */
[----:B------:R-:W-:Y:S01]  /*7ec0*/  F2FP.BF16.F32.PACK_AB R67, R67, R164 ;  /* 0x000000a44343723e */ /* 0x000fe200000010ff */
[----:B------:R-:W-:-:S07]  /*7ed0*/  IMAD.MOV.U32 R54, RZ, RZ, R51 ;  /* 0x000000ffff367224 */ /* 0x000fce00078e0033 */
.L_x_530:
[----:B------:R-:W-:Y:S05]  /*7ee0*/  BSYNC B3 ;  /* 0x0000000000037941 */ /* 0x000fea0003800000 */
.L_x_529:
        /* <DEDUP_REMOVED lines=10> */
.L_x_528:
[----:B------:R-:W-:Y:S05]  /*7f90*/  BSYNC B2 ;  /* 0x0000000000027941 */ /* 0x000fea0003800000 */
.L_x_527:
[----:B------:R-:W-:-:S13]  /*7fa0*/  ISETP.NE.AND P4, PT, R35, RZ, PT ;  /* 0x000000ff2300720c */ /* 0x000fda0003f85270 */
[----:B------:R-:W-:Y:S05]  /*7fb0*/  @!P4 BRA `(.L_x_522) ;  /* 0x000000080004c947 */ /* 0x000fea0003800000 */
[----:B---3--:R-:W2:Y:S01]  /*7fc0*/  LDL R48, [R1] ;  /* 0x0000000001307983 */ /* 0x008ea20000100800 */
[----:B------:R-:W-:Y:S01]  /*7fd0*/  IADD3 R60, P4, P5, R118, R130, R29 ;  /* 0x00000082763c7210 */ /* 0x000fe20007d9e01d */
[----:B------:R-:W-:Y:S03]  /*7fe0*/  BSSY B2, `(.L_x_531) ;  /* 0x0000074000027945 */ /* 0x000fe60003800000 */
[----:B------:R-:W-:Y:S02]  /*7ff0*/  IADD3.X R61, R4, R156, R33, P4, P5 ;  /* 0x0000009c043d7210 */ /* 0x000fe400027ea421 */
[----:B------:R-:W-:Y:S02]  /*8000*/  ISETP.GE.AND P4, PT, R206, R101, PT ;  /* 0x00000065ce00720c */ /* 0x000fe40003f86270 */
[----:B--2---:R-:W-:-:S04]  /*8010*/  LOP3.LUT P6, RZ, R48, 0x1, RZ, 0xc0, !PT ;  /* 0x0000000130ff7812 */ /* 0x004fc800078cc0ff */
[----:B------:R-:W-:-:S04]  /*8020*/  SEL R48, R124, R149, !P6 ;  /* 0x000000957c307207 */ /* 0x000fc80007000000 */
[----:B------:R-:W-:-:S04]  /*8030*/  SHF.R.S32.HI R49, RZ, 0x1f, R48 ;  /* 0x0000001fff317819 */ /* 0x000fc80000011430 */
[----:B------:R-:W-:-:S04]  /*8040*/  LEA.HI R49, R49, R48, RZ, 0x4 ;  /* 0x0000003031317211 */ /* 0x000fc800078f20ff */
[----:B------:R-:W-:-:S04]  /*8050*/  LEA.HI.SX32 R49, R49, R28, 0x1c ;  /* 0x0000001c31317211 */ /* 0x000fc800078fe2ff */
[----:B------:R-:W-:Y:S01]  /*8060*/  SHF.R.S32.HI R48, RZ, 0x1f, R49 ;  /* 0x0000001fff307819 */ /* 0x000fe20000011431 */
[----:B------:R-:W-:-:S03]  /*8070*/  IMAD.SHL.U32 R62, R49, 0x8, RZ ;  /* 0x00000008313e7824 */ /* 0x000fc600078e00ff */
[----:B------:R-:W-:Y:S02]  /*8080*/  LEA.HI R48, R48, R49, RZ, 0x3 ;  /* 0x0000003130307211 */ /* 0x000fe400078f18ff */
[----:B------:R-:W-:Y:S02]  /*8090*/  LOP3.LUT R49, R209, 0x38, R62, 0xf8, !PT ;  /* 0x00000038d1317812 */ /* 0x000fe400078ef83e */
[----:B------:R-:W-:Y:S02]  /*80a0*/  SHF.R.S32.HI R48, RZ, 0x3, R48 ;  /* 0x00000003ff307819 */ /* 0x000fe40000011430 */
[----:B------:R-:W-:-:S03]  /*80b0*/  LOP3.LUT R49, R49, R210, RZ, 0x3c, !PT ;  /* 0x000000d231317212 */ /* 0x000fc600078e3cff */
[----:B------:R-:W-:-:S04]  /*80c0*/  IMAD R48, R48, 0x1c00, R211 ;  /* 0x00001c0030307824 */ /* 0x000fc800078e02d3 */
[----:B------:R-:W-:Y:S02]  /*80d0*/  IMAD.IADD R48, R48, 0x1, R49 ;  /* 0x0000000130307824 */ /* 0x000fe400078e0231 */
[C---:B------:R-:W-:Y:S02]  /*80e0*/  IMAD R49, R19.reuse, 0x5400, R140 ;  /* 0x0000540013317824 */ /* 0x040fe400078e028c */
[----:B------:R-:W-:Y:S02]  /*80f0*/  IMAD R51, R19, 0x5400, R48 ;  /* 0x0000540013337824 */ /* 0x000fe400078e0230 */
[--C-:B------:R-:W-:Y:S02]  /*8100*/  IMAD R49, R49, 0x2, R18.reuse ;  /* 0x0000000231317824 */ /* 0x100fe400078e0212 */
[----:B0-----:R-:W-:-:S04]  /*8110*/  IMAD R52, R51, 0x2, R18 ;  /* 0x0000000233347824 */ /* 0x001fc800078e0212 */
[----:B------:R-:W0:Y:S04]  /*8120*/  LDS.128 R48, [R49+0x21400] ;  /* 0x0214000031307984 */ /* 0x000e280000000c00 */
[----:B------:R-:W2:Y:S01]  /*8130*/  LDS.128 R52, [R52+0x21400] ;  /* 0x0214000034347984 */ /* 0x000ea20000000c00 */
[----:B------:R-:W-:Y:S05]  /*8140*/  @P4 BRA `(.L_x_532) ;  /* 0x0000000400744947 */ /* 0x000fea0003800000 */
[--C-:B------:R-:W-:Y:S01]  /*8150*/  SHF.R.U64 R46, R46, 0x10, R47.reuse ;  /* 0x000000102e2e7819 */ /* 0x100fe2000000122f */
[----:B--2---:R-:W-:Y:S01]  /*8160*/  IMAD.U32 R65, R53, 0x10000, RZ ;  /* 0x0001000035417824 */ /* 0x004fe200078e00ff */
[----:B------:R-:W-:Y:S01]  /*8170*/  SHF.R.U32.HI R63, RZ, 0x10, R47 ;  /* 0x00000010ff3f7819 */ /* 0x000fe2000001162f */
[----:B------:R-:W-:Y:S01]  /*8180*/  IMAD.U32 R93, R55, 0x10000, RZ ;  /* 0x00010000375d7824 */ /* 0x000fe200078e00ff */
[----:B------:R-:W-:Y:S01]  /*8190*/  SHF.R.U64 R44, R44, 0x10, R45 ;  /* 0x000000102c2c7819 */ /* 0x000fe2000000122d */
[----:B0-----:R-:W-:Y:S01]  /*81a0*/  IMAD.U32 R92, R51, 0x10000, RZ ;  /* 0x00010000335c7824 */ /* 0x001fe200078e00ff */
[----:B------:R-:W-:Y:S01]  /*81b0*/  SHF.R.U64 R47, R56, 0x10, R57 ;  /* 0x00000010382f7819 */ /* 0x000fe20000001239 */
[----:B------:R-:W-:Y:S01]  /*81c0*/  IMAD.U32 R94, R54, 0x10000, RZ ;  /* 0x00010000365e7824 */ /* 0x000fe200078e00ff */
[----:B------:R-:W-:Y:S01]  /*81d0*/  SHF.R.U32.HI R45, RZ, 0x10, R45 ;  /* 0x00000010ff2d7819 */ /* 0x000fe2000001162d */
[----:B------:R-:W-:Y:S01]  /*81e0*/  IMAD.U32 R67, R50, 0x10000, RZ ;  /* 0x0001000032437824 */ /* 0x000fe200078e00ff */
[----:B------:R-:W-:-:S02]  /*81f0*/  SHF.R.U32.HI R56, RZ, 0x10, R57 ;  /* 0x00000010ff387819 */ /* 0x000fc40000011639 */
[----:B------:R-:W-:Y:S02]  /*8200*/  PRMT R45, R182, 0x5410, R45 ;  /* 0x00005410b62d7816 */ /* 0x000fe4000000002d */
[----:B------:R-:W-:Y:S02]  /*8210*/  PRMT R56, R180, 0x5432, R56 ;  /* 0x00005432b4387816 */ /* 0x000fe40000000038 */
[--C-:B------:R-:W-:Y:S01]  /*8220*/  SHF.R.U64 R57, R58, 0x10, R59.reuse ;  /* 0x000000103a397819 */ /* 0x100fe2000000123b */
[----:B------:R-:W-:Y:S01]  /*8230*/  IMAD.U32 R96, R45, 0x10000, RZ ;  /* 0x000100002d607824 */ /* 0x000fe200078e00ff */
[----:B------:R-:W-:Y:S01]  /*8240*/  SHF.R.U32.HI R58, RZ, 0x10, R59 ;  /* 0x00000010ff3a7819 */ /* 0x000fe2000001163b */
[C---:B------:R-:W-:Y:S01]  /*8250*/  IMAD.U32 R95, R56.reuse, 0x10000, RZ ;  /* 0x00010000385f7824 */ /* 0x040fe200078e00ff */
[----:B------:R-:W-:Y:S01]  /*8260*/  LOP3.LUT R66, R53, 0xffff0000, RZ, 0xc0, !PT ;  /* 0xffff000035427812 */ /* 0x000fe200078ec0ff */
[----:B------:R-:W-:Y:S01]  /*8270*/  IMAD.U32 R59, R49, 0x10000, RZ ;  /* 0x00010000313b7824 */ /* 0x000fe200078e00ff */
[----:B------:R-:W-:Y:S01]  /*8280*/  LOP3.LUT R97, R56, 0xffff0000, RZ, 0xc0, !PT ;  /* 0xffff000038617812 */ /* 0x000fe200078ec0ff */
[C---:B------:R-:W-:Y:S01]  /*8290*/  FMUL.FTZ R98, R65.reuse, R95 ;  /* 0x0000005f41627220 */ /* 0x040fe20000410000 */
[----:B------:R-:W-:Y:S01]  /*82a0*/  PRMT R180, R180, 0x5410, R58 ;  /* 0x00005410b4b47816 */ /* 0x000fe2000000003a */
[-C--:B------:R-:W-:Y:S01]  /*82b0*/  FMUL.FTZ R56, R65, R96.reuse ;  /* 0x0000006041387220 */ /* 0x080fe20000410000 */
[----:B------:R-:W-:Y:S01]  /*82c0*/  PRMT R63, R179, 0x5410, R63 ;  /* 0x00005410b33f7816 */ /* 0x000fe2000000003f */
[----:B------:R-:W-:Y:S01]  /*82d0*/  FFMA.FTZ R98, R59, R96, -R98 ;  /* 0x000000603b627223 */ /* 0x000fe20000010862 */
[----:B------:R-:W-:Y:S01]  /*82e0*/  LOP3.LUT R65, R45, 0xffff0000, RZ, 0xc0, !PT ;  /* 0xffff00002d417812 */ /* 0x000fe200078ec0ff */
[----:B------:R-:W-:Y:S01]  /*82f0*/  FMUL.FTZ R45, R66, R97 ;  /* 0x00000061422d7220 */ /* 0x000fe20000410000 */
[----:B------:R-:W-:Y:S01]  /*8300*/  LOP3.LUT R64, R49, 0xffff0000, RZ, 0xc0, !PT ;  /* 0xffff000031407812 */ /* 0x000fe200078ec0ff */
[----:B------:R-:W-:-:S02]  /*8310*/  IMAD.U32 R58, R180, 0x10000, RZ ;  /* 0x00010000b43a7824 */ /* 0x000fc400078e00ff */
[----:B------:R-:W-:Y:S01]  /*8320*/  FFMA.FTZ R56, R59, R95, R56 ;  /* 0x0000005f3b387223 */ /* 0x000fe20000010038 */
[----:B------:R-:W-:Y:S02]  /*8330*/  IMAD.U32 R59, R63, 0x10000, RZ ;  /* 0x000100003f3b7824 */ /* 0x000fe400078e00ff */
[-C--:B------:R-:W-:Y:S01]  /*8340*/  FMUL.FTZ R95, R66, R65.reuse ;  /* 0x00000041425f7220 */ /* 0x080fe20000410000 */
[----:B------:R-:W-:Y:S01]  /*8350*/  FFMA.FTZ R65, R64, R65, -R45 ;  /* 0x0000004140417223 */ /* 0x000fe2000001082d */
[CC--:B------:R-:W-:Y:S01]  /*8360*/  FMUL.FTZ R45, R93.reuse, R58.reuse ;  /* 0x0000003a5d2d7220 */ /* 0x0c0fe20000410000 */
[----:B------:R-:W-:Y:S01]  /*8370*/  PRMT R47, R182, 0x5432, R47 ;  /* 0x00005432b62f7816 */ /* 0x000fe2000000002f */
[----:B------:R-:W-:Y:S01]  /*8380*/  FMUL.FTZ R93, R93, R59 ;  /* 0x0000003b5d5d7220 */ /* 0x000fe20000410000 */
[----:B------:R-:W-:Y:S01]  /*8390*/  PRMT R44, R181, 0x5410, R44 ;  /* 0x00005410b52c7816 */ /* 0x000fe2000000002c */
[----:B------:R-:W-:Y:S01]  /*83a0*/  FFMA.FTZ R95, R64, R97, R95 ;  /* 0x00000061405f7223 */ /* 0x000fe2000001005f */
[----:B------:R-:W-:Y:S01]  /*83b0*/  LOP3.LUT R55, R55, 0xffff0000, RZ, 0xc0, !PT ;  /* 0xffff000037377812 */ /* 0x000fe200078ec0ff */
[----:B------:R-:W-:Y:S01]  /*83c0*/  FFMA.FTZ R93, R92, R58, R93 ;  /* 0x0000003a5c5d7223 */ /* 0x000fe2000001005d */
[----:B------:R-:W-:Y:S01]  /*83d0*/  LOP3.LUT R180, R180, 0xffff0000, RZ, 0xc0, !PT ;  /* 0xffff0000b4b47812 */ /* 0x000fe200078ec0ff */
[----:B------:R-:W-:Y:S01]  /*83e0*/  IMAD.U32 R53, R52, 0x10000, RZ ;  /* 0x0001000034357824 */ /* 0x000fe200078e00ff */
[----:B------:R-:W-:Y:S01]  /*83f0*/  LOP3.LUT R64, R63, 0xffff0000, RZ, 0xc0, !PT ;  /* 0xffff00003f407812 */ /* 0x000fe200078ec0ff */
[----:B------:R-:W-:Y:S01]  /*8400*/  IMAD.U32 R58, R47, 0x10000, RZ ;  /* 0x000100002f3a7824 */ /* 0x000fe200078e00ff */
[----:B------:R-:W-:Y:S01]  /*8410*/  LOP3.LUT R51, R51, 0xffff0000, RZ, 0xc0, !PT ;  /* 0xffff000033337812 */ /* 0x000fe200078ec0ff */
[----:B------:R-:W-:Y:S01]  /*8420*/  FFMA.FTZ R45, R92, R59, -R45 ;  /* 0x0000003b5c2d7223 */ /* 0x000fe2000001082d */
[----:B------:R-:W-:Y:S01]  /*8430*/  IMAD.U32 R66, R44, 0x10000, RZ ;  /* 0x000100002c427824 */ /* 0x000fe200078e00ff */
[----:B------:R-:W-:Y:S01]  /*8440*/  LOP3.LUT R52, R52, 0xffff0000, RZ, 0xc0, !PT ;  /* 0xffff000034347812 */ /* 0x000fe200078ec0ff */
[C---:B------:R-:W-:Y:S01]  /*8450*/  FMUL.FTZ R96, R55.reuse, R180 ;  /* 0x000000b437607220 */ /* 0x040fe20000410000 */
[----:B------:R-:W-:Y:S01]  /*8460*/  FMUL.FTZ R92, R55, R64 ;  /* 0x00000040375c7220 */ /* 0x000fe20000410000 */
[----:B------:R-:W-:Y:S01]  /*8470*/  LOP3.LUT R47, R47, 0xffff0000, RZ, 0xc0, !PT ;  /* 0xffff00002f2f7812 */ /* 0x000fe200078ec0ff */
[----:B------:R-:W-:Y:S01]  /*8480*/  IMAD.U32 R49, R48, 0x10000, RZ ;  /* 0x0001000030317824 */ /* 0x000fe200078e00ff */
[----:B------:R-:W-:Y:S01]  /*8490*/  LOP3.LUT R55, R44, 0xffff0000, RZ, 0xc0, !PT ;  /* 0xffff00002c377812 */ /* 0x000fe200078ec0ff */
[----:B------:R-:W-:Y:S01]  /*84a0*/  FMUL.FTZ R44, R53, R58 ;  /* 0x0000003a352c7220 */ /* 0x000fe20000410000 */
[----:B------:R-:W-:Y:S01]  /*84b0*/  PRMT R57, R179, 0x5432, R57 ;  /* 0x00005432b3397816 */ /* 0x000fe20000000039 */
[----:B------:R-:W-:Y:S01]  /*84c0*/  FMUL.FTZ R53, R53, R66 ;  /* 0x0000004235357220 */ /* 0x000fe20000410000 */
[----:B------:R-:W-:Y:S01]  /*84d0*/  LOP3.LUT R48, R48, 0xffff0000, RZ, 0xc0, !PT ;  /* 0xffff000030307812 */ /* 0x000fe200078ec0ff */
[C---:B------:R-:W-:Y:S01]  /*84e0*/  FFMA.FTZ R64, R51.reuse, R64, -R96 ;  /* 0x0000004033407223 */ /* 0x040fe20000010860 */
[----:B------:R-:W-:Y:S01]  /*84f0*/  FFMA.FTZ R180, R51, R180, R92 ;  /* 0x000000b433b47223 */ /* 0x000fe2000001005c */
[----:B------:R-:W-:Y:S01]  /*8500*/  FMUL.FTZ R51, R52, R47 ;  /* 0x0000002f34337220 */ /* 0x000fe20000410000 */
[----:B------:R-:W-:Y:S01]  /*8510*/  PRMT R46, R181, 0x5432, R46 ;  /* 0x00005432b52e7816 */ /* 0x000fe2000000002e */
[C---:B------:R-:W-:Y:S01]  /*8520*/  FFMA.FTZ R66, R49.reuse, R66, -R44 ;  /* 0x0000004231427223 */ /* 0x040fe2000001082c */
[----:B------:R-:W-:Y:S01]  /*8530*/  FFMA.FTZ R49, R49, R58, R53 ;  /* 0x0000003a31317223 */ /* 0x000fe20000010035 */
[C---:B------:R-:W-:Y:S01]  /*8540*/  IMAD.U32 R44, R57.reuse, 0x10000, RZ ;  /* 0x00010000392c7824 */ /* 0x040fe200078e00ff */
[----:B------:R-:W-:Y:S01]  /*8550*/  LOP3.LUT R54, R54, 0xffff0000, RZ, 0xc0, !PT ;  /* 0xffff000036367812 */ /* 0x000fe200078ec0ff */
[-C--:B------:R-:W-:Y:S01]  /*8560*/  FMUL.FTZ R53, R52, R55.reuse ;  /* 0x0000003734357220 */ /* 0x080fe20000410000 */
[----:B------:R-:W-:Y:S01]  /*8570*/  LOP3.LUT R57, R57, 0xffff0000, RZ, 0xc0, !PT ;  /* 0xffff000039397812 */ /* 0x000fe200078ec0ff */
[----:B------:R-:W-:Y:S01]  /*8580*/  FFMA.FTZ R55, R48, R55, -R51 ;  /* 0x0000003730377223 */ /* 0x000fe20000010833 */
[C---:B------:R-:W-:Y:S01]  /*8590*/  LOP3.LUT R51, R46.reuse, 0xffff0000, RZ, 0xc0, !PT ;  /* 0xffff00002e337812 */ /* 0x040fe200078ec0ff */
[----:B------:R-:W-:Y:S01]  /*85a0*/  IMAD.U32 R52, R46, 0x10000, RZ ;  /* 0x000100002e347824 */ /* 0x000fe200078e00ff */
[----:B------:R-:W-:Y:S01]  /*85b0*/  LOP3.LUT R50, R50, 0xffff0000, RZ, 0xc0, !PT ;  /* 0xffff000032327812 */ /* 0x000fe200078ec0ff */
[----:B------:R-:W-:Y:S01]  /*85c0*/  FFMA.FTZ R48, R48, R47, R53 ;  /* 0x0000002f30307223 */ /* 0x000fe20000010035 */
[----:B------:R-:W-:Y:S01]  /*85d0*/  FMUL.FTZ R53, R54, R57 ;  /* 0x0000003936357220 */ /* 0x000fe20000410000 */
[C---:B------:R-:W-:Y:S01]  /*85e0*/  FMUL.FTZ R46, R94.reuse, R44 ;  /* 0x0000002c5e2e7220 */ /* 0x040fe20000410000 */
[-C--:B------:R-:W-:Y:S01]  /*85f0*/  FMUL.FTZ R47, R94, R52.reuse ;  /* 0x000000345e2f7220 */ /* 0x080fe20000410000 */
[-C--:B------:R-:W-:Y:S01]  /*8600*/  FMUL.FTZ R54, R54, R51.reuse ;  /* 0x0000003336367220 */ /* 0x080fe20000410000 */
[----:B------:R-:W-:Y:S01]  /*8610*/  FFMA.FTZ R53, R50, R51, -R53 ;  /* 0x0000003332357223 */ /* 0x000fe20000010835 */
[C---:B------:R-:W-:Y:S01]  /*8620*/  FFMA.FTZ R52, R67.reuse, R52, -R46 ;  /* 0x0000003443347223 */ /* 0x040fe2000001082e */
[----:B------:R-:W-:Y:S01]  /*8630*/  F2FP.BF16.F32.PACK_AB R51, R64, R45 ;  /* 0x0000002d4033723e */ /* 0x000fe200000010ff */
[----:B------:R-:W-:Y:S01]  /*8640*/  FFMA.FTZ R47, R67, R44, R47 ;  /* 0x0000002c432f7223 */ /* 0x000fe2000001002f */
[----:B------:R-:W-:Y:S01]  /*8650*/  FFMA.FTZ R54, R50, R57, R54 ;  /* 0x0000003932367223 */ /* 0x000fe20000010036 */
[----:B------:R-:W-:-:S02]  /*8660*/  F2FP.BF16.F32.PACK_AB R65, R65, R98 ;  /* 0x000000624141723e */ /* 0x000fc400000010ff */
[----:B------:R-:W-:Y:S02]  /*8670*/  F2FP.BF16.F32.PACK_AB R56, R95, R56 ;  /* 0x000000385f38723e */ /* 0x000fe400000010ff */
[----:B------:R-:W-:Y:S02]  /*8680*/  F2FP.BF16.F32.PACK_AB R93, R180, R93 ;  /* 0x0000005db45d723e */ /* 0x000fe400000010ff */
[----:B------:R-:W-:Y:S02]  /*8690*/  F2FP.BF16.F32.PACK_AB R64, R55, R66 ;  /* 0x000000423740723e */ /* 0x000fe400000010ff */
[----:B------:R-:W-:Y:S01]  /*86a0*/  F2FP.BF16.F32.PACK_AB R45, R48, R49 ;  /* 0x00000031302d723e */ /* 0x000fe200000010ff */
[----:B------:R-:W-:Y:S01]  /*86b0*/  IMAD.MOV.U32 R49, RZ, RZ, R65 ;  /* 0x000000ffff317224 */ /* 0x000fe200078e0041 */
[----:B------:R-:W-:Y:S01]  /*86c0*/  F2FP.BF16.F32.PACK_AB R50, R53, R52 ;  /* 0x000000343532723e */ /* 0x000fe200000010ff */
[----:B------:R-:W-:Y:S01]  /*86d0*/  IMAD.MOV.U32 R48, RZ, RZ, R64 ;  /* 0x000000ffff307224 */ /* 0x000fe200078e0040 */
[----:B------:R-:W-:Y:S01]  /*86e0*/  F2FP.BF16.F32.PACK_AB R54, R54, R47 ;  /* 0x0000002f3636723e */ /* 0x000fe200000010ff */
[----:B------:R-:W-:-:S02]  /*86f0*/  IMAD.MOV.U32 R52, RZ, RZ, R45 ;  /* 0x000000ffff347224 */ /* 0x000fc400078e002d */
[----:B------:R-:W-:Y:S02]  /*8700*/  IMAD.MOV.U32 R53, RZ, RZ, R56 ;  /* 0x000000ffff357224 */ /* 0x000fe400078e0038 */
[----:B------:R-:W-:-:S07]  /*8710*/  IMAD.MOV.U32 R55, RZ, RZ, R93 ;  /* 0x000000ffff377224 */ /* 0x000fce00078e005d */
.L_x_532:
[----:B------:R-:W-:Y:S05]  /*8720*/  BSYNC B2 ;  /* 0x0000000000027941 */ /* 0x000fea0003800000 */
.L_x_531:
        /* <DEDUP_REMOVED lines=10> */
.L_x_522:
[----:B------:R-:W-:Y:S05]  /*87d0*/  BSYNC B1 ;  /* 0x0000000000017941 */ /* 0x000fea0003800000 */
.L_x_521:
[-C--:B--2-4-:R-:W-:Y:S02]  /*87e0*/  IMAD R44, R148, R126.reuse, RZ ;  /* 0x0000007e942c7224 */ /* 0x094fe400078e02ff */
[----:B------:R-:W-:-:S04]  /*87f0*/  IMAD.WIDE.U32 R128, R224, R126, R128 ;  /* 0x0000007ee0807225 */ /* 0x000fc800078e0080 */
[----:B------:R-:W-:Y:S01]  /*8800*/  IMAD R57, R224, R127, R44 ;  /* 0x0000007fe0397224 */ /* 0x000fe200078e022c */
[----:B------:R-:W-:Y:S06]  /*8810*/  @P3 BRA `(.L_x_491) ;  /* 0x0000001800ec3947 */ /* 0x000fec0003800000 */
[----:B------:R-:W-:Y:S01]  /*8820*/  ISETP.NE.AND P3, PT, R30, RZ, PT ;  /* 0x000000ff1e00720c */ /* 0x000fe20003f65270 */
[----:B------:R-:W-:Y:S01]  /*8830*/  BSSY B1, `(.L_x_533) ;  /* 0x000007f000017945 */ /* 0x000fe20003800000 */
[----:B------:R-:W-:-:S11]  /*8840*/  IMAD.IADD R57, R129, 0x1, R57 ;  /* 0x0000000181397824 */ /* 0x000fd600078e0239 */
[----:B------:R-:W-:Y:S05]  /*8850*/  @!P3 BRA `(.L_x_534) ;  /* 0x0000000400f0b947 */ /* 0x000fea0003800000 */
[----:B------:R-:W-:Y:S01]  /*8860*/  SEL R44, R124, R149, !P0 ;  /* 0x000000957c2c7207 */ /* 0x000fe20004000000 */
[----:B------:R-:W-:Y:S01]  /*8870*/  BSSY B2, `(.L_x_535) ;  /* 0x0000078000027945 */ /* 0x000fe20003800000 */
[----:B------:R-:W-:Y:S02]  /*8880*/  IADD3 R46, P3, P4, R118, R128, R21 ;  /* 0x00000080762e7210 */ /* 0x000fe40007c7e015 */
[----:B------:R-:W-:Y:S02]  /*8890*/  SHF.R.S32.HI R45, RZ, 0x1f, R44 ;  /* 0x0000001fff2d7819 */ /* 0x000fe4000001142c */
[----:B------:R-:W-:Y:S02]  /*88a0*/  IADD3.X R47, R4, R57, R31, P3, P4 ;  /* 0x00000039042f7210 */ /* 0x000fe40001fe841f */
[----:B------:R-:W-:-:S04]  /*88b0*/  LEA.HI R45, R45, R44, RZ, 0x4 ;  /* 0x0000002c2d2d7211 */ /* 0x000fc800078f20ff */
[----:B---3--:R-:W-:-:S05]  /*88c0*/  LEA.HI.SX32 R48, R45, R20, 0x1c ;  /* 0x000000142d307211 */ /* 0x008fca00078fe2ff */
[----:B------:R-:W-:-:S05]  /*88d0*/  IMAD.SHL.U32 R49, R48, 0x8, RZ ;  /* 0x0000000830317824 */ /* 0x000fca00078e00ff */
[----:B------:R-:W-:-:S13]  /*88e0*/  ISETP.GE.AND P3, PT, R49, R146, PT ;  /* 0x000000923100720c */ /* 0x000fda0003f66270 */
[--C-:B------:R-:W-:Y:S02]  /*88f0*/  @!P3 SHF.R.S32.HI R45, RZ, 0x1f, R49.reuse ;  /* 0x0000001fff2db819 */ /* 0x100fe40000011431 */
[----:B------:R-:W-:-:S04]  /*8900*/  @!P3 IADD3 R44, P4, P5, R118, R128, R49 ;  /* 0x00000080762cb210 */ /* 0x000fc80007d9e031 */
[----:B------:R-:W-:Y:S02]  /*8910*/  @!P3 IADD3.X R45, R4, R57, R45, P4, P5 ;  /* 0x00000039042db210 */ /* 0x000fe400027ea42d */
[----:B0-----:R-:W-:-:S04]  /*8920*/  LEA R52, P4, R46, R122, 0x1 ;  /* 0x0000007a2e347211 */ /* 0x001fc800078808ff */
[----:B------:R-:W-:Y:S02]  /*8930*/  LEA.HI.X R53, R46, R123, R47, 0x1, P4 ;  /* 0x0000007b2e357211 */ /* 0x000fe400020f0c2f */
[----:B------:R-:W-:-:S04]  /*8940*/  @!P3 LEA R54, P4, R44, R122, 0x1 ;  /* 0x0000007a2c36b211 */ /* 0x000fc800078808ff */
[----:B------:R-:W-:Y:S02]  /*8950*/  @!P3 LEA.HI.X R55, R44, R123, R45, 0x1, P4 ;  /* 0x0000007b2c37b211 */ /* 0x000fe400020f0c2d */
[----:B------:R-:W-:Y:S02]  /*8960*/  SHF.R.S32.HI R45, RZ, 0x1f, R48 ;  /* 0x0000001fff2d7819 */ /* 0x000fe40000011430 */
[----:B------:R-:W-:Y:S02]  /*8970*/  LOP3.LUT R44, R208, 0x38, R49, 0xf8, !PT ;  /* 0x00000038d02c7812 */ /* 0x000fe400078ef831 */
[----:B------:R-:W-:Y:S02]  /*8980*/  LEA.HI R45, R45, R48, RZ, 0x3 ;  /* 0x000000302d2d7211 */ /* 0x000fe400078f18ff */
[----:B------:R-:W-:Y:S02]  /*8990*/  LOP3.LUT R44, R44, R237, RZ, 0x3c, !PT ;  /* 0x000000ed2c2c7212 */ /* 0x000fe400078e3cff */
[----:B------:R-:W-:-:S02]  /*89a0*/  SHF.R.S32.HI R46, RZ, 0x3, R45 ;  /* 0x00000003ff2e7819 */ /* 0x000fc4000001142d */
[----:B------:R-:W-:-:S03]  /*89b0*/  ISETP.GE.AND P4, PT, R22, R101, PT ;  /* 0x000000651600720c */ /* 0x000fc60003f86270 */
[----:B------:R-:W-:-:S04]  /*89c0*/  IMAD R45, R46, 0x1c00, R213 ;  /* 0x00001c002e2d7824 */ /* 0x000fc800078e02d5 */
        /* <DEDUP_REMOVED lines=11> */
[----:B0-----:R-:W-:Y:S01]  /*8a80*/  IMAD.U32 R62, R45, 0x10000, RZ ;  /* 0x000100002d3e7824 */ /* 0x001fe200078e00ff */
[----:B------:R-:W-:Y:S01]  /*8a90*/  SHF.R.U32.HI R77, RZ, 0x10, R89 ;  /* 0x00000010ff4d7819 */ /* 0x000fe20000011659 */
[----:B------:R-:W-:Y:S01]  /*8aa0*/  IMAD.U32 R67, R51, 0x10000, RZ ;  /* 0x0001000033437824 */ /* 0x000fe200078e00ff */
[----:B------:R-:W-:Y:S01]  /*8ab0*/  PRMT R61, R176, 0x5410, R61 ;  /* 0x00005410b03d7816 */ /* 0x000fe2000000003d */
[----:B------:R-:W-:Y:S01]  /*8ac0*/  IMAD.U32 R60, R47, 0x10000, RZ ;  /* 0x000100002f3c7824 */ /* 0x000fe200078e00ff */
[----:B------:R-:W-:Y:S02]  /*8ad0*/  PRMT R77, R178, 0x5432, R77 ;  /* 0x00005432b24d7816 */ /* 0x000fe4000000004d */
[----:B------:R-:W-:-:S02]  /*8ae0*/  SHF.R.U64 R65, R88, 0x10, R89 ;  /* 0x0000001058417819 */ /* 0x000fc40000001259 */
[----:B------:R-:W-:Y:S02]  /*8af0*/  SHF.R.U64 R66, R90, 0x10, R91 ;  /* 0x000000105a427819 */ /* 0x000fe4000000125b */
[----:B------:R-:W-:Y:S02]  /*8b00*/  PRMT R176, R176, 0x5432, R63 ;  /* 0x00005432b0b07816 */ /* 0x000fe4000000003f */
[----:B------:R-:W-:Y:S02]  /*8b10*/  SHF.R.U32.HI R90, RZ, 0x10, R91 ;  /* 0x00000010ff5a7819 */ /* 0x000fe4000001165b */
[--C-:B------:R-:W-:Y:S02]  /*8b20*/  SHF.R.U64 R92, R78, 0x10, R79.reuse ;  /* 0x000000104e5c7819 */ /* 0x100fe4000000124f */
[----:B------:R-:W-:Y:S01]  /*8b30*/  SHF.R.U32.HI R78, RZ, 0x10, R79 ;  /* 0x00000010ff4e7819 */ /* 0x000fe2000001164f */
[----:B------:R-:W-:Y:S01]  /*8b40*/  IMAD.U32 R79, R77, 0x10000, RZ ;  /* 0x000100004d4f7824 */ /* 0x000fe200078e00ff */
[----:B------:R-:W-:Y:S01]  /*8b50*/  PRMT R178, R178, 0x5410, R65 ;  /* 0x00005410b2b27816 */ /* 0x000fe20000000041 */
[----:B------:R-:W-:Y:S01]  /*8b60*/  IMAD.U32 R65, R176, 0x10000, RZ ;  /* 0x00010000b0417824 */ /* 0x000fe200078e00ff */
[----:B------:R-:W-:Y:S01]  /*8b70*/  PRMT R90, R177, 0x5432, R90 ;  /* 0x00005432b15a7816 */ /* 0x000fe2000000005a */
[C---:B------:R-:W-:Y:S01]  /*8b80*/  FMUL.FTZ R89, R76.reuse, R79 ;  /* 0x0000004f4c597220 */ /* 0x040fe20000410000 */
[C---:B------:R-:W-:Y:S01]  /*8b90*/  PRMT R63, R175.reuse, 0x5410, R92 ;  /* 0x00005410af3f7816 */ /* 0x040fe2000000005c */
[-C--:B------:R-:W-:Y:S01]  /*8ba0*/  FMUL.FTZ R91, R76, R65.reuse ;  /* 0x000000414c5b7220 */ /* 0x080fe20000410000 */
[----:B------:R-:W-:Y:S01]  /*8bb0*/  PRMT R175, R175, 0x5432, R78 ;  /* 0x00005432afaf7816 */ /* 0x000fe2000000004e */
[----:B------:R-:W-:Y:S01]  /*8bc0*/  IMAD.U32 R78, R90, 0x10000, RZ ;  /* 0x000100005a4e7824 */ /* 0x000fe200078e00ff */
[----:B------:R-:W-:Y:S01]  /*8bd0*/  LOP3.LUT R64, R49, 0xffff0000, RZ, 0xc0, !PT ;  /* 0xffff000031407812 */ /* 0x000fe200078ec0ff */
[----:B------:R-:W-:Y:S01]  /*8be0*/  FFMA.FTZ R65, R62, R65, -R89 ;  /* 0x000000413e417223 */ /* 0x000fe20000010859 */
[----:B------:R-:W-:Y:S01]  /*8bf0*/  LOP3.LUT R77, R77, 0xffff0000, RZ, 0xc0, !PT ;  /* 0xffff00004d4d7812 */ /* 0x000fe200078ec0ff */
[----:B------:R-:W-:Y:S01]  /*8c00*/  IMAD.U32 R76, R175, 0x10000, RZ ;  /* 0x00010000af4c7824 */ /* 0x000fe200078e00ff */
[----:B------:R-:W-:Y:S01]  /*8c10*/  LOP3.LUT R176, R176, 0xffff0000, RZ, 0xc0, !PT ;  /* 0xffff0000b0b07812 */ /* 0x000fe200078ec0ff */
[----:B------:R-:W-:Y:S01]  /*8c20*/  FFMA.FTZ R62, R62, R79, R91 ;  /* 0x0000004f3e3e7223 */ /* 0x000fe2000001005b */
[----:B------:R-:W-:Y:S01]  /*8c30*/  LOP3.LUT R59, R45, 0xffff0000, RZ, 0xc0, !PT ;  /* 0xffff00002d3b7812 */ /* 0x000fe200078ec0ff */
[CC--:B------:R-:W-:Y:S01]  /*8c40*/  FMUL.FTZ R88, R64.reuse, R77.reuse ;  /* 0x0000004d40587220 */ /* 0x0c0fe20000410000 */
[C---:B------:R-:W-:Y:S01]  /*8c50*/  FMUL.FTZ R79, R67.reuse, R78 ;  /* 0x0000004e434f7220 */ /* 0x040fe20000410000 */
[----:B------:R-:W-:Y:S01]  /*8c60*/  FMUL.FTZ R89, R67, R76 ;  /* 0x0000004c43597220 */ /* 0x000fe20000410000 */
[-C--:B------:R-:W-:Y:S01]  /*8c70*/  FMUL.FTZ R92, R64, R176.reuse ;  /* 0x000000b0405c7220 */ /* 0x080fe20000410000 */
[----:B------:R-:W-:Y:S01]  /*8c80*/  FFMA.FTZ R64, R59, R176, -R88 ;  /* 0x000000b03b407223 */ /* 0x000fe20000010858 */
[----:B------:R-:W-:Y:S01]  /*8c90*/  FFMA.FTZ R67, R60, R76, -R79 ;  /* 0x0000004c3c437223 */ /* 0x000fe2000001084f */
[----:B------:R-:W-:Y:S01]  /*8ca0*/  LOP3.LUT R51, R51, 0xffff0000, RZ, 0xc0, !PT ;  /* 0xffff000033337812 */ /* 0x000fe200078ec0ff */
[----:B------:R-:W-:Y:S01]  /*8cb0*/  IMAD.U32 R49, R48, 0x10000, RZ ;  /* 0x0001000030317824 */ /* 0x000fe200078e00ff */
[----:B------:R-:W-:Y:S01]  /*8cc0*/  LOP3.LUT R90, R90, 0xffff0000, RZ, 0xc0, !PT ;  /* 0xffff00005a5a7812 */ /* 0x000fe200078ec0ff */
[----:B------:R-:W-:Y:S01]  /*8cd0*/  FFMA.FTZ R60, R60, R78, R89 ;  /* 0x0000004e3c3c7223 */ /* 0x000fe20000010059 */
[----:B------:R-:W-:Y:S01]  /*8ce0*/  LOP3.LUT R76, R175, 0xffff0000, RZ, 0xc0, !PT ;  /* 0xffff0000af4c7812 */ /* 0x000fe200078ec0ff */
[----:B------:R-:W-:Y:S01]  /*8cf0*/  IMAD.U32 R78, R61, 0x10000, RZ ;  /* 0x000100003d4e7824 */ /* 0x000fe200078e00ff */
[----:B------:R-:W-:Y:S01]  /*8d00*/  SHF.L.U32 R88, R178, 0x10, RZ ;  /* 0x00000010b2587819 */ /* 0x000fe200000006ff */
[----:B------:R-:W-:Y:S01]  /*8d10*/  FFMA.FTZ R59, R59, R77, R92 ;  /* 0x0000004d3b3b7223 */ /* 0x000fe2000001005c */
[----:B------:R-:W-:Y:S01]  /*8d20*/  LOP3.LUT R56, R47, 0xffff0000, RZ, 0xc0, !PT ;  /* 0xffff00002f387812 */ /* 0x000fe200078ec0ff */
[C---:B------:R-:W-:Y:S01]  /*8d30*/  FMUL.FTZ R77, R51.reuse, R90 ;  /* 0x0000005a334d7220 */ /* 0x040fe20000410000 */
[----:B------:R-:W-:Y:S01]  /*8d40*/  FMUL.FTZ R79, R51, R76 ;  /* 0x0000004c334f7220 */ /* 0x000fe20000410000 */
[C---:B------:R-:W-:Y:S01]  /*8d50*/  FMUL.FTZ R92, R49.reuse, R88 ;  /* 0x00000058315c7220 */ /* 0x040fe20000410000 */
[----:B------:R-:W-:Y:S01]  /*8d60*/  IMAD.U32 R45, R44, 0x10000, RZ ;  /* 0x000100002c2d7824 */ /* 0x000fe200078e00ff */
[----:B------:R-:W-:Y:S01]  /*8d70*/  LOP3.LUT R48, R48, 0xffff0000, RZ, 0xc0, !PT ;  /* 0xffff000030307812 */ /* 0x000fe200078ec0ff */
[----:B------:R-:W-:Y:S01]  /*8d80*/  FMUL.FTZ R49, R49, R78 ;  /* 0x0000004e31317220 */ /* 0x000fe20000410000 */
[----:B------:R-:W-:Y:S01]  /*8d90*/  LOP3.LUT R51, R178, 0xffff0000, RZ, 0xc0, !PT ;  /* 0xffff0000b2337812 */ /* 0x000fe200078ec0ff */
[----:B------:R-:W-:Y:S01]  /*8da0*/  IMAD.U32 R47, R46, 0x10000, RZ ;  /* 0x000100002e2f7824 */ /* 0x000fe200078e00ff */
[----:B------:R-:W-:Y:S01]  /*8db0*/  PRMT R66, R177, 0x5410, R66 ;  /* 0x00005410b1427816 */ /* 0x000fe20000000042 */
[----:B------:R-:W-:Y:S01]  /*8dc0*/  FFMA.FTZ R76, R56, R76, -R77 ;  /* 0x0000004c384c7223 */ /* 0x000fe2000001084d */
[----:B------:R-:W-:Y:S01]  /*8dd0*/  LOP3.LUT R61, R61, 0xffff0000, RZ, 0xc0, !PT ;  /* 0xffff00003d3d7812 */ /* 0x000fe200078ec0ff */
[C---:B------:R-:W-:Y:S01]  /*8de0*/  FFMA.FTZ R92, R45.reuse, R78, -R92 ;  /* 0x0000004e2d5c7223 */ /* 0x040fe2000001085c */
[----:B------:R-:W-:Y:S01]  /*8df0*/  LOP3.LUT R58, R46, 0xffff0000, RZ, 0xc0, !PT ;  /* 0xffff00002e3a7812 */ /* 0x000fe200078ec0ff */
[----:B------:R-:W-:Y:S01]  /*8e00*/  IMAD.U32 R46, R50, 0x10000, RZ ;  /* 0x00010000322e7824 */ /* 0x000fe200078e00ff */
[----:B------:R-:W-:Y:S01]  /*8e10*/  LOP3.LUT R44, R44, 0xffff0000, RZ, 0xc0, !PT ;  /* 0xffff00002c2c7812 */ /* 0x000fe200078ec0ff */
[----:B------:R-:W-:Y:S01]  /*8e20*/  FFMA.FTZ R88, R45, R88, R49 ;  /* 0x000000582d587223 */ /* 0x000fe20000010031 */
[----:B------:R-:W-:Y:S01]  /*8e30*/  LOP3.LUT R50, R50, 0xffff0000, RZ, 0xc0, !PT ;  /* 0xffff000032327812 */ /* 0x000fe200078ec0ff */
[----:B------:R-:W-:Y:S01]  /*8e40*/  FFMA.FTZ R89, R56, R90, R79 ;  /* 0x0000005a38597223 */ /* 0x000fe2000001004f */
[----:B------:R-:W-:Y:S01]  /*8e50*/  FMUL.FTZ R77, R48, R51 ;  /* 0x00000033304d7220 */ /* 0x000fe20000410000 */
[C---:B------:R-:W-:Y:S01]  /*8e60*/  IMAD.U32 R45, R63.reuse, 0x10000, RZ ;  /* 0x000100003f2d7824 */ /* 0x040fe200078e00ff */
[----:B------:R-:W-:Y:S01]  /*8e70*/  LOP3.LUT R49, R66, 0xffff0000, RZ, 0xc0, !PT ;  /* 0xffff000042317812 */ /* 0x000fe200078ec0ff */
[----:B------:R-:W-:Y:S01]  /*8e80*/  FMUL.FTZ R79, R48, R61 ;  /* 0x0000003d304f7220 */ /* 0x000fe20000410000 */
[----:B------:R-:W-:Y:S01]  /*8e90*/  LOP3.LUT R63, R63, 0xffff0000, RZ, 0xc0, !PT ;  /* 0xffff00003f3f7812 */ /* 0x000fe200078ec0ff */
[----:B------:R-:W-:-:S02]  /*8ea0*/  IMAD.U32 R48, R66, 0x10000, RZ ;  /* 0x0001000042307824 */ /* 0x000fc400078e00ff */
        /* <DEDUP_REMOVED lines=13> */
[----:B------:R-:W-:Y:S01]  /*8f80*/  F2FP.BF16.F32.PACK_AB R50, R50, R51 ;  /* 0x000000333232723e */ /* 0x000fe200000010ff */
[----:B------:R-:W-:Y:S01]  /*8f90*/  IMAD.MOV.U32 R44, RZ, RZ, R92 ;  /* 0x000000ffff2c7224 */ /* 0x000fe200078e005c */
[----:B------:R-:W-:Y:S01]  /*8fa0*/  F2FP.BF16.F32.PACK_AB R45, R64, R65 ;  /* 0x00000041402d723e */ /* 0x000fe200000010ff */
[----:B------:R-:W-:Y:S01]  /*8fb0*/  IMAD.MOV.U32 R51, RZ, RZ, R60 ;  /* 0x000000ffff337224 */ /* 0x000fe200078e003c */
[----:B------:R-:W-:Y:S02]  /*8fc0*/  F2FP.BF16.F32.PACK_AB R47, R76, R67 ;  /* 0x000000434c2f723e */ /* 0x000fe400000010ff */
[----:B------:R-:W-:-:S02]  /*8fd0*/  F2FP.BF16.F32.PACK_AB R49, R59, R62 ;  /* 0x0000003e3b31723e */ /* 0x000fc400000010ff */
[----:B------:R-:W-:-:S07]  /*8fe0*/  F2FP.BF16.F32.PACK_AB R48, R79, R88 ;  /* 0x000000584f30723e */ /* 0x000fce00000010ff */
.L_x_536:
[----:B------:R-:W-:Y:S05]  /*8ff0*/  BSYNC B2 ;  /* 0x0000000000027941 */ /* 0x000fea0003800000 */
.L_x_535:
[----:B0-----:R4:W-:Y:S04]  /*9000*/  STG.E.128 desc[UR60][R52.64], R44 ;  /* 0x0000002c34007986 */ /* 0x0019e8000c101d3c */
[----:B--2---:R4:W-:Y:S02]  /*9010*/  @!P3 STG.E.128 desc[UR60][R54.64], R48 ;  /* 0x000000303600b986 */ /* 0x0049e4000c101d3c */
.L_x_534:
[----:B------:R-:W-:Y:S05]  /*9020*/  BSYNC B1 ;  /* 0x0000000000017941 */ /* 0x000fea0003800000 */
.L_x_533:
[----:B------:R-:W-:Y:S01]  /*9030*/  ISETP.NE.AND P3, PT, R34, RZ, PT ;  /* 0x000000ff2200720c */ /* 0x000fe20003f65270 */
[----:B------:R-:W-:-:S12]  /*9040*/  BSSY B1, `(.L_x_537) ;  /* 0x000007e000017945 */ /* 0x000fd80003800000 */
[----:B------:R-:W-:Y:S05]  /*9050*/  @!P3 BRA `(.L_x_538) ;  /* 0x0000000400f0b947 */ /* 0x000fea0003800000 */
[----:B----4-:R-:W-:Y:S01]  /*9060*/  SEL R44, R124, R149, !P1 ;  /* 0x000000957c2c7207 */ /* 0x010fe20004800000 */
        /* <DEDUP_REMOVED lines=30> */
[----:B------:R-:W-:Y:S01]  /*9250*/  SHF.R.U64 R77, R72, 0x10, R73 ;  /* 0x00000010484d7819 */ /* 0x000fe20000001249 */
[----:B--2---:R-:W-:Y:S01]  /*9260*/  IMAD.U32 R67, R51, 0x10000, RZ ;  /* 0x0001000033437824 */ /* 0x004fe200078e00ff */
[--C-:B------:R-:W-:Y:S01]  /*9270*/  SHF.R.U64 R72, R74, 0x10, R75.reuse ;  /* 0x000000104a487819 */ /* 0x100fe2000000124b */
[----:B------:R-:W-:Y:S01]  /*9280*/  IMAD.U32 R65, R49, 0x10000, RZ ;  /* 0x0001000031417824 */ /* 0x000fe200078e00ff */
[----:B------:R-:W-:Y:S01]  /*9290*/  SHF.R.U32.HI R76, RZ, 0x10, R75 ;  /* 0x00000010ff4c7819 */ /* 0x000fe2000001164b */
[----:B0-----:R-:W-:Y:S01]  /*92a0*/  IMAD.U32 R60, R45, 0x10000, RZ ;  /* 0x000100002d3c7824 */ /* 0x001fe200078e00ff */
[--C-:B------:R-:W-:Y:S01]  /*92b0*/  SHF.R.U64 R75, R84, 0x10, R85.reuse ;  /* 0x00000010544b7819 */ /* 0x100fe20000001255 */
[----:B------:R-:W-:Y:S01]  /*92c0*/  IMAD.U32 R64, R47, 0x10000, RZ ;  /* 0x000100002f407824 */ /* 0x000fe200078e00ff */
[----:B------:R-:W-:Y:S01]  /*92d0*/  SHF.R.U32.HI R85, RZ, 0x10, R85 ;  /* 0x00000010ff557819 */ /* 0x000fe20000011655 */
[----:B------:R-:W-:Y:S01]  /*92e0*/  IMAD.U32 R58, R48, 0x10000, RZ ;  /* 0x00010000303a7824 */ /* 0x000fe200078e00ff */
[----:B------:R-:W-:Y:S01]  /*92f0*/  LOP3.LUT R61, R51, 0xffff0000, RZ, 0xc0, !PT ;  /* 0xffff0000333d7812 */ /* 0x000fe200078ec0ff */
[----:B------:R-:W-:Y:S01]  /*9300*/  IMAD.U32 R56, R44, 0x10000, RZ ;  /* 0x000100002c387824 */ /* 0x000fe200078e00ff */
[----:B------:R-:W-:-:S02]  /*9310*/  SHF.R.U32.HI R73, RZ, 0x10, R73 ;  /* 0x00000010ff497819 */ /* 0x000fc40000011649 */
[----:B------:R-:W-:Y:S02]  /*9320*/  PRMT R51, R159, 0x5410, R72 ;  /* 0x000054109f337816 */ /* 0x000fe40000000048 */
[----:B------:R-:W-:Y:S02]  /*9330*/  PRMT R72, R174, 0x5432, R85 ;  /* 0x00005432ae487816 */ /* 0x000fe40000000055 */
[C---:B------:R-:W-:Y:S02]  /*9340*/  PRMT R62, R160.reuse, 0x5410, R77 ;  /* 0x00005410a03e7816 */ /* 0x040fe4000000004d */
[----:B------:R-:W-:Y:S01]  /*9350*/  PRMT R160, R160, 0x5432, R73 ;  /* 0x00005432a0a07816 */ /* 0x000fe20000000049 */
[----:B------:R-:W-:Y:S01]  /*9360*/  IMAD.U32 R73, R72, 0x10000, RZ ;  /* 0x0001000048497824 */ /* 0x000fe200078e00ff */
[--C-:B------:R-:W-:Y:S02]  /*9370*/  SHF.R.U64 R74, R86, 0x10, R87.reuse ;  /* 0x00000010564a7819 */ /* 0x100fe40000001257 */
[----:B------:R-:W-:-:S02]  /*9380*/  SHF.R.U32.HI R86, RZ, 0x10, R87 ;  /* 0x00000010ff567819 */ /* 0x000fc40000011657 */
[----:B------:R-:W-:Y:S01]  /*9390*/  LOP3.LUT R66, R49, 0xffff0000, RZ, 0xc0, !PT ;  /* 0xffff000031427812 */ /* 0x000fe200078ec0ff */
[----:B------:R-:W-:Y:S01]  /*93a0*/  IMAD.U32 R49, R160, 0x10000, RZ ;  /* 0x00010000a0317824 */ /* 0x000fe200078e00ff */
[----:B------:R-:W-:Y:S01]  /*93b0*/  PRMT R174, R174, 0x5410, R75 ;  /* 0x00005410aeae7816 */ /* 0x000fe2000000004b */
[----:B------:R-:W-:Y:S01]  /*93c0*/  FMUL.FTZ R75, R65, R73 ;  /* 0x00000049414b7220 */ /* 0x000fe20000410000 */
[----:B------:R-:W-:Y:S01]  /*93d0*/  PRMT R74, R161, 0x5410, R74 ;  /* 0x00005410a14a7816 */ /* 0x000fe2000000004a */
[-C--:B------:R-:W-:Y:S01]  /*93e0*/  FMUL.FTZ R65, R65, R49.reuse ;  /* 0x0000003141417220 */ /* 0x080fe20000410000 */
[----:B------:R-:W-:Y:S01]  /*93f0*/  PRMT R161, R161, 0x5432, R86 ;  /* 0x00005432a1a17816 */ /* 0x000fe20000000056 */
[----:B------:R-:W-:Y:S01]  /*9400*/  FFMA.FTZ R49, R60, R49, -R75 ;  /* 0x000000313c317223 */ /* 0x000fe2000001084b */
[----:B------:R-:W-:Y:S01]  /*9410*/  LOP3.LUT R72, R72, 0xffff0000, RZ, 0xc0, !PT ;  /* 0xffff000048487812 */ /* 0x000fe200078ec0ff */
[----:B------:R-:W-:Y:S01]  /*9420*/  FFMA.FTZ R60, R60, R73, R65 ;  /* 0x000000493c3c7223 */ /* 0x000fe20000010041 */
[----:B------:R-:W-:Y:S01]  /*9430*/  LOP3.LUT R160, R160, 0xffff0000, RZ, 0xc0, !PT ;  /* 0xffff0000a0a07812 */ /* 0x000fe200078ec0ff */
[----:B------:R-:W-:Y:S01]  /*9440*/  IMAD.U32 R75, R161, 0x10000, RZ ;  /* 0x00010000a14b7824 */ /* 0x000fe200078e00ff */
[----:B------:R-:W-:Y:S01]  /*9450*/  PRMT R159, R159, 0x5432, R76 ;  /* 0x000054329f9f7816 */ /* 0x000fe2000000004c */
[C---:B------:R-:W-:Y:S01]  /*9460*/  FMUL.FTZ R76, R66.reuse, R72 ;  /* 0x00000048424c7220 */ /* 0x040fe20000410000 */
[----:B------:R-:W-:Y:S01]  /*9470*/  LOP3.LUT R63, R45, 0xffff0000, RZ, 0xc0, !PT ;  /* 0xffff00002d3f7812 */ /* 0x000fe200078ec0ff */
[-C--:B------:R-:W-:Y:S01]  /*9480*/  FMUL.FTZ R66, R66, R160.reuse ;  /* 0x000000a042427220 */ /* 0x080fe20000410000 */
[----:B------:R-:W-:Y:S01]  /*9490*/  FMUL.FTZ R73, R67, R75 ;  /* 0x0000004b43497220 */ /* 0x000fe20000410000 */
[----:B------:R-:W-:Y:S01]  /*94a0*/  IMAD.U32 R65, R159, 0x10000, RZ ;  /* 0x000100009f417824 */ /* 0x000fe200078e00ff */
[----:B------:R-:W-:Y:S01]  /*94b0*/  LOP3.LUT R59, R47, 0xffff0000, RZ, 0xc0, !PT ;  /* 0xffff00002f3b7812 */ /* 0x000fe200078ec0ff */
[C---:B------:R-:W-:Y:S01]  /*94c0*/  FFMA.FTZ R160, R63.reuse, R160, -R76 ;  /* 0x000000a03fa07223 */ /* 0x040fe2000001084c */
[----:B------:R-:W-:Y:S01]  /*94d0*/  FFMA.FTZ R77, R63, R72, R66 ;  /* 0x000000483f4d7223 */ /* 0x000fe20000010042 */
[----:B------:R-:W-:Y:S01]  /*94e0*/  LOP3.LUT R76, R161, 0xffff0000, RZ, 0xc0, !PT ;  /* 0xffff0000a14c7812 */ /* 0x000fe200078ec0ff */
[-C--:B------:R-:W-:Y:S01]  /*94f0*/  FMUL.FTZ R78, R67, R65.reuse ;  /* 0x00000041434e7220 */ /* 0x080fe20000410000 */
[----:B------:R-:W-:Y:S01]  /*9500*/  FFMA.FTZ R72, R64, R65, -R73 ;  /* 0x0000004140487223 */ /* 0x000fe20000010849 */
[----:B------:R-:W-:Y:S01]  /*9510*/  LOP3.LUT R66, R159, 0xffff0000, RZ, 0xc0, !PT ;  /* 0xffff00009f427812 */ /* 0x000fe200078ec0ff */
[----:B------:R-:W-:-:S02]  /*9520*/  IMAD.U32 R65, R174, 0x10000, RZ ;  /* 0x00010000ae417824 */ /* 0x000fc400078e00ff */
[----:B------:R-:W-:Y:S01]  /*9530*/  FFMA.FTZ R78, R64, R75, R78 ;  /* 0x0000004b404e7223 */ /* 0x000fe2000001004e */
[----:B------:R-:W-:Y:S02]  /*9540*/  IMAD.U32 R63, R62, 0x10000, RZ ;  /* 0x000100003e3f7824 */ /* 0x000fe400078e00ff */
[C---:B------:R-:W-:Y:S01]  /*9550*/  FMUL.FTZ R64, R61.reuse, R76 ;  /* 0x0000004c3d407220 */ /* 0x040fe20000410000 */
[-C--:B------:R-:W-:Y:S01]  /*9560*/  FMUL.FTZ R84, R61, R66.reuse ;  /* 0x000000423d547220 */ /* 0x080fe20000410000 */
[----:B------:R-:W-:Y:S01]  /*9570*/  FMUL.FTZ R73, R58, R65 ;  /* 0x000000413a497220 */ /* 0x000fe20000410000 */
[----:B------:R-:W-:Y:S01]  /*9580*/  LOP3.LUT R48, R48, 0xffff0000, RZ, 0xc0, !PT ;  /* 0xffff000030307812 */ /* 0x000fe200078ec0ff */
[-C--:B------:R-:W-:Y:S01]  /*9590*/  FMUL.FTZ R58, R58, R63.reuse ;  /* 0x0000003f3a3a7220 */ /* 0x080fe20000410000 */
[----:B------:R-:W-:Y:S01]  /*95a0*/  LOP3.LUT R67, R174, 0xffff0000, RZ, 0xc0, !PT ;  /* 0xffff0000ae437812 */ /* 0x000fe200078ec0ff */
[----:B------:R-:W-:Y:S01]  /*95b0*/  IMAD.U32 R45, R46, 0x10000, RZ ;  /* 0x000100002e2d7824 */ /* 0x000fe200078e00ff */
[----:B------:R-:W-:Y:S01]  /*95c0*/  LOP3.LUT R61, R62, 0xffff0000, RZ, 0xc0, !PT ;  /* 0xffff00003e3d7812 */ /* 0x000fe200078ec0ff */
[C---:B------:R-:W-:Y:S01]  /*95d0*/  FFMA.FTZ R75, R59.reuse, R66, -R64 ;  /* 0x000000423b4b7223 */ /* 0x040fe20000010840 */
[----:B------:R-:W-:Y:S01]  /*95e0*/  LOP3.LUT R44, R44, 0xffff0000, RZ, 0xc0, !PT ;  /* 0xffff00002c2c7812 */ /* 0x000fe200078ec0ff */
[----:B------:R-:W-:Y:S01]  /*95f0*/  FFMA.FTZ R79, R59, R76, R84 ;  /* 0x0000004c3b4f7223 */ /* 0x000fe20000010054 */
[----:B------:R-:W-:Y:S01]  /*9600*/  LOP3.LUT R47, R46, 0xffff0000, RZ, 0xc0, !PT ;  /* 0xffff00002e2f7812 */ /* 0x000fe200078ec0ff */
[C---:B------:R-:W-:Y:S01]  /*9610*/  FFMA.FTZ R73, R56.reuse, R63, -R73 ;  /* 0x0000003f38497223 */ /* 0x040fe20000010849 */
[----:B------:R-:W-:Y:S01]  /*9620*/  FFMA.FTZ R58, R56, R65, R58 ;  /* 0x00000041383a7223 */ /* 0x000fe2000001003a */
[----:B------:R-:W-:-:S02]  /*9630*/  IMAD.U32 R46, R50, 0x10000, RZ ;  /* 0x00010000322e7824 */ /* 0x000fc400078e00ff */
[C---:B------:R-:W-:Y:S01]  /*9640*/  FMUL.FTZ R59, R48.reuse, R67 ;  /* 0x00000043303b7220 */ /* 0x040fe20000410000 */
[-C--:B------:R-:W-:Y:S01]  /*9650*/  FMUL.FTZ R63, R48, R61.reuse ;  /* 0x0000003d303f7220 */ /* 0x080fe20000410000 */
[----:B------:R-:W-:Y:S01]  /*9660*/  IMAD.U32 R56, R74, 0x10000, RZ ;  /* 0x000100004a387824 */ /* 0x000fe200078e00ff */
[----:B------:R-:W-:Y:S01]  /*9670*/  LOP3.LUT R50, R50, 0xffff0000, RZ, 0xc0, !PT ;  /* 0xffff000032327812 */ /* 0x000fe200078ec0ff */
[C---:B------:R-:W-:Y:S01]  /*9680*/  IMAD.U32 R48, R51.reuse, 0x10000, RZ ;  /* 0x0001000033307824 */ /* 0x040fe200078e00ff */
[----:B------:R-:W-:Y:S01]  /*9690*/  LOP3.LUT R74, R74, 0xffff0000, RZ, 0xc0, !PT ;  /* 0xffff00004a4a7812 */ /* 0x000fe200078ec0ff */
[C---:B------:R-:W-:Y:S01]  /*96a0*/  FFMA.FTZ R62, R44.reuse, R61, -R59 ;  /* 0x0000003d2c3e7223 */ /* 0x040fe2000001083b */
[----:B------:R-:W-:Y:S01]  /*96b0*/  LOP3.LUT R51, R51, 0xffff0000, RZ, 0xc0, !PT ;  /* 0xffff000033337812 */ /* 0x000fe200078ec0ff */
[----:B------:R-:W-:Y:S01]  /*96c0*/  FFMA.FTZ R63, R44, R67, R63 ;  /* 0x000000432c3f7223 */ /* 0x000fe2000001003f */
[C---:B------:R-:W-:Y:S01]  /*96d0*/  FMUL.FTZ R44, R46.reuse, R56 ;  /* 0x000000382e2c7220 */ /* 0x040fe20000410000 */
[----:B------:R-:W-:Y:S01]  /*96e0*/  FMUL.FTZ R59, R46, R48 ;  /* 0x000000302e3b7220 */ /* 0x000fe20000410000 */
        /* <DEDUP_REMOVED lines=16> */
.L_x_540:
[----:B------:R-:W-:Y:S05]  /*97f0*/  BSYNC B2 ;  /* 0x0000000000027941 */ /* 0x000fea0003800000 */
.L_x_539:
[----:B0-----:R0:W-:Y:S04]  /*9800*/  STG.E.128 desc[UR60][R52.64], R44 ;  /* 0x0000002c34007986 */ /* 0x0011e8000c101d3c */
[----:B--2---:R0:W-:Y:S02]  /*9810*/  @!P3 STG.E.128 desc[UR60][R54.64], R48 ;  /* 0x000000303600b986 */ /* 0x0041e4000c101d3c */
.L_x_538:
[----:B------:R-:W-:Y:S05]  /*9820*/  BSYNC B1 ;  /* 0x0000000000017941 */ /* 0x000fea0003800000 */
.L_x_537:
[----:B------:R-:W-:-:S13]  /*9830*/  ISETP.NE.AND P3, PT, R35, RZ, PT ;  /* 0x000000ff2300720c */ /* 0x000fda0003f65270 */
[----:B------:R-:W-:Y:S05]  /*9840*/  @!P3 BRA `(.L_x_491) ;  /* 0x0000000800e0b947 */ /* 0x000fea0003800000 */
[----:B0---4-:R-:W2:Y:S01]  /*9850*/  LDL R44, [R1] ;  /* 0x00000000012c7983 */ /* 0x011ea20000100800 */
[----:B------:R-:W-:Y:S01]  /*9860*/  IADD3 R46, P3, P4, R118, R128, R29 ;  /* 0x00000080762e7210 */ /* 0x000fe20007c7e01d */
[----:B------:R-:W-:Y:S03]  /*9870*/  BSSY B1, `(.L_x_541) ;  /* 0x0000073000017945 */ /* 0x000fe60003800000 */
[----:B---3--:R-:W-:Y:S02]  /*9880*/  IADD3.X R49, R4, R57, R33, P3, P4 ;  /* 0x0000003904317210 */ /* 0x008fe40001fe8421 */
[----:B------:R-:W-:-:S04]  /*9890*/  LEA R52, P3, R46, R122, 0x1 ;  /* 0x0000007a2e347211 */ /* 0x000fc800078608ff */
[----:B------:R-:W-:Y:S02]  /*98a0*/  LEA.HI.X R53, R46, R123, R49, 0x1, P3 ;  /* 0x0000007b2e357211 */ /* 0x000fe400018f0c31 */
        /* <DEDUP_REMOVED lines=8> */
[----:B------:R-:W-:-:S04]  /*9930*/  LEA.HI R44, R44, R149, RZ, 0x3 ;  /* 0x000000952c2c7211 */ /* 0x000fc800078f18ff */
        /* <DEDUP_REMOVED lines=14> */
[--C-:B------:R-:W-:Y:S01]  /*9a20*/  SHF.R.U64 R64, R68, 0x10, R69.reuse ;  /* 0x0000001044407819 */ /* 0x100fe20000001245 */
[----:B0-----:R-:W-:Y:S01]  /*9a30*/  IMAD.U32 R56, R45, 0x10000, RZ ;  /* 0x000100002d387824 */ /* 0x001fe200078e00ff */
[----:B------:R-:W-:Y:S01]  /*9a40*/  SHF.R.U32.HI R68, RZ, 0x10, R69 ;  /* 0x00000010ff447819 */ /* 0x000fe20000011645 */
[----:B------:R-:W-:Y:S01]  /*9a50*/  IMAD.U32 R63, R51, 0x10000, RZ ;  /* 0x00010000333f7824 */ /* 0x000fe200078e00ff */
[----:B------:R-:W-:Y:S01]  /*9a60*/  PRMT R67, R158, 0x5432, R67 ;  /* 0x000054329e437816 */ /* 0x000fe20000000043 */
[----:B------:R-:W-:Y:S01]  /*9a70*/  IMAD.U32 R59, R48, 0x10000, RZ ;  /* 0x00010000303b7824 */ /* 0x000fe200078e00ff */
[----:B------:R-:W-:Y:S01]  /*9a80*/  SHF.R.U64 R69, R70, 0x10, R71 ;  /* 0x0000001046457819 */ /* 0x000fe20000001247 */
[----:B------:R-:W-:Y:S01]  /*9a90*/  IMAD.U32 R54, R44, 0x10000, RZ ;  /* 0x000100002c367824 */ /* 0x000fe200078e00ff */
[----:B------:R-:W-:-:S02]  /*9aa0*/  PRMT R64, R155, 0x5410, R64 ;  /* 0x000054109b407816 */ /* 0x000fc40000000040 */
[----:B------:R-:W-:Y:S02]  /*9ab0*/  SHF.R.U32.HI R71, RZ, 0x10, R71 ;  /* 0x00000010ff477819 */ /* 0x000fe40000011647 */
[----:B------:R-:W-:Y:S02]  /*9ac0*/  SHF.R.U64 R65, R80, 0x10, R81 ;  /* 0x0000001050417819 */ /* 0x000fe40000001251 */
[----:B------:R-:W-:Y:S01]  /*9ad0*/  PRMT R155, R155, 0x5432, R68 ;  /* 0x000054329b9b7816 */ /* 0x000fe20000000044 */
[----:B------:R-:W-:Y:S01]  /*9ae0*/  IMAD.U32 R68, R67, 0x10000, RZ ;  /* 0x0001000043447824 */ /* 0x000fe200078e00ff */
[--C-:B------:R-:W-:Y:S02]  /*9af0*/  SHF.R.U64 R70, R82, 0x10, R83.reuse ;  /* 0x0000001052467819 */ /* 0x100fe40000001253 */
[----:B------:R-:W-:Y:S02]  /*9b00*/  SHF.R.U32.HI R82, RZ, 0x10, R83 ;  /* 0x00000010ff527819 */ /* 0x000fe40000011653 */
[----:B------:R-:W-:-:S02]  /*9b10*/  PRMT R66, R154, 0x5410, R69 ;  /* 0x000054109a427816 */ /* 0x000fc40000000045 */
[----:B------:R-:W-:Y:S01]  /*9b20*/  PRMT R154, R154, 0x5432, R71 ;  /* 0x000054329a9a7816 */ /* 0x000fe20000000047 */
[-C--:B------:R-:W-:Y:S01]  /*9b30*/  FMUL.FTZ R71, R61, R68.reuse ;  /* 0x000000443d477220 */ /* 0x080fe20000410000 */
[----:B------:R-:W-:Y:S01]  /*9b40*/  PRMT R158, R158, 0x5410, R65 ;  /* 0x000054109e9e7816 */ /* 0x000fe20000000041 */
[----:B------:R-:W-:Y:S01]  /*9b50*/  IMAD.U32 R65, R155, 0x10000, RZ ;  /* 0x000100009b417824 */ /* 0x000fe200078e00ff */
[----:B------:R-:W-:Y:S02]  /*9b60*/  LOP3.LUT R62, R49, 0xffff0000, RZ, 0xc0, !PT ;  /* 0xffff0000313e7812 */ /* 0x000fe400078ec0ff */
[----:B------:R-:W-:Y:S01]  /*9b70*/  PRMT R69, R157, 0x5410, R70 ;  /* 0x000054109d457816 */ /* 0x000fe20000000046 */
[-C--:B------:R-:W-:Y:S01]  /*9b80*/  FMUL.FTZ R73, R61, R65.reuse ;  /* 0x000000413d497220 */ /* 0x080fe20000410000 */
[----:B------:R-:W-:Y:S01]  /*9b90*/  LOP3.LUT R67, R67, 0xffff0000, RZ, 0xc0, !PT ;  /* 0xffff000043437812 */ /* 0x000fe200078ec0ff */
[C---:B------:R-:W-:Y:S01]  /*9ba0*/  FFMA.FTZ R71, R56.reuse, R65, -R71 ;  /* 0x0000004138477223 */ /* 0x040fe20000010847 */
[----:B------:R-:W-:Y:S01]  /*9bb0*/  PRMT R157, R157, 0x5432, R82 ;  /* 0x000054329d9d7816 */ /* 0x000fe20000000052 */
[----:B------:R-:W-:Y:S01]  /*9bc0*/  FFMA.FTZ R73, R56, R68, R73 ;  /* 0x0000004438497223 */ /* 0x000fe20000010049 */
[----:B------:R-:W-:Y:S01]  /*9bd0*/  LOP3.LUT R58, R45, 0xffff0000, RZ, 0xc0, !PT ;  /* 0xffff00002d3a7812 */ /* 0x000fe200078ec0ff */
[----:B------:R-:W-:Y:S01]  /*9be0*/  FMUL.FTZ R65, R62, R67 ;  /* 0x000000433e417220 */ /* 0x000fe20000410000 */
[----:B------:R-:W-:Y:S01]  /*9bf0*/  LOP3.LUT R155, R155, 0xffff0000, RZ, 0xc0, !PT ;  /* 0xffff00009b9b7812 */ /* 0x000fe200078ec0ff */
[----:B------:R-:W-:Y:S01]  /*9c00*/  IMAD.U32 R61, R157, 0x10000, RZ ;  /* 0x000100009d3d7824 */ /* 0x000fe200078e00ff */
[----:B------:R-:W-:Y:S01]  /*9c10*/  LOP3.LUT R60, R48, 0xffff0000, RZ, 0xc0, !PT ;  /* 0xffff0000303c7812 */ /* 0x000fe200078ec0ff */
[----:B------:R-:W-:Y:S01]  /*9c20*/  IMAD.U32 R56, R154, 0x10000, RZ ;  /* 0x000100009a387824 */ /* 0x000fe200078e00ff */
[----:B------:R-:W-:Y:S01]  /*9c30*/  LOP3.LUT R51, R51, 0xffff0000, RZ, 0xc0, !PT ;  /* 0xffff000033337812 */ /* 0x000fe200078ec0ff */
[----:B------:R-:W-:Y:S01]  /*9c40*/  FFMA.FTZ R68, R58, R155, -R65 ;  /* 0x0000009b3a447223 */ /* 0x000fe20000010841 */
[----:B------:R-:W-:-:S02]  /*9c50*/  IMAD.U32 R48, R47, 0x10000, RZ ;  /* 0x000100002f307824 */ /* 0x000fc400078e00ff */
[----:B------:R-:W-:Y:S01]  /*9c60*/  FMUL.FTZ R65, R63, R61 ;  /* 0x0000003d3f417220 */ /* 0x000fe20000410000 */
[----:B------:R-:W-:Y:S01]  /*9c70*/  FMUL.FTZ R75, R62, R155 ;  /* 0x0000009b3e4b7220 */ /* 0x000fe20000410000 */
[----:B------:R-:W-:Y:S01]  /*9c80*/  LOP3.LUT R62, R157, 0xffff0000, RZ, 0xc0, !PT ;  /* 0xffff00009d3e7812 */ /* 0x000fe200078ec0ff */
[-C--:B------:R-:W-:Y:S01]  /*9c90*/  FMUL.FTZ R72, R63, R56.reuse ;  /* 0x000000383f487220 */ /* 0x080fe20000410000 */
[----:B------:R-:W-:Y:S01]  /*9ca0*/  LOP3.LUT R154, R154, 0xffff0000, RZ, 0xc0, !PT ;  /* 0xffff00009a9a7812 */ /* 0x000fe200078ec0ff */
[----:B------:R-:W-:Y:S01]  /*9cb0*/  FFMA.FTZ R65, R48, R56, -R65 ;  /* 0x0000003830417223 */ /* 0x000fe20000010841 */
[----:B------:R-:W-:Y:S01]  /*9cc0*/  IMAD.U32 R56, R158, 0x10000, RZ ;  /* 0x000100009e387824 */ /* 0x000fe200078e00ff */
[----:B------:R-:W-:Y:S01]  /*9cd0*/  LOP3.LUT R49, R47, 0xffff0000, RZ, 0xc0, !PT ;  /* 0xffff00002f317812 */ /* 0x000fe200078ec0ff */
[----:B------:R-:W-:Y:S01]  /*9ce0*/  FFMA.FTZ R70, R58, R67, R75 ;  /* 0x000000433a467223 */ /* 0x000fe2000001004b */
[----:B------:R-:W-:Y:S01]  /*9cf0*/  FFMA.FTZ R72, R48, R61, R72 ;  /* 0x0000003d30487223 */ /* 0x000fe20000010048 */
[----:B------:R-:W-:Y:S01]  /*9d00*/  FMUL.FTZ R58, R51, R62 ;  /* 0x0000003e333a7220 */ /* 0x000fe20000410000 */
[----:B------:R-:W-:-:S02]  /*9d10*/  IMAD.U32 R48, R64, 0x10000, RZ ;  /* 0x0001000040307824 */ /* 0x000fc400078e00ff */
[----:B------:R-:W-:Y:S01]  /*9d20*/  FMUL.FTZ R74, R51, R154 ;  /* 0x0000009a334a7220 */ /* 0x000fe20000410000 */
[----:B------:R-:W-:Y:S01]  /*9d30*/  LOP3.LUT R158, R158, 0xffff0000, RZ, 0xc0, !PT ;  /* 0xffff00009e9e7812 */ /* 0x000fe200078ec0ff */
[----:B------:R-:W-:Y:S01]  /*9d40*/  FMUL.FTZ R51, R59, R56 ;  /* 0x000000383b337220 */ /* 0x000fe20000410000 */
[----:B------:R-:W-:Y:S01]  /*9d50*/  LOP3.LUT R64, R64, 0xffff0000, RZ, 0xc0, !PT ;  /* 0xffff000040407812 */ /* 0x000fe200078ec0ff */
[C---:B------:R-:W-:Y:S01]  /*9d60*/  FFMA.FTZ R154, R49.reuse, R154, -R58 ;  /* 0x0000009a319a7223 */ /* 0x040fe2000001083a */
[----:B------:R-:W-:Y:S01]  /*9d70*/  FFMA.FTZ R63, R49, R62, R74 ;  /* 0x0000003e313f7223 */ /* 0x000fe2000001004a */
[----:B------:R-:W-:Y:S01]  /*9d80*/  LOP3.LUT R45, R44, 0xffff0000, RZ, 0xc0, !PT ;  /* 0xffff00002c2d7812 */ /* 0x000fe200078ec0ff */
[----:B------:R-:W-:Y:S01]  /*9d90*/  FMUL.FTZ R62, R60, R158 ;  /* 0x0000009e3c3e7220 */ /* 0x000fe20000410000 */
[-C--:B------:R-:W-:Y:S01]  /*9da0*/  FFMA.FTZ R58, R54, R48.reuse, -R51 ;  /* 0x00000030363a7223 */ /* 0x080fe20000010833 */
[----:B------:R-:W-:Y:S02]  /*9db0*/  IMAD.U32 R47, R50, 0x10000, RZ ;  /* 0x00010000322f7824 */ /* 0x000fe400078e00ff */
[----:B------:R-:W-:Y:S01]  /*9dc0*/  FMUL.FTZ R59, R59, R48 ;  /* 0x000000303b3b7220 */ /* 0x000fe20000410000 */
[----:B------:R-:W-:Y:S01]  /*9dd0*/  FMUL.FTZ R60, R60, R64 ;  /* 0x000000403c3c7220 */ /* 0x000fe20000410000 */
[C---:B------:R-:W-:Y:S01]  /*9de0*/  IMAD.U32 R51, R69.reuse, 0x10000, RZ ;  /* 0x0001000045337824 */ /* 0x040fe200078e00ff */
[----:B------:R-:W-:Y:S01]  /*9df0*/  LOP3.LUT R50, R50, 0xffff0000, RZ, 0xc0, !PT ;  /* 0xffff000032327812 */ /* 0x000fe200078ec0ff */
[----:B------:R-:W-:Y:S01]  /*9e00*/  IMAD.U32 R48, R66, 0x10000, RZ ;  /* 0x0001000042307824 */ /* 0x000fe200078e00ff */
[----:B------:R-:W-:Y:S01]  /*9e10*/  LOP3.LUT R69, R69, 0xffff0000, RZ, 0xc0, !PT ;  /* 0xffff000045457812 */ /* 0x000fe200078ec0ff */
[----:B------:R-:W-:Y:S01]  /*9e20*/  IMAD.U32 R44, R46, 0x10000, RZ ;  /* 0x000100002e2c7824 */ /* 0x000fe200078e00ff */
[----:B------:R-:W-:Y:S01]  /*9e30*/  LOP3.LUT R49, R66, 0xffff0000, RZ, 0xc0, !PT ;  /* 0xffff000042317812 */ /* 0x000fe200078ec0ff */
[----:B------:R-:W-:Y:S01]  /*9e40*/  FFMA.FTZ R59, R54, R56, R59 ;  /* 0x00000038363b7223 */ /* 0x000fe2000001003b */
[C---:B------:R-:W-:Y:S01]  /*9e50*/  FFMA.FTZ R61, R45.reuse, R64, -R62 ;  /* 0x000000402d3d7223 */ /* 0x040fe2000001083e */
[----:B------:R-:W-:Y:S01]  /*9e60*/  FFMA.FTZ R60, R45, R158, R60 ;  /* 0x0000009e2d3c7223 */ /* 0x000fe2000001003c */
[----:B------:R-:W-:Y:S01]  /*9e70*/  LOP3.LUT R46, R46, 0xffff0000, RZ, 0xc0, !PT ;  /* 0xffff00002e2e7812 */ /* 0x000fe200078ec0ff */
[C---:B------:R-:W-:Y:S01]  /*9e80*/  FMUL.FTZ R45, R47.reuse, R51 ;  /* 0x000000332f2d7220 */ /* 0x040fe20000410000 */
        /* <DEDUP_REMOVED lines=14> */
[----:B------:R-:W-:Y:S02]  /*9f70*/  F2FP.BF16.F32.PACK_AB R51, R63, R72 ;  /* 0x000000483f33723e */ /* 0x000fe400000010ff */
[----:B------:R-:W-:-:S02]  /*9f80*/  F2FP.BF16.F32.PACK_AB R48, R60, R59 ;  /* 0x0000003b3c30723e */ /* 0x000fc400000010ff */
[----:B------:R-:W-:-:S07]  /*9f90*/  F2FP.BF16.F32.PACK_AB R50, R69, R54 ;  /* 0x000000364532723e */ /* 0x000fce00000010ff */
.L_x_542:
[----:B------:R-:W-:Y:S05]  /*9fa0*/  BSYNC B1 ;  /* 0x0000000000017941 */ /* 0x000fea0003800000 */
.L_x_541:
[----:B0-----:R0:W-:Y:S01]  /*9fb0*/  STG.E.128 desc[UR60][R52.64], R44 ;  /* 0x0000002c34007986 */ /* 0x0011e2000c101d3c */
[----:B------:R-:W-:-:S13]  /*9fc0*/  ISETP.GE.AND P3, PT, R55, R146, PT ;  /* 0x000000923700720c */ /* 0x000fda0003f66270 */
[----:B------:R-:W-:Y:S05]  /*9fd0*/  @P3 BRA `(.L_x_491) ;  /* 0x0000000000fc3947 */ /* 0x000fea0003800000 */
[--C-:B0-----:R-:W-:Y:S02]  /*9fe0*/  SHF.R.S32.HI R44, RZ, 0x1f, R55.reuse ;  /* 0x0000001fff2c7819 */ /* 0x101fe40000011437 */
[----:B------:R-:W-:-:S04]  /*9ff0*/  IADD3 R55, P3, P4, R118, R128, R55 ;  /* 0x0000008076377210 */ /* 0x000fc80007c7e037 */
[----:B------:R-:W-:Y:S02]  /*a000*/  IADD3.X R44, R4, R57, R44, P3, P4 ;  /* 0x00000039042c7210 */ /* 0x000fe40001fe842c */
[----:B------:R-:W-:-:S04]  /*a010*/  LEA R122, P3, R55, R122, 0x1 ;  /* 0x0000007a377a7211 */ /* 0x000fc800078608ff */
[----:B------:R-:W-:-:S05]  /*a020*/  LEA.HI.X R123, R55, R123, R44, 0x1, P3 ;  /* 0x0000007b377b7211 */ /* 0x000fca00018f0c2c */
[----:B--2---:R0:W-:Y:S01]  /*a030*/  STG.E.128 desc[UR60][R122.64], R48 ;  /* 0x000000307a007986 */ /* 0x0041e2000c101d3c */
[----:B------:R-:W-:Y:S05]  /*a040*/  BRA `(.L_x_491) ;  /* 0x0000000000e07947 */ /* 0x000fea0003800000 */
.L_x_458:
[----:B------:R-:W2:Y:S02]  /*a050*/  LDL R44, [R1+0x1c] ;  /* 0x00001c00012c7983 */ /* 0x000ea40000100800 */
[----:B--2---:R-:W-:-:S13]  /*a060*/  R2UR UR4, R44 ;  /* 0x000000002c0472ca */ /* 0x004fda00000e0000 */
[----:B------:R-:W-:-:S06]  /*a070*/  UISETP.NE.AND UP0, UPT, UR4, 0x3, UPT ;  /* 0x000000030400788c */ /* 0x000fcc000bf05270 */
[----:B------:R-:W-:-:S13]  /*a080*/  PLOP3.LUT P2, PT, PT, PT, UP0, 0x80, 0x0 ;  /* 0x000000000000781c */ /* 0x000fda0003f4f008 */
[----:B------:R-:W-:Y:S05]  /*a090*/  @!P2 BRA `(.L_x_543) ;  /* 0x000000000004a947 */ /* 0x000fea0003800000 */
[----:B------:R-:W-:Y:S01]  /*a0a0*/  BPT.TRAP 0x1 ;  /* 0x000000040000795c */ /* 0x000fe20000300000 */
.L_x_543:
[----:B------:R-:W-:Y:S01]  /*a0b0*/  IMAD R43, R19, 0x8, R18 ;  /* 0x00000008132b7824 */ /* 0x000fe200078e0212 */
[----:B------:R-:W-:Y:S01]  /*a0c0*/  SHF.L.U32 R100, R207, 0x1f, RZ ;  /* 0x0000001fcf647819 */ /* 0x000fe200000006ff */
[----:B------:R-:W-:Y:S01]  /*a0d0*/  IMAD R42, R24, -0x70, R2 ;  /* 0xffffff90182a7824 */ /* 0x000fe200078e0202 */
[----:B------:R-:W-:Y:S02]  /*a0e0*/  BSSY B1, `(.L_x_544) ;  /* 0x0000004000017945 */ /* 0x000fe40003800000 */
[----:B------:R-:W1:Y:S02]  /*a0f0*/  SYNCS.PHASECHK.TRANS64.TRYWAIT P3, [R43+URZ+0x36890], R100 ;  /* 0x036890642b0075a7 */ /* 0x000e64000806017f */
[----:B------:R-:W-:Y:S01]  /*a100*/  VIMNMX R42, R42, 0x70, PT ;  /* 0x000000702a2a7848 */ /* 0x000fe20003fe0100 */
[----:B-1----:R-:W-:Y:S06]  /*a110*/  @!P3 BRA `(.L_x_545) ;  /* 0x0000019c00e0b947 */ /* 0x002fec0003800000 */
.L_x_764:
[----:B------:R-:W-:Y:S05]  /*a120*/  BSYNC B1 ;  /* 0x0000000000017941 */ /* 0x000fea0003800000 */
.L_x_544:
[----:B------:R-:W-:Y:S01]  /*a130*/  ISETP.GE.AND P3, PT, R204, R42, PT ;  /* 0x0000002acc00720c */ /* 0x000fe20003f66270 */
[----:B------:R-:W-:-:S12]  /*a140*/  BSSY B1, `(.L_x_546) ;  /* 0x0000014000017945 */ /* 0x000fd80003800000 */
[----:B------:R-:W-:Y:S05]  /*a150*/  @P3 BRA `(.L_x_547) ;  /* 0x0000000000483947 */ /* 0x000fea0003800000 */
[----:B------:R-:W-:-:S13]  /*a160*/  ISETP.NE.AND P3, PT, R30, RZ, PT ;  /* 0x000000ff1e00720c */ /* 0x000fda0003f65270 */
[----:B0-----:R-:W0:Y:S04]  /*a170*/  @P3 LDS.128 R44, [R40+0x21000] ;  /* 0x02100000282c3984 */ /* 0x001e280000000c00 */
[----:B0-----:R-:W-:Y:S01]  /*a180*/  @P3 STG.E.128 desc[UR60][R50.64], R44 ;  /* 0x0000002c32003986 */ /* 0x001fe2000c101d3c */
[----:B------:R-:W-:-:S13]  /*a190*/  ISETP.NE.AND P3, PT, R34, RZ, PT ;  /* 0x000000ff2200720c */ /* 0x000fda0003f65270 */
[----:B------:R-:W0:Y:S04]  /*a1a0*/  @P3 LDS.128 R44, [R41+0x21000] ;  /* 0x02100000292c3984 */ /* 0x000e280000000c00 */
        /* <DEDUP_REMOVED lines=12> */
[----:B0-----:R2:W-:Y:S02]  /*a270*/  @P3 STG.E.128 desc[UR60][R50.64+0x140], R44 ;  /* 0x0001402c32003986 */ /* 0x0015e4000c101d3c */
.L_x_547:
[----:B------:R-:W-:Y:S05]  /*a280*/  BSYNC B1 ;  /* 0x0000000000017941 */ /* 0x000fea0003800000 */
.L_x_546:
[----:B------:R-:W-:-:S13]  /*a290*/  ISETP.GE.AND P3, PT, R224, R42, PT ;  /* 0x0000002ae000720c */ /* 0x000fda0003f66270 */
[----:B------:R-:W-:Y:S05]  /*a2a0*/  @P3 BRA `(.L_x_491) ;  /* 0x0000000000483947 */ /* 0x000fea0003800000 */
[----:B------:R-:W-:-:S13]  /*a2b0*/  ISETP.NE.AND P3, PT, R30, RZ, PT ;  /* 0x000000ff1e00720c */ /* 0x000fda0003f65270 */
[----:B0-2---:R-:W0:Y:S04]  /*a2c0*/  @P3 LDS.128 R44, [R40+0x23000] ;  /* 0x02300000282c3984 */ /* 0x005e280000000c00 */
        /* <DEDUP_REMOVED lines=16> */
.L_x_491:
[----:B------:R-:W-:Y:S05]  /*a3d0*/  BSYNC B0 ;  /* 0x0000000000007941 */ /* 0x000fea0003800000 */
.L_x_457:
[----:B01234-:R-:W0:Y:S01]  /*a3e0*/  S2R R44, SR_TID.X ;  /* 0x00000000002c7919 */ /* 0x01fe220000002100 */
[----:B------:R-:W-:Y:S01]  /*a3f0*/  @!PT LDS RZ, [RZ] ;  /* 0x00000000fffff984 */ /* 0x000fe20000000800 */
[----:B------:R-:W-:Y:S01]  /*a400*/  @!PT LDS RZ, [RZ] ;  /* 0x00000000fffff984 */ /* 0x000fe20000000800 */
[----:B------:R-:W-:Y:S01]  /*a410*/  @!PT LDS RZ, [RZ] ;  /* 0x00000000fffff984 */ /* 0x000fe20000000800 */
[----:B------:R-:W-:Y:S01]  /*a420*/  @!PT LDS RZ, [RZ] ;  /* 0x00000000fffff984 */ /* 0x000fe20000000800 */
[----:B------:R1:W-:Y:S06]  /*a430*/  MEMBAR.ALL.CTA ;  /* 0x0000000000007992 */ /* 0x0003ec0000008000 */
[----:B-1----:R-:W1:Y:S01]  /*a440*/  FENCE.VIEW.ASYNC.S ;  /* 0x00000000000073c6 */ /* 0x002e620000000000 */
[----:B------:R-:W-:Y:S05]  /*a450*/  WARPSYNC.ALL ;  /* 0x0000000000007948 */ /* 0x000fea0003800000 */
[----:B------:R-:W-:Y:S01]  /*a460*/  BSSY B0, `(.L_x_548) ;  /* 0x0000009000007945 */ /* 0x000fe20003800000 */
[----:B0-----:R-:W-:Y:S01]  /*a470*/  LOP3.LUT R44, R44, 0x7f, RZ, 0xc0, !PT ;  /* 0x0000007f2c2c7812 */ /* 0x001fe200078ec0ff */
[----:B-1----:R0:W-:Y:S03]  /*a480*/  BAR.SYNC.DEFER_BLOCKING R153, 0x80 ;  /* 0x000200990000751d */ /* 0x0021e60000010000 */
[----:B------:R-:W-:-:S13]  /*a490*/  ISETP.NE.AND P3, PT, R44, RZ, PT ;  /* 0x000000ff2c00720c */ /* 0x000fda0003f65270 */
[----:B------:R-:W-:-:S05]  /*a4a0*/  @!P3 VIADD R44, R43, 0x368a0 ;  /* 0x000368a02b2cb836 */ /* 0x000fca0000000000 */
[----:B------:R-:W-:-:S04]  /*a4b0*/  @!P3 PRMT R44, RZ, 0x654, R44 ;  /* 0x00000654ff2cb816 */ /* 0x000fc8000000002c */
[----:B------:R0:W-:Y:S01]  /*a4c0*/  @!P3 SYNCS.ARRIVE.TRANS64.RED.A1T0 RZ, [R44+URZ], RZ ;  /* 0x000000ff2cffb9a7 */ /* 0x0001e2000810043f */
[----:B------:R-:W-:Y:S05]  /*a4d0*/  @!P2 BRA `(.L_x_549) ;  /* 0x000000000004a947 */ /* 0x000fea0003800000 */
[----:B------:R-:W-:Y:S01]  /*a4e0*/  BPT.TRAP 0x1 ;  /* 0x000000040000795c */ /* 0x000fe20000300000 */
.L_x_549:
[----:B------:R-:W-:Y:S05]  /*a4f0*/  BSYNC B0 ;  /* 0x0000000000007941 */ /* 0x000fea0003800000 */
.L_x_548:
[----:B------:R-:W1:Y:S01]  /*a500*/  SYNCS.PHASECHK.TRANS64.TRYWAIT P2, [R43+URZ+0x368b0], R100 ;  /* 0x0368b0642b0075a7 */ /* 0x000e62000804017f */
[----:B------:R-:W-:Y:S01]  /*a510*/  ULDC.64 UR4, c[0x0][0x308] ;  /* 0x0000c20000047ab9 */ /* 0x000fe20000000a00 */
[----:B------:R-:W-:Y:S01]  /*a520*/  ULDC.64 UR6, c[0x0][0x318] ;  /* 0x0000c60000067ab9 */ /* 0x000fe20000000a00 */
[----:B0-----:R-:W-:Y:S01]  /*a530*/  MOV R44, UR4 ;  /* 0x00000004002c7c02 */ /* 0x001fe20008000f00 */
[----:B------:R-:W-:Y:S01]  /*a540*/  IMAD.U32 R46, RZ, RZ, UR6 ;  /* 0x00000006ff2e7e24 */ /* 0x000fe2000f8e00ff */
[----:B------:R-:W-:Y:S01]  /*a550*/  BSSY B0, `(.L_x_550) ;  /* 0x0000008000007945 */ /* 0x000fe20003800000 */
[----:B------:R-:W-:Y:S02]  /*a560*/  IMAD.U32 R45, RZ, RZ, UR7 ;  /* 0x00000007ff2d7e24 */ /* 0x000fe4000f8e00ff */
[----:B------:R0:W-:Y:S04]  /*a570*/  STL [R1+0x10], R44 ;  /* 0x0000102c01007387 */ /* 0x0001e80000100800 */
[----:B------:R2:W-:Y:S01]  /*a580*/  STL [R1+0x18], R46 ;  /* 0x0000182e01007387 */ /* 0x0005e20000100800 */
[----:B0-----:R-:W-:-:S05]  /*a590*/  IMAD.U32 R44, RZ, RZ, UR5 ;  /* 0x00000005ff2c7e24 */ /* 0x001fca000f8e00ff */
[----:B------:R2:W-:Y:S04]  /*a5a0*/  STL [R1+0x4], R44 ;  /* 0x0000042c01007387 */ /* 0x0005e80000100800 */
[----:B------:R2:W-:Y:S02]  /*a5b0*/  STL [R1+0x14], R45 ;  /* 0x0000142d01007387 */ /* 0x0005e40000100800 */
[----:B-12---:R-:W-:Y:S05]  /*a5c0*/  @!P2 BRA `(.L_x_551) ;  /* 0x0000019800c8a947 */ /* 0x006fea0003800000 */
.L_x_765:
[----:B------:R-:W-:Y:S05]  /*a5d0*/  BSYNC B0 ;  /* 0x0000000000007941 */ /* 0x000fea0003800000 */
.L_x_550:
[----:B------:R1:W5:Y:S04]  /*a5e0*/  LDL R55, [R1+0x18] ;  /* 0x0000180001377983 */ /* 0x0003680000100800 */
[----:B------:R1:W5:Y:S04]  /*a5f0*/  LDL R54, [R1+0x14] ;  /* 0x0000140001367983 */ /* 0x0003680000100800 */
[----:B------:R1:W5:Y:S04]  /*a600*/  LDL R53, [R1+0x10] ;  /* 0x0000100001357983 */ /* 0x0003680000100800 */
[----:B------:R1:W5:Y:S01]  /*a610*/  LDL R52, [R1+0x4] ;  /* 0x0000040001347983 */ /* 0x0003620000100800 */
[----:B------:R-:W-:Y:S01]  /*a620*/  ISETP.GE.AND P2, PT, R204, R42, PT ;  /* 0x0000002acc00720c */ /* 0x000fe20003f46270 */
[----:B------:R-:W-:Y:S01]  /*a630*/  BSSY B0, `(.L_x_552) ;  /* 0x0000022000007945 */ /* 0x000fe20003800000 */
[----:B------:R-:W-:-:S11]  /*a640*/  IMAD.WIDE R48, R24, 0x70, R120 ;  /* 0x0000007018307825 */ /* 0x000fd600078e0278 */
[----:B-1----:R-:W-:Y:S05]  /*a650*/  @P2 BRA `(.L_x_553) ;  /* 0x00000000007c2947 */ /* 0x002fea0003800000 */
[----:B-----5:R-:W-:Y:S01]  /*a660*/  R2UR UR7, R55 ;  /* 0x00000000370772ca */ /* 0x020fe200000e0000 */
[----:B------:R-:W-:Y:S01]  /*a670*/  IMAD.MOV.U32 R44, RZ, RZ, R116 ;  /* 0x000000ffff2c7224 */ /* 0x000fe200078e0074 */
[----:B------:R-:W-:Y:S01]  /*a680*/  R2UR UR4, R54 ;  /* 0x00000000360472ca */ /* 0x000fe200000e0000 */
[----:B------:R-:W-:Y:S01]  /*a690*/  IMAD.MOV.U32 R45, RZ, RZ, R39 ;  /* 0x000000ffff2d7224 */ /* 0x000fe200078e0027 */
[----:B------:R-:W-:Y:S02]  /*a6a0*/  R2UR UR6, R53 ;  /* 0x00000000350672ca */ /* 0x000fe400000e0000 */
[----:B------:R-:W-:-:S07]  /*a6b0*/  R2UR UR5, R52 ;  /* 0x00000000340572ca */ /* 0x000fce00000e0000 */
[----:B------:R-:W-:Y:S02]  /*a6c0*/  IMAD R47, R49, UR7, RZ ;  /* 0x00000007312f7c24 */ /* 0x000fe4000f8e02ff */
[----:B------:R-:W-:-:S04]  /*a6d0*/  IMAD.WIDE.U32 R44, R48, UR7, R44 ;  /* 0x00000007302c7c25 */ /* 0x000fc8000f8e002c */
[----:B------:R-:W-:Y:S01]  /*a6e0*/  IMAD R47, R48, UR4, R47 ;  /* 0x00000004302f7c24 */ /* 0x000fe2000f8e022f */
[----:B------:R-:W-:Y:S01]  /*a6f0*/  LEA R50, P2, R44, UR6, 0x1 ;  /* 0x000000062c327c11 */ /* 0x000fe2000f8408ff */
[----:B------:R-:W-:Y:S02]  /*a700*/  ULDC UR4, c[0x0][0x2e4] ;  /* 0x0000b90000047ab9 */ /* 0x000fe40000000800 */
[----:B------:R-:W-:-:S05]  /*a710*/  IMAD.IADD R45, R45, 0x1, R47 ;  /* 0x000000012d2d7824 */ /* 0x000fca00078e022f */
[----:B------:R-:W-:Y:S02]  /*a720*/  LEA.HI.X R51, R44, UR5, R45, 0x1, P2 ;  /* 0x000000052c337c11 */ /* 0x000fe400090f0c2d */
[----:B------:R-:W-:-:S13]  /*a730*/  ISETP.GE.AND P2, PT, R22, UR4, PT ;  /* 0x0000000416007c0c */ /* 0x000fda000bf46270 */
[----:B------:R-:W1:Y:S04]  /*a740*/  @!P2 LDS.128 R44, [R40] ;  /* 0x00000000282ca984 */ /* 0x000e680000000c00 */
[----:B-1----:R-:W-:Y:S01]  /*a750*/  @!P2 STG.E.128 desc[UR60][R50.64], R44 ;  /* 0x0000002c3200a986 */ /* 0x002fe2000c101d3c */
[----:B------:R-:W-:-:S13]  /*a760*/  ISETP.GE.AND P2, PT, R205, UR4, PT ;  /* 0x00000004cd007c0c */ /* 0x000fda000bf46270 */
[----:B------:R-:W1:Y:S04]  /*a770*/  @!P2 LDS.128 R44, [R41] ;  /* 0x00000000292ca984 */ /* 0x000e680000000c00 */
[----:B-1----:R-:W-:Y:S01]  /*a780*/  @!P2 STG.E.128 desc[UR60][R50.64+0x40], R44 ;  /* 0x0000402c3200a986 */ /* 0x002fe2000c101d3c */
[----:B------:R-:W-:-:S13]  /*a790*/  ISETP.GE.AND P2, PT, R206, UR4, PT ;  /* 0x00000004ce007c0c */ /* 0x000fda000bf46270 */
[----:B------:R-:W1:Y:S04]  /*a7a0*/  @!P2 LDS.128 R44, [R40+0x3800] ;  /* 0x00380000282ca984 */ /* 0x000e680000000c00 */
        /* <DEDUP_REMOVED lines=9> */
[----:B-1----:R1:W-:Y:S02]  /*a840*/  @!P2 STG.E.128 desc[UR60][R50.64+0x140], R44 ;  /* 0x0001402c3200a986 */ /* 0x0023e4000c101d3c */
.L_x_553:
[----:B------:R-:W-:Y:S05]  /*a850*/  BSYNC B0 ;  /* 0x0000000000007941 */ /* 0x000fea0003800000 */
.L_x_552:
[----:B------:R-:W-:Y:S01]  /*a860*/  ISETP.GE.AND P2, PT, R224, R42, PT ;  /* 0x0000002ae000720c */ /* 0x000fe20003f46270 */
[----:B------:R-:W-:-:S12]  /*a870*/  BSSY B0, `(.L_x_554) ;  /* 0x0000023000007945 */ /* 0x000fd80003800000 */
[----:B------:R-:W-:Y:S05]  /*a880*/  @P2 BRA `(.L_x_555) ;  /* 0x0000000000842947 */ /* 0x000fea0003800000 */
[----:B-----5:R-:W-:Y:S01]  /*a890*/  R2UR UR7, R55 ;  /* 0x00000000370772ca */ /* 0x020fe200000e0000 */
[----:B-1----:R-:W-:Y:S01]  /*a8a0*/  IMAD.MOV.U32 R44, RZ, RZ, R116 ;  /* 0x000000ffff2c7224 */ /* 0x002fe200078e0074 */
[----:B------:R-:W-:Y:S01]  /*a8b0*/  R2UR UR4, R54 ;  /* 0x00000000360472ca */ /* 0x000fe200000e0000 */
[----:B------:R-:W-:Y:S01]  /*a8c0*/  IMAD.MOV.U32 R45, RZ, RZ, R39 ;  /* 0x000000ffff2d7224 */ /* 0x000fe200078e0027 */
[----:B------:R-:W-:Y:S02]  /*a8d0*/  IADD3 R47, P2, R48, 0x40, RZ ;  /* 0x00000040302f7810 */ /* 0x000fe40007f5e0ff */
[----:B------:R-:W-:Y:S02]  /*a8e0*/  R2UR UR6, R53 ;  /* 0x00000000350672ca */ /* 0x000fe400000e0000 */
[----:B------:R-:W-:Y:S01]  /*a8f0*/  R2UR UR5, R52 ;  /* 0x00000000340572ca */ /* 0x000fe200000e0000 */
[----:B------:R-:W-:-:S04]  /*a900*/  IMAD.X R48, RZ, RZ, R49, P2 ;  /* 0x000000ffff307224 */ /* 0x000fc800010e0631 */
        /* <DEDUP_REMOVED lines=25> */
.L_x_555:
[----:B------:R-:W-:Y:S05]  /*aaa0*/  BSYNC B0 ;  /* 0x0000000000007941 */ /* 0x000fea0003800000 */
.L_x_554:
[----:B------:R-:W3:Y:S01]  /*aab0*/  LDL R40, [R1] ;  /* 0x0000000001287983 */ /* 0x000ee20000100800 */
[----:B0-----:R-:W-:Y:S01]  /*aac0*/  @!P3 VIADD R43, R43, 0x368c0 ;  /* 0x000368c02b2bb836 */ /* 0x001fe20000000000 */
[----:B------:R-:W-:Y:S01]  /*aad0*/  PLOP3.LUT P2, PT, PT, PT, PT, 0x8, 0x0 ;  /* 0x000000000000781c */ /* 0x000fe20003f4e170 */
[----:B------:R-:W-:Y:S01]  /*aae0*/  VIADD R19, R19, 0x1 ;  /* 0x0000000113137836 */ /* 0x000fe20000000000 */
[----:B------:R-:W-:Y:S01]  /*aaf0*/  @!PT LDS RZ, [RZ] ;  /* 0x00000000fffff984 */ /* 0x000fe20000000800 */
[----:B------:R-:W-:Y:S01]  /*ab00*/  @!PT LDS RZ, [RZ] ;  /* 0x00000000fffff984 */ /* 0x000fe20000000800 */
[----:B------:R-:W-:Y:S01]  /*ab10*/  @!PT LDS RZ, [RZ] ;  /* 0x00000000fffff984 */ /* 0x000fe20000000800 */
[----:B------:R-:W-:Y:S01]  /*ab20*/  @!PT LDS RZ, [RZ] ;  /* 0x00000000fffff984 */ /* 0x000fe20000000800 */
[----:B------:R0:W-:Y:S06]  /*ab30*/  MEMBAR.ALL.CTA ;  /* 0x0000000000007992 */ /* 0x0001ec0000008000 */
[----:B0-----:R-:W0:Y:S01]  /*ab40*/  FENCE.VIEW.ASYNC.S ;  /* 0x00000000000073c6 */ /* 0x001e220000000000 */
[----:B------:R-:W-:Y:S01]  /*ab50*/  @!P3 PRMT R43, RZ, 0x654, R43 ;  /* 0x00000654ff2bb816 */ /* 0x000fe2000000002b */
[----:B0-----:R0:W-:Y:S06]  /*ab60*/  BAR.SYNC.DEFER_BLOCKING R153, 0x80 ;  /* 0x000200990000751d */ /* 0x0011ec0000010000 */
[----:B------:R0:W-:Y:S01]  /*ab70*/  @!P3 SYNCS.ARRIVE.TRANS64.RED.A1T0 RZ, [R43+URZ], RZ ;  /* 0x000000ff2bffb9a7 */ /* 0x0001e2000810043f */
[----:B------:R-:W-:-:S04]  /*ab80*/  ISETP.NE.AND P3, PT, R19, 0x2, PT ;  /* 0x000000021300780c */ /* 0x000fc80003f65270 */
[----:B------:R-:W-:Y:S02]  /*ab90*/  SEL R19, R19, RZ, P3 ;  /* 0x000000ff13137207 */ /* 0x000fe40001800000 */
[----:B---3--:R-:W-:Y:S02]  /*aba0*/  LOP3.LUT P4, RZ, R40, 0x2, RZ, 0xc0, !PT ;  /* 0x0000000228ff7812 */ /* 0x008fe4000788c0ff */
[----:B------:R-:W-:-:S04]  /*abb0*/  SEL R40, RZ, 0x1, P3 ;  /* 0x00000001ff287807 */ /* 0x000fc80001800000 */
[----:B------:R-:W-:-:S07]  /*abc0*/  LOP3.LUT R207, R207, R40, RZ, 0x3c, !PT ;  /* 0x00000028cfcf7212 */ /* 0x000fce00078e3cff */
[----:B0-----:R-:W-:Y:S05]  /*abd0*/  @P4 BRA `(.L_x_556) ;  /* 0xffffff7800e04947 */ /* 0x001fea000383ffff */
.L_x_452:
[----:B------:R-:W-:Y:S01]  /*abe0*/  BSSY B0, `(.L_x_557) ;  /* 0x0000039000007945 */ /* 0x000fe20003800000 */
[----:B------:R-:W-:Y:S02]  /*abf0*/  ISETP.GE.AND P1, PT, R150, 0x1, PT ;  /* 0x000000019600780c */ /* 0x000fe40003f26270 */
[----:B------:R-:W-:Y:S02]  /*ac00*/  CS2R R2, SRZ ;  /* 0x0000000000027805 */ /* 0x000fe4000001ff00 */
[----:B------:R-:W-:Y:S02]  /*ac10*/  PLOP3.LUT P0, PT, PT, PT, PT, 0x80, 0x0 ;  /* 0x000000000000781c */ /* 0x000fe40003f0f070 */
[----:B------:R-:W-:Y:S02]  /*ac20*/  CS2R R118, SRZ ;  /* 0x0000000000767805 */ /* 0x000fe4000001ff00 */
[----:B------:R-:W-:Y:S02]  /*ac30*/  CS2R R116, SRZ ;  /* 0x0000000000747805 */ /* 0x000fe4000001ff00 */
[----:B------:R-:W-:-:S02]  /*ac40*/  CS2R R114, SRZ ;  /* 0x0000000000727805 */ /* 0x000fc4000001ff00 */
[----:B------:R-:W-:Y:S02]  /*ac50*/  CS2R R112, SRZ ;  /* 0x0000000000707805 */ /* 0x000fe4000001ff00 */
[----:B------:R-:W-:Y:S01]  /*ac60*/  CS2R R106, SRZ ;  /* 0x00000000006a7805 */ /* 0x000fe2000001ff00 */
[----:B------:R-:W-:Y:S01]  /*ac70*/  IMAD.MOV.U32 R110, RZ, RZ, RZ ;  /* 0x000000ffff6e7224 */ /* 0x000fe200078e00ff */
[----:B------:R-:W-:Y:S02]  /*ac80*/  CS2R R108, SRZ ;  /* 0x00000000006c7805 */ /* 0x000fe4000001ff00 */
[----:B-----5:R-:W-:Y:S02]  /*ac90*/  CS2R R54, SRZ ;  /* 0x0000000000367805 */ /* 0x020fe4000001ff00 */
[----:B------:R-:W-:Y:S01]  /*aca0*/  CS2R R104, SRZ ;  /* 0x0000000000687805 */ /* 0x000fe2000001ff00 */
[----:B------:R-:W-:Y:S01]  /*acb0*/  IMAD.MOV.U32 R103, RZ, RZ, RZ ;  /* 0x000000ffff677224 */ /* 0x000fe200078e00ff */
[----:B------:R-:W-:-:S02]  /*acc0*/  CS2R R98, SRZ ;  /* 0x0000000000627805 */ /* 0x000fc4000001ff00 */
[----:B------:R-:W-:Y:S02]  /*acd0*/  CS2R R100, SRZ ;  /* 0x0000000000647805 */ /* 0x000fe4000001ff00 */
[----:B------:R-:W-:Y:S01]  /*ace0*/  CS2R R96, SRZ ;  /* 0x0000000000607805 */ /* 0x000fe2000001ff00 */
[----:B------:R-:W-:Y:S01]  /*acf0*/  IMAD.MOV.U32 R95, RZ, RZ, RZ ;  /* 0x000000ffff5f7224 */ /* 0x000fe200078e00ff */
[----:B------:R-:W-:Y:S02]  /*ad00*/  CS2R R90, SRZ ;  /* 0x00000000005a7805 */ /* 0x000fe4000001ff00 */
[----:B------:R-:W-:Y:S02]  /*ad10*/  CS2R R92, SRZ ;  /* 0x00000000005c7805 */ /* 0x000fe4000001ff00 */
[----:B------:R-:W-:Y:S02]  /*ad20*/  CS2R R62, SRZ ;  /* 0x00000000003e7805 */ /* 0x000fe4000001ff00 */
        /* <DEDUP_REMOVED lines=19> */
[----:B-1----:R-:W-:Y:S02]  /*ae60*/  CS2R R50, SRZ ;  /* 0x0000000000327805 */ /* 0x002fe4000001ff00 */
[----:B------:R-:W-:Y:S02]  /*ae70*/  CS2R R52, SRZ ;  /* 0x0000000000347805 */ /* 0x000fe4000001ff00 */
[----:B--2---:R-:W-:-:S02]  /*ae80*/  CS2R R48, SRZ ;  /* 0x0000000000307805 */ /* 0x004fc4000001ff00 */
        /* <DEDUP_REMOVED lines=10> */
[----:B------:R-:W-:Y:S01]  /*af30*/  CS2R R28, SRZ ;  /* 0x00000000001c7805 */ /* 0x000fe2000001ff00 */
[----:B------:R-:W-:Y:S06]  /*af40*/  @P2 BRA `(.L_x_558) ;  /* 0x0000000000082947 */ /* 0x000fec0003800000 */
[----:B------:R-:W0:Y:S02]  /*af50*/  FENCE.VIEW.ASYNC.G ;  /* 0x00000000000073c6 */ /* 0x000e240000000100 */
[----:B0-----:R-:W-:Y:S06]  /*af60*/  BAR.ARV 0xc, 0x120 ;  /* 0x0304800000007b1d */ /* 0x001fec0000002000 */
.L_x_558:
[----:B------:R-:W-:Y:S05]  /*af70*/  BSYNC B0 ;  /* 0x0000000000007941 */ /* 0x000fea0003800000 */
.L_x_557:
[----:B------:R-:W-:Y:S01]  /*af80*/  CS2R R24, SRZ ;  /* 0x0000000000187805 */ /* 0x000fe2000001ff00 */
[----:B------:R-:W-:Y:S06]  /*af90*/  @!P1 BRA `(.L_x_559) ;  /* 0x0000010c00b09947 */ /* 0x000fec0003800000 */
[----:B------:R-:W2:Y:S04]  /*afa0*/  LDL R4, [R1+0x54] ;  /* 0x0000540001047983 */ /* 0x000ea80000100800 */
[----:B------:R-:W3:Y:S04]  /*afb0*/  LDL R5, [R1+0x50] ;  /* 0x0000500001057983 */ /* 0x000ee80000100800 */
[----:B--2---:R-:W0:Y:S01]  /*afc0*/  SHFL.IDX PT, R0, R4, RZ, 0x1f ;  /* 0x00001fff04007589 */ /* 0x004e2200000e0000 */
[----:B---3--:R-:W-:-:S13]  /*afd0*/  R2UR UR4, R5 ;  /* 0x00000000050472ca */ /* 0x008fda00000e0000 */
[----:B------:R-:W-:Y:S01]  /*afe0*/  ULOP3.LUT UP0, URZ, UR4, 0x9f, URZ, 0xc0, !UPT ;  /* 0x0000009f043f7892 */ /* 0x000fe2000f80c03f */
[----:B0-----:R-:W-:-:S04]  /*aff0*/  LEA.HI R2, R0, R0, RZ, 0x1 ;  /* 0x0000000000027211 */ /* 0x001fc800078f08ff */
[----:B------:R-:W-:Y:S02]  /*b000*/  LOP3.LUT R3, R2, 0x1e, RZ, 0xc0, !PT ;  /* 0x0000001e02037812 */ /* 0x000fe400078ec0ff */
[----:B------:R-:W-:-:S03]  /*b010*/  PLOP3.LUT P0, PT, PT, PT, UP0, 0x80, 0x0 ;  /* 0x000000000000781c */ /* 0x000fc60003f0f008 */
[----:B------:R-:W-:-:S05]  /*b020*/  IMAD.IADD R3, R0, 0x1, -R3 ;  /* 0x0000000100037824 */ /* 0x000fca00078e0a03 */
[----:B------:R-:W-:-:S04]  /*b030*/  LEA R3, R3, UR4, 0xd ;  /* 0x0000000403037c11 */ /* 0x000fc8000f8e68ff */
[----:B------:R-:W-:-:S04]  /*b040*/  SHF.R.U32.HI R2, RZ, 0x4, R3 ;  /* 0x00000004ff027819 */ /* 0x000fc80000011603 */
[----:B------:R-:W-:Y:S01]  /*b050*/  LOP3.LUT R2, R2, 0x3fff, RZ, 0xc0, !PT ;  /* 0x00003fff02027812 */ /* 0x000fe200078ec0ff */
[----:B------:R-:W-:Y:S06]  /*b060*/  @!P0 BRA `(.L_x_560) ;  /* 0x0000000000408947 */ /* 0x000fec0003800000 */
        /* <DEDUP_REMOVED lines=16> */
.L_x_560:
[----:B------:R-:W-:Y:S02]  /*b170*/  ULDC UR4, c[0x0][0x3d4] ;  /* 0x0000f50000047ab9 */ /* 0x000fe40000000800 */
[----:B------:R-:W-:-:S13]  /*b180*/  ISETP.LT.AND P0, PT, RZ, UR4, PT ;  /* 0x00000004ff007c0c */ /* 0x000fda000bf01270 */
[----:B------:R-:W-:Y:S05]  /*b190*/  @P0 BRA `(.L_x_561) ;  /* 0x00000000003c0947 */ /* 0x000fea0003800000 */
[----:B------:R-:W-:-:S04]  /*b1a0*/  LEA.HI R0, R225, R225, RZ, 0x1 ;  /* 0x000000e1e1007211 */ /* 0x000fc800078f08ff */
[----:B------:R-:W-:-:S05]  /*b1b0*/  LOP3.LUT R0, R0, 0xfffffffe, RZ, 0xc0, !PT ;  /* 0xfffffffe00007812 */ /* 0x000fca00078ec0ff */
[----:B------:R-:W-:-:S05]  /*b1c0*/  IMAD.IADD R0, R225, 0x1, -R0 ;  /* 0x00000001e1007824 */ /* 0x000fca00078e0a00 */
[----:B------:R-:W-:-:S04]  /*b1d0*/  SHF.L.U32 R3, R0, 0x1f, RZ ;  /* 0x0000001f00037819 */ /* 0x000fc800000006ff */
[----:B------:R0:W1:Y:S03]  /*b1e0*/  SYNCS.PHASECHK.TRANS64.TRYWAIT P0, [R18+URZ+0x36800], R3 ;  /* 0x03680003120075a7 */ /* 0x000066000800017f */
[----:B-1----:R-:W-:Y:S05]  /*b1f0*/  @!P0 NANOSLEEP.SYNCS 0x989680 ;  /* 0x009896800000895d */ /* 0x002fea0003900000 */
[----:B------:R-:W1:Y:S01]  /*b200*/  @!P0 SYNCS.PHASECHK.TRANS64 P0, [R18+URZ+0x36800], R3 ;  /* 0x03680003120085a7 */ /* 0x000e62000800007f */
[----:B------:R-:W-:Y:S04]  /*b210*/  BSSY B0, `(.L_x_562) ;  /* 0x0000006000007945 */ /* 0x000fe80003800000 */
[----:B-1----:R-:W-:Y:S05]  /*b220*/  @P0 BRA `(.L_x_563) ;  /* 0x0000000000100947 */ /* 0x002fea0003800000 */
.L_x_564:
[----:B-1----:R1:W2:Y:S02]  /*b230*/  SYNCS.PHASECHK.TRANS64.TRYWAIT P0, [R18+URZ+0x36800], R3 ;  /* 0x03680003120075a7 */ /* 0x0022a4000800017f */
[----:B--2---:R-:W-:Y:S05]  /*b240*/  @!P0 NANOSLEEP.SYNCS 0x989680 ;  /* 0x009896800000895d */ /* 0x004fea0003900000 */
[----:B------:R-:W2:Y:S02]  /*b250*/  @!P0 SYNCS.PHASECHK.TRANS64 P0, [R18+URZ+0x36800], R3 ;  /* 0x03680003120085a7 */ /* 0x000ea4000800007f */
[----:B--2---:R-:W-:Y:S05]  /*b260*/  @!P0 BRA `(.L_x_564) ;  /* 0xfffffffc00f08947 */ /* 0x004fea000383ffff */
.L_x_563:
[----:B------:R-:W-:Y:S05]  /*b270*/  BSYNC B0 ;  /* 0x0000000000007941 */ /* 0x000fea0003800000 */
.L_x_562:
[----:B------:R-:W-:Y:S05]  /*b280*/  BRA `(.L_x_565) ;  /* 0x0000005800287947 */ /* 0x000fea0003800000 */
.L_x_561:
[----:B------:R-:W2:Y:S01]  /*b290*/  LDL R0, [R1+0x50] ;  /* 0x0000500001007983 */ /* 0x000ea20000100800 */
[----:B------:R-:W-:Y:S01]  /*b2a0*/  ULDC.64 UR4, c[0x0][0x3d8] ;  /* 0x0000f60000047ab9 */ /* 0x000fe20000000a00 */
[----:B------:R-:W-:Y:S01]  /*b2b0*/  ULDC.64 UR6, c[0x0][0x3e8] ;  /* 0x0000fa0000067ab9 */ /* 0x000fe20000000a00 */
[----:B------:R-:W-:Y:S01]  /*b2c0*/  IMAD.WIDE.U32 R38, R144, UR4, RZ ;  /* 0x0000000490267c25 */ /* 0x000fe2000f8e00ff */
[----:B------:R-:W-:Y:S02]  /*b2d0*/  SHF.R.S32.HI R8, RZ, 0x1f, R16 ;  /* 0x0000001fff087819 */ /* 0x000fe40000011410 */
[----:B------:R-:W-:Y:S02]  /*b2e0*/  SHF.R.S32.HI R10, RZ, 0x1f, R22 ;  /* 0x0000001fff0a7819 */ /* 0x000fe40000011416 */
[----:B--2---:R-:W-:Y:S02]  /*b2f0*/  R2UR UR8, R0 ;  /* 0x00000000000872ca */ /* 0x004fe400000e0000 */
[----:B------:R-:W-:-:S05]  /*b300*/  SHF.R.S32.HI R0, RZ, 0x1f, R144 ;  /* 0x0000001fff007819 */ /* 0x000fca0000011490 */
[C---:B------:R-:W-:Y:S02]  /*b310*/  IMAD R3, R0.reuse, UR4, RZ ;  /* 0x0000000400037c24 */ /* 0x040fe4000f8e02ff */
[----:B------:R-:W-:Y:S01]  /*b320*/  IMAD R5, R0, UR6, RZ ;  /* 0x0000000600057c24 */ /* 0x000fe2000f8e02ff */
[----:B------:R-:W-:Y:S01]  /*b330*/  IADD3 R0, P0, R16, R38, RZ ;  /* 0x0000002610007210 */ /* 0x000fe20007f1e0ff */
[----:B------:R-:W-:Y:S01]  /*b340*/  IMAD R3, R144, UR5, R3 ;  /* 0x0000000590037c24 */ /* 0x000fe2000f8e0203 */
[----:B------:R-:W-:Y:S01]  /*b350*/  ULDC.64 UR4, c[0x0][0x3c8] ;  /* 0x0000f20000047ab9 */ /* 0x000fe20000000a00 */
[----:B------:R-:W-:Y:S01]  /*b360*/  ULOP3.LUT UP0, URZ, UR8, 0x3ff, URZ, 0xc0, !UPT ;  /* 0x000003ff083f7892 */ /* 0x000fe2000f80c03f */
[----:B------:R-:W-:Y:S01]  /*b370*/  LEA R36, P1, R38, UR4, 0x1 ;  /* 0x0000000426247c11 */ /* 0x000fe2000f8208ff */
[----:B------:R-:W-:Y:S01]  /*b380*/  IMAD.IADD R9, R3, 0x1, R39 ;  /* 0x0000000103097824 */ /* 0x000fe200078e0227 */
[----:B------:R-:W-:Y:S01]  /*b390*/  LEA R24, P2, R0, UR4, 0x1 ;  /* 0x0000000400187c11 */ /* 0x000fe2000f8408ff */
[----:B------:R-:W-:-:S02]  /*b3a0*/  IMAD R11, R144, UR7, R5 ;  /* 0x00000007900b7c24 */ /* 0x000fc4000f8e0205 */
[--C-:B------:R-:W-:Y:S01]  /*b3b0*/  IMAD.X R3, R8, 0x1, R9.reuse, P0 ;  /* 0x0000000108037824 */ /* 0x100fe200000e0609 */
[----:B------:R-:W-:Y:S01]  /*b3c0*/  IADD3 R6, P0, R22, R38, RZ ;  /* 0x0000002616067210 */ /* 0x000fe20007f1e0ff */
[----:B------:R-:W-:Y:S01]  /*b3d0*/  IMAD.WIDE.U32 R4, R144, UR6, RZ ;  /* 0x0000000690047c25 */ /* 0x000fe2000f8e00ff */
[----:B------:R-:W-:Y:S01]  /*b3e0*/  LEA.HI.X R38, R38, UR5, R9, 0x1, P1 ;  /* 0x0000000526267c11 */ /* 0x000fe200088f0c09 */
[----:B------:R-:W-:Y:S01]  /*b3f0*/  ULDC.64 UR6, c[0x0][0x3e0] ;  /* 0x0000f80000067ab9 */ /* 0x000fe20000000a00 */
[----:B------:R-:W-:Y:S01]  /*b400*/  PLOP3.LUT P1, PT, PT, PT, UP0, 0x80, 0x0 ;  /* 0x000000000000781c */ /* 0x000fe20003f2f008 */
[----:B------:R-:W-:Y:S01]  /*b410*/  IMAD.IADD R39, R11, 0x1, R5 ;  /* 0x000000010b277824 */ /* 0x000fe200078e0205 */
[----:B------:R-:W-:Y:S01]  /*b420*/  LEA.HI.X R25, R0, UR5, R3, 0x1, P2 ;  /* 0x0000000500197c11 */ /* 0x000fe200090f0c03 */
[----:B------:R-:W-:Y:S01]  /*b430*/  IMAD.X R5, R10, 0x1, R9, P0 ;  /* 0x000000010a057824 */ /* 0x000fe200000e0609 */
[-C--:B------:R-:W-:Y:S02]  /*b440*/  IADD3 R7, P4, R16, R4.reuse, RZ ;  /* 0x0000000410077210 */ /* 0x080fe40007f9e0ff */
[----:B------:R-:W-:-:S02]  /*b450*/  IADD3 R0, P5, R22, R4, RZ ;  /* 0x0000000416007210 */ /* 0x000fc40007fbe0ff */
[C---:B------:R-:W-:Y:S01]  /*b460*/  LEA R40, P2, R7.reuse, UR6, 0x1 ;  /* 0x0000000607287c11 */ /* 0x040fe2000f8408ff */
[--C-:B------:R-:W-:Y:S01]  /*b470*/  IMAD.X R8, R8, 0x1, R39.reuse, P4 ;  /* 0x0000000108087824 */ /* 0x100fe200020e0627 */
[----:B------:R-:W-:Y:S01]  /*b480*/  LEA R42, P3, R6, UR4, 0x1 ;  /* 0x00000004062a7c11 */ /* 0x000fe2000f8608ff */
[----:B------:R-:W-:Y:S01]  /*b490*/  IMAD.X R3, R10, 0x1, R39, P5 ;  /* 0x000000010a037824 */ /* 0x000fe200028e0627 */
[----:B------:R-:W-:Y:S02]  /*b4a0*/  LEA R44, P4, R0, UR6, 0x1 ;  /* 0x00000006002c7c11 */ /* 0x000fe4000f8808ff */
[----:B------:R-:W-:Y:S02]  /*b4b0*/  LEA R37, P0, R4, UR6, 0x1 ;  /* 0x0000000604257c11 */ /* 0x000fe4000f8008ff */
[----:B------:R-:W-:Y:S02]  /*b4c0*/  LEA.HI.X R41, R7, UR7, R8, 0x1, P2 ;  /* 0x0000000707297c11 */ /* 0x000fe400090f0c08 */
[----:B------:R-:W-:-:S02]  /*b4d0*/  LEA.HI.X R43, R6, UR5, R5, 0x1, P3 ;  /* 0x00000005062b7c11 */ /* 0x000fc400098f0c05 */
[----:B------:R-:W-:Y:S02]  /*b4e0*/  LEA.HI.X R45, R0, UR7, R3, 0x1, P4 ;  /* 0x00000007002d7c11 */ /* 0x000fe4000a0f0c03 */
[----:B------:R-:W-:Y:S01]  /*b4f0*/  LEA.HI.X R39, R4, UR7, R39, 0x1, P0 ;  /* 0x0000000704277c11 */ /* 0x000fe200080f0c27 */
        /* <DEDUP_REMOVED lines=17> */
.L_x_566:
[----:B------:R-:W-:Y:S01]  /*b610*/  ULDC.U8 UR4, c[0x0][0x3f0] ;  /* 0x0000fc0000047ab9 */ /* 0x000fe20000000000 */
[----:B------:R-:W-:Y:S01]  /*b620*/  IMAD R3, R145, -0x80, R151 ;  /* 0xffffff8091037824 */ /* 0x000fe200078e0297 */
[----:B------:R-:W-:Y:S01]  /*b630*/  ISETP.NE.AND P0, PT, RZ, UR4, PT ;  /* 0x00000004ff007c0c */ /* 0x000fe2000bf05270 */
[----:B------:R-:W-:Y:S03]  /*b640*/  BSSY B0, `(.L_x_567) ;  /* 0x0000546000007945 */ /* 0x000fe60003800000 */
[----:B------:R-:W-:-:S09]  /*b650*/  VIMNMX R3, R3, 0x80, PT ;  /* 0x0000008003037848 */ /* 0x000fd20003fe0100 */
[----:B------:R-:W-:Y:S05]  /*b660*/  @!P0 BRA `(.L_x_568) ;  /* 0x0000002800788947 */ /* 0x000fea0003800000 */
        /* <DEDUP_REMOVED lines=13> */
[----:B------:R-:W-:Y:S01]  /*b740*/  CS2R R34, SRZ ;  /* 0x0000000000227805 */ /* 0x000fe2000001ff00 */
[----:B------:R-:W-:Y:S06]  /*b750*/  @P0 BRA `(.L_x_570) ;  /* 0x0000000000900947 */ /* 0x000fec0003800000 */
[C---:B------:R-:W-:Y:S01]  /*b760*/  VIADD R0, R16.reuse, 0x10 ;  /* 0x0000001010007836 */ /* 0x040fe20000000000 */
[----:B------:R-:W-:Y:S01]  /*b770*/  ULDC UR4, c[0x0][0x3d4] ;  /* 0x0000f50000047ab9 */ /* 0x000fe20000000800 */
[C---:B------:R-:W-:Y:S01]  /*b780*/  VIADD R4, R16.reuse, 0x20 ;  /* 0x0000002010047836 */ /* 0x040fe20000000000 */
[C---:B------:R-:W-:Y:S01]  /*b790*/  ISETP.GE.AND P1, PT, R16.reuse, UR4, PT ;  /* 0x0000000410007c0c */ /* 0x040fe2000bf26270 */
[----:B------:R-:W-:Y:S01]  /*b7a0*/  VIADD R5, R16, 0x30 ;  /* 0x0000003010057836 */ /* 0x000fe20000000000 */
[----:B------:R-:W-:Y:S01]  /*b7b0*/  ISETP.GE.AND P2, PT, R0, UR4, PT ;  /* 0x0000000400007c0c */ /* 0x000fe2000bf46270 */
[----:B------:R-:W-:Y:S01]  /*b7c0*/  VIADD R0, R16, 0x40 ;  /* 0x0000004010007836 */ /* 0x000fe20000000000 */
[----:B------:R-:W-:Y:S01]  /*b7d0*/  ISETP.GE.AND P3, PT, R4, UR4, PT ;  /* 0x0000000404007c0c */ /* 0x000fe2000bf66270 */
[----:B------:R-:W-:Y:S01]  /*b7e0*/  VIADD R6, R16, 0x50 ;  /* 0x0000005010067836 */ /* 0x000fe20000000000 */
[----:B------:R-:W-:Y:S02]  /*b7f0*/  ISETP.GE.AND P4, PT, R5, UR4, PT ;  /* 0x0000000405007c0c */ /* 0x000fe4000bf86270 */
[----:B------:R-:W-:-:S02]  /*b800*/  CS2R R20, SRZ ;  /* 0x0000000000147805 */ /* 0x000fc4000001ff00 */
[----:B------:R-:W-:Y:S02]  /*b810*/  ISETP.GE.AND P5, PT, R0, UR4, PT ;  /* 0x0000000400007c0c */ /* 0x000fe4000bfa6270 */
[----:B------:R-:W-:Y:S02]  /*b820*/  CS2R R26, SRZ ;  /* 0x00000000001a7805 */ /* 0x000fe4000001ff00 */
[----:B------:R-:W-:Y:S02]  /*b830*/  ISETP.GE.AND P6, PT, R6, UR4, PT ;  /* 0x0000000406007c0c */ /* 0x000fe4000bfc6270 */
        /* <DEDUP_REMOVED lines=10> */
[----:B------:R0:W5:Y:S04]  /*b8e0*/  @!P1 LDG.E.64 R20, desc[UR60][R24.64] ;  /* 0x0000003c18149981 */ /* 0x000168000c1e1b00 */
        /* <DEDUP_REMOVED lines=10> */
[----:B------:R0:W5:Y:S02]  /*b990*/  @!P6 LDG.E.64 R4, desc[UR60][R40.64+0xa0] ;  /* 0x0000a03c2804e981 */ /* 0x000164000c1e1b00 */
.L_x_570:
[----:B------:R-:W-:Y:S05]  /*b9a0*/  BSYNC B1 ;  /* 0x0000000000017941 */ /* 0x000fea0003800000 */
.L_x_569:
[--C-:B0----5:R-:W-:Y:S01]  /*b9b0*/  IMAD.MOV.U32 R25, RZ, RZ, R11.reuse ;  /* 0x000000ffff197224 */ /* 0x121fe200078e000b */
[--C-:B------:R-:W-:Y:S01]  /*b9c0*/  SHF.R.U64 R65, R10, 0x10, R11.reuse ;  /* 0x000000100a417819 */ /* 0x100fe2000000120b */
[----:B------:R-:W-:Y:S01]  /*b9d0*/  IMAD.MOV.U32 R24, RZ, RZ, R20 ;  /* 0x000000ffff187224 */ /* 0x000fe200078e0014 */
[----:B------:R-:W-:Y:S01]  /*b9e0*/  SHF.R.U32.HI R66, RZ, 0x10, R11 ;  /* 0x00000010ff427819 */ /* 0x000fe2000001160b */
[----:B------:R-:W-:Y:S01]  /*b9f0*/  IMAD.MOV.U32 R45, RZ, RZ, R27 ;  /* 0x000000ffff2d7224 */ /* 0x000fe200078e001b */
[----:B------:R-:W-:Y:S01]  /*ba00*/  LOP3.LUT R11, R209, 0x18, R22, 0xf8, !PT ;  /* 0x00000018d10b7812 */ /* 0x000fe200078ef816 */
[----:B------:R-:W-:Y:S01]  /*ba10*/  IMAD.MOV.U32 R41, RZ, RZ, R6 ;  /* 0x000000ffff297224 */ /* 0x000fe200078e0006 */
[----:B------:R-:W-:Y:S01]  /*ba20*/  LOP3.LUT P1, RZ, R217, 0x4, RZ, 0xc0, !PT ;  /* 0x00000004d9ff7812 */ /* 0x000fe2000782c0ff */
[----:B------:R-:W-:Y:S01]  /*ba30*/  IMAD.MOV.U32 R46, RZ, RZ, R29 ;  /* 0x000000ffff2e7224 */ /* 0x000fe200078e001d */
[----:B------:R-:W-:Y:S01]  /*ba40*/  LOP3.LUT R0, R11, R210, RZ, 0x3c, !PT ;  /* 0x000000d20b007212 */ /* 0x000fe200078e3cff */
[----:B------:R-:W-:Y:S01]  /*ba50*/  IMAD.MOV.U32 R47, RZ, RZ, R30 ;  /* 0x000000ffff2f7224 */ /* 0x000fe200078e001e */
[----:B------:R-:W-:Y:S01]  /*ba60*/  MOV R44, R21 ;  /* 0x00000015002c7202 */ /* 0x000fe20000000f00 */
[----:B------:R-:W-:Y:S01]  /*ba70*/  IMAD.MOV.U32 R48, RZ, RZ, R31 ;  /* 0x000000ffff307224 */ /* 0x000fe200078e001f */
[--C-:B------:R-:W-:Y:S01]  /*ba80*/  SHF.R.U64 R53, R20, 0x10, R21.reuse ;  /* 0x0000001014357819 */ /* 0x100fe20000001215 */
[----:B------:R-:W-:Y:S01]  /*ba90*/  IMAD.IADD R11, R211, 0x1, R0 ;  /* 0x00000001d30b7824 */ /* 0x000fe200078e0200 */
[----:B------:R-:W-:Y:S01]  /*baa0*/  SHF.R.U32.HI R54, RZ, 0x10, R21 ;  /* 0x00000010ff367819 */ /* 0x000fe20000011615 */
[----:B------:R-:W-:Y:S01]  /*bab0*/  IMAD.MOV.U32 R21, RZ, RZ, R26 ;  /* 0x000000ffff157224 */ /* 0x000fe200078e001a */
[----:B------:R-:W-:Y:S01]  /*bac0*/  SHF.R.U64 R55, R26, 0x10, R27 ;  /* 0x000000101a377819 */ /* 0x000fe2000000121b */
[----:B------:R-:W-:Y:S01]  /*bad0*/  IMAD.MOV.U32 R26, RZ, RZ, R8 ;  /* 0x000000ffff1a7224 */ /* 0x000fe200078e0008 */
[----:B------:R-:W-:Y:S01]  /*bae0*/  SHF.R.U64 R71, R8, 0x10, R9 ;  /* 0x0000001008477819 */ /* 0x000fe20000001209 */
[----:B------:R-:W-:Y:S01]  /*baf0*/  IMAD R8, R11, 0x2, R18 ;  /* 0x000000020b087824 */ /* 0x000fe200078e0212 */
[----:B------:R-:W-:Y:S01]  /*bb00*/  SHF.R.U32.HI R56, RZ, 0x10, R27 ;  /* 0x00000010ff387819 */ /* 0x000fe2000001161b */
[----:B------:R-:W-:Y:S01]  /*bb10*/  IMAD.MOV.U32 R27, RZ, RZ, R28 ;  /* 0x000000ffff1b7224 */ /* 0x000fe200078e001c */
[----:B------:R-:W-:Y:S01]  /*bb20*/  SHF.R.U64 R73, R6, 0x10, R7 ;  /* 0x0000001006497819 */ /* 0x000fe20000001207 */
[----:B------:R-:W-:Y:S01]  /*bb30*/  VIADD R6, R8, 0x15400 ;  /* 0x0001540008067836 */ /* 0x000fe20000000000 */
[----:B------:R-:W-:Y:S01]  /*bb40*/  UMOV UR4, 0xffffffff ;  /* 0xffffffff00047882 */ /* 0x000fe20000000000 */
[----:B------:R-:W-:Y:S01]  /*bb50*/  SHF.R.U64 R57, R28, 0x10, R29 ;  /* 0x000000101c397819 */ /* 0x000fe2000000121d */
[----:B------:R-:W-:Y:S01]  /*bb60*/  IMAD.MOV.U32 R52, RZ, RZ, R35 ;  /* 0x000000ffff347224 */ /* 0x000fe200078e0023 */
[----:B------:R-:W-:Y:S01]  /*bb70*/  SHF.R.U32.HI R58, RZ, 0x10, R29 ;  /* 0x00000010ff3a7819 */ /* 0x000fe2000001161d */
[----:B------:R-:W-:Y:S01]  /*bb80*/  IMAD.MOV.U32 R42, RZ, RZ, R7 ;  /* 0x000000ffff2a7224 */ /* 0x000fe200078e0007 */
[--C-:B------:R-:W-:Y:S01]  /*bb90*/  SHF.R.U64 R59, R30, 0x10, R31.reuse ;  /* 0x000000101e3b7819 */ /* 0x100fe2000000121f */
[----:B------:R-:W-:Y:S01]  /*bba0*/  VIADD R0, R8, 0x15440 ;  /* 0x0001544008007836 */ /* 0x000fe20000000000 */
[----:B------:R-:W-:Y:S01]  /*bbb0*/  SHF.R.U32.HI R60, RZ, 0x10, R31 ;  /* 0x00000010ff3c7819 */ /* 0x000fe2000001161f */
[----:B------:R-:W-:Y:S01]  /*bbc0*/  IMAD.MOV.U32 R49, RZ, RZ, R32 ;  /* 0x000000ffff317224 */ /* 0x000fe200078e0020 */
[----:B------:R-:W-:Y:S01]  /*bbd0*/  SHF.R.U64 R63, R34, 0x10, R35 ;  /* 0x00000010223f7819 */ /* 0x000fe20000001223 */
[----:B------:R-:W-:Y:S01]  /*bbe0*/  IMAD.MOV.U32 R50, RZ, RZ, R33 ;  /* 0x000000ffff327224 */ /* 0x000fe200078e0021 */
[----:B------:R-:W-:Y:S01]  /*bbf0*/  SHF.R.U32.HI R64, RZ, 0x10, R35 ;  /* 0x00000010ff407819 */ /* 0x000fe20000011623 */
[----:B------:R-:W-:Y:S01]  /*bc00*/  IMAD.MOV.U32 R51, RZ, RZ, R34 ;  /* 0x000000ffff337224 */ /* 0x000fe200078e0022 */
[----:B------:R-:W-:Y:S01]  /*bc10*/  SHF.R.U32.HI R74, RZ, 0x10, R7 ;  /* 0x00000010ff4a7819 */ /* 0x000fe20000011607 */
[----:B------:R-:W-:Y:S01]  /*bc20*/  IMAD.MOV.U32 R7, RZ, RZ, R4 ;  /* 0x000000ffff077224 */ /* 0x000fe200078e0004 */
[--C-:B------:R-:W-:Y:S01]  /*bc30*/  SHF.R.U64 R61, R32, 0x10, R33.reuse ;  /* 0x00000010203d7819 */ /* 0x100fe20000001221 */
[----:B------:R-:W-:Y:S01]  /*bc40*/  @P1 VIADD R0, R6, 0xffffffc0 ;  /* 0xffffffc006001836 */ /* 0x000fe20000000000 */
[----:B------:R-:W-:Y:S01]  /*bc50*/  SHF.R.U32.HI R62, RZ, 0x10, R33 ;  /* 0x00000010ff3e7819 */ /* 0x000fe20000011621 */
[----:B------:R-:W-:Y:S01]  /*bc60*/  IMAD.MOV.U32 R20, RZ, RZ, R10 ;  /* 0x000000ffff147224 */ /* 0x000fe200078e000a */
[----:B------:R-:W-:Y:S01]  /*bc70*/  SHF.R.U64 R75, R4, 0x10, R5 ;  /* 0x00000010044b7819 */ /* 0x000fe20000001205 */
[----:B------:R-:W-:Y:S01]  /*bc80*/  IMAD.MOV.U32 R33, RZ, RZ, R12 ;  /* 0x000000ffff217224 */ /* 0x000fe200078e000c */
[----:B------:R-:W-:Y:S01]  /*bc90*/  PRMT R35, R24, 0x5410, R53 ;  /* 0x0000541018237816 */ /* 0x000fe20000000035 */
[----:B------:R-:W-:Y:S01]  /*bca0*/  IMAD.MOV.U32 R34, RZ, RZ, R13 ;  /* 0x000000ffff227224 */ /* 0x000fe200078e000d */
[----:B------:R-:W-:Y:S01]  /*bcb0*/  PRMT R31, R21, 0x5410, R55 ;  /* 0x00005410151f7816 */ /* 0x000fe20000000037 */
[----:B------:R-:W-:Y:S01]  /*bcc0*/  IMAD.MOV.U32 R29, RZ, RZ, R14 ;  /* 0x000000ffff1d7224 */ /* 0x000fe200078e000e */
[----:B------:R-:W-:Y:S01]  /*bcd0*/  SHF.R.U64 R67, R12, 0x10, R13 ;  /* 0x000000100c437819 */ /* 0x000fe2000000120d */
[----:B------:R-:W-:Y:S01]  /*bce0*/  IMAD.MOV.U32 R30, RZ, RZ, R15 ;  /* 0x000000ffff1e7224 */ /* 0x000fe200078e000f */
[----:B------:R-:W-:Y:S01]  /*bcf0*/  SHF.R.U32.HI R68, RZ, 0x10, R13 ;  /* 0x00000010ff447819 */ /* 0x000fe2000001160d */
[----:B------:R-:W-:Y:S01]  /*bd00*/  IMAD.MOV.U32 R40, RZ, RZ, R9 ;  /* 0x000000ffff287224 */ /* 0x000fe200078e0009 */
[----:B------:R-:W-:Y:S01]  /*bd10*/  SHF.R.U64 R69, R14, 0x10, R15 ;  /* 0x000000100e457819 */ /* 0x000fe2000000120f */
[----:B------:R-:W-:Y:S01]  /*bd20*/  IMAD.MOV.U32 R43, RZ, RZ, R5 ;  /* 0x000000ffff2b7224 */ /* 0x000fe200078e0005 */
[----:B------:R-:W-:-:S02]  /*bd30*/  SHF.R.U32.HI R70, RZ, 0x10, R15 ;  /* 0x00000010ff467819 */ /* 0x000fc4000001160f */
[----:B------:R-:W-:Y:S02]  /*bd40*/  SHF.R.U32.HI R72, RZ, 0x10, R9 ;  /* 0x00000010ff487819 */ /* 0x000fe40000011609 */
[----:B------:R-:W-:Y:S02]  /*bd50*/  SHF.R.U32.HI R76, RZ, 0x10, R5 ;  /* 0x00000010ff4c7819 */ /* 0x000fe40000011605 */
[----:B------:R-:W-:Y:S02]  /*bd60*/  PRMT R6, R44, 0x5410, R54 ;  /* 0x000054102c067816 */ /* 0x000fe40000000036 */
[----:B------:R-:W-:Y:S02]  /*bd70*/  PRMT R32, R45, 0x5410, R56 ;  /* 0x000054102d207816 */ /* 0x000fe40000000038 */
[----:B------:R-:W-:Y:S02]  /*bd80*/  PRMT R28, R46, 0x5410, R58 ;  /* 0x000054102e1c7816 */ /* 0x000fe4000000003a */
[----:B------:R-:W-:-:S02]  /*bd90*/  PRMT R27, R27, 0x5410, R57 ;  /* 0x000054101b1b7816 */ /* 0x000fc40000000039 */
[----:B------:R-:W-:Y:S02]  /*bda0*/  PRMT R21, R47, 0x7610, R21 ;  /* 0x000076102f157816 */ /* 0x000fe40000000015 */
[----:B------:R-:W-:Y:S02]  /*bdb0*/  PRMT R24, R48, 0x7610, R24 ;  /* 0x0000761030187816 */ /* 0x000fe40000000018 */
[----:B------:R-:W-:Y:S01]  /*bdc0*/  LEA.HI R4, R225, R225, RZ, 0x1 ;  /* 0x000000e1e1047211 */ /* 0x000fe200078f08ff */
[----:B------:R-:W-:Y:S06]  /*bdd0*/  BRA.DIV UR4, `(.L_x_571) ;  /* 0x0000018204d87947 */ /* 0x000fec000b800000 */
.L_x_768:
[----:B------:R-:W-:Y:S01]  /*bde0*/  UMOV UR4, 0xffffffff ;  /* 0xffffffff00047882 */ /* 0x000fe20000000000 */
[----:B------:R-:W-:Y:S02]  /*bdf0*/  LOP3.LUT R4, R4, 0xfffffffe, RZ, 0xc0, !PT ;  /* 0xfffffffe04047812 */ /* 0x000fe400078ec0ff */
[----:B------:R-:W-:Y:S05]  /*be00*/  BRA.DIV UR4, `(.L_x_572) ;  /* 0x0000018204f47947 */ /* 0x000fea000b800000 */
.L_x_771:
[----:B------:R-:W-:Y:S01]  /*be10*/  UMOV UR4, 0xffffffff ;  /* 0xffffffff00047882 */ /* 0x000fe20000000000 */
[----:B------:R-:W-:Y:S02]  /*be20*/  IMAD.IADD R4, R225, 0x1, -R4 ;  /* 0x00000001e1047824 */ /* 0x000fe400078e0a04 */
[----:B------:R-:W-:Y:S05]  /*be30*/  BRA.DIV UR4, `(.L_x_573) ;  /* 0x0000018604107947 */ /* 0x000fea000b800000 */
.L_x_774:
[----:B------:R-:W-:Y:S01]  /*be40*/  UMOV UR4, 0xffffffff ;  /* 0xffffffff00047882 */ /* 0x000fe20000000000 */
[----:B------:R-:W-:Y:S02]  /*be50*/  SHF.L.U32 R5, R4, 0x1f, RZ ;  /* 0x0000001f04057819 */ /* 0x000fe400000006ff */
[----:B------:R-:W-:Y:S05]  /*be60*/  BRA.DIV UR4, `(.L_x_574) ;  /* 0x00000186042c7947 */ /* 0x000fea000b800000 */
.L_x_777:
[----:B------:R-:W0:Y:S01]  /*be70*/  SYNCS.PHASECHK.TRANS64.TRYWAIT P1, [R18+URZ+0x36800], R5 ;  /* 0x03680005120075a7 */ /* 0x000e22000802017f */
[----:B------:R-:W-:Y:S01]  /*be80*/  PRMT R38, R25, 0x5410, R66 ;  /* 0x0000541019267816 */ /* 0x000fe20000000042 */
[----:B------:R-:W-:Y:S01]  /*be90*/  BSSY B1, `(.L_x_575) ;  /* 0x0000014000017945 */ /* 0x000fe20003800000 */
[----:B------:R-:W-:Y:S02]  /*bea0*/  PRMT R25, R26, 0x5410, R71 ;  /* 0x000054101a197816 */ /* 0x000fe40000000047 */
[----:B------:R-:W-:Y:S02]  /*beb0*/  PRMT R26, R40, 0x7610, R26 ;  /* 0x00007610281a7816 */ /* 0x000fe4000000001a */
[----:B------:R-:W-:Y:S02]  /*bec0*/  PRMT R37, R20, 0x5410, R65 ;  /* 0x0000541014257816 */ /* 0x000fe40000000041 */
[----:B------:R-:W-:Y:S02]  /*bed0*/  PRMT R21, R21, 0x5410, R59 ;  /* 0x0000541015157816 */ /* 0x000fe4000000003b */
[----:B------:R-:W-:-:S02]  /*bee0*/  PRMT R24, R24, 0x5410, R60 ;  /* 0x0000541018187816 */ /* 0x000fc4000000003c */
[----:B------:R-:W-:Y:S02]  /*bef0*/  PRMT R13, R49, 0x5410, R61 ;  /* 0x00005410310d7816 */ /* 0x000fe4000000003d */
        /* <DEDUP_REMOVED lines=11> */
[----:B------:R-:W-:Y:S01]  /*bfb0*/  PRMT R12, R43, 0x5410, R76 ;  /* 0x000054102b0c7816 */ /* 0x000fe2000000004c */
[----:B0-----:R-:W-:Y:S06]  /*bfc0*/  @!P1 BRA `(.L_x_576) ;  /* 0x0000018000fc9947 */ /* 0x001fec0003800000 */
.L_x_778:
[----:B------:R-:W-:Y:S05]  /*bfd0*/  BSYNC B1 ;  /* 0x0000000000017941 */ /* 0x000fea0003800000 */
.L_x_575:
[----:B------:R-:W-:Y:S01]  /*bfe0*/  BSSY B1, `(.L_x_577) ;  /* 0x0000103000017945 */ /* 0x000fe20003800000 */
[----:B------:R-:W-:-:S03]  /*bff0*/  IMAD.MOV.U32 R36, RZ, RZ, R6 ;  /* 0x000000ffff247224 */ /* 0x000fc600078e0006 */
[----:B------:R-:W-:Y:S05]  /*c000*/  @P0 BRA `(.L_x_578) ;  /* 0x0000001000000947 */ /* 0x000fea0003800000 */
[----:B0-----:R-:W0:Y:S01]  /*c010*/  LDC R5, c[0x0][0x3d4] ;  /* 0x0000f500ff057b82 */ /* 0x001e220000000800 */
[C---:B------:R-:W-:Y:S01]  /*c020*/  VIADD R4, R16.reuse, 0x10 ;  /* 0x0000001010047836 */ /* 0x040fe20000000000 */
[----:B------:R-:W-:Y:S01]  /*c030*/  BSSY B2, `(.L_x_579) ;  /* 0x0000032000027945 */ /* 0x000fe20003800000 */
[C---:B------:R-:W-:Y:S02]  /*c040*/  VIADD R6, R16.reuse, 0x20 ;  /* 0x0000002010067836 */ /* 0x040fe40000000000 */
[C---:B------:R-:W-:Y:S01]  /*c050*/  VIADD R40, R16.reuse, 0x30 ;  /* 0x0000003010287836 */ /* 0x040fe20000000000 */
[-C--:B0-----:R-:W-:Y:S02]  /*c060*/  ISETP.GE.AND P0, PT, R16, R5.reuse, PT ;  /* 0x000000051000720c */ /* 0x081fe40003f06270 */
[-C--:B------:R-:W-:Y:S01]  /*c070*/  ISETP.GE.AND P1, PT, R4, R5.reuse, PT ;  /* 0x000000050400720c */ /* 0x080fe20003f26270 */
[----:B------:R-:W-:Y:S01]  /*c080*/  VIADD R4, R16, 0x40 ;  /* 0x0000004010047836 */ /* 0x000fe20000000000 */
[-C--:B------:R-:W-:Y:S01]  /*c090*/  ISETP.GE.AND P2, PT, R6, R5.reuse, PT ;  /* 0x000000050600720c */ /* 0x080fe20003f46270 */
[----:B------:R-:W-:Y:S01]  /*c0a0*/  VIADD R6, R16, 0x50 ;  /* 0x0000005010067836 */ /* 0x000fe20000000000 */
[----:B------:R-:W-:-:S02]  /*c0b0*/  ISETP.GE.AND P3, PT, R40, R5, PT ;  /* 0x000000052800720c */ /* 0x000fc40003f66270 */
[-C--:B------:R-:W-:Y:S02]  /*c0c0*/  ISETP.GE.AND P4, PT, R4, R5.reuse, PT ;  /* 0x000000050400720c */ /* 0x080fe40003f86270 */
[----:B------:R-:W-:-:S03]  /*c0d0*/  ISETP.GE.AND P5, PT, R6, R5, PT ;  /* 0x000000050600720c */ /* 0x000fc60003fa6270 */
[----:B------:R-:W-:Y:S10]  /*c0e0*/  @P0 BRA `(.L_x_580) ;  /* 0x0000000000980947 */ /* 0x000ff40003800000 */
[----:B------:R-:W0:Y:S01]  /*c0f0*/  LDS.128 R4, [R8+0x15400] ;  /* 0x0154000008047984 */ /* 0x000e220000000c00 */
[----:B------:R-:W-:Y:S01]  /*c100*/  IMAD.U32 R45, R37, 0x10000, RZ ;  /* 0x00010000252d7824 */ /* 0x000fe200078e00ff */
[C---:B------:R-:W-:Y:S01]  /*c110*/  LOP3.LUT R44, R35.reuse, 0xffff0000, RZ, 0xc0, !PT ;  /* 0xffff0000232c7812 */ /* 0x040fe200078ec0ff */
[----:B------:R-:W-:Y:S01]  /*c120*/  IMAD.U32 R43, R35, 0x10000, RZ ;  /* 0x00010000232b7824 */ /* 0x000fe200078e00ff */
[----:B------:R-:W-:Y:S01]  /*c130*/  LOP3.LUT R46, R37, 0xffff0000, RZ, 0xc0, !PT ;  /* 0xffff0000252e7812 */ /* 0x000fe200078ec0ff */
[C---:B0-----:R-:W-:Y:S01]  /*c140*/  IMAD.U32 R39, R4.reuse, 0x10000, RZ ;  /* 0x0001000004277824 */ /* 0x041fe200078e00ff */
[----:B------:R-:W-:Y:S01]  /*c150*/  LOP3.LUT R4, R4, 0xffff0000, RZ, 0xc0, !PT ;  /* 0xffff000004047812 */ /* 0x000fe200078ec0ff */
[C---:B------:R-:W-:Y:S01]  /*c160*/  IMAD.U32 R40, R5.reuse, 0x10000, RZ ;  /* 0x0001000005287824 */ /* 0x040fe200078e00ff */
[----:B------:R-:W-:Y:S01]  /*c170*/  LOP3.LUT R5, R5, 0xffff0000, RZ, 0xc0, !PT ;  /* 0xffff000005057812 */ /* 0x000fe200078ec0ff */
[C---:B------:R-:W-:Y:S01]  /*c180*/  IMAD.U32 R41, R6.reuse, 0x10000, RZ ;  /* 0x0001000006297824 */ /* 0x040fe200078e00ff */
[----:B------:R-:W-:Y:S01]  /*c190*/  LOP3.LUT R6, R6, 0xffff0000, RZ, 0xc0, !PT ;  /* 0xffff000006067812 */ /* 0x000fe200078ec0ff */
[C---:B------:R-:W-:Y:S01]  /*c1a0*/  FMUL.FTZ R48, R4.reuse, R45 ;  /* 0x0000002d04307220 */ /* 0x040fe20000410000 */
[----:B------:R-:W-:Y:S01]  /*c1b0*/  FMUL.FTZ R4, R4, R43 ;  /* 0x0000002b04047220 */ /* 0x000fe20000410000 */
[----:B------:R-:W-:-:S02]  /*c1c0*/  IMAD.U32 R42, R7, 0x10000, RZ ;  /* 0x00010000072a7824 */ /* 0x000fc400078e00ff */
[----:B------:R-:W-:Y:S01]  /*c1d0*/  FMUL.FTZ R47, R5, R46 ;  /* 0x0000002e052f7220 */ /* 0x000fe20000410000 */
[----:B------:R-:W-:Y:S01]  /*c1e0*/  FFMA.FTZ R48, R39, R43, -R48 ;  /* 0x0000002b27307223 */ /* 0x000fe20000010830 */
[-C--:B------:R-:W-:Y:S01]  /*c1f0*/  FMUL.FTZ R49, R5, R44.reuse ;  /* 0x0000002c05317220 */ /* 0x080fe20000410000 */
[----:B------:R-:W-:Y:S01]  /*c200*/  LOP3.LUT R7, R7, 0xffff0000, RZ, 0xc0, !PT ;  /* 0xffff000007077812 */ /* 0x000fe200078ec0ff */
[----:B------:R-:W-:Y:S01]  /*c210*/  FFMA.FTZ R45, R39, R45, R4 ;  /* 0x0000002d272d7223 */ /* 0x000fe20000010004 */
[C---:B------:R-:W-:Y:S01]  /*c220*/  LOP3.LUT R43, R38.reuse, 0xffff0000, RZ, 0xc0, !PT ;  /* 0xffff0000262b7812 */ /* 0x040fe200078ec0ff */
[----:B------:R-:W-:Y:S01]  /*c230*/  IMAD.U32 R39, R38, 0x10000, RZ ;  /* 0x0001000026277824 */ /* 0x000fe200078e00ff */
[C---:B------:R-:W-:Y:S01]  /*c240*/  LOP3.LUT R5, R36.reuse, 0xffff0000, RZ, 0xc0, !PT ;  /* 0xffff000024057812 */ /* 0x040fe200078ec0ff */
[----:B------:R-:W-:Y:S02]  /*c250*/  IMAD.U32 R4, R36, 0x10000, RZ ;  /* 0x0001000024047824 */ /* 0x000fe400078e00ff */
[C---:B------:R-:W-:Y:S01]  /*c260*/  FFMA.FTZ R47, R40.reuse, R44, -R47 ;  /* 0x0000002c282f7223 */ /* 0x040fe2000001082f */
[----:B------:R-:W-:Y:S01]  /*c270*/  FFMA.FTZ R40, R40, R46, R49 ;  /* 0x0000002e28287223 */ /* 0x000fe20000010031 */
        /* <DEDUP_REMOVED lines=10> */
[----:B------:R-:W-:Y:S02]  /*c320*/  F2FP.BF16.F32.PACK_AB R6, R39, R6 ;  /* 0x000000062706723e */ /* 0x000fe400000010ff */
[----:B------:R-:W-:-:S05]  /*c330*/  F2FP.BF16.F32.PACK_AB R7, R50, R7 ;  /* 0x000000073207723e */ /* 0x000fca00000010ff */
[----:B------:R0:W-:Y:S02]  /*c340*/  STS.128 [R8+0x15400], R4 ;  /* 0x0154000408007388 */ /* 0x0001e40000000c00 */
.L_x_580:
[----:B------:R-:W-:Y:S05]  /*c350*/  BSYNC B2 ;  /* 0x0000000000027941 */ /* 0x000fea0003800000 */
.L_x_579:
[----:B------:R-:W-:Y:S04]  /*c360*/  BSSY B2, `(.L_x_581) ;  /* 0x0000028000027945 */ /* 0x000fe80003800000 */
[----:B------:R-:W-:Y:S05]  /*c370*/  @P1 BRA `(.L_x_582) ;  /* 0x0000000000981947 */ /* 0x000fea0003800000 */
[----:B0-----:R-:W0:Y:S01]  /*c380*/  LDS.128 R4, [R0] ;  /* 0x0000000000047984 */ /* 0x001e220000000c00 */
        /* <DEDUP_REMOVED lines=36> */
[----:B------:R1:W-:Y:S02]  /*c5d0*/  STS.128 [R0], R4 ;  /* 0x0000000400007388 */ /* 0x0003e40000000c00 */
.L_x_582:
[----:B------:R-:W-:Y:S05]  /*c5e0*/  BSYNC B2 ;  /* 0x0000000000027941 */ /* 0x000fea0003800000 */
.L_x_581:
[----:B------:R-:W-:Y:S04]  /*c5f0*/  BSSY B2, `(.L_x_583) ;  /* 0x0000028000027945 */ /* 0x000fe80003800000 */
[----:B------:R-:W-:Y:S05]  /*c600*/  @P2 BRA `(.L_x_584) ;  /* 0x0000000000982947 */ /* 0x000fea0003800000 */
[----:B01----:R-:W0:Y:S01]  /*c610*/  LDS.128 R4, [R8+0x19400] ;  /* 0x0194000008047984 */ /* 0x003e220000000c00 */
[----:B------:R-:W-:Y:S01]  /*c620*/  IMAD.U32 R45, R29, 0x10000, RZ ;  /* 0x000100001d2d7824 */ /* 0x000fe200078e00ff */
[C---:B------:R-:W-:Y:S01]  /*c630*/  LOP3.LUT R44, R27.reuse, 0xffff0000, RZ, 0xc0, !PT ;  /* 0xffff00001b2c7812 */ /* 0x040fe200078ec0ff */
[----:B------:R-:W-:Y:S01]  /*c640*/  IMAD.U32 R43, R27, 0x10000, RZ ;  /* 0x000100001b2b7824 */ /* 0x000fe200078e00ff */
[----:B------:R-:W-:Y:S02]  /*c650*/  LOP3.LUT R46, R29, 0xffff0000, RZ, 0xc0, !PT ;  /* 0xffff00001d2e7812 */ /* 0x000fe400078ec0ff */
[C---:B0-----:R-:W-:Y:S01]  /*c660*/  SHF.L.U32 R39, R4.reuse, 0x10, RZ ;  /* 0x0000001004277819 */ /* 0x041fe200000006ff */
[C---:B------:R-:W-:Y:S01]  /*c670*/  IMAD.U32 R40, R5.reuse, 0x10000, RZ ;  /* 0x0001000005287824 */ /* 0x040fe200078e00ff */
[----:B------:R-:W-:Y:S01]  /*c680*/  LOP3.LUT R4, R4, 0xffff0000, RZ, 0xc0, !PT ;  /* 0xffff000004047812 */ /* 0x000fe200078ec0ff */
[C---:B------:R-:W-:Y:S01]  /*c690*/  IMAD.U32 R41, R6.reuse, 0x10000, RZ ;  /* 0x0001000006297824 */ /* 0x040fe200078e00ff */
[----:B------:R-:W-:Y:S01]  /*c6a0*/  LOP3.LUT R5, R5, 0xffff0000, RZ, 0xc0, !PT ;  /* 0xffff000005057812 */ /* 0x000fe200078ec0ff */
[----:B------:R-:W-:Y:S01]  /*c6b0*/  IMAD.U32 R42, R7, 0x10000, RZ ;  /* 0x00010000072a7824 */ /* 0x000fe200078e00ff */
[----:B------:R-:W-:Y:S01]  /*c6c0*/  LOP3.LUT R6, R6, 0xffff0000, RZ, 0xc0, !PT ;  /* 0xffff000006067812 */ /* 0x000fe200078ec0ff */
[C---:B------:R-:W-:Y:S01]  /*c6d0*/  FMUL.FTZ R48, R4.reuse, R45 ;  /* 0x0000002d04307220 */ /* 0x040fe20000410000 */
[-C--:B------:R-:W-:Y:S01]  /*c6e0*/  FMUL.FTZ R4, R4, R43.reuse ;  /* 0x0000002b04047220 */ /* 0x080fe20000410000 */
[C---:B------:R-:W-:Y:S01]  /*c6f0*/  FMUL.FTZ R47, R5.reuse, R46 ;  /* 0x0000002e052f7220 */ /* 0x040fe20000410000 */
[----:B------:R-:W-:Y:S01]  /*c700*/  FMUL.FTZ R49, R5, R44 ;  /* 0x0000002c05317220 */ /* 0x000fe20000410000 */
[----:B------:R-:W-:Y:S01]  /*c710*/  FFMA.FTZ R48, R39, R43, -R48 ;  /* 0x0000002b27307223 */ /* 0x000fe20000010830 */
[----:B------:R-:W-:Y:S01]  /*c720*/  LOP3.LUT R7, R7, 0xffff0000, RZ, 0xc0, !PT ;  /* 0xffff000007077812 */ /* 0x000fe200078ec0ff */
[----:B------:R-:W-:Y:S01]  /*c730*/  FFMA.FTZ R45, R39, R45, R4 ;  /* 0x0000002d272d7223 */ /* 0x000fe20000010004 */
[C---:B------:R-:W-:Y:S01]  /*c740*/  LOP3.LUT R43, R30.reuse, 0xffff0000, RZ, 0xc0, !PT ;  /* 0xffff00001e2b7812 */ /* 0x040fe200078ec0ff */
[----:B------:R-:W-:Y:S01]  /*c750*/  IMAD.U32 R39, R30, 0x10000, RZ ;  /* 0x000100001e277824 */ /* 0x000fe200078e00ff */
[C---:B------:R-:W-:Y:S01]  /*c760*/  LOP3.LUT R5, R28.reuse, 0xffff0000, RZ, 0xc0, !PT ;  /* 0xffff00001c057812 */ /* 0x040fe200078ec0ff */
[----:B------:R-:W-:-:S02]  /*c770*/  IMAD.U32 R4, R28, 0x10000, RZ ;  /* 0x000100001c047824 */ /* 0x000fc400078e00ff */
        /* <DEDUP_REMOVED lines=15> */
.L_x_584:
[----:B------:R-:W-:Y:S05]  /*c870*/  BSYNC B2 ;  /* 0x0000000000027941 */ /* 0x000fea0003800000 */
.L_x_583:
[----:B------:R-:W-:Y:S04]  /*c880*/  BSSY B2, `(.L_x_585) ;  /* 0x0000028000027945 */ /* 0x000fe80003800000 */
[----:B------:R-:W-:Y:S05]  /*c890*/  @P3 BRA `(.L_x_586) ;  /* 0x0000000000983947 */ /* 0x000fea0003800000 */
[----:B012---:R-:W0:Y:S01]  /*c8a0*/  LDS.128 R4, [R0+0x4000] ;  /* 0x0040000000047984 */ /* 0x007e220000000c00 */
        /* <DEDUP_REMOVED lines=37> */
.L_x_586:
[----:B------:R-:W-:Y:S05]  /*cb00*/  BSYNC B2 ;  /* 0x0000000000027941 */ /* 0x000fea0003800000 */
.L_x_585:
[----:B------:R-:W-:Y:S04]  /*cb10*/  BSSY B2, `(.L_x_587) ;  /* 0x0000028000027945 */ /* 0x000fe80003800000 */
[----:B------:R-:W-:Y:S05]  /*cb20*/  @P4 BRA `(.L_x_588) ;  /* 0x0000000000984947 */ /* 0x000fea0003800000 */
[----:B0123--:R-:W0:Y:S01]  /*cb30*/  LDS.128 R4, [R8+0x1d400] ;  /* 0x01d4000008047984 */ /* 0x00fe220000000c00 */
        /* <DEDUP_REMOVED lines=37> */
.L_x_588:
[----:B------:R-:W-:Y:S05]  /*cd90*/  BSYNC B2 ;  /* 0x0000000000027941 */ /* 0x000fea0003800000 */
.L_x_587:
[----:B------:R-:W-:Y:S05]  /*cda0*/  @P5 BRA `(.L_x_578) ;  /* 0x0000000000985947 */ /* 0x000fea0003800000 */
[----:B01234-:R-:W0:Y:S01]  /*cdb0*/  LDS.128 R4, [R0+0x8000] ;  /* 0x0080000000047984 */ /* 0x01fe220000000c00 */
        /* <DEDUP_REMOVED lines=37> */
.L_x_578:
[----:B------:R-:W-:Y:S05]  /*d010*/  BSYNC B1 ;  /* 0x0000000000017941 */ /* 0x000fea0003800000 */
.L_x_577:
[----:B------:R-:W-:-:S13]  /*d020*/  ISETP.GE.AND P0, PT, R224, R3, PT ;  /* 0x00000003e000720c */ /* 0x000fda0003f06270 */
[----:B------:R-:W-:Y:S05]  /*d030*/  @P0 BRA `(.L_x_589) ;  /* 0x0000003800980947 */ /* 0x000fea0003800000 */
[----:B------:R-:W5:Y:S01]  /*d040*/  LDC R3, c[0x0][0x3d4] ;  /* 0x0000f500ff037b82 */ /* 0x000f620000000800 */
[C---:B01234-:R-:W-:Y:S01]  /*d050*/  VIADD R4, R16.reuse, 0x10 ;  /* 0x0000001010047836 */ /* 0x05ffe20000000000 */
[----:B------:R-:W-:Y:S01]  /*d060*/  BSSY B1, `(.L_x_590) ;  /* 0x0000032000017945 */ /* 0x000fe20003800000 */
[C---:B------:R-:W-:Y:S02]  /*d070*/  VIADD R6, R16.reuse, 0x20 ;  /* 0x0000002010067836 */ /* 0x040fe40000000000 */
[C---:B------:R-:W-:Y:S01]  /*d080*/  VIADD R40, R16.reuse, 0x30 ;  /* 0x0000003010287836 */ /* 0x040fe20000000000 */
[-C--:B-----5:R-:W-:Y:S02]  /*d090*/  ISETP.GE.AND P0, PT, R16, R3.reuse, PT ;  /* 0x000000031000720c */ /* 0x0a0fe40003f06270 */
        /* <DEDUP_REMOVED lines=9> */
[C---:B------:R-:W-:Y:S01]  /*d130*/  IMAD.U32 R45, R37.reuse, 0x10000, RZ ;  /* 0x00010000252d7824 */ /* 0x040fe200078e00ff */
[----:B------:R-:W-:Y:S01]  /*d140*/  LOP3.LUT R47, R37, 0xffff0000, RZ, 0xc0, !PT ;  /* 0xffff0000252f7812 */ /* 0x000fe200078ec0ff */
[C---:B------:R-:W-:Y:S01]  /*d150*/  IMAD.U32 R41, R35.reuse, 0x10000, RZ ;  /* 0x0001000023297824 */ /* 0x040fe200078e00ff */
[----:B------:R-:W-:Y:S02]  /*d160*/  LOP3.LUT R43, R35, 0xffff0000, RZ, 0xc0, !PT ;  /* 0xffff0000232b7812 */ /* 0x000fe400078ec0ff */
[----:B------:R-:W-:Y:S01]  /*d170*/  LOP3.LUT R49, R38, 0xffff0000, RZ, 0xc0, !PT ;  /* 0xffff000026317812 */ /* 0x000fe200078ec0ff */
[C---:B0-----:R-:W-:Y:S01]  /*d180*/  IMAD.U32 R3, R4.reuse, 0x10000, RZ ;  /* 0x0001000004037824 */ /* 0x041fe200078e00ff */
[----:B------:R-:W-:Y:S01]  /*d190*/  LOP3.LUT R4, R4, 0xffff0000, RZ, 0xc0, !PT ;  /* 0xffff000004047812 */ /* 0x000fe200078ec0ff */
[C---:B------:R-:W-:Y:S01]  /*d1a0*/  IMAD.U32 R39, R5.reuse, 0x10000, RZ ;  /* 0x0001000005277824 */ /* 0x040fe200078e00ff */
[----:B------:R-:W-:Y:S01]  /*d1b0*/  LOP3.LUT R5, R5, 0xffff0000, RZ, 0xc0, !PT ;  /* 0xffff000005057812 */ /* 0x000fe200078ec0ff */
[C---:B------:R-:W-:Y:S01]  /*d1c0*/  IMAD.U32 R35, R6.reuse, 0x10000, RZ ;  /* 0x0001000006237824 */ /* 0x040fe200078e00ff */
[----:B------:R-:W-:Y:S01]  /*d1d0*/  LOP3.LUT R6, R6, 0xffff0000, RZ, 0xc0, !PT ;  /* 0xffff000006067812 */ /* 0x000fe200078ec0ff */
[-C--:B------:R-:W-:Y:S01]  /*d1e0*/  FMUL.FTZ R40, R45, R4.reuse ;  /* 0x000000042d287220 */ /* 0x080fe20000410000 */
[----:B------:R-:W-:Y:S01]  /*d1f0*/  FMUL.FTZ R42, R41, R4 ;  /* 0x00000004292a7220 */ /* 0x000fe20000410000 */
[----:B------:R-:W-:Y:S01]  /*d200*/  FMUL.FTZ R44, R47, R5 ;  /* 0x000000052f2c7220 */ /* 0x000fe20000410000 */
[----:B------:R-:W-:-:S02]  /*d210*/  IMAD.U32 R37, R7, 0x10000, RZ ;  /* 0x0001000007257824 */ /* 0x000fc400078e00ff */
[----:B------:R-:W-:Y:S01]  /*d220*/  FFMA.FTZ R4, R41, R3, -R40 ;  /* 0x0000000329047223 */ /* 0x000fe20000010828 */
[----:B------:R-:W-:Y:S01]  /*d230*/  FMUL.FTZ R40, R43, R5 ;  /* 0x000000052b287220 */ /* 0x000fe20000410000 */
[----:B------:R-:W-:Y:S01]  /*d240*/  FFMA.FTZ R3, R45, R3, R42 ;  /* 0x000000032d037223 */ /* 0x000fe2000001002a */
[-C--:B------:R-:W-:Y:S01]  /*d250*/  FFMA.FTZ R5, R43, R39.reuse, -R44 ;  /* 0x000000272b057223 */ /* 0x080fe2000001082c */
[----:B------:R-:W-:Y:S01]  /*d260*/  LOP3.LUT R7, R7, 0xffff0000, RZ, 0xc0, !PT ;  /* 0xffff000007077812 */ /* 0x000fe200078ec0ff */
[----:B------:R-:W-:Y:S01]  /*d270*/  IMAD.U32 R45, R38, 0x10000, RZ ;  /* 0x00010000262d7824 */ /* 0x000fe200078e00ff */
[C---:B------:R-:W-:Y:S01]  /*d280*/  LOP3.LUT R43, R36.reuse, 0xffff0000, RZ, 0xc0, !PT ;  /* 0xffff0000242b7812 */ /* 0x040fe200078ec0ff */
[----:B------:R-:W-:Y:S02]  /*d290*/  IMAD.U32 R41, R36, 0x10000, RZ ;  /* 0x0001000024297824 */ /* 0x000fe400078e00ff */
[----:B------:R-:W-:Y:S01]  /*d2a0*/  FFMA.FTZ R40, R47, R39, R40 ;  /* 0x000000272f287223 */ /* 0x000fe20000010028 */
[-C--:B------:R-:W-:Y:S01]  /*d2b0*/  FMUL.FTZ R36, R45, R6.reuse ;  /* 0x000000062d247220 */ /* 0x080fe20000410000 */
[-C--:B------:R-:W-:Y:S01]  /*d2c0*/  FMUL.FTZ R42, R49, R7.reuse ;  /* 0x00000007312a7220 */ /* 0x080fe20000410000 */
[----:B------:R-:W-:Y:S01]  /*d2d0*/  FMUL.FTZ R38, R41, R6 ;  /* 0x0000000629267220 */ /* 0x000fe20000410000 */
[----:B------:R-:W-:Y:S01]  /*d2e0*/  FMUL.FTZ R44, R43, R7 ;  /* 0x000000072b2c7220 */ /* 0x000fe20000410000 */
[----:B------:R-:W-:Y:S01]  /*d2f0*/  FFMA.FTZ R6, R41, R35, -R36 ;  /* 0x0000002329067223 */ /* 0x000fe20000010824 */
[----:B------:R-:W-:Y:S01]  /*d300*/  FFMA.FTZ R7, R43, R37, -R42 ;  /* 0x000000252b077223 */ /* 0x000fe2000001082a */
[----:B------:R-:W-:Y:S01]  /*d310*/  FFMA.FTZ R35, R45, R35, R38 ;  /* 0x000000232d237223 */ /* 0x000fe20000010026 */
[----:B------:R-:W-:Y:S01]  /*d320*/  FFMA.FTZ R44, R49, R37, R44 ;  /* 0x00000025312c7223 */ /* 0x000fe2000001002c */
[----:B------:R-:W-:-:S02]  /*d330*/  F2FP.BF16.F32.PACK_AB R4, R3, R4 ;  /* 0x000000040304723e */ /* 0x000fc400000010ff */
[----:B------:R-:W-:Y:S02]  /*d340*/  F2FP.BF16.F32.PACK_AB R5, R40, R5 ;  /* 0x000000052805723e */ /* 0x000fe400000010ff */
[----:B------:R-:W-:Y:S02]  /*d350*/  F2FP.BF16.F32.PACK_AB R6, R35, R6 ;  /* 0x000000062306723e */ /* 0x000fe400000010ff */
[----:B------:R-:W-:-:S05]  /*d360*/  F2FP.BF16.F32.PACK_AB R7, R44, R7 ;  /* 0x000000072c07723e */ /* 0x000fca00000010ff */
[----:B------:R0:W-:Y:S02]  /*d370*/  STS.128 [R8+0x17400], R4 ;  /* 0x0174000408007388 */ /* 0x0001e40000000c00 */
.L_x_591:
[----:B------:R-:W-:Y:S05]  /*d380*/  BSYNC B1 ;  /* 0x0000000000017941 */ /* 0x000fea0003800000 */
.L_x_590:
[----:B------:R-:W-:Y:S04]  /*d390*/  BSSY B1, `(.L_x_592) ;  /* 0x0000028000017945 */ /* 0x000fe80003800000 */
[----:B------:R-:W-:Y:S05]  /*d3a0*/  @P1 BRA `(.L_x_593) ;  /* 0x0000000000981947 */ /* 0x000fea0003800000 */
[----:B0-----:R-:W0:Y:S01]  /*d3b0*/  LDS.128 R4, [R0+0x2000] ;  /* 0x0020000000047984 */ /* 0x001e220000000c00 */
        /* <DEDUP_REMOVED lines=15> */
[-C--:B------:R-:W-:Y:S01]  /*d4b0*/  FFMA.FTZ R4, R37, R3.reuse, -R36 ;  /* 0x0000000325047223 */ /* 0x080fe20000010824 */
[----:B------:R-:W-:Y:S01]  /*d4c0*/  FFMA.FTZ R3, R41, R3, R38 ;  /* 0x0000000329037223 */ /* 0x000fe20000010026 */
[C---:B------:R-:W-:Y:S01]  /*d4d0*/  FMUL.FTZ R36, R39.reuse, R5 ;  /* 0x0000000527247220 */ /* 0x040fe20000410000 */
[-C--:B------:R-:W-:Y:S01]  /*d4e0*/  FFMA.FTZ R5, R39, R35.reuse, -R40 ;  /* 0x0000002327057223 */ /* 0x080fe20000010828 */
[----:B------:R-:W-:Y:S01]  /*d4f0*/  SHF.L.U32 R41, R34, 0x10, RZ ;  /* 0x0000001022297819 */ /* 0x000fe200000006ff */
[C---:B------:R-:W-:Y:S01]  /*d500*/  IMAD.U32 R37, R32.reuse, 0x10000, RZ ;  /* 0x0001000020257824 */ /* 0x040fe200078e00ff */
[----:B------:R-:W-:Y:S01]  /*d510*/  LOP3.LUT R7, R7, 0xffff0000, RZ, 0xc0, !PT ;  /* 0xffff000007077812 */ /* 0x000fe200078ec0ff */
[----:B------:R-:W-:Y:S01]  /*d520*/  FFMA.FTZ R36, R43, R35, R36 ;  /* 0x000000232b247223 */ /* 0x000fe20000010024 */
[----:B------:R-:W-:Y:S01]  /*d530*/  LOP3.LUT R39, R32, 0xffff0000, RZ, 0xc0, !PT ;  /* 0xffff000020277812 */ /* 0x000fe200078ec0ff */
[-C--:B------:R-:W-:Y:S01]  /*d540*/  FMUL.FTZ R32, R41, R6.reuse ;  /* 0x0000000629207220 */ /* 0x080fe20000410000 */
[----:B------:R-:W-:Y:S01]  /*d550*/  FMUL.FTZ R34, R37, R6 ;  /* 0x0000000625227220 */ /* 0x000fe20000410000 */
[-C--:B------:R-:W-:Y:S01]  /*d560*/  FMUL.FTZ R38, R45, R7.reuse ;  /* 0x000000072d267220 */ /* 0x080fe20000410000 */
[----:B------:R-:W-:Y:S01]  /*d570*/  F2FP.BF16.F32.PACK_AB R4, R3, R4 ;  /* 0x000000040304723e */ /* 0x000fe200000010ff */
[----:B------:R-:W-:Y:S01]  /*d580*/  FMUL.FTZ R40, R39, R7 ;  /* 0x0000000727287220 */ /* 0x000fe20000410000 */
[-C--:B------:R-:W-:Y:S01]  /*d590*/  FFMA.FTZ R6, R37, R31.reuse, -R32 ;  /* 0x0000001f25067223 */ /* 0x080fe20000010820 */
[----:B------:R-:W-:Y:S01]  /*d5a0*/  FFMA.FTZ R31, R41, R31, R34 ;  /* 0x0000001f291f7223 */ /* 0x000fe20000010022 */
[-C--:B------:R-:W-:Y:S01]  /*d5b0*/  FFMA.FTZ R7, R39, R33.reuse, -R38 ;  /* 0x0000002127077223 */ /* 0x080fe20000010826 */
[----:B------:R-:W-:Y:S01]  /*d5c0*/  FFMA.FTZ R40, R45, R33, R40 ;  /* 0x000000212d287223 */ /* 0x000fe20000010028 */
[----:B------:R-:W-:-:S02]  /*d5d0*/  F2FP.BF16.F32.PACK_AB R5, R36, R5 ;  /* 0x000000052405723e */ /* 0x000fc400000010ff */
[----:B------:R-:W-:Y:S02]  /*d5e0*/  F2FP.BF16.F32.PACK_AB R6, R31, R6 ;  /* 0x000000061f06723e */ /* 0x000fe400000010ff */
[----:B------:R-:W-:-:S05]  /*d5f0*/  F2FP.BF16.F32.PACK_AB R7, R40, R7 ;  /* 0x000000072807723e */ /* 0x000fca00000010ff */
[----:B------:R1:W-:Y:S02]  /*d600*/  STS.128 [R0+0x2000], R4 ;  /* 0x0020000400007388 */ /* 0x0003e40000000c00 */
.L_x_593:
[----:B------:R-:W-:Y:S05]  /*d610*/  BSYNC B1 ;  /* 0x0000000000017941 */ /* 0x000fea0003800000 */
.L_x_592:
[----:B------:R-:W-:Y:S04]  /*d620*/  BSSY B1, `(.L_x_594) ;  /* 0x0000028000017945 */ /* 0x000fe80003800000 */
[----:B------:R-:W-:Y:S05]  /*d630*/  @P2 BRA `(.L_x_595) ;  /* 0x0000000000982947 */ /* 0x000fea0003800000 */
[----:B01----:R-:W0:Y:S01]  /*d640*/  LDS.128 R4, [R8+0x1b400] ;  /* 0x01b4000008047984 */ /* 0x003e220000000c00 */
        /* <DEDUP_REMOVED lines=37> */
.L_x_595:
[----:B------:R-:W-:Y:S05]  /*d8a0*/  BSYNC B1 ;  /* 0x0000000000017941 */ /* 0x000fea0003800000 */
.L_x_594:
[----:B------:R-:W-:Y:S04]  /*d8b0*/  BSSY B1, `(.L_x_596) ;  /* 0x0000028000017945 */ /* 0x000fe80003800000 */
[----:B------:R-:W-:Y:S05]  /*d8c0*/  @P3 BRA `(.L_x_597) ;  /* 0x0000000000983947 */ /* 0x000fea0003800000 */
[----:B012---:R-:W0:Y:S01]  /*d8d0*/  LDS.128 R4, [R0+0x6000] ;  /* 0x0060000000047984 */ /* 0x007e220000000c00 */
        /* <DEDUP_REMOVED lines=37> */
.L_x_597:
[----:B------:R-:W-:Y:S05]  /*db30*/  BSYNC B1 ;  /* 0x0000000000017941 */ /* 0x000fea0003800000 */
.L_x_596:
[----:B------:R-:W-:Y:S04]  /*db40*/  BSSY B1, `(.L_x_598) ;  /* 0x0000028000017945 */ /* 0x000fe80003800000 */
[----:B------:R-:W-:Y:S05]  /*db50*/  @P4 BRA `(.L_x_599) ;  /* 0x0000000000984947 */ /* 0x000fea0003800000 */
[----:B0123--:R-:W0:Y:S01]  /*db60*/  LDS.128 R4, [R8+0x1f400] ;  /* 0x01f4000008047984 */ /* 0x00fe220000000c00 */
        /* <DEDUP_REMOVED lines=37> */
.L_x_599:
[----:B------:R-:W-:Y:S05]  /*ddc0*/  BSYNC B1 ;  /* 0x0000000000017941 */ /* 0x000fea0003800000 */
.L_x_598:
[----:B------:R-:W-:Y:S05]  /*ddd0*/  @P5 BRA `(.L_x_589) ;  /* 0x0000002c00305947 */ /* 0x000fea0003800000 */
[----:B01234-:R-:W0:Y:S01]  /*dde0*/  LDS.128 R4, [R0+0xa000] ;  /* 0x00a0000000047984 */ /* 0x01fe220000000c00 */
[C---:B------:R-:W-:Y:S01]  /*ddf0*/  IMAD.U32 R21, R11.reuse, 0x10000, RZ ;  /* 0x000100000b157824 */ /* 0x040fe200078e00ff */
[----:B------:R-:W-:Y:S01]  /*de00*/  LOP3.LUT R26, R11, 0xffff0000, RZ, 0xc0, !PT ;  /* 0xffff00000b1a7812 */ /* 0x000fe200078ec0ff */
[C---:B------:R-:W-:Y:S01]  /*de10*/  IMAD.U32 R15, R9.reuse, 0x10000, RZ ;  /* 0x00010000090f7824 */ /* 0x040fe200078e00ff */
[----:B------:R-:W-:Y:S01]  /*de20*/  LOP3.LUT R24, R9, 0xffff0000, RZ, 0xc0, !PT ;  /* 0xffff000009187812 */ /* 0x000fe200078ec0ff */
[C---:B------:R-:W-:Y:S01]  /*de30*/  IMAD.U32 R25, R12.reuse, 0x10000, RZ ;  /* 0x000100000c197824 */ /* 0x040fe200078e00ff */
        /* <DEDUP_REMOVED lines=14> */
[----:B------:R-:W-:Y:S01]  /*df20*/  LOP3.LUT R7, R7, 0xffff0000, RZ, 0xc0, !PT ;  /* 0xffff000007077812 */ /* 0x000fe200078ec0ff */
[----:B------:R-:W-:Y:S01]  /*df30*/  FFMA.FTZ R5, R24, R8, -R13 ;  /* 0x0000000818057223 */ /* 0x000fe2000001080d */
[C---:B------:R-:W-:Y:S01]  /*df40*/  LOP3.LUT R21, R10.reuse, 0xffff0000, RZ, 0xc0, !PT ;  /* 0xffff00000a157812 */ /* 0x040fe200078ec0ff */
[----:B------:R-:W-:Y:S02]  /*df50*/  IMAD.U32 R13, R10, 0x10000, RZ ;  /* 0x000100000a0d7824 */ /* 0x000fe400078e00ff */
[----:B------:R-:W-:Y:S01]  /*df60*/  FMUL.FTZ R10, R25, R6 ;  /* 0x00000006190a7220 */ /* 0x000fe20000410000 */
[-C--:B------:R-:W-:Y:S01]  /*df70*/  FMUL.FTZ R14, R27, R7.reuse ;  /* 0x000000071b0e7220 */ /* 0x080fe20000410000 */
[----:B------:R-:W-:Y:S01]  /*df80*/  FFMA.FTZ R8, R26, R8, R15 ;  /* 0x000000081a087223 */ /* 0x000fe2000001000f */
        /* <DEDUP_REMOVED lines=10> */
[----:B------:R0:W-:Y:S01]  /*e030*/  STS.128 [R0+0xa000], R4 ;  /* 0x00a0000400007388 */ /* 0x0001e20000000c00 */
[----:B------:R-:W-:Y:S05]  /*e040*/  BRA `(.L_x_589) ;  /* 0x0000002800947947 */ /* 0x000fea0003800000 */
.L_x_568:
        /* <DEDUP_REMOVED lines=15> */
[----:B------:R-:W-:Y:S01]  /*e140*/  ULDC UR4, c[0x0][0x3d4] ;  /* 0x0000f50000047ab9 */ /* 0x000fe20000000800 */
[----:B------:R-:W-:Y:S02]  /*e150*/  CS2R R24, SRZ ;  /* 0x0000000000187805 */ /* 0x000fe4000001ff00 */
[----:B------:R-:W-:Y:S02]  /*e160*/  ISETP.GE.AND P0, PT, R22, UR4, PT ;  /* 0x0000000416007c0c */ /* 0x000fe4000bf06270 */
[----:B------:R-:W-:Y:S02]  /*e170*/  CS2R R26, SRZ ;  /* 0x00000000001a7805 */ /* 0x000fe4000001ff00 */
[----:B------:R-:W-:Y:S02]  /*e180*/  ISETP.GE.AND P2, PT, R205, UR4, PT ;  /* 0x00000004cd007c0c */ /* 0x000fe4000bf46270 */
[----:B------:R-:W-:Y:S02]  /*e190*/  CS2R R28, SRZ ;  /* 0x00000000001c7805 */ /* 0x000fe4000001ff00 */
[----:B------:R-:W-:-:S02]  /*e1a0*/  ISETP.GE.AND P3, PT, R206, UR4, PT ;  /* 0x00000004ce007c0c */ /* 0x000fc4000bf66270 */
        /* <DEDUP_REMOVED lines=8> */
[----:B------:R-:W-:Y:S01]  /*e230*/  CS2R R14, SRZ ;  /* 0x00000000000e7805 */ /* 0x000fe2000001ff00 */
[----:B------:R0:W5:Y:S04]  /*e240*/  @!P0 LDG.E.128 R24, desc[UR60][R42.64] ;  /* 0x0000003c2a188981 */ /* 0x000168000c1e1d00 */
[----:B------:R0:W5:Y:S04]  /*e250*/  @!P2 LDG.E.128 R28, desc[UR60][R42.64+0x40] ;  /* 0x0000403c2a1ca981 */ /* 0x000168000c1e1d00 */
[----:B------:R0:W5:Y:S04]  /*e260*/  @!P3 LDG.E.128 R32, desc[UR60][R42.64+0x80] ;  /* 0x0000803c2a20b981 */ /* 0x000168000c1e1d00 */
[----:B------:R0:W5:Y:S04]  /*e270*/  @!P0 LDG.E.128 R4, desc[UR60][R44.64] ;  /* 0x0000003c2c048981 */ /* 0x000168000c1e1d00 */
[----:B------:R0:W5:Y:S04]  /*e280*/  @!P2 LDG.E.128 R8, desc[UR60][R44.64+0x40] ;  /* 0x0000403c2c08a981 */ /* 0x000168000c1e1d00 */
[----:B------:R0:W5:Y:S02]  /*e290*/  @!P3 LDG.E.128 R12, desc[UR60][R44.64+0x80] ;  /* 0x0000803c2c0cb981 */ /* 0x000164000c1e1d00 */
.L_x_601:
[----:B------:R-:W-:Y:S05]  /*e2a0*/  BSYNC B1 ;  /* 0x0000000000017941 */ /* 0x000fea0003800000 */
.L_x_600:
[--C-:B-----5:R-:W-:Y:S01]  /*e2b0*/  IMAD.MOV.U32 R41, RZ, RZ, R25.reuse ;  /* 0x000000ffff297224 */ /* 0x120fe200078e0019 */
[----:B------:R-:W-:Y:S01]  /*e2c0*/  SHF.R.U64 R48, R24, 0x10, R25 ;  /* 0x0000001018307819 */ /* 0x000fe20000001219 */
[----:B0-----:R-:W-:Y:S01]  /*e2d0*/  IMAD.MOV.U32 R42, RZ, RZ, R27 ;  /* 0x000000ffff2a7224 */ /* 0x001fe200078e001b */
[----:B------:R-:W-:Y:S01]  /*e2e0*/  SHF.R.U32.HI R49, RZ, 0x10, R25 ;  /* 0x00000010ff317819 */ /* 0x000fe20000011619 */
[----:B------:R-:W-:Y:S01]  /*e2f0*/  IMAD.MOV.U32 R25, RZ, RZ, R26 ;  /* 0x000000ffff197224 */ /* 0x000fe200078e001a */
[--C-:B------:R-:W-:Y:S01]  /*e300*/  SHF.R.U64 R50, R26, 0x10, R27.reuse ;  /* 0x000000101a327819 */ /* 0x100fe2000000121b */
[----:B------:R-:W-:Y:S01]  /*e310*/  IMAD.MOV.U32 R26, RZ, RZ, R28 ;  /* 0x000000ffff1a7224 */ /* 0x000fe200078e001c */
[----:B------:R-:W-:Y:S01]  /*e320*/  SHF.R.U32.HI R51, RZ, 0x10, R27 ;  /* 0x00000010ff337819 */ /* 0x000fe2000001161b */
[--C-:B------:R-:W-:Y:S01]  /*e330*/  IMAD.MOV.U32 R27, RZ, RZ, R29.reuse ;  /* 0x000000ffff1b7224 */ /* 0x100fe200078e001d */
[----:B------:R-:W-:Y:S01]  /*e340*/  SHF.R.U64 R52, R28, 0x10, R29 ;  /* 0x000000101c347819 */ /* 0x000fe2000000121d */
[--C-:B------:R-:W-:Y:S01]  /*e350*/  IMAD.MOV.U32 R47, RZ, RZ, R35.reuse ;  /* 0x000000ffff2f7224 */ /* 0x100fe200078e0023 */
[--C-:B------:R-:W-:Y:S01]  /*e360*/  SHF.R.U64 R58, R34, 0x10, R35.reuse ;  /* 0x00000010223a7819 */ /* 0x100fe20000001223 */
[----:B------:R-:W-:Y:S01]  /*e370*/  IMAD.MOV.U32 R0, RZ, RZ, R24 ;  /* 0x000000ffff007224 */ /* 0x000fe200078e0018 */
[----:B------:R-:W-:Y:S01]  /*e380*/  SHF.R.U32.HI R59, RZ, 0x10, R35 ;  /* 0x00000010ff3b7819 */ /* 0x000fe20000011623 */
[----:B------:R-:W-:Y:S01]  /*e390*/  IMAD.MOV.U32 R28, RZ, RZ, R30 ;  /* 0x000000ffff1c7224 */ /* 0x000fe200078e001e */
[----:B------:R-:W-:Y:S01]  /*e3a0*/  PRMT R35, R25, 0x5410, R50 ;  /* 0x0000541019237816 */ /* 0x000fe20000000032 */
[----:B------:R-:W-:Y:S01]  /*e3b0*/  IMAD.MOV.U32 R43, RZ, RZ, R31 ;  /* 0x000000ffff2b7224 */ /* 0x000fe200078e001f */
[----:B------:R-:W-:Y:S01]  /*e3c0*/  PRMT R25, R26, 0x5410, R52 ;  /* 0x000054101a197816 */ /* 0x000fe20000000034 */
[----:B------:R-:W-:Y:S01]  /*e3d0*/  UMOV UR4, 0xffffffff ;  /* 0xffffffff00047882 */ /* 0x000fe20000000000 */
[----:B------:R-:W-:Y:S01]  /*e3e0*/  SHF.R.U32.HI R53, RZ, 0x10, R29 ;  /* 0x00000010ff357819 */ /* 0x000fe2000001161d */
[----:B------:R-:W-:Y:S01]  /*e3f0*/  IMAD.MOV.U32 R45, RZ, RZ, R33 ;  /* 0x000000ffff2d7224 */ /* 0x000fe200078e0021 */
[----:B------:R-:W-:Y:S01]  /*e400*/  PRMT R26, R27, 0x7610, R26 ;  /* 0x000076101b1a7816 */ /* 0x000fe2000000001a */
[----:B------:R-:W-:Y:S01]  /*e410*/  IMAD.MOV.U32 R44, RZ, RZ, R32 ;  /* 0x000000ffff2c7224 */ /* 0x000fe200078e0020 */
[--C-:B------:R-:W-:Y:S01]  /*e420*/  SHF.R.U64 R54, R30, 0x10, R31.reuse ;  /* 0x000000101e367819 */ /* 0x100fe2000000121f */
[----:B------:R-:W-:Y:S01]  /*e430*/  IMAD.MOV.U32 R46, RZ, RZ, R34 ;  /* 0x000000ffff2e7224 */ /* 0x000fe200078e0022 */
[----:B------:R-:W-:Y:S01]  /*e440*/  SHF.R.U32.HI R55, RZ, 0x10, R31 ;  /* 0x00000010ff377819 */ /* 0x000fe2000001161f */
[----:B------:R-:W-:Y:S01]  /*e450*/  IMAD.MOV.U32 R20, RZ, RZ, R4 ;  /* 0x000000ffff147224 */ /* 0x000fe200078e0004 */
[--C-:B------:R-:W-:Y:S01]  /*e460*/  SHF.R.U64 R56, R32, 0x10, R33.reuse ;  /* 0x0000001020387819 */ /* 0x100fe20000001221 */
[----:B------:R-:W-:Y:S01]  /*e470*/  IMAD.MOV.U32 R24, RZ, RZ, R6 ;  /* 0x000000ffff187224 */ /* 0x000fe200078e0006 */
[----:B------:R-:W-:Y:S01]  /*e480*/  SHF.R.U32.HI R57, RZ, 0x10, R33 ;  /* 0x00000010ff397819 */ /* 0x000fe20000011621 */
[----:B------:R-:W-:Y:S01]  /*e490*/  IMAD.MOV.U32 R40, RZ, RZ, R7 ;  /* 0x000000ffff287224 */ /* 0x000fe200078e0007 */
[----:B------:R-:W-:Y:S01]  /*e4a0*/  SHF.R.U64 R60, R4, 0x10, R5 ;  /* 0x00000010043c7819 */ /* 0x000fe20000001205 */
[----:B------:R-:W-:Y:S01]  /*e4b0*/  IMAD.MOV.U32 R29, RZ, RZ, R8 ;  /* 0x000000ffff1d7224 */ /* 0x000fe200078e0008 */
[--C-:B------:R-:W-:Y:S01]  /*e4c0*/  SHF.R.U64 R62, R6, 0x10, R7.reuse ;  /* 0x00000010063e7819 */ /* 0x100fe20000001207 */
[----:B------:R-:W-:Y:S01]  /*e4d0*/  IMAD.MOV.U32 R31, RZ, RZ, R10 ;  /* 0x000000ffff1f7224 */ /* 0x000fe200078e000a */
[----:B------:R-:W-:Y:S01]  /*e4e0*/  SHF.R.U32.HI R63, RZ, 0x10, R7 ;  /* 0x00000010ff3f7819 */ /* 0x000fe20000011607 */
[----:B------:R-:W-:Y:S01]  /*e4f0*/  IMAD.MOV.U32 R21, RZ, RZ, R5 ;  /* 0x000000ffff157224 */ /* 0x000fe200078e0005 */
[----:B------:R-:W-:Y:S01]  /*e500*/  MOV R30, R9 ;  /* 0x00000009001e7202 */ /* 0x000fe20000000f00 */
[----:B------:R-:W-:Y:S01]  /*e510*/  IMAD.MOV.U32 R32, RZ, RZ, R11 ;  /* 0x000000ffff207224 */ /* 0x000fe200078e000b */
[--C-:B------:R-:W-:Y:S01]  /*e520*/  SHF.R.U64 R64, R8, 0x10, R9.reuse ;  /* 0x0000001008407819 */ /* 0x100fe20000001209 */
[----:B------:R-:W-:Y:S01]  /*e530*/  IMAD.MOV.U32 R6, RZ, RZ, R12 ;  /* 0x000000ffff067224 */ /* 0x000fe200078e000c */
[----:B------:R-:W-:Y:S01]  /*e540*/  SHF.R.U32.HI R65, RZ, 0x10, R9 ;  /* 0x00000010ff417819 */ /* 0x000fe20000011609 */
[----:B------:R-:W-:Y:S01]  /*e550*/  IMAD.MOV.U32 R7, RZ, RZ, R13 ;  /* 0x000000ffff077224 */ /* 0x000fe200078e000d */
[----:B------:R-:W-:Y:S01]  /*e560*/  PRMT R33, R0, 0x5410, R48 ;  /* 0x0000541000217816 */ /* 0x000fe20000000030 */
[----:B------:R-:W-:Y:S01]  /*e570*/  IMAD.MOV.U32 R8, RZ, RZ, R14 ;  /* 0x000000ffff087224 */ /* 0x000fe200078e000e */
[----:B------:R-:W-:Y:S01]  /*e580*/  PRMT R27, R28, 0x7610, R27 ;  /* 0x000076101c1b7816 */ /* 0x000fe2000000001b */
[----:B------:R-:W-:Y:S01]  /*e590*/  IMAD.MOV.U32 R9, RZ, RZ, R15 ;  /* 0x000000ffff097224 */ /* 0x000fe200078e000f */
[----:B------:R-:W-:-:S02]  /*e5a0*/  SHF.R.U32.HI R61, RZ, 0x10, R5 ;  /* 0x00000010ff3d7819 */ /* 0x000fc40000011605 */
[--C-:B------:R-:W-:Y:S02]  /*e5b0*/  SHF.R.U64 R10, R10, 0x10, R11.reuse ;  /* 0x000000100a0a7819 */ /* 0x100fe4000000120b */
[----:B------:R-:W-:Y:S02]  /*e5c0*/  SHF.R.U32.HI R66, RZ, 0x10, R11 ;  /* 0x00000010ff427819 */ /* 0x000fe4000001160b */
[--C-:B------:R-:W-:Y:S02]  /*e5d0*/  SHF.R.U64 R67, R12, 0x10, R13.reuse ;  /* 0x000000100c437819 */ /* 0x100fe4000000120d */
[----:B------:R-:W-:Y:S02]  /*e5e0*/  SHF.R.U32.HI R68, RZ, 0x10, R13 ;  /* 0x00000010ff447819 */ /* 0x000fe4000001160d */
[--C-:B------:R-:W-:Y:S02]  /*e5f0*/  SHF.R.U64 R69, R14, 0x10, R15.reuse ;  /* 0x000000100e457819 */ /* 0x100fe4000000120f */
[----:B------:R-:W-:-:S02]  /*e600*/  SHF.R.U32.HI R70, RZ, 0x10, R15 ;  /* 0x00000010ff467819 */ /* 0x000fc4000001160f */
[----:B------:R-:W-:Y:S02]  /*e610*/  PRMT R34, R41, 0x5410, R49 ;  /* 0x0000541029227816 */ /* 0x000fe40000000031 */
[----:B------:R-:W-:Y:S02]  /*e620*/  PRMT R4, R42, 0x5410, R51 ;  /* 0x000054102a047816 */ /* 0x000fe40000000033 */
[----:B------:R-:W-:Y:S02]  /*e630*/  PRMT R26, R26, 0x5410, R53 ;  /* 0x000054101a1a7816 */ /* 0x000fe40000000035 */
[----:B------:R-:W-:Y:S02]  /*e640*/  PRMT R28, R43, 0x7610, R28 ;  /* 0x000076102b1c7816 */ /* 0x000fe4000000001c */
[----:B------:R-:W-:Y:S01]  /*e650*/  LEA.HI R0, R225, R225, RZ, 0x1 ;  /* 0x000000e1e1007211 */ /* 0x000fe200078f08ff */
[----:B------:R-:W-:Y:S06]  /*e660*/  BRA.DIV UR4, `(.L_x_602) ;  /* 0x0000015e04687947 */ /* 0x000fec000b800000 */
.L_x_781:
[----:B------:R-:W-:Y:S01]  /*e670*/  UMOV UR4, 0xffffffff ;  /* 0xffffffff00047882 */ /* 0x000fe20000000000 */
[----:B------:R-:W-:Y:S02]  /*e680*/  LOP3.LUT R0, R0, 0xfffffffe, RZ, 0xc0, !PT ;  /* 0xfffffffe00007812 */ /* 0x000fe400078ec0ff */
[----:B------:R-:W-:Y:S05]  /*e690*/  BRA.DIV UR4, `(.L_x_603) ;  /* 0x0000015e04847947 */ /* 0x000fea000b800000 */
.L_x_784:
[----:B------:R-:W-:Y:S01]  /*e6a0*/  UMOV UR4, 0xffffffff ;  /* 0xffffffff00047882 */ /* 0x000fe20000000000 */
[----:B------:R-:W-:Y:S02]  /*e6b0*/  IMAD.IADD R0, R225, 0x1, -R0 ;  /* 0x00000001e1007824 */ /* 0x000fe400078e0a00 */
[----:B------:R-:W-:Y:S05]  /*e6c0*/  BRA.DIV UR4, `(.L_x_604) ;  /* 0x0000015e04a07947 */ /* 0x000fea000b800000 */
.L_x_787:
[----:B------:R-:W-:Y:S01]  /*e6d0*/  UMOV UR4, 0xffffffff ;  /* 0xffffffff00047882 */ /* 0x000fe20000000000 */
[----:B------:R-:W-:Y:S02]  /*e6e0*/  SHF.L.U32 R5, R0, 0x1f, RZ ;  /* 0x0000001f00057819 */ /* 0x000fe400000006ff */
[----:B------:R-:W-:Y:S05]  /*e6f0*/  BRA.DIV UR4, `(.L_x_605) ;  /* 0x0000015e04bc7947 */ /* 0x000fea000b800000 */
.L_x_790:
[----:B------:R-:W0:Y:S01]  /*e700*/  SYNCS.PHASECHK.TRANS64.TRYWAIT P0, [R18+URZ+0x36800], R5 ;  /* 0x03680005120075a7 */ /* 0x000e22000800017f */
        /* <DEDUP_REMOVED lines=20> */
.L_x_791:
[----:B------:R-:W-:Y:S05]  /*e850*/  BSYNC B1 ;  /* 0x0000000000017941 */ /* 0x000fea0003800000 */
.L_x_606:
[----:B------:R-:W-:Y:S01]  /*e860*/  BSSY B1, `(.L_x_608) ;  /* 0x0000114000017945 */ /* 0x000fe20003800000 */
[----:B------:R-:W-:-:S03]  /*e870*/  IMAD.MOV.U32 R36, RZ, RZ, R4 ;  /* 0x000000ffff247224 */ /* 0x000fc600078e0004 */
[----:B------:R-:W-:Y:S05]  /*e880*/  @P1 BRA `(.L_x_609) ;  /* 0x0000001000441947 */ /* 0x000fea0003800000 */
[----:B------:R-:W1:Y:S01]  /*e890*/  LDC R41, c[0x0][0x3d4] ;  /* 0x0000f500ff297b82 */ /* 0x000e620000000800 */
[----:B------:R-:W-:Y:S01]  /*e8a0*/  BSSY B2, `(.L_x_610) ;  /* 0x000005f000027945 */ /* 0x000fe20003800000 */
[-C--:B-1----:R-:W-:Y:S02]  /*e8b0*/  ISETP.GE.AND P0, PT, R22, R41.reuse, PT ;  /* 0x000000291600720c */ /* 0x082fe40003f06270 */
[-C--:B------:R-:W-:Y:S02]  /*e8c0*/  ISETP.GE.AND P1, PT, R205, R41.reuse, PT ;  /* 0x00000029cd00720c */ /* 0x080fe40003f26270 */
[----:B------:R-:W-:-:S09]  /*e8d0*/  ISETP.GE.AND P2, PT, R206, R41, PT ;  /* 0x00000029ce00720c */ /* 0x000fd20003f46270 */
[----:B------:R-:W-:Y:S05]  /*e8e0*/  @P0 BRA `(.L_x_611) ;  /* 0x0000000400680947 */ /* 0x000fea0003800000 */
[----:B------:R-:W-:Y:S01]  /*e8f0*/  LEA.HI R6, R41, R228, RZ, 0x1d ;  /* 0x000000e429067211 */ /* 0x000fe200078fe8ff */
[----:B------:R-:W-:Y:S01]  /*e900*/  IMAD.U32 R53, R37, 0x10000, RZ ;  /* 0x0001000025357824 */ /* 0x000fe200078e00ff */
[----:B0-----:R-:W-:Y:S01]  /*e910*/  LOP3.LUT R5, R209, 0x38, R22, 0xf8, !PT ;  /* 0x00000038d1057812 */ /* 0x001fe200078ef816 */
[----:B------:R-:W-:Y:S01]  /*e920*/  IMAD.U32 R51, R33, 0x10000, RZ ;  /* 0x0001000021337824 */ /* 0x000fe200078e00ff */
[----:B------:R-:W-:Y:S01]  /*e930*/  SHF.R.S32.HI R7, RZ, 0x1f, R6 ;  /* 0x0000001fff077819 */ /* 0x000fe20000011406 */
[----:B------:R-:W-:Y:S01]  /*e940*/  IMAD.SHL.U32 R8, R6, 0x8, RZ ;  /* 0x0000000806087824 */ /* 0x000fe200078e00ff */
[----:B------:R-:W-:Y:S02]  /*e950*/  LOP3.LUT R4, R5, R210, RZ, 0x3c, !PT ;  /* 0x000000d205047212 */ /* 0x000fe400078e3cff */
[----:B------:R-:W-:Y:S02]  /*e960*/  LEA.HI R6, R7, R6, RZ, 0x3 ;  /* 0x0000000607067211 */ /* 0x000fe400078f18ff */
[----:B------:R-:W-:Y:S01]  /*e970*/  LOP3.LUT R7, R209, 0x38, R8, 0xf8, !PT ;  /* 0x00000038d1077812 */ /* 0x000fe200078ef808 */
[----:B------:R-:W-:Y:S01]  /*e980*/  IMAD.IADD R5, R211, 0x1, R4 ;  /* 0x00000001d3057824 */ /* 0x000fe200078e0204 */
[----:B------:R-:W-:Y:S01]  /*e990*/  LOP3.LUT R55, R37, 0xffff0000, RZ, 0xc0, !PT ;  /* 0xffff000025377812 */ /* 0x000fe200078ec0ff */
[----:B------:R-:W-:Y:S01]  /*e9a0*/  IMAD.SHL.U32 R6, R6, 0x400, RZ ;  /* 0x0000040006067824 */ /* 0x000fe200078e00ff */
[----:B------:R-:W-:Y:S01]  /*e9b0*/  LOP3.LUT R7, R7, R210, RZ, 0x3c, !PT ;  /* 0x000000d207077212 */ /* 0x000fe200078e3cff */
[----:B------:R-:W-:-:S03]  /*e9c0*/  IMAD R58, R5, 0x2, R18 ;  /* 0x00000002053a7824 */ /* 0x000fc600078e0212 */
[----:B------:R-:W-:-:S04]  /*e9d0*/  LOP3.LUT R6, R6, 0x7fffe000, RZ, 0xc0, !PT ;  /* 0x7fffe00006067812 */ /* 0x000fc800078ec0ff */
[----:B------:R-:W-:Y:S02]  /*e9e0*/  IADD3 R9, R7, R6, R211 ;  /* 0x0000000607097210 */ /* 0x000fe40007ffe0d3 */
[----:B------:R-:W0:Y:S03]  /*e9f0*/  LDS.128 R4, [R58+0x15400] ;  /* 0x015400003a047984 */ /* 0x000e260000000c00 */
[----:B------:R-:W-:-:S05]  /*ea00*/  IMAD R60, R9, 0x2, R18 ;  /* 0x00000002093c7824 */ /* 0x000fca00078e0212 */
[----:B------:R-:W1:Y:S01]  /*ea10*/  LDS.128 R8, [R60+0x15400] ;  /* 0x015400003c087984 */ /* 0x000e620000000c00 */
[C---:B0-----:R-:W-:Y:S01]  /*ea20*/  IMAD.U32 R42, R4.reuse, 0x10000, RZ ;  /* 0x00010000042a7824 */ /* 0x041fe200078e00ff */
[----:B------:R-:W-:Y:S01]  /*ea30*/  LOP3.LUT R4, R4, 0xffff0000, RZ, 0xc0, !PT ;  /* 0xffff000004047812 */ /* 0x000fe200078ec0ff */
[C---:B------:R-:W-:Y:S01]  /*ea40*/  IMAD.U32 R43, R5.reuse, 0x10000, RZ ;  /* 0x00010000052b7824 */ /* 0x040fe200078e00ff */
[----:B------:R-:W-:Y:S01]  /*ea50*/  LOP3.LUT R5, R5, 0xffff0000, RZ, 0xc0, !PT ;  /* 0xffff000005057812 */ /* 0x000fe200078ec0ff */
[C---:B------:R-:W-:Y:S01]  /*ea60*/  IMAD.U32 R44, R6.reuse, 0x10000, RZ ;  /* 0x00010000062c7824 */ /* 0x040fe200078e00ff */
[----:B------:R-:W-:Y:S01]  /*ea70*/  LOP3.LUT R6, R6, 0xffff0000, RZ, 0xc0, !PT ;  /* 0xffff000006067812 */ /* 0x000fe200078ec0ff */
[C---:B------:R-:W-:Y:S01]  /*ea80*/  IMAD.U32 R45, R7.reuse, 0x10000, RZ ;  /* 0x00010000072d7824 */ /* 0x040fe200078e00ff */
[----:B------:R-:W-:Y:S01]  /*ea90*/  LOP3.LUT R7, R7, 0xffff0000, RZ, 0xc0, !PT ;  /* 0xffff000007077812 */ /* 0x000fe200078ec0ff */
[C---:B-1----:R-:W-:Y:S01]  /*eaa0*/  IMAD.U32 R46, R8.reuse, 0x10000, RZ ;  /* 0x00010000082e7824 */ /* 0x042fe200078e00ff */
[----:B------:R-:W-:Y:S01]  /*eab0*/  LOP3.LUT R8, R8, 0xffff0000, RZ, 0xc0, !PT ;  /* 0xffff000008087812 */ /* 0x000fe200078ec0ff */
[C---:B------:R-:W-:Y:S01]  /*eac0*/  IMAD.U32 R47, R9.reuse, 0x10000, RZ ;  /* 0x00010000092f7824 */ /* 0x040fe200078e00ff */
[----:B------:R-:W-:Y:S01]  /*ead0*/  LOP3.LUT R9, R9, 0xffff0000, RZ, 0xc0, !PT ;  /* 0xffff000009097812 */ /* 0x000fe200078ec0ff */
[C---:B------:R-:W-:Y:S01]  /*eae0*/  FMUL.FTZ R57, R46.reuse, R53 ;  /* 0x000000352e397220 */ /* 0x040fe20000410000 */
[----:B------:R-:W-:Y:S01]  /*eaf0*/  FMUL.FTZ R59, R46, R51 ;  /* 0x000000332e3b7220 */ /* 0x000fe20000410000 */
[----:B------:R-:W-:Y:S01]  /*eb00*/  FMUL.FTZ R61, R8, R55 ;  /* 0x00000037083d7220 */ /* 0x000fe20000410000 */
[----:B------:R-:W-:-:S02]  /*eb10*/  IMAD.U32 R46, R38, 0x10000, RZ ;  /* 0x00010000262e7824 */ /* 0x000fc400078e00ff */
[C---:B------:R-:W-:Y:S01]  /*eb20*/  FFMA.FTZ R57, R42.reuse, R51, -R57 ;  /* 0x000000332a397223 */ /* 0x040fe20000010839 */
[----:B------:R-:W-:Y:S01]  /*eb30*/  LOP3.LUT R51, R33, 0xffff0000, RZ, 0xc0, !PT ;  /* 0xffff000021337812 */ /* 0x000fe200078ec0ff */
[----:B------:R-:W-:Y:S01]  /*eb40*/  FFMA.FTZ R59, R42, R53, R59 ;  /* 0x000000352a3b7223 */ /* 0x000fe2000001003b */
[----:B------:R-:W-:Y:S02]  /*eb50*/  IMAD.U32 R42, R34, 0x10000, RZ ;  /* 0x00010000222a7824 */ /* 0x000fe400078e00ff */
[----:B------:R-:W-:Y:S02]  /*eb60*/  IMAD.U32 R48, R10, 0x10000, RZ ;  /* 0x000100000a307824 */ /* 0x000fe400078e00ff */
[-C--:B------:R-:W-:Y:S01]  /*eb70*/  FMUL.FTZ R53, R8, R51.reuse ;  /* 0x0000003308357220 */ /* 0x080fe20000410000 */
[----:B------:R-:W-:Y:S01]  /*eb80*/  FFMA.FTZ R50, R4, R51, -R61 ;  /* 0x0000003304327223 */ /* 0x000fe2000001083d */
[----:B------:R-:W-:Y:S01]  /*eb90*/  FMUL.FTZ R8, R47, R46 ;  /* 0x0000002e2f087220 */ /* 0x000fe20000410000 */
[----:B------:R-:W-:-:S02]  /*eba0*/  IMAD.U32 R51, R39, 0x10000, RZ ;  /* 0x0001000027337824 */ /* 0x000fc400078e00ff */
[-C--:B------:R-:W-:Y:S01]  /*ebb0*/  FMUL.FTZ R61, R47, R42.reuse ;  /* 0x0000002a2f3d7220 */ /* 0x080fe20000410000 */
[----:B------:R-:W-:Y:S01]  /*ebc0*/  FFMA.FTZ R52, R4, R55, R53 ;  /* 0x0000003704347223 */ /* 0x000fe20000010035 */
[----:B------:R-:W-:Y:S01]  /*ebd0*/  LOP3.LUT R10, R10, 0xffff0000, RZ, 0xc0, !PT ;  /* 0xffff00000a0a7812 */ /* 0x000fe200078ec0ff */
[----:B------:R-:W-:Y:S01]  /*ebe0*/  FFMA.FTZ R54, R43, R42, -R8 ;  /* 0x0000002a2b367223 */ /* 0x000fe20000010808 */
[----:B------:R-:W-:Y:S02]  /*ebf0*/  IMAD.U32 R47, R35, 0x10000, RZ ;  /* 0x00010000232f7824 */ /* 0x000fe400078e00ff */
[----:B------:R-:W-:Y:S01]  /*ec00*/  FFMA.FTZ R61, R43, R46, R61 ;  /* 0x0000002e2b3d7223 */ /* 0x000fe2000001003d */
[----:B------:R-:W-:Y:S01]  /*ec10*/  FMUL.FTZ R55, R48, R51 ;  /* 0x0000003330377220 */ /* 0x000fe20000410000 */
[----:B------:R-:W-:Y:S01]  /*ec20*/  LOP3.LUT R53, R39, 0xffff0000, RZ, 0xc0, !PT ;  /* 0xffff000027357812 */ /* 0x000fe200078ec0ff */
[----:B------:R-:W-:Y:S01]  /*ec30*/  IMAD.U32 R49, R11, 0x10000, RZ ;  /* 0x000100000b317824 */ /* 0x000fe200078e00ff */
[----:B------:R-:W-:Y:S01]  /*ec40*/  LOP3.LUT R43, R35, 0xffff0000, RZ, 0xc0, !PT ;  /* 0xffff0000232b7812 */ /* 0x000fe200078ec0ff */
[----:B------:R-:W-:-:S02]  /*ec50*/  IMAD.U32 R42, R40, 0x10000, RZ ;  /* 0x00010000282a7824 */ /* 0x000fc400078e00ff */
[-C--:B------:R-:W-:Y:S01]  /*ec60*/  FMUL.FTZ R63, R48, R47.reuse ;  /* 0x0000002f303f7220 */ /* 0x080fe20000410000 */
[----:B------:R-:W-:Y:S01]  /*ec70*/  FFMA.FTZ R55, R44, R47, -R55 ;  /* 0x0000002f2c377223 */ /* 0x000fe20000010837 */
[----:B------:R-:W-:Y:S01]  /*ec80*/  FMUL.FTZ R47, R10, R53 ;  /* 0x000000350a2f7220 */ /* 0x000fe20000410000 */
[----:B------:R-:W-:Y:S02]  /*ec90*/  IMAD.U32 R4, R36, 0x10000, RZ ;  /* 0x0001000024047824 */ /* 0x000fe400078e00ff */
[----:B------:R-:W-:Y:S01]  /*eca0*/  FMUL.FTZ R10, R10, R43 ;  /* 0x0000002b0a0a7220 */ /* 0x000fe20000410000 */
[----:B------:R-:W-:Y:S01]  /*ecb0*/  FMUL.FTZ R8, R49, R42 ;  /* 0x0000002a31087220 */ /* 0x000fe20000410000 */
[----:B------:R-:W-:Y:S01]  /*ecc0*/  FFMA.FTZ R63, R44, R51, R63 ;  /* 0x000000332c3f7223 */ /* 0x000fe2000001003f */
[C---:B------:R-:W-:Y:S01]  /*ecd0*/  FFMA.FTZ R44, R6.reuse, R43, -R47 ;  /* 0x0000002b062c7223 */ /* 0x040fe2000001082f */
[----:B------:R-:W-:Y:S01]  /*ece0*/  FFMA.FTZ R46, R6, R53, R10 ;  /* 0x00000035062e7223 */ /* 0x000fe2000001000a */
[-C--:B------:R-:W-:Y:S01]  /*ecf0*/  FFMA.FTZ R47, R45, R4.reuse, -R8 ;  /* 0x000000042d2f7223 */ /* 0x080fe20000010808 */
[----:B------:R-:W-:Y:S01]  /*ed00*/  LOP3.LUT R11, R11, 0xffff0000, RZ, 0xc0, !PT ;  /* 0xffff00000b0b7812 */ /* 0x000fe200078ec0ff */
[----:B------:R-:W-:Y:S01]  /*ed10*/  FMUL.FTZ R48, R49, R4 ;  /* 0x0000000431307220 */ /* 0x000fe20000410000 */
[----:B------:R-:W-:-:S02]  /*ed20*/  LOP3.LUT R8, R38, 0xffff0000, RZ, 0xc0, !PT ;  /* 0xffff000026087812 */ /* 0x000fc400078ec0ff */
[----:B------:R-:W-:Y:S01]  /*ed30*/  LOP3.LUT R10, R40, 0xffff0000, RZ, 0xc0, !PT ;  /* 0xffff0000280a7812 */ /* 0x000fe200078ec0ff */
[----:B------:R-:W-:Y:S01]  /*ed40*/  FFMA.FTZ R48, R45, R42, R48 ;  /* 0x0000002a2d307223 */ /* 0x000fe20000010030 */
[----:B------:R-:W-:Y:S01]  /*ed50*/  LOP3.LUT R4, R34, 0xffff0000, RZ, 0xc0, !PT ;  /* 0xffff000022047812 */ /* 0x000fe200078ec0ff */
[----:B------:R-:W-:Y:S01]  /*ed60*/  FMUL.FTZ R42, R9, R8 ;  /* 0x00000008092a7220 */ /* 0x000fe20000410000 */
[----:B------:R-:W-:Y:S01]  /*ed70*/  LOP3.LUT R6, R36, 0xffff0000, RZ, 0xc0, !PT ;  /* 0xffff000024067812 */ /* 0x000fe200078ec0ff */
[----:B------:R-:W-:Y:S02]  /*ed80*/  FMUL.FTZ R56, R11, R10 ;  /* 0x0000000a0b387220 */ /* 0x000fe40000410000 */
[-C--:B------:R-:W-:Y:S01]  /*ed90*/  FMUL.FTZ R43, R9, R4.reuse ;  /* 0x00000004092b7220 */ /* 0x080fe20000410000 */
[----:B------:R-:W-:Y:S01]  /*eda0*/  FFMA.FTZ R9, R5, R4, -R42 ;  /* 0x0000000405097223 */ /* 0x000fe2000001082a */
[-C--:B------:R-:W-:Y:S01]  /*edb0*/  FMUL.FTZ R11, R11, R6.reuse ;  /* 0x000000060b0b7220 */ /* 0x080fe20000410000 */
[----:B------:R-:W-:Y:S01]  /*edc0*/  FFMA.FTZ R56, R7, R6, -R56 ;  /* 0x0000000607387223 */ /* 0x000fe20000010838 */
[----:B------:R-:W-:Y:S01]  /*edd0*/  FFMA.FTZ R42, R5, R8, R43 ;  /* 0x00000008052a7223 */ /* 0x000fe2000001002b */
[----:B------:R-:W-:Y:S01]  /*ede0*/  F2FP.BF16.F32.PACK_AB R6, R44, R55 ;  /* 0x000000372c06723e */ /* 0x000fe200000010ff */
[----:B------:R-:W-:Y:S01]  /*edf0*/  FFMA.FTZ R11, R7, R10, R11 ;  /* 0x0000000a070b7223 */ /* 0x000fe2000001000b */
[----:B------:R-:W-:-:S02]  /*ee00*/  F2FP.BF16.F32.PACK_AB R4, R50, R57 ;  /* 0x000000393204723e */ /* 0x000fc400000010ff */
[----:B------:R-:W-:Y:S02]  /*ee10*/  F2FP.BF16.F32.PACK_AB R5, R9, R54 ;  /* 0x000000360905723e */ /* 0x000fe400000010ff */
[----:B------:R-:W-:Y:S02]  /*ee20*/  F2FP.BF16.F32.PACK_AB R7, R56, R47 ;  /* 0x0000002f3807723e */ /* 0x000fe400000010ff */
[----:B------:R-:W-:Y:S02]  /*ee30*/  F2FP.BF16.F32.PACK_AB R10, R46, R63 ;  /* 0x0000003f2e0a723e */ /* 0x000fe400000010ff */
[----:B------:R-:W-:Y:S01]  /*ee40*/  F2FP.BF16.F32.PACK_AB R8, R52, R59 ;  /* 0x0000003b3408723e */ /* 0x000fe200000010ff */
[----:B------:R1:W-:Y:S01]  /*ee50*/  STS.128 [R58+0x15400], R4 ;  /* 0x015400043a007388 */ /* 0x0003e20000000c00 */
[----:B------:R-:W-:Y:S02]  /*ee60*/  F2FP.BF16.F32.PACK_AB R9, R42, R61 ;  /* 0x0000003d2a09723e */ /* 0x000fe400000010ff */
[----:B------:R-:W-:-:S05]  /*ee70*/  F2FP.BF16.F32.PACK_AB R11, R11, R48 ;  /* 0x000000300b0b723e */ /* 0x000fca00000010ff */
[----:B------:R1:W-:Y:S02]  /*ee80*/  STS.128 [R60+0x15400], R8 ;  /* 0x015400083c007388 */ /* 0x0003e40000000c00 */
.L_x_611:
[----:B------:R-:W-:Y:S05]  /*ee90*/  BSYNC B2 ;  /* 0x0000000000027941 */ /* 0x000fea0003800000 */
.L_x_610:
[----:B------:R-:W-:Y:S04]  /*eea0*/  BSSY B2, `(.L_x_612) ;  /* 0x0000058000027945 */ /* 0x000fe80003800000 */
[----:B------:R-:W-:Y:S05]  /*eeb0*/  @P1 BRA `(.L_x_613) ;  /* 0x0000000400581947 */ /* 0x000fea0003800000 */
[----:B-1----:R-:W-:Y:S01]  /*eec0*/  LEA.HI R4, R41, R229, RZ, 0x1d ;  /* 0x000000e529047211 */ /* 0x002fe200078fe8ff */
[C---:B------:R-:W-:Y:S01]  /*eed0*/  IMAD.U32 R54, R29.reuse, 0x10000, RZ ;  /* 0x000100001d367824 */ /* 0x040fe200078e00ff */
[----:B------:R-:W-:Y:S01]  /*eee0*/  LOP3.LUT R51, R29, 0xffff0000, RZ, 0xc0, !PT ;  /* 0xffff00001d337812 */ /* 0x000fe200078ec0ff */
[----:B------:R-:W-:Y:S01]  /*eef0*/  IMAD.U32 R52, R25, 0x10000, RZ ;  /* 0x0001000019347824 */ /* 0x000fe200078e00ff */
[----:B0-----:R-:W-:Y:S01]  /*ef00*/  SHF.R.S32.HI R5, RZ, 0x1f, R4 ;  /* 0x0000001fff057819 */ /* 0x001fe20000011404 */
[----:B------:R-:W-:Y:S02]  /*ef10*/  IMAD.SHL.U32 R6, R4, 0x8, RZ ;  /* 0x0000000804067824 */ /* 0x000fe400078e00ff */
[----:B------:R-:W-:Y:S01]  /*ef20*/  IMAD.U32 R53, R30, 0x10000, RZ ;  /* 0x000100001e357824 */ /* 0x000fe200078e00ff */
[----:B------:R-:W-:Y:S02]  /*ef30*/  LEA.HI R4, R5, R4, RZ, 0x3 ;  /* 0x0000000405047211 */ /* 0x000fe400078f18ff */
[----:B------:R-:W-:-:S03]  /*ef40*/  LOP3.LUT R5, R209, 0x38, R6, 0xf8, !PT ;  /* 0x00000038d1057812 */ /* 0x000fc600078ef806 */
[----:B------:R-:W-:Y:S01]  /*ef50*/  IMAD.SHL.U32 R4, R4, 0x400, RZ ;  /* 0x0000040004047824 */ /* 0x000fe200078e00ff */
[----:B------:R-:W-:-:S04]  /*ef60*/  LOP3.LUT R5, R5, R210, RZ, 0x3c, !PT ;  /* 0x000000d205057212 */ /* 0x000fc800078e3cff */
[----:B------:R-:W-:-:S04]  /*ef70*/  LOP3.LUT R4, R4, 0x7fffe000, RZ, 0xc0, !PT ;  /* 0x7fffe00004047812 */ /* 0x000fc800078ec0ff */
[----:B------:R-:W-:Y:S02]  /*ef80*/  IADD3 R9, R5, R4, R211 ;  /* 0x0000000405097210 */ /* 0x000fe40007ffe0d3 */
[----:B------:R-:W0:Y:S03]  /*ef90*/  LDS.128 R4, [R236] ;  /* 0x00000000ec047984 */ /* 0x000e260000000c00 */
        /* <DEDUP_REMOVED lines=15> */
[-C--:B------:R-:W-:Y:S01]  /*f090*/  FMUL.FTZ R58, R47, R52.reuse ;  /* 0x000000342f3a7220 */ /* 0x080fe20000410000 */
[----:B------:R-:W-:Y:S01]  /*f0a0*/  LOP3.LUT R47, R25, 0xffff0000, RZ, 0xc0, !PT ;  /* 0xffff0000192f7812 */ /* 0x000fe200078ec0ff */
[----:B------:R-:W-:Y:S01]  /*f0b0*/  FMUL.FTZ R55, R8, R51 ;  /* 0x0000003308377220 */ /* 0x000fe20000410000 */
[C---:B------:R-:W-:Y:S01]  /*f0c0*/  FFMA.FTZ R56, R43.reuse, R52, -R56 ;  /* 0x000000342b387223 */ /* 0x040fe20000010838 */
[----:B------:R-:W-:Y:S01]  /*f0d0*/  FFMA.FTZ R58, R43, R54, R58 ;  /* 0x000000362b3a7223 */ /* 0x000fe2000001003a */
[----:B------:R-:W-:-:S02]  /*f0e0*/  IMAD.U32 R43, R26, 0x10000, RZ ;  /* 0x000100001a2b7824 */ /* 0x000fc400078e00ff */
[-C--:B------:R-:W-:Y:S01]  /*f0f0*/  FMUL.FTZ R57, R8, R47.reuse ;  /* 0x0000002f08397220 */ /* 0x080fe20000410000 */
[----:B------:R-:W-:Y:S01]  /*f100*/  FFMA.FTZ R55, R4, R47, -R55 ;  /* 0x0000002f04377223 */ /* 0x000fe20000010837 */
[----:B------:R-:W-:Y:S01]  /*f110*/  FMUL.FTZ R47, R48, R53 ;  /* 0x00000035302f7220 */ /* 0x000fe20000410000 */
[----:B------:R-:W-:Y:S02]  /*f120*/  IMAD.U32 R49, R10, 0x10000, RZ ;  /* 0x000100000a317824 */ /* 0x000fe400078e00ff */
[----:B------:R-:W-:Y:S01]  /*f130*/  FMUL.FTZ R52, R48, R43 ;  /* 0x0000002b30347220 */ /* 0x000fe20000410000 */
[----:B------:R-:W-:Y:S01]  /*f140*/  FFMA.FTZ R57, R4, R51, R57 ;  /* 0x0000003304397223 */ /* 0x000fe20000010039 */
[----:B------:R-:W-:Y:S01]  /*f150*/  LOP3.LUT R10, R10, 0xffff0000, RZ, 0xc0, !PT ;  /* 0xffff00000a0a7812 */ /* 0x000fe200078ec0ff */
[----:B------:R-:W-:Y:S01]  /*f160*/  FFMA.FTZ R48, R44, R43, -R47 ;  /* 0x0000002b2c307223 */ /* 0x000fe2000001082f */
[C---:B------:R-:W-:Y:S01]  /*f170*/  LOP3.LUT R51, R31.reuse, 0xffff0000, RZ, 0xc0, !PT ;  /* 0xffff00001f337812 */ /* 0x040fe200078ec0ff */
[----:B------:R-:W-:Y:S01]  /*f180*/  IMAD.U32 R8, R31, 0x10000, RZ ;  /* 0x000100001f087824 */ /* 0x000fe200078e00ff */
[C---:B------:R-:W-:Y:S01]  /*f190*/  LOP3.LUT R43, R27.reuse, 0xffff0000, RZ, 0xc0, !PT ;  /* 0xffff00001b2b7812 */ /* 0x040fe200078ec0ff */
[----:B------:R-:W-:-:S02]  /*f1a0*/  IMAD.U32 R4, R27, 0x10000, RZ ;  /* 0x000100001b047824 */ /* 0x000fc400078e00ff */
[----:B------:R-:W-:Y:S01]  /*f1b0*/  FFMA.FTZ R52, R44, R53, R52 ;  /* 0x000000352c347223 */ /* 0x000fe20000010034 */
[C---:B------:R-:W-:Y:S01]  /*f1c0*/  FMUL.FTZ R59, R10.reuse, R51 ;  /* 0x000000330a3b7220 */ /* 0x040fe20000410000 */
[C---:B------:R-:W-:Y:S01]  /*f1d0*/  FMUL.FTZ R44, R49.reuse, R8 ;  /* 0x00000008312c7220 */ /* 0x040fe20000410000 */
[-C--:B------:R-:W-:Y:S01]  /*f1e0*/  FMUL.FTZ R54, R49, R4.reuse ;  /* 0x0000000431367220 */ /* 0x080fe20000410000 */
[----:B------:R-:W-:Y:S01]  /*f1f0*/  FMUL.FTZ R10, R10, R43 ;  /* 0x0000002b0a0a7220 */ /* 0x000fe20000410000 */
[----:B------:R-:W-:Y:S02]  /*f200*/  IMAD.U32 R50, R11, 0x10000, RZ ;  /* 0x000100000b327824 */ /* 0x000fe400078e00ff */
[C---:B------:R-:W-:Y:S01]  /*f210*/  FFMA.FTZ R53, R45.reuse, R4, -R44 ;  /* 0x000000042d357223 */ /* 0x040fe2000001082c */
[----:B------:R-:W-:Y:S02]  /*f220*/  IMAD.U32 R49, R32, 0x10000, RZ ;  /* 0x0001000020317824 */ /* 0x000fe400078e00ff */
[----:B------:R-:W-:Y:S01]  /*f230*/  FFMA.FTZ R54, R45, R8, R54 ;  /* 0x000000082d367223 */ /* 0x000fe20000010036 */
[----:B------:R-:W-:-:S02]  /*f240*/  IMAD.U32 R47, R28, 0x10000, RZ ;  /* 0x000100001c2f7824 */ /* 0x000fc400078e00ff */
[----:B------:R-:W-:Y:S01]  /*f250*/  FFMA.FTZ R51, R6, R51, R10 ;  /* 0x0000003306337223 */ /* 0x000fe2000001000a */
[----:B------:R-:W-:Y:S01]  /*f260*/  LOP3.LUT R11, R11, 0xffff0000, RZ, 0xc0, !PT ;  /* 0xffff00000b0b7812 */ /* 0x000fe200078ec0ff */
[----:B------:R-:W-:Y:S01]  /*f270*/  FMUL.FTZ R45, R50, R49 ;  /* 0x00000031322d7220 */ /* 0x000fe20000410000 */
[----:B------:R-:W-:Y:S01]  /*f280*/  FFMA.FTZ R60, R6, R43, -R59 ;  /* 0x0000002b063c7223 */ /* 0x000fe2000001083b */
[----:B------:R-:W-:Y:S01]  /*f290*/  LOP3.LUT R8, R30, 0xffff0000, RZ, 0xc0, !PT ;  /* 0xffff00001e087812 */ /* 0x000fe200078ec0ff */
[-C--:B------:R-:W-:Y:S01]  /*f2a0*/  FMUL.FTZ R43, R50, R47.reuse ;  /* 0x0000002f322b7220 */ /* 0x080fe20000410000 */
[----:B------:R-:W-:Y:S01]  /*f2b0*/  LOP3.LUT R10, R32, 0xffff0000, RZ, 0xc0, !PT ;  /* 0xffff0000200a7812 */ /* 0x000fe200078ec0ff */
[----:B------:R-:W-:Y:S01]  /*f2c0*/  FFMA.FTZ R45, R46, R47, -R45 ;  /* 0x0000002f2e2d7223 */ /* 0x000fe2000001082d */
[----:B------:R-:W-:Y:S01]  /*f2d0*/  LOP3.LUT R4, R26, 0xffff0000, RZ, 0xc0, !PT ;  /* 0xffff00001a047812 */ /* 0x000fe200078ec0ff */
[----:B------:R-:W-:Y:S01]  /*f2e0*/  FFMA.FTZ R46, R46, R49, R43 ;  /* 0x000000312e2e7223 */ /* 0x000fe2000001002b */
[----:B------:R-:W-:Y:S01]  /*f2f0*/  LOP3.LUT R6, R28, 0xffff0000, RZ, 0xc0, !PT ;  /* 0xffff00001c067812 */ /* 0x000fe200078ec0ff */
[----:B------:R-:W-:Y:S01]  /*f300*/  FMUL.FTZ R44, R9, R8 ;  /* 0x00000008092c7220 */ /* 0x000fe20000410000 */
[----:B------:R-:W-:Y:S01]  /*f310*/  FMUL.FTZ R50, R11, R10 ;  /* 0x0000000a0b327220 */ /* 0x000fe20000410000 */
[----:B------:R-:W-:-:S02]  /*f320*/  FMUL.FTZ R43, R9, R4 ;  /* 0x00000004092b7220 */ /* 0x000fc40000410000 */
[----:B------:R-:W-:Y:S01]  /*f330*/  FMUL.FTZ R11, R11, R6 ;  /* 0x000000060b0b7220 */ /* 0x000fe20000410000 */
[----:B------:R-:W-:Y:S01]  /*f340*/  FFMA.FTZ R9, R5, R4, -R44 ;  /* 0x0000000405097223 */ /* 0x000fe2000001082c */
[----:B------:R-:W-:Y:S01]  /*f350*/  FFMA.FTZ R50, R7, R6, -R50 ;  /* 0x0000000607327223 */ /* 0x000fe20000010832 */
[----:B------:R-:W-:Y:S01]  /*f360*/  FFMA.FTZ R43, R5, R8, R43 ;  /* 0x00000008052b7223 */ /* 0x000fe2000001002b */
[----:B------:R-:W-:Y:S01]  /*f370*/  FFMA.FTZ R11, R7, R10, R11 ;  /* 0x0000000a070b7223 */ /* 0x000fe2000001000b */
[----:B------:R-:W-:Y:S02]  /*f380*/  F2FP.BF16.F32.PACK_AB R6, R60, R53 ;  /* 0x000000353c06723e */ /* 0x000fe400000010ff */
[----:B------:R-:W-:Y:S02]  /*f390*/  F2FP.BF16.F32.PACK_AB R4, R55, R56 ;  /* 0x000000383704723e */ /* 0x000fe400000010ff */
[----:B------:R-:W-:Y:S02]  /*f3a0*/  F2FP.BF16.F32.PACK_AB R5, R9, R48 ;  /* 0x000000300905723e */ /* 0x000fe400000010ff */
[----:B------:R-:W-:-:S02]  /*f3b0*/  F2FP.BF16.F32.PACK_AB R7, R50, R45 ;  /* 0x0000002d3207723e */ /* 0x000fc400000010ff */
[----:B------:R-:W-:Y:S02]  /*f3c0*/  F2FP.BF16.F32.PACK_AB R10, R51, R54 ;  /* 0x00000036330a723e */ /* 0x000fe400000010ff */
[----:B------:R-:W-:Y:S01]  /*f3d0*/  F2FP.BF16.F32.PACK_AB R8, R57, R58 ;  /* 0x0000003a3908723e */ /* 0x000fe200000010ff */
[----:B------:R2:W-:Y:S01]  /*f3e0*/  STS.128 [R236], R4 ;  /* 0x00000004ec007388 */ /* 0x0005e20000000c00 */
[----:B------:R-:W-:Y:S02]  /*f3f0*/  F2FP.BF16.F32.PACK_AB R9, R43, R52 ;  /* 0x000000342b09723e */ /* 0x000fe400000010ff */
[----:B------:R-:W-:-:S05]  /*f400*/  F2FP.BF16.F32.PACK_AB R11, R11, R46 ;  /* 0x0000002e0b0b723e */ /* 0x000fca00000010ff */
[----:B------:R2:W-:Y:S02]  /*f410*/  STS.128 [R42+0x15400], R8 ;  /* 0x015400082a007388 */ /* 0x0005e40000000c00 */
.L_x_613:
[----:B------:R-:W-:Y:S05]  /*f420*/  BSYNC B2 ;  /* 0x0000000000027941 */ /* 0x000fea0003800000 */
.L_x_612:
[----:B------:R-:W-:Y:S05]  /*f430*/  @P2 BRA `(.L_x_609) ;  /* 0x0000000400582947 */ /* 0x000fea0003800000 */
[----:B------:R-:W-:Y:S01]  /*f440*/  LEA.HI R41, R41, R234, RZ, 0x1d ;  /* 0x000000ea29297211 */ /* 0x000fe200078fe8ff */
[C---:B------:R-:W-:Y:S01]  /*f450*/  IMAD.U32 R53, R15.reuse, 0x10000, RZ ;  /* 0x000100000f357824 */ /* 0x040fe200078e00ff */
[----:B------:R-:W-:Y:S01]  /*f460*/  LOP3.LUT R55, R15, 0xffff0000, RZ, 0xc0, !PT ;  /* 0xffff00000f377812 */ /* 0x000fe200078ec0ff */
[----:B------:R-:W-:Y:S01]  /*f470*/  IMAD.U32 R51, R0, 0x10000, RZ ;  /* 0x0001000000337824 */ /* 0x000fe200078e00ff */
[----:B-12---:R-:W-:Y:S01]  /*f480*/  SHF.R.S32.HI R6, RZ, 0x1f, R41 ;  /* 0x0000001fff067819 */ /* 0x006fe20000011429 */
[----:B------:R-:W-:-:S03]  /*f490*/  IMAD.SHL.U32 R4, R41, 0x8, RZ ;  /* 0x0000000829047824 */ /* 0x000fc600078e00ff */
[----:B------:R-:W-:Y:S02]  /*f4a0*/  LEA.HI R6, R6, R41, RZ, 0x3 ;  /* 0x0000002906067211 */ /* 0x000fe400078f18ff */
[----:B0-----:R-:W-:-:S03]  /*f4b0*/  LOP3.LUT R5, R209, 0x38, R4, 0xf8, !PT ;  /* 0x00000038d1057812 */ /* 0x001fc600078ef804 */
[----:B------:R-:W-:Y:S01]  /*f4c0*/  IMAD.SHL.U32 R6, R6, 0x400, RZ ;  /* 0x0000040006067824 */ /* 0x000fe200078e00ff */
[----:B------:R-:W-:-:S04]  /*f4d0*/  LOP3.LUT R5, R5, R210, RZ, 0x3c, !PT ;  /* 0x000000d205057212 */ /* 0x000fc800078e3cff */
[----:B------:R-:W-:-:S04]  /*f4e0*/  LOP3.LUT R6, R6, 0x7fffe000, RZ, 0xc0, !PT ;  /* 0x7fffe00006067812 */ /* 0x000fc800078ec0ff */
[----:B------:R-:W-:Y:S02]  /*f4f0*/  IADD3 R9, R5, R6, R211 ;  /* 0x0000000605097210 */ /* 0x000fe40007ffe0d3 */
[----:B------:R-:W0:Y:S02]  /*f500*/  LDS.128 R4, [R233] ;  /* 0x00000000e9047984 */ /* 0x000e240000000c00 */
[----:B------:R-:W-:-:S05]  /*f510*/  LEA R41, R9, R18, 0x1 ;  /* 0x0000001209297211 */ /* 0x000fca00078e08ff */
        /* <DEDUP_REMOVED lines=17> */
[----:B------:R-:W-:Y:S01]  /*f630*/  FFMA.FTZ R57, R42, R51, -R57 ;  /* 0x000000332a397223 */ /* 0x000fe20000010839 */
        /* <DEDUP_REMOVED lines=50> */
[----:B------:R3:W-:Y:S01]  /*f960*/  STS.128 [R233], R4 ;  /* 0x00000004e9007388 */ /* 0x0007e20000000c00 */
[----:B------:R-:W-:Y:S02]  /*f970*/  F2FP.BF16.F32.PACK_AB R9, R42, R61 ;  /* 0x0000003d2a09723e */ /* 0x000fe400000010ff */
[----:B------:R-:W-:-:S05]  /*f980*/  F2FP.BF16.F32.PACK_AB R11, R11, R48 ;  /* 0x000000300b0b723e */ /* 0x000fca00000010ff */
[----:B------:R3:W-:Y:S02]  /*f990*/  STS.128 [R41+0x15400], R8 ;  /* 0x0154000829007388 */ /* 0x0007e40000000c00 */
.L_x_609:
[----:B------:R-:W-:Y:S05]  /*f9a0*/  BSYNC B1 ;  /* 0x0000000000017941 */ /* 0x000fea0003800000 */
.L_x_608:
[----:B------:R-:W-:-:S13]  /*f9b0*/  ISETP.GE.AND P0, PT, R224, R3, PT ;  /* 0x00000003e000720c */ /* 0x000fda0003f06270 */
[----:B------:R-:W-:Y:S05]  /*f9c0*/  @P0 BRA `(.L_x_589) ;  /* 0x0000001000340947 */ /* 0x000fea0003800000 */
[----:B------:R-:W4:Y:S01]  /*f9d0*/  LDC R3, c[0x0][0x3d4] ;  /* 0x0000f500ff037b82 */ /* 0x000f220000000800 */
[----:B------:R-:W-:Y:S01]  /*f9e0*/  BSSY B1, `(.L_x_614) ;  /* 0x000005b000017945 */ /* 0x000fe20003800000 */
[-C--:B----4-:R-:W-:Y:S02]  /*f9f0*/  ISETP.GE.AND P0, PT, R22, R3.reuse, PT ;  /* 0x000000031600720c */ /* 0x090fe40003f06270 */
[-C--:B------:R-:W-:Y:S02]  /*fa00*/  ISETP.GE.AND P1, PT, R205, R3.reuse, PT ;  /* 0x00000003cd00720c */ /* 0x080fe40003f26270 */
[----:B------:R-:W-:-:S09]  /*fa10*/  ISETP.GE.AND P2, PT, R206, R3, PT ;  /* 0x00000003ce00720c */ /* 0x000fd20003f46270 */
[----:B------:R-:W-:Y:S05]  /*fa20*/  @P0 BRA `(.L_x_615) ;  /* 0x0000000400580947 */ /* 0x000fea0003800000 */
[----:B-123--:R-:W-:Y:S01]  /*fa30*/  LEA.HI R4, R3, R228, RZ, 0x1d ;  /* 0x000000e403047211 */ /* 0x00efe200078fe8ff */
[C---:B------:R-:W-:Y:S01]  /*fa40*/  IMAD.U32 R52, R37.reuse, 0x10000, RZ ;  /* 0x0001000025347824 */ /* 0x040fe200078e00ff */
[----:B------:R-:W-:Y:S01]  /*fa50*/  LOP3.LUT R54, R37, 0xffff0000, RZ, 0xc0, !PT ;  /* 0xffff000025367812 */ /* 0x000fe200078ec0ff */
[----:B------:R-:W-:Y:S01]  /*fa60*/  IMAD.U32 R50, R33, 0x10000, RZ ;  /* 0x0001000021327824 */ /* 0x000fe200078e00ff */
[----:B------:R-:W-:Y:S01]  /*fa70*/  SHF.R.S32.HI R7, RZ, 0x1f, R4 ;  /* 0x0000001fff077819 */ /* 0x000fe20000011404 */
[----:B0-----:R-:W-:Y:S02]  /*fa80*/  IMAD.SHL.U32 R5, R4, 0x8, RZ ;  /* 0x0000000804057824 */ /* 0x001fe400078e00ff */
[----:B------:R-:W-:Y:S01]  /*fa90*/  IMAD.U32 R57, R38, 0x10000, RZ ;  /* 0x0001000026397824 */ /* 0x000fe200078e00ff */
[----:B------:R-:W-:Y:S01]  /*faa0*/  LEA.HI R7, R7, R4, RZ, 0x3 ;  /* 0x0000000407077211 */ /* 0x000fe200078f18ff */
[----:B------:R-:W-:Y:S01]  /*fab0*/  IMAD.U32 R55, R34, 0x10000, RZ ;  /* 0x0001000022377824 */ /* 0x000fe200078e00ff */
[----:B------:R-:W-:Y:S01]  /*fac0*/  LOP3.LUT R4, R208, 0x38, R5, 0xf8, !PT ;  /* 0x00000038d0047812 */ /* 0x000fe200078ef805 */
[----:B------:R-:W-:-:S02]  /*fad0*/  IMAD.U32 R56, R39, 0x10000, RZ ;  /* 0x0001000027387824 */ /* 0x000fc400078e00ff */
        /* <DEDUP_REMOVED lines=19> */
[-C--:B------:R-:W-:Y:S01]  /*fc10*/  FMUL.FTZ R51, R52, R46.reuse ;  /* 0x0000002e34337220 */ /* 0x080fe20000410000 */
[----:B------:R-:W-:Y:S01]  /*fc20*/  FMUL.FTZ R37, R50, R46 ;  /* 0x0000002e32257220 */ /* 0x000fe20000410000 */
[----:B------:R-:W-:Y:S01]  /*fc30*/  LOP3.LUT R46, R33, 0xffff0000, RZ, 0xc0, !PT ;  /* 0xffff0000212e7812 */ /* 0x000fe200078ec0ff */
[----:B------:R-:W-:Y:S01]  /*fc40*/  FMUL.FTZ R33, R54, R8 ;  /* 0x0000000836217220 */ /* 0x000fe20000410000 */
[-C--:B------:R-:W-:Y:S01]  /*fc50*/  FFMA.FTZ R51, R50, R42.reuse, -R51 ;  /* 0x0000002a32337223 */ /* 0x080fe20000010833 */
[----:B------:R-:W-:Y:S01]  /*fc60*/  FFMA.FTZ R37, R52, R42, R37 ;  /* 0x0000002a34257223 */ /* 0x000fe20000010025 */
[----:B------:R-:W-:-:S02]  /*fc70*/  IMAD.U32 R48, R10, 0x10000, RZ ;  /* 0x000100000a307824 */ /* 0x000fc400078e00ff */
[C---:B------:R-:W-:Y:S01]  /*fc80*/  FMUL.FTZ R53, R46.reuse, R8 ;  /* 0x000000082e357220 */ /* 0x040fe20000410000 */
[-C--:B------:R-:W-:Y:S01]  /*fc90*/  FFMA.FTZ R8, R46, R4.reuse, -R33 ;  /* 0x000000042e087223 */ /* 0x080fe20000010821 */
[----:B------:R-:W-:Y:S01]  /*fca0*/  LOP3.LUT R10, R10, 0xffff0000, RZ, 0xc0, !PT ;  /* 0xffff00000a0a7812 */ /* 0x000fe200078ec0ff */
[-C--:B------:R-:W-:Y:S01]  /*fcb0*/  FMUL.FTZ R46, R57, R47.reuse ;  /* 0x0000002f392e7220 */ /* 0x080fe20000410000 */
[----:B------:R-:W-:Y:S01]  /*fcc0*/  FFMA.FTZ R42, R54, R4, R53 ;  /* 0x00000004362a7223 */ /* 0x000fe20000010035 */
[----:B------:R-:W-:Y:S01]  /*fcd0*/  FMUL.FTZ R50, R55, R47 ;  /* 0x0000002f37327220 */ /* 0x000fe20000410000 */
[C---:B------:R-:W-:Y:S01]  /*fce0*/  IMAD.U32 R4, R35.reuse, 0x10000, RZ ;  /* 0x0001000023047824 */ /* 0x040fe200078e00ff */
[----:B------:R-:W-:Y:S01]  /*fcf0*/  LOP3.LUT R52, R35, 0xffff0000, RZ, 0xc0, !PT ;  /* 0xffff000023347812 */ /* 0x000fe200078ec0ff */
[----:B------:R-:W-:Y:S01]  /*fd00*/  FMUL.FTZ R33, R56, R48 ;  /* 0x0000003038217220 */ /* 0x000fe20000410000 */
[----:B------:R-:W-:Y:S01]  /*fd10*/  LOP3.LUT R54, R39, 0xffff0000, RZ, 0xc0, !PT ;  /* 0xffff000027367812 */ /* 0x000fe200078ec0ff */
[----:B------:R-:W-:-:S02]  /*fd20*/  IMAD.U32 R49, R11, 0x10000, RZ ;  /* 0x000100000b317824 */ /* 0x000fc400078e00ff */
[-C--:B------:R-:W-:Y:S01]  /*fd30*/  FFMA.FTZ R46, R55, R43.reuse, -R46 ;  /* 0x0000002b372e7223 */ /* 0x080fe2000001082e */
[----:B------:R-:W-:Y:S01]  /*fd40*/  FFMA.FTZ R50, R57, R43, R50 ;  /* 0x0000002b39327223 */ /* 0x000fe20000010032 */
[----:B------:R-:W-:Y:S01]  /*fd50*/  FMUL.FTZ R35, R4, R48 ;  /* 0x0000003004237220 */ /* 0x000fe20000410000 */
[----:B------:R-:W-:Y:S02]  /*fd60*/  IMAD.U32 R53, R40, 0x10000, RZ ;  /* 0x0001000028357824 */ /* 0x000fe400078e00ff */
[-C--:B------:R-:W-:Y:S01]  /*fd70*/  FMUL.FTZ R39, R54, R10.reuse ;  /* 0x0000000a36277220 */ /* 0x080fe20000410000 */
[----:B------:R-:W-:Y:S01]  /*fd80*/  FMUL.FTZ R43, R52, R10 ;  /* 0x0000000a342b7220 */ /* 0x000fe20000410000 */
[----:B------:R-:W-:Y:S02]  /*fd90*/  IMAD.U32 R47, R36, 0x10000, RZ ;  /* 0x00010000242f7824 */ /* 0x000fe400078e00ff */
[-C--:B------:R-:W-:Y:S01]  /*fda0*/  FFMA.FTZ R33, R4, R44.reuse, -R33 ;  /* 0x0000002c04217223 */ /* 0x080fe20000010821 */
[----:B------:R-:W-:Y:S01]  /*fdb0*/  FFMA.FTZ R10, R56, R44, R35 ;  /* 0x0000002c380a7223 */ /* 0x000fe20000010023 */
[-C--:B------:R-:W-:Y:S01]  /*fdc0*/  FMUL.FTZ R4, R53, R49.reuse ;  /* 0x0000003135047220 */ /* 0x080fe20000410000 */
[-C--:B------:R-:W-:Y:S01]  /*fdd0*/  FFMA.FTZ R44, R52, R6.reuse, -R39 ;  /* 0x00000006342c7223 */ /* 0x080fe20000010827 */
[----:B------:R-:W-:Y:S01]  /*fde0*/  FFMA.FTZ R43, R54, R6, R43 ;  /* 0x00000006362b7223 */ /* 0x000fe2000001002b */
[C---:B------:R-:W-:Y:S01]  /*fdf0*/  FMUL.FTZ R6, R47.reuse, R49 ;  /* 0x000000312f067220 */ /* 0x040fe20000410000 */
[----:B------:R-:W-:Y:S01]  /*fe00*/  LOP3.LUT R49, R38, 0xffff0000, RZ, 0xc0, !PT ;  /* 0xffff000026317812 */ /* 0x000fe200078ec0ff */
[-C--:B------:R-:W-:Y:S01]  /*fe10*/  FFMA.FTZ R35, R47, R45.reuse, -R4 ;  /* 0x0000002d2f237223 */ /* 0x080fe20000010804 */
[----:B------:R-:W-:Y:S01]  /*fe20*/  LOP3.LUT R11, R11, 0xffff0000, RZ, 0xc0, !PT ;  /* 0xffff00000b0b7812 */ /* 0x000fe200078ec0ff */
[----:B------:R-:W-:Y:S01]  /*fe30*/  FFMA.FTZ R45, R53, R45, R6 ;  /* 0x0000002d352d7223 */ /* 0x000fe20000010006 */
[----:B------:R-:W-:Y:S01]  /*fe40*/  LOP3.LUT R39, R34, 0xffff0000, RZ, 0xc0, !PT ;  /* 0xffff000022277812 */ /* 0x000fe200078ec0ff */
[----:B------:R-:W-:Y:S01]  /*fe50*/  FMUL.FTZ R4, R49, R9 ;  /* 0x0000000931047220 */ /* 0x000fe20000410000 */
[----:B------:R-:W-:-:S02]  /*fe60*/  LOP3.LUT R55, R40, 0xffff0000, RZ, 0xc0, !PT ;  /* 0xffff000028377812 */ /* 0x000fc400078ec0ff */
[----:B------:R-:W-:Y:S01]  /*fe70*/  LOP3.LUT R47, R36, 0xffff0000, RZ, 0xc0, !PT ;  /* 0xffff0000242f7812 */ /* 0x000fe200078ec0ff */
[C---:B------:R-:W-:Y:S01]  /*fe80*/  FMUL.FTZ R6, R39.reuse, R9 ;  /* 0x0000000927067220 */ /* 0x040fe20000410000 */
[----:B------:R-:W-:Y:S01]  /*fe90*/  FFMA.FTZ R9, R39, R5, -R4 ;  /* 0x0000000527097223 */ /* 0x000fe20000010804 */
[----:B------:R-:W-:Y:S01]  /*fea0*/  FMUL.FTZ R34, R55, R11 ;  /* 0x0000000b37227220 */ /* 0x000fe20000410000 */
[----:B------:R-:W-:Y:S01]  /*feb0*/  F2FP.BF16.F32.PACK_AB R4, R8, R51 ;  /* 0x000000330804723e */ /* 0x000fe200000010ff */
[----:B------:R-:W-:Y:S01]  /*fec0*/  FMUL.FTZ R36, R47, R11 ;  /* 0x0000000b2f247220 */ /* 0x000fe20000410000 */
[----:B------:R-:W-:Y:S01]  /*fed0*/  FFMA.FTZ R11, R49, R5, R6 ;  /* 0x00000005310b7223 */ /* 0x000fe20000010006 */
[-C--:B------:R-:W-:Y:S01]  /*fee0*/  FFMA.FTZ R34, R47, R7.reuse, -R34 ;  /* 0x000000072f227223 */ /* 0x080fe20000010822 */
        /* <DEDUP_REMOVED lines=8> */
[----:B------:R-:W-:-:S05]  /*ff70*/  F2FP.BF16.F32.PACK_AB R11, R36, R45 ;  /* 0x0000002d240b723e */ /* 0x000fca00000010ff */
[----:B------:R4:W-:Y:S02]  /*ff80*/  STS.128 [R41+0x15400], R8 ;  /* 0x0154000829007388 */ /* 0x0009e40000000c00 */
.L_x_615:
[----:B------:R-:W-:Y:S05]  /*ff90*/  BSYNC B1 ;  /* 0x0000000000017941 */ /* 0x000fea0003800000 */
.L_x_614:
[----:B------:R-:W-:Y:S04]  /*ffa0*/  BSSY B1, `(.L_x_616) ;  /* 0x0000058000017945 */ /* 0x000fe80003800000 */
[----:B------:R-:W-:Y:S05]  /*ffb0*/  @P1 BRA `(.L_x_617) ;  /* 0x0000000400581947 */ /* 0x000fea0003800000 */
[----:B-1234-:R-:W-:Y:S01]  /*ffc0*/  LEA.HI R4, R3, R229, RZ, 0x1d ;  /* 0x000000e503047211 */ /* 0x01efe200078fe8ff */
[C---:B------:R-:W-:Y:S01]  /*ffd0*/  IMAD.U32 R44, R29.reuse, 0x10000, RZ ;  /* 0x000100001d2c7824 */ /* 0x040fe200078e00ff */
[----:B------:R-:W-:Y:S01]  /*ffe0*/  LOP3.LUT R46, R29, 0xffff0000, RZ, 0xc0, !PT ;  /* 0xffff00001d2e7812 */ /* 0x000fe200078ec0ff */
[----:B------:R-:W-:Y:S01]  /*fff0*/  IMAD.U32 R42, R25, 0x10000, RZ ;  /* 0x00010000192a7824 */ /* 0x000fe200078e00ff */
[----:B------:R-:W-:Y:S01]  /*10000*/  SHF.R.S32.HI R7, RZ, 0x1f, R4 ;  /* 0x0000001fff077819 */ /* 0x000fe20000011404 */
[----:B0-----:R-:W-:Y:S01]  /*10010*/  IMAD.SHL.U32 R5, R4, 0x8, RZ ;  /* 0x0000000804057824 */ /* 0x001fe200078e00ff */
[----:B------:R-:W-:Y:S01]  /*10020*/  SHF.L.U32 R48, R31, 0x10, RZ ;  /* 0x000000101f307819 */ /* 0x000fe200000006ff */
[----:B------:R-:W-:Y:S01]  /*10030*/  IMAD.U32 R49, R30, 0x10000, RZ ;  /* 0x000100001e317824 */ /* 0x000fe200078e00ff */
[----:B------:R-:W-:Y:S01]  /*10040*/  LEA.HI R7, R7, R4, RZ, 0x3 ;  /* 0x0000000407077211 */ /* 0x000fe200078f18ff */
[----:B------:R-:W-:Y:S01]  /*10050*/  IMAD.U32 R47, R26, 0x10000, RZ ;  /* 0x000100001a2f7824 */ /* 0x000fe200078e00ff */
        /* <DEDUP_REMOVED lines=76> */
.L_x_617:
[----:B------:R-:W-:Y:S05]  /*10520*/  BSYNC B1 ;  /* 0x0000000000017941 */ /* 0x000fea0003800000 */
.L_x_616:
[----:B------:R-:W-:Y:S05]  /*10530*/  @P2 BRA `(.L_x_589) ;  /* 0x0000000400582947 */ /* 0x000fea0003800000 */
[----:B------:R-:W-:Y:S01]  /*10540*/  LEA.HI R3, R3, R234, RZ, 0x1d ;  /* 0x000000ea03037211 */ /* 0x000fe200078fe8ff */
[C---:B------:R-:W-:Y:S01]  /*10550*/  IMAD.U32 R35, R15.reuse, 0x10000, RZ ;  /* 0x000100000f237824 */ /* 0x040fe200078e00ff */
[----:B------:R-:W-:Y:S01]  /*10560*/  LOP3.LUT R40, R15, 0xffff0000, RZ, 0xc0, !PT ;  /* 0xffff00000f287812 */ /* 0x000fe200078ec0ff */
[C---:B0-----:R-:W-:Y:S01]  /*10570*/  IMAD.U32 R33, R0.reuse, 0x10000, RZ ;  /* 0x0001000000217824 */ /* 0x041fe200078e00ff */
[----:B-1234-:R-:W-:Y:S01]  /*10580*/  SHF.R.S32.HI R4, RZ, 0x1f, R3 ;  /* 0x0000001fff047819 */ /* 0x01efe20000011403 */
[----:B------:R-:W-:Y:S01]  /*10590*/  IMAD.SHL.U32 R5, R3, 0x8, RZ ;  /* 0x0000000803057824 */ /* 0x000fe200078e00ff */
[----:B------:R-:W-:Y:S01]  /*105a0*/  LOP3.LUT R0, R0, 0xffff0000, RZ, 0xc0, !PT ;  /* 0xffff000000007812 */ /* 0x000fe200078ec0ff */
[----:B------:R-:W-:Y:S01]  /*105b0*/  IMAD.U32 R42, R20, 0x10000, RZ ;  /* 0x00010000142a7824 */ /* 0x000fe200078e00ff */
[----:B------:R-:W-:Y:S01]  /*105c0*/  LEA.HI R3, R4, R3, RZ, 0x3 ;  /* 0x0000000304037211 */ /* 0x000fe200078f18ff */
[----:B------:R-:W-:Y:S01]  /*105d0*/  IMAD.U32 R38, R12, 0x10000, RZ ;  /* 0x000100000c267824 */ /* 0x000fe200078e00ff */
[----:B------:R-:W-:Y:S01]  /*105e0*/  LOP3.LUT R4, R208, 0x38, R5, 0xf8, !PT ;  /* 0x00000038d0047812 */ /* 0x000fe200078ef805 */
[----:B------:R-:W-:Y:S01]  /*105f0*/  IMAD.U32 R37, R21, 0x10000, RZ ;  /* 0x0001000015257824 */ /* 0x000fe200078e00ff */
[----:B------:R-:W-:Y:S01]  /*10600*/  LOP3.LUT R39, R20, 0xffff0000, RZ, 0xc0, !PT ;  /* 0xffff000014277812 */ /* 0x000fe200078ec0ff */
[----:B------:R-:W-:Y:S01]  /*10610*/  IMAD.SHL.U32 R3, R3, 0x400, RZ ;  /* 0x0000040003037824 */ /* 0x000fe200078e00ff */
[----:B------:R-:W-:-:S02]  /*10620*/  LOP3.LUT R4, R4, R237, RZ, 0x3c, !PT ;  /* 0x000000ed04047212 */ /* 0x000fc400078e3cff */
[----:B------:R-:W-:Y:S02]  /*10630*/  LOP3.LUT R41, R24, 0xffff0000, RZ, 0xc0, !PT ;  /* 0xffff000018297812 */ /* 0x000fe400078ec0ff */
        /* <DEDUP_REMOVED lines=18> */
[C---:B------:R-:W-:Y:S01]  /*10760*/  FMUL.FTZ R36, R33.reuse, R29 ;  /* 0x0000001d21247220 */ /* 0x040fe20000410000 */
[----:B------:R-:W-:Y:S01]  /*10770*/  FMUL.FTZ R29, R42, R30 ;  /* 0x0000001e2a1d7220 */ /* 0x000fe20000410000 */
[----:B------:R-:W-:Y:S01]  /*10780*/  FMUL.FTZ R15, R40, R8 ;  /* 0x00000008280f7220 */ /* 0x000fe20000410000 */
[-C--:B------:R-:W-:Y:S01]  /*10790*/  FFMA.FTZ R34, R33, R25.reuse, -R34 ;  /* 0x0000001921227223 */ /* 0x080fe20000010822 */
[----:B------:R-:W-:Y:S01]  /*107a0*/  FMUL.FTZ R33, R38, R30 ;  /* 0x0000001e26217220 */ /* 0x000fe20000410000 */
[----:B------:R-:W-:Y:S01]  /*107b0*/  FFMA.FTZ R36, R35, R25, R36 ;  /* 0x0000001923247223 */ /* 0x000fe20000010024 */
[----:B------:R-:W-:Y:S01]  /*107c0*/  FMUL.FTZ R25, R0, R8 ;  /* 0x0000000800197220 */ /* 0x000fe20000410000 */
[----:B------:R-:W-:-:S02]  /*107d0*/  IMAD.U32 R31, R10, 0x10000, RZ ;  /* 0x000100000a1f7824 */ /* 0x000fc400078e00ff */
[-C--:B------:R-:W-:Y:S01]  /*107e0*/  FFMA.FTZ R29, R38, R26.reuse, -R29 ;  /* 0x0000001a261d7223 */ /* 0x080fe2000001081d */
[C---:B------:R-:W-:Y:S02]  /*107f0*/  IMAD.U32 R35, R13.reuse, 0x10000, RZ ;  /* 0x000100000d237824 */ /* 0x040fe400078e00ff */
[----:B------:R-:W-:Y:S01]  /*10800*/  FFMA.FTZ R33, R42, R26, R33 ;  /* 0x0000001a2a217223 */ /* 0x000fe20000010021 */
[----:B------:R-:W-:Y:S01]  /*10810*/  LOP3.LUT R10, R10, 0xffff0000, RZ, 0xc0, !PT ;  /* 0xffff00000a0a7812 */ /* 0x000fe200078ec0ff */
[-C--:B------:R-:W-:Y:S01]  /*10820*/  FFMA.FTZ R15, R0, R4.reuse, -R15 ;  /* 0x00000004000f7223 */ /* 0x080fe2000001080f */
[----:B------:R-:W-:Y:S01]  /*10830*/  LOP3.LUT R26, R13, 0xffff0000, RZ, 0xc0, !PT ;  /* 0xffff00000d1a7812 */ /* 0x000fe200078ec0ff */
[----:B------:R-:W-:Y:S01]  /*10840*/  FFMA.FTZ R25, R40, R4, R25 ;  /* 0x0000000428197223 */ /* 0x000fe20000010019 */
[----:B------:R-:W-:Y:S01]  /*10850*/  LOP3.LUT R30, R21, 0xffff0000, RZ, 0xc0, !PT ;  /* 0xffff0000151e7812 */ /* 0x000fe200078ec0ff */
[-C--:B------:R-:W-:Y:S01]  /*10860*/  FMUL.FTZ R0, R37, R31.reuse ;  /* 0x0000001f25007220 */ /* 0x080fe20000410000 */
[----:B------:R-:W-:Y:S01]  /*10870*/  FMUL.FTZ R4, R35, R31 ;  /* 0x0000001f23047220 */ /* 0x000fe20000410000 */
[----:B------:R-:W-:-:S02]  /*10880*/  IMAD.U32 R32, R11, 0x10000, RZ ;  /* 0x000100000b207824 */ /* 0x000fc400078e00ff */
[-C--:B------:R-:W-:Y:S01]  /*10890*/  FMUL.FTZ R21, R26, R10.reuse ;  /* 0x0000000a1a157220 */ /* 0x080fe20000410000 */
[----:B------:R-:W-:Y:S02]  /*108a0*/  IMAD.U32 R38, R24, 0x10000, RZ ;  /* 0x0001000018267824 */ /* 0x000fe400078e00ff */
[----:B------:R-:W-:Y:S01]  /*108b0*/  FMUL.FTZ R13, R30, R10 ;  /* 0x0000000a1e0d7220 */ /* 0x000fe20000410000 */
[-C--:B------:R-:W-:Y:S01]  /*108c0*/  FFMA.FTZ R8, R35, R27.reuse, -R0 ;  /* 0x0000001b23087223 */ /* 0x080fe20000010800 */
[----:B------:R-:W-:Y:S01]  /*108d0*/  FFMA.FTZ R10, R37, R27, R4 ;  /* 0x0000001b250a7223 */ /* 0x000fe20000010004 */
[----:B------:R-:W-:Y:S01]  /*108e0*/  LOP3.LUT R11, R11, 0xffff0000, RZ, 0xc0, !PT ;  /* 0xffff00000b0b7812 */ /* 0x000fe200078ec0ff */
[----:B------:R-:W-:Y:S02]  /*108f0*/  IMAD.U32 R0, R14, 0x10000, RZ ;  /* 0x000100000e007824 */ /* 0x000fe400078e00ff */
[----:B------:R-:W-:Y:S01]  /*10900*/  FMUL.FTZ R27, R38, R32 ;  /* 0x00000020261b7220 */ /* 0x000fe20000410000 */
[----:B------:R-:W-:Y:S01]  /*10910*/  LOP3.LUT R35, R12, 0xffff0000, RZ, 0xc0, !PT ;  /* 0xffff00000c237812 */ /* 0x000fe200078ec0ff */
[-C--:B------:R-:W-:Y:S01]  /*10920*/  FFMA.FTZ R13, R26, R6.reuse, -R13 ;  /* 0x000000061a0d7223 */ /* 0x080fe2000001080d */
[----:B------:R-:W-:Y:S01]  /*10930*/  LOP3.LUT R37, R14, 0xffff0000, RZ, 0xc0, !PT ;  /* 0xffff00000e257812 */ /* 0x000fe200078ec0ff */
[----:B------:R-:W-:Y:S01]  /*10940*/  FFMA.FTZ R21, R30, R6, R21 ;  /* 0x000000061e157223 */ /* 0x000fe20000010015 */
[C---:B------:R-:W-:Y:S01]  /*10950*/  FMUL.FTZ R31, R0.reuse, R32 ;  /* 0x00000020001f7220 */ /* 0x040fe20000410000 */
[-C--:B------:R-:W-:Y:S01]  /*10960*/  FFMA.FTZ R27, R0, R28.reuse, -R27 ;  /* 0x0000001c001b7223 */ /* 0x080fe2000001081b */
        /* <DEDUP_REMOVED lines=11> */
[----:B------:R-:W-:Y:S02]  /*10a20*/  F2FP.BF16.F32.PACK_AB R5, R0, R29 ;  /* 0x0000001d0005723e */ /* 0x000fe400000010ff */
[----:B------:R-:W-:Y:S02]  /*10a30*/  F2FP.BF16.F32.PACK_AB R7, R14, R27 ;  /* 0x0000001b0e07723e */ /* 0x000fe400000010ff */
[----:B------:R-:W-:Y:S02]  /*10a40*/  F2FP.BF16.F32.PACK_AB R10, R21, R10 ;  /* 0x0000000a150a723e */ /* 0x000fe400000010ff */
[----:B------:R-:W-:Y:S01]  /*10a50*/  F2FP.BF16.F32.PACK_AB R8, R25, R36 ;  /* 0x000000241908723e */ /* 0x000fe200000010ff */
[----:B------:R0:W-:Y:S01]  /*10a60*/  STS.128 [R231], R4 ;  /* 0x00000004e7007388 */ /* 0x0001e20000000c00 */
[----:B------:R-:W-:-:S02]  /*10a70*/  F2FP.BF16.F32.PACK_AB R9, R12, R33 ;  /* 0x000000210c09723e */ /* 0x000fc400000010ff */
[----:B------:R-:W-:-:S05]  /*10a80*/  F2FP.BF16.F32.PACK_AB R11, R20, R31 ;  /* 0x0000001f140b723e */ /* 0x000fca00000010ff */
[----:B------:R0:W-:Y:S02]  /*10a90*/  STS.128 [R3+0x15400], R8 ;  /* 0x0154000803007388 */ /* 0x0001e40000000c00 */
.L_x_589:
[----:B------:R-:W-:Y:S05]  /*10aa0*/  BSYNC B0 ;  /* 0x0000000000007941 */ /* 0x000fea0003800000 */
.L_x_567:
[----:B------:R-:W-:Y:S01]  /*10ab0*/  @!PT LDS RZ, [RZ] ;  /* 0x00000000fffff984 */ /* 0x000fe20000000800 */
[----:B------:R-:W-:Y:S01]  /*10ac0*/  @!PT LDS RZ, [RZ] ;  /* 0x00000000fffff984 */ /* 0x000fe20000000800 */
[----:B------:R-:W-:Y:S01]  /*10ad0*/  @!PT LDS RZ, [RZ] ;  /* 0x00000000fffff984 */ /* 0x000fe20000000800 */
[----:B------:R-:W-:Y:S01]  /*10ae0*/  @!PT LDS RZ, [RZ] ;  /* 0x00000000fffff984 */ /* 0x000fe20000000800 */
[----:B------:R5:W-:Y:S06]  /*10af0*/  MEMBAR.ALL.CTA ;  /* 0x0000000000007992 */ /* 0x000bec0000008000 */
[----:B-----5:R-:W5:Y:S01]  /*10b00*/  FENCE.VIEW.ASYNC.S ;  /* 0x00000000000073c6 */ /* 0x020f620000000000 */
[----:B------:R-:W-:Y:S05]  /*10b10*/  WARPSYNC.ALL ;  /* 0x0000000000007948 */ /* 0x000fea0003800000 */
[----:B-----5:R-:W-:Y:S06]  /*10b20*/  BAR.SYNC.DEFER_BLOCKING 0xd, 0x100 ;  /* 0x0344000000007b1d */ /* 0x020fec0000010000 */
.L_x_565:
[----:B01-3--:R-:W3:Y:S02]  /*10b30*/  LDL R0, [R1+0x1c] ;  /* 0x00001c0001007983 */ /* 0x00bee40000100800 */
[----:B---3--:R-:W-:-:S13]  /*10b40*/  R2UR UR4, R0 ;  /* 0x00000000000472ca */ /* 0x008fda00000e0000 */
[----:B------:R-:W-:-:S05]  /*10b50*/  IMAD.U32 R0, RZ, RZ, UR4 ;  /* 0x00000004ff007e24 */ /* 0x000fca000f8e00ff */
[----:B------:R-:W-:-:S13]  /*10b60*/  ISETP.NE.AND P0, PT, R0, 0x3, PT ;  /* 0x000000030000780c */ /* 0x000fda0003f05270 */
[----:B------:R-:W-:Y:S05]  /*10b70*/  @!P0 BRA `(.L_x_618) ;  /* 0x0000000000048947 */ /* 0x000fea0003800000 */
[----:B------:R-:W-:Y:S01]  /*10b80*/  BPT.TRAP 0x1 ;  /* 0x000000040000795c */ /* 0x000fe20000300000 */
.L_x_618:
[----:B------:R-:W-:Y:S01]  /*10b90*/  IMAD R3, R212, 0x8, R18 ;  /* 0x00000008d4037824 */ /* 0x000fe200078e0212 */
[----:B------:R-:W-:-:S04]  /*10ba0*/  SHF.L.U32 R0, R214, 0x1f, RZ ;  /* 0x0000001fd6007819 */ /* 0x000fc800000006ff */
[----:B------:R0:W1:Y:S01]  /*10bb0*/  SYNCS.PHASECHK.TRANS64.TRYWAIT P2, [R3+URZ+0x36830], R0 ;  /* 0x03683000030075a7 */ /* 0x000062000804017f */
[----:B------:R-:W-:Y:S05]  /*10bc0*/  @!P0 BRA `(.L_x_619) ;  /* 0x0000000000048947 */ /* 0x000fea0003800000 */
[----:B------:R-:W-:Y:S01]  /*10bd0*/  BPT.TRAP 0x1 ;  /* 0x000000040000795c */ /* 0x000fe20000300000 */
.L_x_619:
[----:B--2-4-:R-:W2:Y:S01]  /*10be0*/  S2R R4, SR_TID.X ;  /* 0x0000000000047919 */ /* 0x014ea20000002100 */
[----:B------:R-:W-:Y:S01]  /*10bf0*/  IMAD.MOV.U32 R119, RZ, RZ, RZ ;  /* 0x000000ffff777224 */ /* 0x000fe200078e00ff */
[----:B--2---:R-:W-:-:S04]  /*10c00*/  LOP3.LUT R4, R4, 0x7f, RZ, 0xc0, !PT ;  /* 0x0000007f04047812 */ /* 0x004fc800078ec0ff */
[----:B------:R-:W-:Y:S01]  /*10c10*/  ISETP.NE.AND P1, PT, R4, RZ, PT ;  /* 0x000000ff0400720c */ /* 0x000fe20003f25270 */
[----:B-1----:R-:W-:-:S12]  /*10c20*/  @P2 BRA `(.L_x_620) ;  /* 0x0000000000082947 */ /* 0x002fd80003800000 */
[----:B------:R-:W1:Y:S02]  /*10c30*/  SYNCS.PHASECHK.TRANS64.TRYWAIT P2, [R3+URZ+0x36830], R0 ;  /* 0x03683000030075a7 */ /* 0x000e64000804017f */
[----:B-1----:R-:W-:Y:S05]  /*10c40*/  @!P2 BRA `(.L_x_621) ;  /* 0x0000013800a4a947 */ /* 0x002fea0003800000 */
.L_x_620:
[----:B------:R-:W-:Y:S05]  /*10c50*/  WARPSYNC.ALL ;  /* 0x0000000000007948 */ /* 0x000fea0003800000 */
[----:B01----:R-:W-:Y:S01]  /*10c60*/  VIADD R0, R18, 0x21400 ;  /* 0x0002140012007836 */ /* 0x003fe20000000000 */
[----:B------:R-:W-:Y:S01]  /*10c70*/  R2UR UR20, R2 ;  /* 0x00000000021472ca */ /* 0x000fe200000e0000 */
[----:B------:R-:W-:Y:S01]  /*10c80*/  IMAD.MOV.U32 R5, RZ, RZ, 0x40000040 ;  /* 0x40000040ff057424 */ /* 0x000fe200078e00ff */
[----:B------:R-:W-:Y:S01]  /*10c90*/  WARPGROUP.ARRIVE ;  /* 0x00000000000079c5 */ /* 0x000fe20000000000 */
[----:B------:R-:W-:Y:S01]  /*10ca0*/  UMOV UR5, 0x40000040 ;  /* 0x4000004000057882 */ /* 0x000fe20000000000 */
[----:B------:R-:W-:Y:S01]  /*10cb0*/  SHF.R.U32.HI R0, RZ, 0x4, R0 ;  /* 0x00000004ff007819 */ /* 0x000fe20000011600 */
[----:B------:R-:W-:Y:S01]  /*10cc0*/  IMAD.MOV.U32 R7, RZ, RZ, 0x40000040 ;  /* 0x40000040ff077424 */ /* 0x000fe200078e00ff */
[----:B------:R-:W-:Y:S01]  /*10cd0*/  R2UR UR7, R5 ;  /* 0x00000000050772ca */ /* 0x000fe200000e0000 */
[----:B------:R-:W-:Y:S01]  /*10ce0*/  UMOV UR23, UR5 ;  /* 0x0000000500177c82 */ /* 0x000fe20008000000 */
[----:B------:R-:W-:Y:S01]  /*10cf0*/  LOP3.LUT R0, R0, 0x3fff, RZ, 0xc0, !PT ;  /* 0x00003fff00007812 */ /* 0x000fe200078ec0ff */
[----:B------:R-:W-:Y:S01]  /*10d00*/  IMAD.U32 R21, RZ, RZ, UR5 ;  /* 0x00000005ff157e24 */ /* 0x000fe2000f8e00ff */
[----:B------:R-:W-:Y:S01]  /*10d10*/  UMOV UR9, UR23 ;  /* 0x0000001700097c82 */ /* 0x000fe20008000000 */
[----:B------:R-:W-:Y:S01]  /*10d20*/  IMAD.MOV.U32 R9, RZ, RZ, 0x40000040 ;  /* 0x40000040ff097424 */ /* 0x000fe200078e00ff */
[----:B------:R-:W-:Y:S01]  /*10d30*/  LOP3.LUT R216, R0, 0x10000, RZ, 0xfc, !PT ;  /* 0x0001000000d87812 */ /* 0x000fe200078efcff */
[----:B------:R-:W-:Y:S01]  /*10d40*/  ULOP3.LUT UR20, UR20, 0x10000, URZ, 0xfc, !UPT ;  /* 0x0001000014147892 */ /* 0x000fe2000f8efc3f */
[----:B------:R-:W-:Y:S01]  /*10d50*/  IMAD.MOV.U32 R15, RZ, RZ, 0x40000040 ;  /* 0x40000040ff0f7424 */ /* 0x000fe200078e00ff */
[----:B------:R-:W-:Y:S01]  /*10d60*/  UMOV UR13, UR23 ;  /* 0x00000017000d7c82 */ /* 0x000fe20008000000 */
[----:B------:R-:W-:Y:S01]  /*10d70*/  R2UR UR15, R9 ;  /* 0x00000000090f72ca */ /* 0x000fe200000e0000 */
[----:B------:R-:W-:Y:S01]  /*10d80*/  IMAD R4, R212, 0xa80, R216 ;  /* 0x00000a80d4047824 */ /* 0x000fe200078e02d8 */
[----:B------:R-:W-:Y:S01]  /*10d90*/  UMOV UR17, UR23 ;  /* 0x0000001700117c82 */ /* 0x000fe20008000000 */
[----:B------:R-:W-:Y:S01]  /*10da0*/  IMAD.MOV.U32 R9, RZ, RZ, 0x40000040 ;  /* 0x40000040ff097424 */ /* 0x000fe200078e00ff */
[----:B------:R-:W-:Y:S01]  /*10db0*/  UMOV UR4, UR20 ;  /* 0x0000001400047c82 */ /* 0x000fe20008000000 */
[C---:B------:R-:W-:Y:S01]  /*10dc0*/  VIADD R6, R4.reuse, 0x80 ;  /* 0x0000008004067836 */ /* 0x040fe20000000000 */
[C---:B------:R-:W-:Y:S01]  /*10dd0*/  R2UR UR6, R4.reuse ;  /* 0x00000000040672ca */ /* 0x040fe200000e0000 */
[----:B------:R-:W-:Y:S01]  /*10de0*/  UMOV UR22, UR4 ;  /* 0x0000000400167c82 */ /* 0x000fe20008000000 */
[----:B------:R-:W-:Y:S01]  /*10df0*/  IMAD.U32 R20, RZ, RZ, UR4 ;  /* 0x00000004ff147e24 */ /* 0x000fe2000f8e00ff */
[----:B------:R-:W-:Y:S01]  /*10e00*/  UMOV UR8, UR22 ;  /* 0x0000001600087c82 */ /* 0x000fe20008000000 */
[C---:B------:R-:W-:Y:S01]  /*10e10*/  VIADD R8, R4.reuse, 0x180 ;  /* 0x0000018004087836 */ /* 0x040fe20000000000 */
[----:B------:R-:W-:Y:S01]  /*10e20*/  UMOV UR12, UR22 ;  /* 0x00000016000c7c82 */ /* 0x000fe20008000000 */
[----:B------:R-:W-:Y:S01]  /*10e30*/  UMOV UR16, UR22 ;  /* 0x0000001600107c82 */ /* 0x000fe20008000000 */
[----:B------:R-:W-:Y:S01]  /*10e40*/  VIADD R14, R4, 0x280 ;  /* 0x00000280040e7836 */ /* 0x000fe20000000000 */
[----:B------:R-:W-:Y:S01]  /*10e50*/  R2UR UR27, R9 ;  /* 0x00000000091b72ca */ /* 0x000fe200000e0000 */
[----:B------:R-:W-:Y:S01]  /*10e60*/  UMOV UR25, 0x40000040 ;  /* 0x4000004000197882 */ /* 0x000fe20000000000 */
[----:B------:R-:W-:Y:S01]  /*10e70*/  R2UR UR14, R8 ;  /* 0x00000000080e72ca */ /* 0x000fe200000e0000 */
[----:B------:R-:W-:Y:S01]  /*10e80*/  VIADD R8, R4, 0x2 ;  /* 0x0000000204087836 */ /* 0x000fe20000000000 */
[----:B------:R0:W-:Y:S01]  /*10e90*/  STL.64 [R1+0x8], R20 ;  /* 0x0000081401007387 */ /* 0x0001e20000100a00 */
[----:B------:R-:W-:Y:S01]  /*10ea0*/  HGMMA.64x16x16.F32.BF16 R72, gdesc[UR4], RZ, !UPT, gsb0 ;  /* 0x00200000044879f0 */ /* 0x000fe2000c0018ff */
[----:B------:R-:W-:Y:S01]  /*10eb0*/  R2UR UR6, R6 ;  /* 0x00000000060672ca */ /* 0x000fe200000e0000 */
[----:B------:R-:W-:Y:S01]  /*10ec0*/  UMOV UR4, UR22 ;  /* 0x0000001600047c82 */ /* 0x000fe20008000000 */
[----:B------:R-:W-:Y:S01]  /*10ed0*/  R2UR UR7, R7 ;  /* 0x00000000070772ca */ /* 0x000fe200000e0000 */
[----:B------:R-:W-:Y:S01]  /*10ee0*/  UMOV UR5, UR23 ;  /* 0x0000001700057c82 */ /* 0x000fe20008000000 */
[----:B------:R-:W-:Y:S01]  /*10ef0*/  VIADD R6, R4, 0x100 ;  /* 0x0000010004067836 */ /* 0x000fe20000000000 */
[----:B------:R-:W-:Y:S01]  /*10f00*/  R2UR UR26, R8 ;  /* 0x00000000081a72ca */ /* 0x000fe200000e0000 */
[----:B------:R-:W-:Y:S01]  /*10f10*/  IMAD.MOV.U32 R7, RZ, RZ, 0x40000040 ;  /* 0x40000040ff077424 */ /* 0x000fe200078e00ff */
[----:B------:R-:W-:Y:S01]  /*10f20*/  P2R R10, PR, RZ, 0x2 ;  /* 0x00000002ff0a7803 */ /* 0x000fe20000000000 */
[----:B------:R-:W-:Y:S01]  /*10f30*/  VIADD R8, R4, 0x182 ;  /* 0x0000018204087836 */ /* 0x000fe20000000000 */
[----:B------:R-:W-:Y:S01]  /*10f40*/  R2UR UR10, R6 ;  /* 0x00000000060a72ca */ /* 0x000fe200000e0000 */
[----:B------:R-:W-:Y:S01]  /*10f50*/  VIADD R6, R4, 0x200 ;  /* 0x0000020004067836 */ /* 0x000fe20000000000 */
[----:B------:R-:W-:Y:S01]  /*10f60*/  R2UR UR11, R7 ;  /* 0x00000000070b72ca */ /* 0x000fe200000e0000 */
[----:B------:R-:W-:Y:S01]  /*10f70*/  IMAD.MOV.U32 R7, RZ, RZ, 0x40000040 ;  /* 0x40000040ff077424 */ /* 0x000fe200078e00ff */
[----:B------:R-:W-:Y:S01]  /*10f80*/  P2R R12, PR, RZ, 0x1 ;  /* 0x00000001ff0c7803 */ /* 0x000fe20000000000 */
[----:B------:R-:W-:Y:S01]  /*10f90*/  IMAD.MOV.U32 R9, RZ, RZ, 0x40000040 ;  /* 0x40000040ff097424 */ /* 0x000fe200078e00ff */
[----:B------:R-:W-:Y:S01]  /*10fa0*/  R2UR UR18, R6 ;  /* 0x00000000061272ca */ /* 0x000fe200000e0000 */
[----:B------:R-:W-:Y:S01]  /*10fb0*/  VIADD R6, R4, 0x300 ;  /* 0x0000030004067836 */ /* 0x000fe20000000000 */
[----:B------:R-:W-:Y:S01]  /*10fc0*/  R2UR UR19, R7 ;  /* 0x00000000071372ca */ /* 0x000fe200000e0000 */
[----:B------:R-:W-:-:S02]  /*10fd0*/  IMAD.MOV.U32 R7, RZ, RZ, 0x40000040 ;  /* 0x40000040ff077424 */ /* 0x000fc400078e00ff */
[----:B0-----:R-:W-:Y:S01]  /*10fe0*/  IMAD.U32 R21, RZ, RZ, UR25 ;  /* 0x00000019ff157e24 */ /* 0x001fe2000f8e00ff */
[----:B------:R-:W-:Y:S02]  /*10ff0*/  WARPGROUP.DEPBAR.LE gsb0, 0x0 ;  /* 0x00008000000079c5 */ /* 0x000fe40000010000 */
[----:B------:R-:W-:-:S06]  /*11000*/  WARPGROUP.ARRIVE ;  /* 0x00000000000079c5 */ /* 0x000fcc0000000000 */
[----:B------:R-:W-:Y:S01]  /*11010*/  HGMMA.64x16x16.F32.BF16 R64, gdesc[UR4], RZ, !UPT, gsb0 ;  /* 0x00200000044079f0 */ /* 0x000fe2000c0018ff */
[----:B------:R-:W-:Y:S01]  /*11020*/  R2UR UR6, R14 ;  /* 0x000000000e0672ca */ /* 0x000fe200000e0000 */
[----:B------:R-:W-:Y:S01]  /*11030*/  UMOV UR4, UR22 ;  /* 0x0000001600047c82 */ /* 0x000fe20008000000 */
[----:B------:R-:W-:Y:S01]  /*11040*/  R2UR UR7, R15 ;  /* 0x000000000f0772ca */ /* 0x000fe200000e0000 */
[----:B------:R-:W-:Y:S01]  /*11050*/  UMOV UR5, UR23 ;  /* 0x0000001700057c82 */ /* 0x000fe20008000000 */
[----:B------:R-:W-:Y:S02]  /*11060*/  VIADD R14, R4, 0x282 ;  /* 0x00000282040e7836 */ /* 0x000fe40000000000 */
[----:B------:R-:W-:Y:S01]  /*11070*/  IMAD.MOV.U32 R15, RZ, RZ, 0x40000040 ;  /* 0x40000040ff0f7424 */ /* 0x000fe200078e00ff */
[----:B------:R-:W-:Y:S02]  /*11080*/  WARPGROUP.DEPBAR.LE gsb0, 0x0 ;  /* 0x00008000000079c5 */ /* 0x000fe40000010000 */
[----:B------:R-:W-:-:S06]  /*11090*/  WARPGROUP.ARRIVE ;  /* 0x00000000000079c5 */ /* 0x000fcc0000000000 */
[----:B------:R-:W-:Y:S01]  /*110a0*/  HGMMA.64x16x16.F32.BF16 R56, gdesc[UR8], RZ, !UPT, gsb0 ;  /* 0x00200000083879f0 */ /* 0x000fe2000c0018ff */
[----:B------:R-:W-:Y:S01]  /*110b0*/  R2UR UR10, R6 ;  /* 0x00000000060a72ca */ /* 0x000fe200000e0000 */
[----:B------:R-:W-:Y:S01]  /*110c0*/  UMOV UR8, UR22 ;  /* 0x0000001600087c82 */ /* 0x000fe20008000000 */
[----:B------:R-:W-:Y:S01]  /*110d0*/  R2UR UR11, R7 ;  /* 0x00000000070b72ca */ /* 0x000fe200000e0000 */
[----:B------:R-:W-:Y:S01]  /*110e0*/  UMOV UR9, UR23 ;  /* 0x0000001700097c82 */ /* 0x000fe20008000000 */
[----:B------:R-:W-:Y:S01]  /*110f0*/  VIADD R6, R4, 0x82 ;  /* 0x0000008204067836 */ /* 0x000fe20000000000 */
[----:B------:R-:W-:Y:S01]  /*11100*/  UMOV UR23, UR25 ;  /* 0x0000001900177c82 */ /* 0x000fe20008000000 */
[----:B------:R-:W-:Y:S01]  /*11110*/  IMAD.MOV.U32 R7, RZ, RZ, 0x40000040 ;  /* 0x40000040ff077424 */ /* 0x000fe200078e00ff */
[----:B------:R-:W-:Y:S02]  /*11120*/  WARPGROUP.DEPBAR.LE gsb0, 0x0 ;  /* 0x00008000000079c5 */ /* 0x000fe40000010000 */
[----:B------:R-:W-:-:S06]  /*11130*/  WARPGROUP.ARRIVE ;  /* 0x00000000000079c5 */ /* 0x000fcc0000000000 */
[----:B------:R-:W-:Y:S01]  /*11140*/  HGMMA.64x16x16.F32.BF16 R48, gdesc[UR12], RZ, !UPT, gsb0 ;  /* 0x002000000c3079f0 */ /* 0x000fe2000c0018ff */
[----:B------:R-:W-:Y:S01]  /*11150*/  UIADD3 UR12, UR20, 0x2, URZ ;  /* 0x00000002140c7890 */ /* 0x000fe2000fffe03f */
[----:B------:R-:W-:-:S06]  /*11160*/  UMOV UR13, UR23 ;  /* 0x00000017000d7c82 */ /* 0x000fcc0008000000 */
[----:B------:R-:W-:Y:S02]  /*11170*/  UMOV UR24, UR12 ;  /* 0x0000000c00187c82 */ /* 0x000fe40008000000 */
[----:B------:R-:W-:Y:S01]  /*11180*/  UMOV UR22, UR24 ;  /* 0x0000001800167c82 */ /* 0x000fe20008000000 */
[----:B------:R-:W-:Y:S01]  /*11190*/  IMAD.U32 R20, RZ, RZ, UR24 ;  /* 0x00000018ff147e24 */ /* 0x000fe2000f8e00ff */
[----:B------:R-:W-:-:S04]  /*111a0*/  UMOV UR12, UR22 ;  /* 0x00000016000c7c82 */ /* 0x000fc80008000000 */
[----:B------:R0:W-:Y:S01]  /*111b0*/  STL.64 [R1+0x48], R20 ;  /* 0x0000481401007387 */ /* 0x0001e20000100a00 */
        /* <DEDUP_REMOVED lines=17> */
[----:B------:R-:W-:-:S03]  /*112d0*/  IMAD.MOV.U32 R7, RZ, RZ, 0x40000040 ;  /* 0x40000040ff077424 */ /* 0x000fc600078e00ff */
[----:B------:R-:W-:Y:S02]  /*112e0*/  R2UR UR14, R6 ;  /* 0x00000000060e72ca */ /* 0x000fe400000e0000 */
[----:B------:R-:W-:Y:S01]  /*112f0*/  R2UR UR15, R7 ;  /* 0x00000000070f72ca */ /* 0x000fe200000e0000 */
[----:B------:R-:W-:Y:S01]  /*11300*/  IMAD.MOV.U32 R7, RZ, RZ, 0x40000040 ;  /* 0x40000040ff077424 */ /* 0x000fe200078e00ff */
[----:B------:R-:W-:Y:S01]  /*11310*/  IADD3 R6, R4, 0x202, RZ ;  /* 0x0000020204067810 */ /* 0x000fe20007ffe0ff */
        /* <DEDUP_REMOVED lines=11> */
[----:B------:R-:W-:Y:S01]  /*113d0*/  HGMMA.64x16x16.F32.BF16 R72, gdesc[UR24], R72, gsb0 ;  /* 0x00200000184879f0 */ /* 0x000fe20008001848 */
[----:B------:R-:W-:Y:S01]  /*113e0*/  R2UR UR26, R8 ;  /* 0x00000000081a72ca */ /* 0x000fe200000e0000 */
[----:B------:R-:W-:Y:S01]  /*113f0*/  UMOV UR25, 0x40000040 ;  /* 0x4000004000197882 */ /* 0x000fe20000000000 */
[----:B------:R-:W-:Y:S01]  /*11400*/  R2UR UR27, R9 ;  /* 0x00000000091b72ca */ /* 0x000fe200000e0000 */
[----:B------:R-:W-:Y:S02]  /*11410*/  VIADD R8, R4, 0x184 ;  /* 0x0000018404087836 */ /* 0x000fe40000000000 */
[----:B------:R-:W-:Y:S02]  /*11420*/  IMAD.MOV.U32 R9, RZ, RZ, 0x40000040 ;  /* 0x40000040ff097424 */ /* 0x000fe400078e00ff */
[----:B0-----:R-:W-:Y:S01]  /*11430*/  IMAD.U32 R21, RZ, RZ, UR25 ;  /* 0x00000019ff157e24 */ /* 0x001fe2000f8e00ff */
[----:B------:R-:W-:Y:S02]  /*11440*/  WARPGROUP.DEPBAR.LE gsb0, 0x0 ;  /* 0x00008000000079c5 */ /* 0x000fe40000010000 */
[----:B------:R-:W-:-:S06]  /*11450*/  WARPGROUP.ARRIVE ;  /* 0x00000000000079c5 */ /* 0x000fcc0000000000 */
[----:B------:R-:W-:Y:S01]  /*11460*/  HGMMA.64x16x16.F32.BF16 R64, gdesc[UR4], R64, gsb0 ;  /* 0x00200000044079f0 */ /* 0x000fe20008001840 */
        /* <DEDUP_REMOVED lines=18> */
[----:B------:R-:W-:Y:S01]  /*11590*/  HGMMA.64x16x16.F32.BF16 R48, gdesc[UR16], R48, gsb0 ;  /* 0x00200000103079f0 */ /* 0x000fe20008001830 */
[----:B------:R-:W-:Y:S01]  /*115a0*/  R2UR UR18, R8 ;  /* 0x00000000081272ca */ /* 0x000fe200000e0000 */
[----:B------:R-:W-:Y:S01]  /*115b0*/  UMOV UR17, UR23 ;  /* 0x0000001700117c82 */ /* 0x000fe20008000000 */
[----:B------:R-:W-:Y:S01]  /*115c0*/  R2UR UR19, R9 ;  /* 0x00000000091372ca */ /* 0x000fe200000e0000 */
[----:B------:R-:W-:Y:S02]  /*115d0*/  VIADD R8, R4, 0x6 ;  /* 0x0000000604087836 */ /* 0x000fe40000000000 */
[----:B------:R-:W-:Y:S01]  /*115e0*/  IMAD.MOV.U32 R9, RZ, RZ, 0x40000040 ;  /* 0x40000040ff097424 */ /* 0x000fe200078e00ff */
[----:B------:R-:W-:Y:S02]  /*115f0*/  WARPGROUP.DEPBAR.LE gsb0, 0x0 ;  /* 0x00008000000079c5 */ /* 0x000fe40000010000 */
[----:B------:R-:W-:-:S06]  /*11600*/  WARPGROUP.ARRIVE ;  /* 0x00000000000079c5 */ /* 0x000fcc0000000000 */
[----:B------:R-:W-:Y:S01]  /*11610*/  HGMMA.64x16x16.F32.BF16 R40, gdesc[UR4], R40, gsb0 ;  /* 0x00200000042879f0 */ /* 0x000fe20008001828 */
[----:B------:R-:W-:Y:S01]  /*11620*/  UIADD3 UR4, UR20, 0x4, URZ ;  /* 0x0000000414047890 */ /* 0x000fe2000fffe03f */
[----:B------:R-:W-:Y:S01]  /*11630*/  R2UR UR6, R6 ;  /* 0x00000000060672ca */ /* 0x000fe200000e0000 */
[----:B------:R-:W-:Y:S01]  /*11640*/  UMOV UR5, UR23 ;  /* 0x0000001700057c82 */ /* 0x000fe20008000000 */
[----:B------:R-:W-:Y:S01]  /*11650*/  R2UR UR7, R7 ;  /* 0x00000000070772ca */ /* 0x000fe200000e0000 */
[----:B------:R-:W-:Y:S02]  /*11660*/  VIADD R6, R4, 0x104 ;  /* 0x0000010404067836 */ /* 0x000fe40000000000 */
[----:B------:R-:W-:Y:S01]  /*11670*/  IMAD.MOV.U32 R7, RZ, RZ, 0x40000040 ;  /* 0x40000040ff077424 */ /* 0x000fe200078e00ff */
[----:B------:R-:W-:Y:S02]  /*11680*/  UMOV UR24, UR4 ;  /* 0x0000000400187c82 */ /* 0x000fe40008000000 */
[----:B------:R-:W-:Y:S01]  /*11690*/  UMOV UR22, UR24 ;  /* 0x0000001800167c82 */ /* 0x000fe20008000000 */
[----:B------:R-:W-:Y:S01]  /*116a0*/  IMAD.U32 R20, RZ, RZ, UR24 ;  /* 0x00000018ff147e24 */ /* 0x000fe2000f8e00ff */
[----:B------:R-:W-:Y:S01]  /*116b0*/  UMOV UR4, UR22 ;  /* 0x0000001600047c82 */ /* 0x000fe20008000000 */
[----:B------:R-:W-:-:S03]  /*116c0*/  UMOV UR16, UR22 ;  /* 0x0000001600107c82 */ /* 0x000fc60008000000 */
[----:B------:R0:W-:Y:S01]  /*116d0*/  STL.64 [R1+0x40], R20 ;  /* 0x0000401401007387 */ /* 0x0001e20000100a00 */
        /* <DEDUP_REMOVED lines=155> */
[----:B------:R-:W-:Y:S01]  /*12090*/  MOV R7, 0x40000040 ;  /* 0x4000004000077802 */ /* 0x000fe20000000f00 */
        /* <DEDUP_REMOVED lines=49> */
[----:B------:R-:W-:Y:S01]  /*123b0*/  UMOV UR16, UR22 ;  /* 0x0000001600107c82 */ /* 0x000fe20008000000 */
[----:B------:R-:W-:Y:S01]  /*123c0*/  UIADD3 UR52, UR20, 0x406, URZ ;  /* 0x0000040614347890 */ /* 0x000fe2000fffe03f */
[----:B------:R-:W-:Y:S01]  /*123d0*/  UMOV UR53, 0x40000040 ;  /* 0x4000004000357882 */ /* 0x000fe20000000000 */
[----:B------:R-:W-:Y:S01]  /*123e0*/  UIADD3 UR48, UR20, 0x800, URZ ;  /* 0x0000080014307890 */ /* 0x000fe2000fffe03f */
[----:B------:R0:W-:Y:S01]  /*123f0*/  STL.64 [R1+0x28], R20 ;  /* 0x0000281401007387 */ /* 0x0001e20000100a00 */
[----:B------:R-:W-:Y:S01]  /*12400*/  UMOV UR49, 0x40000040 ;  /* 0x4000004000317882 */ /* 0x000fe20000000000 */
[----:B------:R-:W-:Y:S01]  /*12410*/  UIADD3 UR44, UR20, 0x802, URZ ;  /* 0x00000802142c7890 */ /* 0x000fe2000fffe03f */
[----:B------:R-:W-:Y:S01]  /*12420*/  UMOV UR45, 0x40000040 ;  /* 0x40000040002d7882 */ /* 0x000fe20000000000 */
[----:B------:R-:W-:Y:S01]  /*12430*/  UIADD3 UR40, UR20, 0x804, URZ ;  /* 0x0000080414287890 */ /* 0x000fe2000fffe03f */
[----:B------:R-:W2:Y:S01]  /*12440*/  LDL R0, [R1+0x58] ;  /* 0x0000580001007983 */ /* 0x000ea20000100800 */
[----:B------:R-:W-:-:S02]  /*12450*/  WARPGROUP.DEPBAR.LE gsb0, 0x0 ;  /* 0x00008000000079c5 */ /* 0x000fc40000010000 */
[----:B------:R-:W-:-:S06]  /*12460*/  WARPGROUP.ARRIVE ;  /* 0x00000000000079c5 */ /* 0x000fcc0000000000 */
[----:B------:R-:W-:Y:S01]  /*12470*/  HGMMA.64x16x16.F32.BF16 R32, gdesc[UR8], R32, gsb0 ;  /* 0x00200000082079f0 */ /* 0x000fe20008001820 */
[----:B------:R-:W-:Y:S01]  /*12480*/  R2UR UR10, R14 ;  /* 0x000000000e0a72ca */ /* 0x000fe200000e0000 */
[----:B------:R-:W-:Y:S01]  /*12490*/  UMOV UR8, UR22 ;  /* 0x0000001600087c82 */ /* 0x000fe20008000000 */
[----:B------:R-:W-:Y:S01]  /*124a0*/  R2UR UR11, R15 ;  /* 0x000000000f0b72ca */ /* 0x000fe200000e0000 */
[----:B------:R-:W-:Y:S01]  /*124b0*/  UMOV UR9, UR23 ;  /* 0x0000001700097c82 */ /* 0x000fe20008000000 */
        /* <DEDUP_REMOVED lines=15> */
[----:B------:R-:W-:Y:S02]  /*125b0*/  WARPGROUP.DEPBAR.LE gsb0, 0x0 ;  /* 0x00008000000079c5 */ /* 0x000fe40000010000 */
[----:B------:R-:W-:Y:S01]  /*125c0*/  WARPGROUP.ARRIVE ;  /* 0x00000000000079c5 */ /* 0x000fe20000000000 */
[C---:B------:R-:W-:Y:S02]  /*125d0*/  VIADD R8, R4.reuse, 0x504 ;  /* 0x0000050404087836 */ /* 0x040fe40000000000 */
[----:B------:R-:W-:Y:S02]  /*125e0*/  VIADD R14, R4, 0x604 ;  /* 0x00000604040e7836 */ /* 0x000fe40000000000 */
[----:B------:R-:W-:Y:S01]  /*125f0*/  IMAD.MOV.U32 R15, RZ, RZ, 0x40000040 ;  /* 0x40000040ff0f7424 */ /* 0x000fe200078e00ff */
[----:B------:R-:W-:Y:S01]  /*12600*/  HGMMA.64x16x16.F32.BF16 R64, gdesc[UR4], R64, gsb0 ;  /* 0x00200000044079f0 */ /* 0x000fe20008001840 */
[----:B------:R-:W-:Y:S01]  /*12610*/  R2UR UR6, R6 ;  /* 0x00000000060672ca */ /* 0x000fe200000e0000 */
[----:B------:R-:W-:Y:S01]  /*12620*/  UMOV UR4, UR22 ;  /* 0x0000001600047c82 */ /* 0x000fe20008000000 */
[----:B------:R-:W-:Y:S01]  /*12630*/  R2UR UR7, R7 ;  /* 0x00000000070772ca */ /* 0x000fe200000e0000 */
[----:B------:R-:W-:Y:S01]  /*12640*/  UMOV UR5, UR23 ;  /* 0x0000001700057c82 */ /* 0x000fe20008000000 */
[----:B------:R-:W-:-:S02]  /*12650*/  VIADD R6, R4, 0x682 ;  /* 0x0000068204067836 */ /* 0x000fc40000000000 */
[----:B------:R-:W-:Y:S01]  /*12660*/  IMAD.MOV.U32 R7, RZ, RZ, 0x40000040 ;  /* 0x40000040ff077424 */ /* 0x000fe200078e00ff */
[----:B------:R-:W-:Y:S01]  /*12670*/  UMOV UR41, 0x40000040 ;  /* 0x4000004000297882 */ /* 0x000fe20000000000 */
[----:B------:R-:W-:Y:S01]  /*12680*/  UIADD3 UR36, UR20, 0x806, URZ ;  /* 0x0000080614247890 */ /* 0x000fe2000fffe03f */
        /* <DEDUP_REMOVED lines=9> */
[----:B------:R-:W-:Y:S02]  /*12720*/  WARPGROUP.DEPBAR.LE gsb0, 0x0 ;  /* 0x00008000000079c5 */ /* 0x000fe40000010000 */
[----:B------:R-:W-:-:S06]  /*12730*/  WARPGROUP.ARRIVE ;  /* 0x00000000000079c5 */ /* 0x000fcc0000000000 */
[----:B------:R-:W-:Y:S03]  /*12740*/  HGMMA.64x16x16.F32.BF16 R48, gdesc[UR16], R48, gsb0 ;  /* 0x00200000103079f0 */ /* 0x000fe60008001830 */
[----:B------:R-:W-:Y:S02]  /*12750*/  WARPGROUP.DEPBAR.LE gsb0, 0x0 ;  /* 0x00008000000079c5 */ /* 0x000fe40000010000 */
[----:B------:R-:W-:-:S06]  /*12760*/  WARPGROUP.ARRIVE ;  /* 0x00000000000079c5 */ /* 0x000fcc0000000000 */
[----:B------:R-:W-:Y:S01]  /*12770*/  HGMMA.64x16x16.F32.BF16 R40, gdesc[UR4], R40, gsb0 ;  /* 0x00200000042879f0 */ /* 0x000fe20008001828 */
[----:B------:R-:W-:-:S07]  /*12780*/  UIADD3 UR4, UR20, 0x404, URZ ;  /* 0x0000040414047890 */ /* 0x000fce000fffe03f */
[----:B------:R-:W-:Y:S01]  /*12790*/  UMOV UR24, UR4 ;  /* 0x0000000400187c82 */ /* 0x000fe20008000000 */
[----:B------:R-:W-:Y:S02]  /*127a0*/  WARPGROUP.DEPBAR.LE gsb0, 0x0 ;  /* 0x00008000000079c5 */ /* 0x000fe40000010000 */
[----:B------:R-:W-:Y:S01]  /*127b0*/  WARPGROUP.ARRIVE ;  /* 0x00000000000079c5 */ /* 0x000fe20000000000 */
[----:B------:R-:W-:Y:S01]  /*127c0*/  IMAD.MOV.U32 R7, RZ, RZ, 0x40000040 ;  /* 0x40000040ff077424 */ /* 0x000fe200078e00ff */
[----:B------:R-:W-:Y:S01]  /*127d0*/  R2UR UR6, R6 ;  /* 0x00000000060672ca */ /* 0x000fe200000e0000 */
[----:B------:R-:W-:Y:S01]  /*127e0*/  UMOV UR22, UR24 ;  /* 0x0000001800167c82 */ /* 0x000fe20008000000 */
[----:B------:R-:W-:Y:S01]  /*127f0*/  UMOV UR23, UR25 ;  /* 0x0000001900177c82 */ /* 0x000fe20008000000 */
[----:B------:R-:W-:Y:S01]  /*12800*/  IMAD.MOV.U32 R9, RZ, RZ, 0x40000040 ;  /* 0x40000040ff097424 */ /* 0x000fe200078e00ff */
[----:B------:R-:W-:Y:S01]  /*12810*/  HGMMA.64x16x16.F32.BF16 R32, gdesc[UR8], R32, gsb0 ;  /* 0x00200000082079f0 */ /* 0x000fe20008001820 */
[----:B------:R-:W-:Y:S01]  /*12820*/  R2UR UR18, R8 ;  /* 0x00000000081272ca */ /* 0x000fe200000e0000 */
[----:B------:R-:W-:Y:S01]  /*12830*/  UMOV UR37, 0x40000040 ;  /* 0x4000004000257882 */ /* 0x000fe20000000000 */
[----:B--2---:R-:W-:-:S02]  /*12840*/  IMAD.IADD R5, R0, 0x1, R150 ;  /* 0x0000000100057824 */ /* 0x004fc400078e0296 */
[----:B------:R-:W-:Y:S01]  /*12850*/  IMAD.U32 R20, RZ, RZ, UR24 ;  /* 0x00000018ff147e24 */ /* 0x000fe2000f8e00ff */
[----:B------:R-:W-:Y:S02]  /*12860*/  WARPGROUP.DEPBAR.LE gsb0, 0x0 ;  /* 0x00008000000079c5 */ /* 0x000fe40000010000 */
[----:B------:R-:W-:-:S06]  /*12870*/  WARPGROUP.ARRIVE ;  /* 0x00000000000079c5 */ /* 0x000fcc0000000000 */
[----:B------:R-:W-:Y:S03]  /*12880*/  HGMMA.64x16x16.F32.BF16 R24, gdesc[UR12], R24, gsb0 ;  /* 0x002000000c1879f0 */ /* 0x000fe60008001818 */
[----:B------:R-:W-:Y:S02]  /*12890*/  WARPGROUP.DEPBAR.LE gsb0, 0x0 ;  /* 0x00008000000079c5 */ /* 0x000fe40000010000 */
[----:B------:R-:W-:-:S06]  /*128a0*/  WARPGROUP.ARRIVE ;  /* 0x00000000000079c5 */ /* 0x000fcc0000000000 */
[----:B------:R-:W-:Y:S01]  /*128b0*/  HGMMA.64x16x16.F32.BF16 R72, gdesc[UR24], R72, gsb0 ;  /* 0x00200000184879f0 */ /* 0x000fe20008001848 */
[----:B------:R-:W-:Y:S01]  /*128c0*/  R2UR UR7, R7 ;  /* 0x00000000070772ca */ /* 0x000fe200000e0000 */
[----:B------:R-:W-:Y:S01]  /*128d0*/  UMOV UR4, UR22 ;  /* 0x0000001600047c82 */ /* 0x000fe20008000000 */
[----:B------:R-:W-:Y:S01]  /*128e0*/  UMOV UR5, UR23 ;  /* 0x0000001700057c82 */ /* 0x000fe20008000000 */
[----:B------:R-:W-:Y:S01]  /*128f0*/  VIADD R6, R4, 0x484 ;  /* 0x0000048404067836 */ /* 0x000fe20000000000 */
[----:B------:R-:W-:Y:S02]  /*12900*/  WARPGROUP.DEPBAR.LE gsb0, 0x0 ;  /* 0x00008000000079c5 */ /* 0x000fe40000010000 */
[----:B------:R-:W-:-:S07]  /*12910*/  WARPGROUP.ARRIVE ;  /* 0x00000000000079c5 */ /* 0x000fce0000000000 */
[----:B------:R-:W-:Y:S01]  /*12920*/  HGMMA.64x16x16.F32.BF16 R64, gdesc[UR4], R64, gsb0 ;  /* 0x00200000044079f0 */ /* 0x000fe20008001840 */
[----:B------:R-:W-:Y:S01]  /*12930*/  IMAD.MOV.U32 R7, RZ, RZ, 0x40000040 ;  /* 0x40000040ff077424 */ /* 0x000fe200078e00ff */
[----:B------:R-:W-:-:S04]  /*12940*/  R2UR UR14, R6 ;  /* 0x00000000060e72ca */ /* 0x000fc800000e0000 */
[----:B------:R-:W-:Y:S01]  /*12950*/  R2UR UR15, R7 ;  /* 0x00000000070f72ca */ /* 0x000fe200000e0000 */
[----:B------:R-:W-:Y:S01]  /*12960*/  UMOV UR12, UR22 ;  /* 0x00000016000c7c82 */ /* 0x000fe20008000000 */
[----:B------:R-:W-:Y:S01]  /*12970*/  UMOV UR13, UR23 ;  /* 0x00000017000d7c82 */ /* 0x000fe20008000000 */
[----:B------:R-:W-:Y:S02]  /*12980*/  WARPGROUP.DEPBAR.LE gsb0, 0x0 ;  /* 0x00008000000079c5 */ /* 0x000fe40000010000 */
[----:B------:R-:W-:-:S08]  /*12990*/  WARPGROUP.ARRIVE ;  /* 0x00000000000079c5 */ /* 0x000fd00000000000 */
        /* <DEDUP_REMOVED lines=16> */
[----:B------:R-:W-:Y:S02]  /*12aa0*/  R2UR UR10, R14 ;  /* 0x000000000e0a72ca */ /* 0x000fe400000e0000 */
[----:B------:R-:W-:Y:S01]  /*12ab0*/  R2UR UR11, R15 ;  /* 0x000000000f0b72ca */ /* 0x000fe200000e0000 */
[----:B------:R-:W-:Y:S01]  /*12ac0*/  UMOV UR8, UR22 ;  /* 0x0000001600087c82 */ /* 0x000fe20008000000 */
[----:B------:R-:W-:Y:S01]  /*12ad0*/  UMOV UR9, UR23 ;  /* 0x0000001700097c82 */ /* 0x000fe20008000000 */
[----:B------:R-:W-:Y:S02]  /*12ae0*/  WARPGROUP.DEPBAR.LE gsb0, 0x0 ;  /* 0x00008000000079c5 */ /* 0x000fe40000010000 */
[----:B------:R-:W-:-:S08]  /*12af0*/  WARPGROUP.ARRIVE ;  /* 0x00000000000079c5 */ /* 0x000fd00000000000 */
[----:B------:R-:W-:Y:S01]  /*12b00*/  HGMMA.64x16x16.F32.BF16 R32, gdesc[UR8], R32, gsb0 ;  /* 0x00200000082079f0 */ /* 0x000fe20008001820 */
[----:B------:R-:W-:Y:S02]  /*12b10*/  VIADD R6, R4, 0x684 ;  /* 0x0000068404067836 */ /* 0x000fe40000000000 */
[----:B------:R-:W-:-:S03]  /*12b20*/  IMAD.MOV.U32 R7, RZ, RZ, 0x40000040 ;  /* 0x40000040ff077424 */ /* 0x000fc600078e00ff */
        /* <DEDUP_REMOVED lines=11> */
[----:B------:R-:W-:Y:S02]  /*12be0*/  WARPGROUP.DEPBAR.LE gsb0, 0x0 ;  /* 0x00008000000079c5 */ /* 0x000fe40000010000 */
[----:B------:R-:W-:-:S10]  /*12bf0*/  WARPGROUP.ARRIVE ;  /* 0x00000000000079c5 */ /* 0x000fd40000000000 */
        /* <DEDUP_REMOVED lines=55> */
[----:B------:R-:W-:Y:S01]  /*12f70*/  VIADD R8, R4, 0x700 ;  /* 0x0000070004087836 */ /* 0x000fe20000000000 */
[----:B------:R-:W-:-:S04]  /*12f80*/  MOV R9, 0x40000040 ;  /* 0x4000004000097802 */ /* 0x000fc80000000f00 */
        /* <DEDUP_REMOVED lines=230> */
[----:B------:R-:W-:-:S05]  /*13df0*/  IMAD R2, R152, -0x70, R5 ;  /* 0xffffff9098027824 */ /* 0x000fca00078e0205 */
[C---:B------:R-:W-:Y:S02]  /*13e00*/  ISETP.GT.AND P2, PT, R2.reuse, RZ, PT ;  /* 0x000000ff0200720c */ /* 0x040fe40003f44270 */
[C---:B------:R-:W-:Y:S02]  /*13e10*/  ISETP.GT.AND P3, PT, R2.reuse, 0x1, PT ;  /* 0x000000010200780c */ /* 0x040fe40003f64270 */
[----:B------:R-:W-:Y:S02]  /*13e20*/  ISETP.GT.AND P4, PT, R2, 0x8, PT ;  /* 0x000000080200780c */ /* 0x000fe40003f84270 */
[----:B------:R-:W-:Y:S02]  /*13e30*/  FSEL R81, R72, -INF , P2 ;  /* 0xff80000048517808 */ /* 0x000fe40001000000 */
[----:B------:R-:W-:Y:S01]  /*13e40*/  FSEL R73, R73, -INF , P3 ;  /* 0xff80000049497808 */ /* 0x000fe20001800000 */
[----:B------:R-:W-:Y:S02]  /*13e50*/  WARPGROUP.DEPBAR.LE gsb0, 0x0 ;  /* 0x00008000000079c5 */ /* 0x000fe40000010000 */
[----:B------:R-:W-:-:S06]  /*13e60*/  WARPGROUP.ARRIVE ;  /* 0x00000000000079c5 */ /* 0x000fcc0000000000 */
[----:B------:R-:W-:Y:S01]  /*13e70*/  HGMMA.64x16x16.F32.BF16 R32, gdesc[UR8], R32, gsb0 ;  /* 0x00200000082079f0 */ /* 0x000fe20008001820 */
[----:B------:R-:W-:Y:S02]  /*13e80*/  ISETP.GT.AND P5, PT, R2, 0x9, PT ;  /* 0x000000090200780c */ /* 0x000fe40003fa4270 */
[----:B------:R-:W-:Y:S02]  /*13e90*/  FSEL R97, R76, -INF , P4 ;  /* 0xff8000004c617808 */ /* 0x000fe40002000000 */
[----:B------:R-:W-:Y:S02]  /*13ea0*/  FMNMX.FTZ R0, R81, R73, !PT ;  /* 0x0000004951007209 */ /* 0x000fe40007810000 */
[----:B------:R-:W-:Y:S02]  /*13eb0*/  FSEL R77, R77, -INF , P5 ;  /* 0xff8000004d4d7808 */ /* 0x000fe40002800000 */
[----:B------:R-:W-:Y:S02]  /*13ec0*/  ISETP.GT.AND P6, PT, R2, 0x10, PT ;  /* 0x000000100200780c */ /* 0x000fe40003fc4270 */
        /* <DEDUP_REMOVED lines=12> */
[----:B------:R-:W-:Y:S01]  /*13f90*/  FMNMX.FTZ R0, R65, R0, !PT ;  /* 0x0000000041007209 */ /* 0x000fe20007810000 */
[----:B------:R-:W-:Y:S01]  /*13fa0*/  VIADD R4, R4, 0xa06 ;  /* 0x00000a0604047836 */ /* 0x000fe20000000000 */
[----:B------:R-:W-:Y:S01]  /*13fb0*/  FSEL R7, R74, -INF , P2 ;  /* 0xff8000004a077808 */ /* 0x000fe20001000000 */
[----:B------:R-:W-:Y:S01]  /*13fc0*/  IMAD.MOV.U32 R5, RZ, RZ, 0x40000040 ;  /* 0x40000040ff057424 */ /* 0x000fe200078e00ff */
[----:B------:R-:W-:-:S02]  /*13fd0*/  ISETP.GT.AND P2, PT, R2, 0x20, PT ;  /* 0x000000200200780c */ /* 0x000fc40003f44270 */
[----:B------:R-:W-:Y:S02]  /*13fe0*/  FSEL R69, R69, -INF , P5 ;  /* 0xff80000045457808 */ /* 0x000fe40002800000 */
[----:B------:R-:W-:Y:S02]  /*13ff0*/  FMNMX.FTZ R0, R101, R0, !PT ;  /* 0x0000000065007209 */ /* 0x000fe40007810000 */
[----:B------:R-:W-:Y:S02]  /*14000*/  R2UR UR6, R4 ;  /* 0x00000000040672ca */ /* 0x000fe400000e0000 */
[----:B------:R-:W-:Y:S02]  /*14010*/  R2UR UR7, R5 ;  /* 0x00000000050772ca */ /* 0x000fe400000e0000 */
[----:B------:R-:W-:Y:S02]  /*14020*/  FSEL R11, R66, -INF , P6 ;  /* 0xff800000420b7808 */ /* 0x000fe40003000000 */
[----:B------:R-:W-:-:S02]  /*14030*/  ISETP.GT.AND P6, PT, R2, 0x21, PT ;  /* 0x000000210200780c */ /* 0x000fc40003fc4270 */
[----:B------:R-:W-:Y:S02]  /*14040*/  FSEL R103, R56, -INF , P2 ;  /* 0xff80000038677808 */ /* 0x000fe40001000000 */
[----:B------:R-:W-:Y:S02]  /*14050*/  FMNMX.FTZ R0, R69, R0, !PT ;  /* 0x0000000045007209 */ /* 0x000fe40007810000 */
[----:B------:R-:W-:Y:S01]  /*14060*/  FSEL R71, R71, -INF , P5 ;  /* 0xff80000047477808 */ /* 0x000fe20002800000 */
[----:B------:R-:W-:Y:S02]  /*14070*/  WARPGROUP.DEPBAR.LE gsb0, 0x0 ;  /* 0x00008000000079c5 */ /* 0x000fe40000010000 */
[----:B------:R-:W-:Y:S02]  /*14080*/  ISETP.GT.AND P5, PT, R2, 0x28, PT ;  /* 0x000000280200780c */ /* 0x000fe40003fa4270 */
[----:B------:R-:W-:Y:S02]  /*14090*/  FSEL R105, R57, -INF , P6 ;  /* 0xff80000039697808 */ /* 0x000fe40003000000 */
[----:B------:R-:W-:Y:S01]  /*140a0*/  FMNMX.FTZ R0, R103, R0, !PT ;  /* 0x0000000067007209 */ /* 0x000fe20007810000 */
[----:B------:R-:W-:Y:S01]  /*140b0*/  WARPGROUP.ARRIVE ;  /* 0x00000000000079c5 */ /* 0x000fe20000000000 */
[----:B------:R-:W-:-:S02]  /*140c0*/  FSEL R13, R70, -INF , P4 ;  /* 0xff800000460d7808 */ /* 0x000fc40002000000 */
[----:B------:R-:W-:Y:S02]  /*140d0*/  ISETP.GT.AND P4, PT, R2, 0x29, PT ;  /* 0x000000290200780c */ /* 0x000fe40003f84270 */
[----:B------:R-:W-:Y:S02]  /*140e0*/  FSEL R107, R60, -INF , P5 ;  /* 0xff8000003c6b7808 */ /* 0x000fe40002800000 */
[----:B------:R-:W-:Y:S01]  /*140f0*/  FMNMX.FTZ R0, R105, R0, !PT ;  /* 0x0000000069007209 */ /* 0x000fe20007810000 */
[----:B------:R-:W-:Y:S01]  /*14100*/  UMOV UR4, UR36 ;  /* 0x0000002400047c82 */ /* 0x000fe20008000000 */
[----:B------:R-:W-:Y:S01]  /*14110*/  UMOV UR5, UR37 ;  /* 0x0000002500057c82 */ /* 0x000fe20008000000 */
[----:B------:R-:W-:Y:S01]  /*14120*/  FSEL R67, R67, -INF , P3 ;  /* 0xff80000043437808 */ /* 0x000fe20001800000 */
[----:B------:R-:W-:Y:S01]  /*14130*/  HGMMA.64x16x16.F32.BF16 R24, gdesc[UR4], R24, gsb0 ;  /* 0x00200000041879f0 */ /* 0x000fe20008001818 */
[----:B------:R-:W-:Y:S01]  /*14140*/  ISETP.GT.AND P3, PT, R2, 0x30, PT ;  /* 0x000000300200780c */ /* 0x000fe20003f64270 */
[----:B------:R0:W-:Y:S01]  /*14150*/  STL.64 [R1+0x20], R20 ;  /* 0x0000201401007387 */ /* 0x0001e20000100a00 */
[----:B------:R-:W-:Y:S01]  /*14160*/  FSEL R109, R61, -INF , P4 ;  /* 0xff8000003d6d7808 */ /* 0x000fe20002000000 */
[----:B------:R-:W-:Y:S01]  /*14170*/  ULDC UR4, c[0x0][0x988] ;  /* 0x0002620000047ab9 */ /* 0x000fe20000000800 */
        /* <DEDUP_REMOVED lines=9> */
[----:B0-----:R-:W-:Y:S02]  /*14210*/  FSEL R21, R62, -INF , P5 ;  /* 0xff8000003e157808 */ /* 0x001fe40002800000 */
        /* <DEDUP_REMOVED lines=32> */
[----:B------:R-:W-:-:S02]  /*14420*/  FSEL R123, R37, -INF , P2 ;  /* 0xff800000257b7808 */ /* 0x000fc40001000000 */
[----:B------:R-:W-:Y:S02]  /*14430*/  FMNMX.FTZ R0, R121, R0, !PT ;  /* 0x0000000079007209 */ /* 0x000fe40007810000 */
[----:B------:R-:W-:Y:S01]  /*14440*/  ISETP.GT.AND P3, PT, R2, 0x60, PT ;  /* 0x000000600200780c */ /* 0x000fe20003f64270 */
[----:B------:R-:W-:Y:S02]  /*14450*/  WARPGROUP.DEPBAR.LE gsb0, 0x0 ;  /* 0x00008000000079c5 */ /* 0x000fe40000010000 */
[----:B------:R-:W-:Y:S02]  /*14460*/  FSEL R45, R42, -INF , P4 ;  /* 0xff8000002a2d7808 */ /* 0x000fe40002000000 */
[----:B------:R-:W-:Y:S02]  /*14470*/  FSEL R125, R24, -INF , P3 ;  /* 0xff800000187d7808 */ /* 0x000fe40001800000 */
[----:B------:R-:W-:Y:S02]  /*14480*/  FMNMX.FTZ R0, R123, R0, !PT ;  /* 0x000000007b007209 */ /* 0x000fe40007810000 */
[----:B------:R-:W-:-:S02]  /*14490*/  ISETP.GT.AND P4, PT, R2, 0x61, PT ;  /* 0x000000610200780c */ /* 0x000fc40003f84270 */
[----:B------:R-:W-:Y:S02]  /*144a0*/  FSEL R55, R55, -INF , P5 ;  /* 0xff80000037377808 */ /* 0x000fe40002800000 */
[----:B------:R-:W-:Y:S02]  /*144b0*/  FSEL R41, R54, -INF , P6 ;  /* 0xff80000036297808 */ /* 0x000fe40003000000 */
[----:B------:R-:W-:Y:S02]  /*144c0*/  P2R R32, PR, RZ, 0x2 ;  /* 0x00000002ff207803 */ /* 0x000fe40000000000 */
[----:B------:R-:W-:Y:S02]  /*144d0*/  P2R R20, PR, RZ, 0x1 ;  /* 0x00000001ff147803 */ /* 0x000fe40000000000 */
[----:B------:R-:W-:Y:S02]  /*144e0*/  FSEL R127, R25, -INF , P4 ;  /* 0xff800000197f7808 */ /* 0x000fe40002000000 */
[----:B------:R-:W-:-:S02]  /*144f0*/  FMNMX.FTZ R0, R125, R0, !PT ;  /* 0x000000007d007209 */ /* 0x000fc40007810000 */
[C---:B------:R-:W-:Y:S02]  /*14500*/  ISETP.GT.AND P5, PT, R2.reuse, 0x68, PT ;  /* 0x000000680200780c */ /* 0x040fe40003fa4270 */
[C---:B------:R-:W-:Y:S02]  /*14510*/  ISETP.GT.AND P6, PT, R2.reuse, 0x69, PT ;  /* 0x000000690200780c */ /* 0x040fe40003fc4270 */
[C---:B------:R-:W-:Y:S02]  /*14520*/  ISETP.GT.AND P0, PT, R2.reuse, 0x49, PT ;  /* 0x000000490200780c */ /* 0x040fe40003f04270 */
[----:B------:R-:W-:Y:S02]  /*14530*/  ISETP.GT.AND P1, PT, R2, 0x50, PT ;  /* 0x000000500200780c */ /* 0x000fe40003f24270 */
[----:B------:R-:W-:Y:S02]  /*14540*/  FMNMX.FTZ R2, R7, R75, !PT ;  /* 0x0000004b07027209 */ /* 0x000fe40007810000 */
[----:B------:R-:W-:-:S02]  /*14550*/  FSEL R129, R28, -INF , P5 ;  /* 0xff8000001c817808 */ /* 0x000fc40002800000 */
[----:B------:R-:W-:Y:S02]  /*14560*/  FMNMX.FTZ R0, R127, R0, !PT ;  /* 0x000000007f007209 */ /* 0x000fe40007810000 */
[----:B------:R-:W-:Y:S02]  /*14570*/  FMNMX.FTZ R2, R9, R2, !PT ;  /* 0x0000000209027209 */ /* 0x000fe40007810000 */
[----:B------:R-:W-:Y:S02]  /*14580*/  FSEL R95, R29, -INF , P6 ;  /* 0xff8000001d5f7808 */ /* 0x000fe40003000000 */
[----:B------:R-:W-:Y:S02]  /*14590*/  FMNMX.FTZ R0, R129, R0, !PT ;  /* 0x0000000081007209 */ /* 0x000fe40007810000 */
[----:B------:R-:W-:Y:S02]  /*145a0*/  FMNMX.FTZ R2, R79, R2, !PT ;  /* 0x000000024f027209 */ /* 0x000fe40007810000 */
[----:B------:R-:W-:-:S02]  /*145b0*/  FMNMX.FTZ R4, R95, R0, !PT ;  /* 0x000000005f047209 */ /* 0x000fc40007810000 */
        /* <DEDUP_REMOVED lines=16> */
[----:B------:R-:W-:Y:S01]  /*146c0*/  FMNMX.FTZ R2, R43, R2, !PT ;  /* 0x000000022b027209 */ /* 0x000fe20007810000 */
[----:B------:R-:W-:Y:S01]  /*146d0*/  IMAD.U32 R0, RZ, RZ, UR4 ;  /* 0x00000004ff007e24 */ /* 0x000fe2000f8e00ff */
[----:B------:R-:W-:Y:S02]  /*146e0*/  FSEL R47, R47, -INF , P0 ;  /* 0xff8000002f2f7808 */ /* 0x000fe40000000000 */
[----:B0-----:R-:W-:Y:S02]  /*146f0*/  FMNMX.FTZ R5, R6, R5, !PT ;  /* 0x0000000506057209 */ /* 0x001fe40007810000 */
[----:B------:R-:W-:Y:S02]  /*14700*/  FMNMX.FTZ R2, R33, R2, !PT ;  /* 0x0000000221027209 */ /* 0x000fe40007810000 */
[----:B------:R-:W-:Y:S01]  /*14710*/  FSEL R25, R34, -INF , P1 ;  /* 0xff80000022197808 */ /* 0x000fe20000800000 */
[----:B------:R-:W-:Y:S01]  /*14720*/  FMUL.FTZ R8, R5, R0 ;  /* 0x0000000005087220 */ /* 0x000fe20000410000 */
[----:B------:R-:W-:-:S02]  /*14730*/  ISETP.NE.AND P1, PT, R32, RZ, PT ;  /* 0x000000ff2000720c */ /* 0x000fc40003f25270 */
[----:B------:R-:W-:Y:S02]  /*14740*/  FMNMX.FTZ R2, R47, R2, !PT ;  /* 0x000000022f027209 */ /* 0x000fe40007810000 */
[----:B------:R-:W-:Y:S02]  /*14750*/  P2R R14, PR, RZ, 0x4 ;  /* 0x00000004ff0e7803 */ /* 0x000fe40000000000 */
[----:B------:R-:W-:Y:S02]  /*14760*/  FSETP.NEU.FTZ.AND P2, PT, R5, -INF , PT ;  /* 0xff8000000500780b */ /* 0x000fe40003f5d000 */
[----:B------:R-:W-:Y:S02]  /*14770*/  ISETP.NE.AND P0, PT, R20, RZ, PT ;  /* 0x000000ff1400720c */ /* 0x000fe40003f05270 */
[----:B------:R-:W-:Y:S02]  /*14780*/  FSEL R35, R35, -INF , P1 ;  /* 0xff80000023237808 */ /* 0x000fe40000800000 */
[----:B------:R-:W-:-:S02]  /*14790*/  FMNMX.FTZ R2, R25, R2, !PT ;  /* 0x0000000219027209 */ /* 0x000fc40007810000 */
[----:B------:R-:W-:Y:S02]  /*147a0*/  FSEL R8, R8, RZ, P2 ;  /* 0x000000ff08087208 */ /* 0x000fe40001000000 */
[----:B------:R-:W-:Y:S02]  /*147b0*/  ISETP.NE.AND P2, PT, R14, RZ, PT ;  /* 0x000000ff0e00720c */ /* 0x000fe40003f45270 */
[----:B------:R-:W-:Y:S02]  /*147c0*/  FSEL R29, R38, -INF , P0 ;  /* 0xff800000261d7808 */ /* 0x000fe40000000000 */
[----:B------:R-:W-:Y:S01]  /*147d0*/  FMNMX.FTZ R2, R35, R2, !PT ;  /* 0x0000000223027209 */ /* 0x000fe20007810000 */
[--C-:B------:R-:W-:Y:S01]  /*147e0*/  FFMA.FTZ R61, R69, R0, -R8.reuse ;  /* 0x00000000453d7223 */ /* 0x100fe20000010808 */
[----:B------:R-:W-:Y:S02]  /*147f0*/  FSEL R69, R39, -INF , P2 ;  /* 0xff80000027457808 */ /* 0x000fe40001000000 */
[----:B------:R-:W-:Y:S01]  /*14800*/  FMNMX.FTZ R2, R29, R2, !PT ;  /* 0x000000021d027209 */ /* 0x000fe20007810000 */
[----:B------:R-:W-:Y:S01]  /*14810*/  FFMA.FTZ R37, R73, R0, -R8 ;  /* 0x0000000049257223 */ /* 0x000fe20000010808 */
[----:B------:R-:W-:-:S02]  /*14820*/  FSEL R73, R26, -INF , P3 ;  /* 0xff8000001a497808 */ /* 0x000fc40001800000 */
[----:B------:R-:W-:Y:S01]  /*14830*/  FMNMX.FTZ R2, R69, R2, !PT ;  /* 0x0000000245027209 */ /* 0x000fe20007810000 */
[--C-:B------:R-:W-:Y:S01]  /*14840*/  FFMA.FTZ R53, R77, R0, -R8.reuse ;  /* 0x000000004d357223 */ /* 0x100fe20000010808 */
[----:B------:R-:W-:Y:S02]  /*14850*/  FSEL R77, R27, -INF , P4 ;  /* 0xff8000001b4d7808 */ /* 0x000fe40002000000 */
[----:B------:R-:W-:Y:S01]  /*14860*/  FMNMX.FTZ R2, R73, R2, !PT ;  /* 0x0000000249027209 */ /* 0x000fe20007810000 */
[--C-:B------:R-:W-:Y:S01]  /*14870*/  FFMA.FTZ R200, R81, R0, -R8.reuse ;  /* 0x0000000051c87223 */ /* 0x100fe20000010808 */
[----:B------:R-:W-:Y:S02]  /*14880*/  FSEL R81, R30, -INF , P5 ;  /* 0xff8000001e517808 */ /* 0x000fe40002800000 */
[----:B------:R-:W-:Y:S01]  /*14890*/  FMNMX.FTZ R2, R77, R2, !PT ;  /* 0x000000024d027209 */ /* 0x000fe20007810000 */
[----:B------:R-:W-:Y:S01]  /*148a0*/  FFMA.FTZ R27, R85, R0, -R8 ;  /* 0x00000000551b7223 */ /* 0x000fe20000010808 */
[----:B------:R-:W-:-:S02]  /*148b0*/  FSEL R85, R31, -INF , P6 ;  /* 0xff8000001f557808 */ /* 0x000fc40003000000 */
[----:B------:R-:W-:-:S04]  /*148c0*/  FMNMX.FTZ R2, R81, R2, !PT ;  /* 0x0000000251027209 */ /* 0x000fc80007810000 */
[----:B------:R-:W-:Y:S01]  /*148d0*/  FMNMX.FTZ R2, R85, R2, !PT ;  /* 0x0000000255027209 */ /* 0x000fe20007810000 */
[----:B------:R-:W-:-:S04]  /*148e0*/  FFMA.FTZ R31, R89, R0, -R8 ;  /* 0x00000000591f7223 */ /* 0x000fc80000010808 */
[----:B------:R-:W0:Y:S01]  /*148f0*/  SHFL.BFLY PT, R89, R2, 0x2, 0x1f ;  /* 0x0c401f0002597f89 */ /* 0x000e2200000e0000 */
[----:B------:R-:W-:Y:S01]  /*14900*/  FFMA.FTZ R186, R93, R0, -R8 ;  /* 0x000000005dba7223 */ /* 0x000fe20000010808 */
[----:B0-----:R-:W-:-:S05]  /*14910*/  FMNMX.FTZ R6, R2, R89, !PT ;  /* 0x0000005902067209 */ /* 0x001fca0007810000 */
[----:B------:R-:W0:Y:S01]  /*14920*/  SHFL.BFLY PT, R93, R6, 0x1, 0x1f ;  /* 0x0c201f00065d7f89 */ /* 0x000e2200000e0000 */
[-CC-:B------:R-:W-:Y:S01]  /*14930*/  FFMA.FTZ R202, R97, R0.reuse, -R8.reuse ;  /* 0x0000000061ca7223 */ /* 0x180fe20000010808 */
[----:B------:R-:W-:Y:S01]  /*14940*/  MUFU.EX2 R200, R200 ;  /* 0x000000c800c87308 */ /* 0x000fe20000000800 */
[----:B------:R-:W-:-:S07]  /*14950*/  FFMA.FTZ R196, R99, R0, -R8 ;  /* 0x0000000063c47223 */ /* 0x000fce0000010808 */
[----:B------:R-:W1:Y:S01]  /*14960*/  MUFU.EX2 R37, R37 ;  /* 0x0000002500257308 */ /* 0x000e620000000800 */
[----:B0-----:R-:W-:-:S07]  /*14970*/  FMNMX.FTZ R4, R6, R93, !PT ;  /* 0x0000005d06047209 */ /* 0x001fce0007810000 */
[----:B------:R-:W0:Y:S01]  /*14980*/  MUFU.EX2 R202, R202 ;  /* 0x000000ca00ca7308 */ /* 0x000e220000000800 */
[C---:B------:R-:W-:Y:S01]  /*14990*/  FSETP.NEU.FTZ.AND P2, PT, R4.reuse, -INF , PT ;  /* 0xff8000000400780b */ /* 0x040fe20003f5d000 */
[-C--:B------:R-:W-:Y:S01]  /*149a0*/  FMUL.FTZ R2, R4, R0.reuse ;  /* 0x0000000004027220 */ /* 0x080fe20000410000 */
[----:B------:R-:W-:-:S04]  /*149b0*/  FFMA.FTZ R57, R65, R0, -R8 ;  /* 0x0000000041397223 */ /* 0x000fc80000010808 */
[----:B------:R-:W-:Y:S01]  /*149c0*/  FSEL R14, R2, RZ, P2 ;  /* 0x000000ff020e7208 */ /* 0x000fe20001000000 */
[----:B------:R-:W2:Y:S01]  /*149d0*/  MUFU.EX2 R53, R53 ;  /* 0x0000003500357308 */ /* 0x000ea20000000800 */
[----:B------:R-:W-:-:S03]  /*149e0*/  FFMA.FTZ R198, R101, R0, -R8 ;  /* 0x0000000065c67223 */ /* 0x000fc60000010808 */
[-CC-:B------:R-:W-:Y:S01]  /*149f0*/  FFMA.FTZ R201, R7, R0.reuse, -R14.reuse ;  /* 0x0000000007c97223 */ /* 0x180fe2000001080e */
[----:B------:R-:W-:-:S03]  /*14a00*/  FFMA.FTZ R2, R75, R0, -R14 ;  /* 0x000000004b027223 */ /* 0x000fc6000001080e */
[----:B------:R-:W3:Y:S01]  /*14a10*/  MUFU.EX2 R196, R196 ;  /* 0x000000c400c47308 */ /* 0x000ee20000000800 */
[-CC-:B------:R-:W-:Y:S01]  /*14a20*/  FFMA.FTZ R203, R9, R0.reuse, -R14.reuse ;  /* 0x0000000009cb7223 */ /* 0x180fe2000001080e */
[----:B-1----:R-:W-:Y:S01]  /*14a30*/  FADD.FTZ R7, R200, R37 ;  /* 0x00000025c8077221 */ /* 0x002fe20000010000 */
[----:B------:R-:W-:-:S05]  /*14a40*/  FFMA.FTZ R6, R79, R0, -R14 ;  /* 0x000000004f067223 */ /* 0x000fca000001080e */
[----:B------:R-:W1:Y:S01]  /*14a50*/  MUFU.EX2 R57, R57 ;  /* 0x0000003900397308 */ /* 0x000e620000000800 */
[----:B0-----:R-:W-:Y:S01]  /*14a60*/  FADD.FTZ R26, R202, R7 ;  /* 0x00000007ca1a7221 */ /* 0x001fe20000010000 */
[----:B------:R-:W-:-:S06]  /*14a70*/  FFMA.FTZ R192, R103, R0, -R8 ;  /* 0x0000000067c07223 */ /* 0x000fcc0000010808 */
[----:B------:R-:W-:Y:S01]  /*14a80*/  MUFU.EX2 R201, R201 ;  /* 0x000000c900c97308 */ /* 0x000fe20000000800 */
[----:B------:R-:W-:-:S07]  /*14a90*/  FFMA.FTZ R197, R11, R0, -R14 ;  /* 0x000000000bc57223 */ /* 0x000fce000001080e */
[----:B------:R-:W0:Y:S01]  /*14aa0*/  MUFU.EX2 R2, R2 ;  /* 0x0000000200027308 */ /* 0x000e220000000800 */
[-CC-:B------:R-:W-:Y:S01]  /*14ab0*/  FFMA.FTZ R190, R83, R0.reuse, -R8.reuse ;  /* 0x0000000053be7223 */ /* 0x180fe20000010808 */
[-CC-:B------:R-:W-:Y:S01]  /*14ac0*/  FFMA.FTZ R184, R87, R0.reuse, -R8.reuse ;  /* 0x0000000057b87223 */ /* 0x180fe20000010808 */
[----:B------:R-:W-:-:S05]  /*14ad0*/  FFMA.FTZ R83, R91, R0, -R8 ;  /* 0x000000005b537223 */ /* 0x000fca0000010808 */
[----:B------:R-:W4:Y:S01]  /*14ae0*/  MUFU.EX2 R198, R198 ;  /* 0x000000c600c67308 */ /* 0x000f220000000800 */
[----:B--2---:R-:W-:Y:S01]  /*14af0*/  FADD.FTZ R7, R53, R26 ;  /* 0x0000001a35077221 */ /* 0x004fe20000010000 */
[-CC-:B------:R-:W-:Y:S01]  /*14b00*/  FFMA.FTZ R65, R105, R0.reuse, -R8.reuse ;  /* 0x0000000069417223 */ /* 0x180fe20000010808 */
[----:B------:R-:W-:-:S05]  /*14b10*/  FFMA.FTZ R194, R107, R0, -R8 ;  /* 0x000000006bc27223 */ /* 0x000fca0000010808 */
[----:B------:R-:W2:Y:S01]  /*14b20*/  MUFU.EX2 R203, R203 ;  /* 0x000000cb00cb7308 */ /* 0x000ea20000000800 */
[-CC-:B------:R-:W-:Y:S01]  /*14b30*/  FFMA.FTZ R109, R109, R0.reuse, -R8.reuse ;  /* 0x000000006d6d7223 */ /* 0x180fe20000010808 */
[-CC-:B------:R-:W-:Y:S01]  /*14b40*/  FFMA.FTZ R188, R111, R0.reuse, -R8.reuse ;  /* 0x000000006fbc7223 */ /* 0x180fe20000010808 */
[-CC-:B------:R-:W-:Y:S01]  /*14b50*/  FFMA.FTZ R87, R113, R0.reuse, -R8.reuse ;  /* 0x0000000071577223 */ /* 0x180fe20000010808 */
[-CC-:B------:R-:W-:Y:S01]  /*14b60*/  FFMA.FTZ R180, R115, R0.reuse, -R8.reuse ;  /* 0x0000000073b47223 */ /* 0x180fe20000010808 */
[-CC-:B------:R-:W-:Y:S01]  /*14b70*/  FFMA.FTZ R89, R117, R0.reuse, -R8.reuse ;  /* 0x0000000075597223 */ /* 0x180fe20000010808 */
[-CC-:B------:R-:W-:Y:S02]  /*14b80*/  FFMA.FTZ R182, R121, R0.reuse, -R8.reuse ;  /* 0x0000000079b67223 */ /* 0x180fe40000010808 */
[----:B------:R-:W5:Y:S01]  /*14b90*/  MUFU.EX2 R61, R61 ;  /* 0x0000003d003d7308 */ /* 0x000f620000000800 */
[-CC-:B------:R-:W-:Y:S01]  /*14ba0*/  FFMA.FTZ R91, R123, R0.reuse, -R8.reuse ;  /* 0x000000007b5b7223 */ /* 0x180fe20000010808 */
[-CC-:B------:R-:W-:Y:S01]  /*14bb0*/  FFMA.FTZ R176, R125, R0.reuse, -R8.reuse ;  /* 0x000000007db07223 */ /* 0x180fe20000010808 */
[-CC-:B------:R-:W-:Y:S01]  /*14bc0*/  FFMA.FTZ R127, R127, R0.reuse, -R8.reuse ;  /* 0x000000007f7f7223 */ /* 0x180fe20000010808 */
[-CC-:B------:R-:W-:Y:S01]  /*14bd0*/  FFMA.FTZ R178, R129, R0.reuse, -R8.reuse ;  /* 0x0000000081b27223 */ /* 0x180fe20000010808 */
[-C--:B------:R-:W-:Y:S01]  /*14be0*/  FFMA.FTZ R95, R95, R0.reuse, -R8 ;  /* 0x000000005f5f7223 */ /* 0x080fe20000010808 */
[----:B------:R-:W-:-:S02]  /*14bf0*/  FFMA.FTZ R8, R67, R0, -R14 ;  /* 0x0000000043087223 */ /* 0x000fc4000001080e */
[----:B------:R-:W5:Y:S01]  /*14c00*/  MUFU.EX2 R6, R6 ;  /* 0x0000000600067308 */ /* 0x000f620000000800 */
[----:B---3--:R-:W-:Y:S01]  /*14c10*/  FADD.FTZ R28, R196, R7 ;  /* 0x00000007c41c7221 */ /* 0x008fe20000010000 */
[----:B------:R-:W-:-:S06]  /*14c20*/  FFMA.FTZ R199, R13, R0, -R14 ;  /* 0x000000000dc77223 */ /* 0x000fcc000001080e */
[----:B------:R-:W3:Y:S01]  /*14c30*/  MUFU.EX2 R192, R192 ;  /* 0x000000c000c07308 */ /* 0x000ee20000000800 */
[----:B-1----:R-:W-:Y:S01]  /*14c40*/  FADD.FTZ R7, R57, R28 ;  /* 0x0000001c39077221 */ /* 0x002fe20000010000 */
[----:B------:R-:W-:Y:S01]  /*14c50*/  ISETP.NE.AND P1, PT, R10, RZ, PT ;  /* 0x000000ff0a00720c */ /* 0x000fe20003f25270 */
[----:B0-----:R-:W-:-:S05]  /*14c60*/  FADD.FTZ R28, R201, R2 ;  /* 0x00000002c91c7221 */ /* 0x001fca0000010000 */
[----:B------:R-:W0:Y:S01]  /*14c70*/  MUFU.EX2 R197, R197 ;  /* 0x000000c500c57308 */ /* 0x000e220000000800 */
[----:B------:R-:W-:Y:S01]  /*14c80*/  FFMA.FTZ R10, R71, R0, -R14 ;  /* 0x00000000470a7223 */ /* 0x000fe2000001080e */
[----:B----4-:R-:W-:-:S06]  /*14c90*/  FADD.FTZ R30, R198, R7 ;  /* 0x00000007c61e7221 */ /* 0x010fcc0000010000 */
[----:B------:R-:W1:Y:S01]  /*14ca0*/  MUFU.EX2 R65, R65 ;  /* 0x0000004100417308 */ /* 0x000e620000000800 */
[----:B--2---:R-:W-:Y:S01]  /*14cb0*/  FADD.FTZ R7, R203, R28 ;  /* 0x0000001ccb077221 */ /* 0x004fe20000010000 */
[----:B------:R-:W-:-:S06]  /*14cc0*/  FFMA.FTZ R193, R15, R0, -R14 ;  /* 0x000000000fc17223 */ /* 0x000fcc000001080e */
[----:B------:R-:W2:Y:S01]  /*14cd0*/  MUFU.EX2 R8, R8 ;  /* 0x0000000800087308 */ /* 0x000ea20000000800 */
[----:B-----5:R-:W-:Y:S01]  /*14ce0*/  FADD.FTZ R9, R61, R30 ;  /* 0x0000001e3d097221 */ /* 0x020fe20000010000 */
[----:B------:R-:W-:-:S06]  /*14cf0*/  ISETP.NE.AND P0, PT, R12, RZ, PT ;  /* 0x000000ff0c00720c */ /* 0x000fcc0003f05270 */
[----:B------:R-:W4:Y:S01]  /*14d00*/  MUFU.EX2 R194, R194 ;  /* 0x000000c200c27308 */ /* 0x000f220000000800 */
[----:B------:R-:W-:Y:S01]  /*14d10*/  FADD.FTZ R30, R6, R7 ;  /* 0x00000007061e7221 */ /* 0x000fe20000010000 */
[----:B------:R-:W-:-:S06]  /*14d20*/  FFMA.FTZ R12, R59, R0, -R14 ;  /* 0x000000003b0c7223 */ /* 0x000fcc000001080e */
[----:B------:R-:W5:Y:S01]  /*14d30*/  MUFU.EX2 R199, R199 ;  /* 0x000000c700c77308 */ /* 0x000f620000000800 */
[----:B---3--:R-:W-:Y:S01]  /*14d40*/  FADD.FTZ R32, R192, R9 ;  /* 0x00000009c0207221 */ /* 0x008fe20000010000 */
[----:B0-----:R-:W-:-:S06]  /*14d50*/  FADD.FTZ R7, R197, R30 ;  /* 0x0000001ec5077221 */ /* 0x001fcc0000010000 */
[----:B------:R-:W0:Y:S01]  /*14d60*/  MUFU.EX2 R39, R109 ;  /* 0x0000006d00277308 */ /* 0x000e220000000800 */
[----:B------:R-:W-:-:S07]  /*14d70*/  FFMA.FTZ R21, R21, R0, -R14 ;  /* 0x0000000015157223 */ /* 0x000fce000001080e */
[----:B------:R-:W3:Y:S01]  /*14d80*/  MUFU.EX2 R10, R10 ;  /* 0x0000000a000a7308 */ /* 0x000ee20000000800 */
[----:B-1----:R-:W-:Y:S01]  /*14d90*/  FADD.FTZ R9, R65, R32 ;  /* 0x0000002041097221 */ /* 0x002fe20000010000 */
[----:B--2---:R-:W-:-:S06]  /*14da0*/  FADD.FTZ R30, R8, R7 ;  /* 0x00000007081e7221 */ /* 0x004fcc0000010000 */
[----:B------:R-:W1:Y:S08]  /*14db0*/  MUFU.EX2 R188, R188 ;  /* 0x000000bc00bc7308 */ /* 0x000e700000000800 */
[----:B------:R-:W2:Y:S01]  /*14dc0*/  MUFU.EX2 R193, R193 ;  /* 0x000000c100c17308 */ /* 0x000ea20000000800 */
[----:B------:R-:W-:Y:S01]  /*14dd0*/  FFMA.FTZ R63, R63, R0, -R14 ;  /* 0x000000003f3f7223 */ /* 0x000fe2000001080e */
[----:B----4-:R-:W-:-:S06]  /*14de0*/  FADD.FTZ R32, R194, R9 ;  /* 0x00000009c2207221 */ /* 0x010fcc0000010000 */
[----:B------:R-:W4:Y:S01]  /*14df0*/  MUFU.EX2 R27, R27 ;  /* 0x0000001b001b7308 */ /* 0x000f220000000800 */
[----:B-----5:R-:W-:Y:S01]  /*14e00*/  FADD.FTZ R7, R199, R30 ;  /* 0x0000001ec7077221 */ /* 0x020fe20000010000 */
[----:B------:R-:W-:-:S06]  /*14e10*/  FFMA.FTZ R49, R49, R0, -R14 ;  /* 0x0000000031317223 */ /* 0x000fcc000001080e */
[----:B------:R-:W5:Y:S01]  /*14e20*/  MUFU.EX2 R12, R12 ;  /* 0x0000000c000c7308 */ /* 0x000f620000000800 */
[----:B0-----:R-:W-:Y:S01]  /*14e30*/  FADD.FTZ R9, R39, R32 ;  /* 0x0000002027097221 */ /* 0x001fe20000010000 */
[----:B---3--:R-:W-:-:S06]  /*14e40*/  FADD.FTZ R32, R10, R7 ;  /* 0x000000070a207221 */ /* 0x008fcc0000010000 */
[----:B------:R-:W0:Y:S01]  /*14e50*/  MUFU.EX2 R190, R190 ;  /* 0x000000be00be7308 */ /* 0x000e220000000800 */
[----:B------:R-:W-:-:S07]  /*14e60*/  @!P1 VIADD R3, R3, 0x36840 ;  /* 0x0003684003039836 */ /* 0x000fce0000000000 */
[----:B------:R-:W3:Y:S01]  /*14e70*/  MUFU.EX2 R21, R21 ;  /* 0x0000001500157308 */ /* 0x000ee20000000800 */
[----:B------:R-:W-:Y:S01]  /*14e80*/  FFMA.FTZ R51, R51, R0, -R14 ;  /* 0x0000000033337223 */ /* 0x000fe2000001080e */
[----:B-1----:R-:W-:-:S06]  /*14e90*/  FADD.FTZ R34, R188, R9 ;  /* 0x00000009bc227221 */ /* 0x002fcc0000010000 */
[----:B------:R-:W1:Y:S01]  /*14ea0*/  MUFU.EX2 R31, R31 ;  /* 0x0000001f001f7308 */ /* 0x000e620000000800 */
[----:B--2---:R-:W-:Y:S01]  /*14eb0*/  FADD.FTZ R7, R193, R32 ;  /* 0x00000020c1077221 */ /* 0x004fe20000010000 */
[----:B------:R-:W-:-:S06]  /*14ec0*/  FFMA.FTZ R41, R41, R0, -R14 ;  /* 0x0000000029297223 */ /* 0x000fcc000001080e */
[----:B------:R-:W2:Y:S01]  /*14ed0*/  MUFU.EX2 R20, R63 ;  /* 0x0000003f00147308 */ /* 0x000ea20000000800 */
[----:B------:R-:W-:Y:S01]  /*14ee0*/  @!P1 PRMT R3, RZ, 0x654, R3 ;  /* 0x00000654ff039816 */ /* 0x000fe20000000003 */
[----:B----4-:R-:W-:-:S06]  /*14ef0*/  FADD.FTZ R9, R27, R34 ;  /* 0x000000221b097221 */ /* 0x010fcc0000010000 */
[----:B------:R-:W4:Y:S01]  /*14f00*/  MUFU.EX2 R184, R184 ;  /* 0x000000b800b87308 */ /* 0x000f220000000800 */
[----:B-----5:R-:W-:Y:S01]  /*14f10*/  FADD.FTZ R32, R12, R7 ;  /* 0x000000070c207221 */ /* 0x020fe20000010000 */
[----:B------:R-:W-:Y:S01]  /*14f20*/  FFMA.FTZ R55, R55, R0, -R14 ;  /* 0x0000000037377223 */ /* 0x000fe2000001080e */
[----:B------:R3:W-:Y:S05]  /*14f30*/  @!P1 SYNCS.ARRIVE.TRANS64.RED.A1T0 RZ, [R3+URZ], RZ ;  /* 0x000000ff03ff99a7 */ /* 0x0007ea000810043f */
[----:B------:R-:W5:Y:S01]  /*14f40*/  MUFU.EX2 R49, R49 ;  /* 0x0000003100317308 */ /* 0x000f620000000800 */
[----:B0-----:R-:W-:-:S07]  /*14f50*/  FADD.FTZ R34, R190, R9 ;  /* 0x00000009be227221 */ /* 0x001fce0000010000 */
[----:B------:R-:W0:Y:S01]  /*14f60*/  MUFU.EX2 R83, R83 ;  /* 0x0000005300537308 */ /* 0x000e220000000800 */
[----:B---3--:R-:W-:Y:S01]  /*14f70*/  FADD.FTZ R3, R21, R32 ;  /* 0x0000002015037221 */ /* 0x008fe20000010000 */
[----:B------:R-:W-:-:S06]  /*14f80*/  FFMA.FTZ R45, R45, R0, -R14 ;  /* 0x000000002d2d7223 */ /* 0x000fcc000001080e */
        /* <DEDUP_REMOVED lines=13> */
[----:B------:R-:W0:Y:S08]  /*15060*/  MUFU.EX2 R180, R180 ;  /* 0x000000b400b47308 */ /* 0x000e300000000800 */
[----:B------:R-:W3:Y:S01]  /*15070*/  MUFU.EX2 R45, R45 ;  /* 0x0000002d002d7308 */ /* 0x000ee20000000800 */
[----:B------:R-:W-:Y:S01]  /*15080*/  FFMA.FTZ R47, R47, R0, -R14 ;  /* 0x000000002f2f7223 */ /* 0x000fe2000001080e */
[----:B-1----:R-:W-:-:S06]  /*15090*/  FADD.FTZ R36, R186, R7 ;  /* 0x00000007ba247221 */ /* 0x002fcc0000010000 */
[----:B------:R-:W1:Y:S01]  /*150a0*/  MUFU.EX2 R89, R89 ;  /* 0x0000005900597308 */ /* 0x000e620000000800 */
[----:B--2---:R-:W-:Y:S01]  /*150b0*/  FADD.FTZ R3, R41, R34 ;  /* 0x0000002229037221 */ /* 0x004fe20000010000 */
[----:B------:R-:W-:-:S06]  /*150c0*/  FFMA.FTZ R25, R25, R0, -R14 ;  /* 0x0000000019197223 */ /* 0x000fcc000001080e */
[----:B------:R-:W2:Y:S01]  /*150d0*/  MUFU.EX2 R28, R43 ;  /* 0x0000002b001c7308 */ /* 0x000ea20000000800 */
[----:B----4-:R-:W-:Y:S01]  /*150e0*/  FADD.FTZ R7, R87, R36 ;  /* 0x0000002457077221 */ /* 0x010fe20000010000 */
[----:B-----5:R-:W-:-:S06]  /*150f0*/  FADD.FTZ R34, R26, R3 ;  /* 0x000000031a227221 */ /* 0x020fcc0000010000 */
[----:B------:R-:W4:Y:S08]  /*15100*/  MUFU.EX2 R182, R182 ;  /* 0x000000b600b67308 */ /* 0x000f300000000800 */
[----:B------:R-:W5:Y:S01]  /*15110*/  MUFU.EX2 R33, R33 ;  /* 0x0000002100217308 */ /* 0x000f620000000800 */
[----:B------:R-:W-:Y:S01]  /*15120*/  FFMA.FTZ R35, R35, R0, -R14 ;  /* 0x0000000023237223 */ /* 0x000fe2000001080e */
[----:B0-----:R-:W-:-:S06]  /*15130*/  FADD.FTZ R36, R180, R7 ;  /* 0x00000007b4247221 */ /* 0x001fcc0000010000 */
[----:B------:R-:W0:Y:S01]  /*15140*/  MUFU.EX2 R91, R91 ;  /* 0x0000005b005b7308 */ /* 0x000e220000000800 */
[----:B---3--:R-:W-:Y:S01]  /*15150*/  FADD.FTZ R3, R45, R34 ;  /* 0x000000222d037221 */ /* 0x008fe20000010000 */
[----:B------:R-:W-:-:S06]  /*15160*/  FFMA.FTZ R29, R29, R0, -R14 ;  /* 0x000000001d1d7223 */ /* 0x000fcc000001080e */
[----:B------:R-:W3:Y:S01]  /*15170*/  MUFU.EX2 R30, R47 ;  /* 0x0000002f001e7308 */ /* 0x000ee20000000800 */
[----:B-1----:R-:W-:Y:S01]  /*15180*/  FADD.FTZ R7, R89, R36 ;  /* 0x0000002459077221 */ /* 0x002fe20000010000 */
[----:B--2---:R-:W-:-:S06]  /*15190*/  FADD.FTZ R34, R28, R3 ;  /* 0x000000031c227221 */ /* 0x004fcc0000010000 */
[----:B------:R-:W1:Y:S01]  /*151a0*/  MUFU.EX2 R25, R25 ;  /* 0x0000001900197308 */ /* 0x000e620000000800 */
[----:B------:R-:W-:Y:S01]  /*151b0*/  FFMA.FTZ R69, R69, R0, -R14 ;  /* 0x0000000045457223 */ /* 0x000fe2000001080e */
[----:B----4-:R-:W-:Y:S01]  /*151c0*/  FADD.FTZ R36, R182, R7 ;  /* 0x00000007b6247221 */ /* 0x010fe20000010000 */
[----:B-----5:R-:W-:-:S05]  /*151d0*/  FADD.FTZ R3, R33, R34 ;  /* 0x0000002221037221 */ /* 0x020fca0000010000 */
[----:B------:R-:W2:Y:S01]  /*151e0*/  MUFU.EX2 R32, R35 ;  /* 0x0000002300207308 */ /* 0x000ea20000000800 */
[-CC-:B------:R-:W-:Y:S01]  /*151f0*/  FFMA.FTZ R73, R73, R0.reuse, -R14.reuse ;  /* 0x0000000049497223 */ /* 0x180fe2000001080e */
[-CC-:B------:R-:W-:Y:S01]  /*15200*/  FFMA.FTZ R77, R77, R0.reuse, -R14.reuse ;  /* 0x000000004d4d7223 */ /* 0x180fe2000001080e */
[-CC-:B------:R-:W-:Y:S01]  /*15210*/  FFMA.FTZ R81, R81, R0.reuse, -R14.reuse ;  /* 0x0000000051517223 */ /* 0x180fe2000001080e */
[----:B------:R-:W-:-:S04]  /*15220*/  FFMA.FTZ R85, R85, R0, -R14 ;  /* 0x0000000055557223 */ /* 0x000fc8000001080e */
[----:B------:R-:W4:Y:S01]  /*15230*/  MUFU.EX2 R29, R29 ;  /* 0x0000001d001d7308 */ /* 0x000f220000000800 */
[----:B0-----:R-:W-:Y:S01]  /*15240*/  FADD.FTZ R7, R91, R36 ;  /* 0x000000245b077221 */ /* 0x001fe20000010000 */
[----:B---3--:R-:W-:-:S06]  /*15250*/  FADD.FTZ R36, R30, R3 ;  /* 0x000000031e247221 */ /* 0x008fcc0000010000 */
[----:B------:R-:W0:Y:S01]  /*15260*/  MUFU.EX2 R14, R69 ;  /* 0x00000045000e7308 */ /* 0x000e220000000800 */
[----:B-1----:R-:W-:-:S07]  /*15270*/  FADD.FTZ R3, R25, R36 ;  /* 0x0000002419037221 */ /* 0x002fce0000010000 */
[----:B------:R-:W1:Y:S01]  /*15280*/  MUFU.EX2 R176, R176 ;  /* 0x000000b000b07308 */ /* 0x000e620000000800 */
[----:B--2---:R-:W-:-:S07]  /*15290*/  FADD.FTZ R36, R32, R3 ;  /* 0x0000000320247221 */ /* 0x004fce0000010000 */
[----:B------:R-:W2:Y:S01]  /*152a0*/  MUFU.EX2 R73, R73 ;  /* 0x0000004900497308 */ /* 0x000ea20000000800 */
[----:B----4-:R-:W-:-:S07]  /*152b0*/  FADD.FTZ R3, R29, R36 ;  /* 0x000000241d037221 */ /* 0x010fce0000010000 */
[----:B------:R-:W3:Y:S01]  /*152c0*/  MUFU.EX2 R93, R127 ;  /* 0x0000007f005d7308 */ /* 0x000ee20000000800 */
[----:B------:R-:W-:-:S07]  /*152d0*/  F2FP.BF16.F32.PACK_AB R201, R2, R201 ;  /* 0x000000c902c9723e */ /* 0x000fce00000010ff */
[----:B------:R-:W4:Y:S01]  /*152e0*/  MUFU.EX2 R34, R77 ;  /* 0x0000004d00227308 */ /* 0x000f220000000800 */
[----:B0-----:R-:W-:-:S07]  /*152f0*/  FADD.FTZ R36, R14, R3 ;  /* 0x000000030e247221 */ /* 0x001fce0000010000 */
[----:B------:R-:W0:Y:S01]  /*15300*/  MUFU.EX2 R178, R178 ;  /* 0x000000b200b27308 */ /* 0x000e220000000800 */
[----:B------:R-:W-:-:S07]  /*15310*/  ISETP.GE.AND P2, PT, R150, 0x71, PT ;  /* 0x000000719600780c */ /* 0x000fce0003f46270 */
[----:B------:R-:W5:Y:S01]  /*15320*/  MUFU.EX2 R81, R81 ;  /* 0x0000005100517308 */ /* 0x000f620000000800 */
[----:B-1----:R-:W-:Y:S01]  /*15330*/  FADD.FTZ R38, R176, R7 ;  /* 0x00000007b0267221 */ /* 0x002fe20000010000 */
[----:B--2---:R-:W-:-:S06]  /*15340*/  FADD.FTZ R3, R73, R36 ;  /* 0x0000002449037221 */ /* 0x004fcc0000010000 */
[----:B------:R-:W1:Y:S08]  /*15350*/  MUFU.EX2 R95, R95 ;  /* 0x0000005f005f7308 */ /* 0x000e700000000800 */
[----:B------:R-:W2:Y:S01]  /*15360*/  MUFU.EX2 R2, R85 ;  /* 0x0000005500027308 */ /* 0x000ea20000000800 */
[----:B------:R-:W-:Y:S01]  /*15370*/  F2FP.BF16.F32.PACK_AB R203, R6, R203 ;  /* 0x000000cb06cb723e */ /* 0x000fe200000010ff */
[----:B---3--:R-:W-:Y:S01]  /*15380*/  FADD.FTZ R7, R93, R38 ;  /* 0x000000265d077221 */ /* 0x008fe20000010000 */
[----:B----4-:R-:W-:Y:S01]  /*15390*/  FADD.FTZ R6, R34, R3 ;  /* 0x0000000322067221 */ /* 0x010fe20000010000 */
[----:B------:R-:W-:Y:S02]  /*153a0*/  BSSY B0, `(.L_x_622) ;  /* 0x0000587000007945 */ /* 0x000fe40003800000 */
[----:B0-----:R-:W-:Y:S01]  /*153b0*/  FADD.FTZ R38, R178, R7 ;  /* 0x00000007b2267221 */ /* 0x001fe20000010000 */
[----:B-----5:R-:W-:Y:S01]  /*153c0*/  FADD.FTZ R3, R81, R6 ;  /* 0x0000000651037221 */ /* 0x020fe20000010000 */
[----:B------:R-:W-:Y:S01]  /*153d0*/  F2FP.BF16.F32.PACK_AB R200, R37, R200 ;  /* 0x000000c825c8723e */ /* 0x000fe200000010ff */
[--C-:B------:R-:W-:Y:S01]  /*153e0*/  IMAD.MOV.U32 R118, RZ, RZ, R119.reuse ;  /* 0x000000ffff767224 */ /* 0x100fe200078e0077 */
[----:B------:R-:W-:Y:S01]  /*153f0*/  F2FP.BF16.F32.PACK_AB R202, R53, R202 ;  /* 0x000000ca35ca723e */ /* 0x000fe200000010ff */
[----:B-1----:R-:W-:Y:S01]  /*15400*/  FADD.FTZ R7, R95, R38 ;  /* 0x000000265f077221 */ /* 0x002fe20000010000 */
[----:B------:R-:W-:Y:S01]  /*15410*/  F2FP.BF16.F32.PACK_AB R196, R57, R196 ;  /* 0x000000c439c4723e */ /* 0x000fe200000010ff */
[--C-:B------:R-:W-:Y:S01]  /*15420*/  IMAD.MOV.U32 R117, RZ, RZ, R119.reuse ;  /* 0x000000ffff757224 */ /* 0x100fe200078e0077 */
[----:B------:R-:W-:Y:S01]  /*15430*/  F2FP.BF16.F32.PACK_AB R198, R61, R198 ;  /* 0x000000c63dc6723e */ /* 0x000fe200000010ff */
[----:B------:R-:W-:Y:S01]  /*15440*/  IMAD.MOV.U32 R116, RZ, RZ, R119 ;  /* 0x000000ffff747224 */ /* 0x000fe200078e0077 */
[----:B------:R-:W-:Y:S01]  /*15450*/  F2FP.BF16.F32.PACK_AB R192, R65, R192 ;  /* 0x000000c041c0723e */ /* 0x000fe200000010ff */
[----:B--2---:R-:W-:Y:S01]  /*15460*/  FADD.FTZ R6, R2, R3 ;  /* 0x0000000302067221 */ /* 0x004fe20000010000 */
[----:B------:R-:W-:Y:S01]  /*15470*/  F2FP.BF16.F32.PACK_AB R194, R39, R194 ;  /* 0x000000c227c2723e */ /* 0x000fe200000010ff */
[----:B------:R-:W-:Y:S01]  /*15480*/  IMAD.MOV.U32 R3, RZ, RZ, 0x3f800000 ;  /* 0x3f800000ff037424 */ /* 0x000fe200078e00ff */
[----:B------:R-:W-:Y:S01]  /*15490*/  F2FP.BF16.F32.PACK_AB R188, R27, R188 ;  /* 0x000000bc1bbc723e */ /* 0x000fe200000010ff */
[--C-:B------:R-:W-:Y:S01]  /*154a0*/  IMAD.MOV.U32 R115, RZ, RZ, R119.reuse ;  /* 0x000000ffff737224 */ /* 0x100fe200078e0077 */
        /* <DEDUP_REMOVED lines=38> */
[-C--:B------:R-:W-:Y:S01]  /*15710*/  MOV R77, R119.reuse ;  /* 0x00000077004d7202 */ /* 0x080fe20000000f00 */
        /* <DEDUP_REMOVED lines=71> */
[----:B------:R-:W-:Y:S01]  /*15b90*/  IMAD.MOV.U32 R24, RZ, RZ, R119 ;  /* 0x000000ffff187224 */ /* 0x000fe200078e0077 */
[----:B------:R-:W-:Y:S06]  /*15ba0*/  @!P2 BRA `(.L_x_623) ;  /* 0x000000500018a947 */ /* 0x000fec0003800000 */
        /* <DEDUP_REMOVED lines=53> */
[----:B------:R-:W-:-:S07]  /*15f00*/  CS2R R24, SRZ ;  /* 0x0000000000187805 */ /* 0x000fce000001ff00 */
.L_x_634:
[----:B------:R-:W-:-:S05]  /*15f10*/  VIADD R0, R12, 0x1 ;  /* 0x000000010c007836 */ /* 0x000fca0000000000 */
[----:B------:R-:W-:-:S04]  /*15f20*/  ISETP.NE.AND P2, PT, R0, 0x2, PT ;  /* 0x000000020000780c */ /* 0x000fc80003f45270 */
[----:B------:R-:W-:Y:S02]  /*15f30*/  SEL R214, RZ, 0x1, P2 ;  /* 0x00000001ffd67807 */ /* 0x000fe40001000000 */
[----:B------:R-:W-:Y:S02]  /*15f40*/  SEL R212, R0, RZ, P2 ;  /* 0x000000ff00d47207 */ /* 0x000fe40001000000 */
[----:B------:R-:W-:Y:S01]  /*15f50*/  LOP3.LUT R214, R11, R214, RZ, 0x3c, !PT ;  /* 0x000000d60bd67212 */ /* 0x000fe200078e3cff */
[----:B------:R-:W-:Y:S06]  /*15f60*/  @!P0 BRA `(.L_x_624) ;  /* 0x0000000000048947 */ /* 0x000fec0003800000 */
[----:B------:R-:W-:Y:S01]  /*15f70*/  BPT.TRAP 0x1 ;  /* 0x000000040000795c */ /* 0x000fe20000300000 */
.L_x_624:
[----:B------:R-:W-:Y:S01]  /*15f80*/  IMAD R13, R212, 0x8, R18 ;  /* 0x00000008d40d7824 */ /* 0x000fe200078e0212 */
[----:B------:R-:W-:-:S04]  /*15f90*/  SHF.L.U32 R4, R214, 0x1f, RZ ;  /* 0x0000001fd6047819 */ /* 0x000fc800000006ff */
[----:B------:R0:W1:Y:S01]  /*15fa0*/  SYNCS.PHASECHK.TRANS64.TRYWAIT P2, [R13+URZ+0x36830], R4 ;  /* 0x036830040d0075a7 */ /* 0x000062000804017f */
[----:B------:R-:W-:Y:S05]  /*15fb0*/  @!P0 BRA `(.L_x_625) ;  /* 0x0000000000048947 */ /* 0x000fea0003800000 */
[----:B------:R-:W-:Y:S01]  /*15fc0*/  BPT.TRAP 0x1 ;  /* 0x000000040000795c */ /* 0x000fe20000300000 */
.L_x_625:
[----:B------:R-:W-:Y:S01]  /*15fd0*/  IMAD R0, R212, 0xa80, R216 ;  /* 0x00000a80d4007824 */ /* 0x000fe200078e02d8 */
[----:B------:R-:W-:Y:S03]  /*15fe0*/  BSSY B1, `(.L_x_626) ;  /* 0x0000006000017945 */ /* 0x000fe60003800000 */
[C---:B------:R-:W-:Y:S02]  /*15ff0*/  VIADD R20, R0.reuse, 0x80 ;  /* 0x0000008000147836 */ /* 0x040fe40000000000 */
[----:B------:R-:W-:Y:S01]  /*16000*/  VIADD R121, R0, 0x100 ;  /* 0x0000010000797836 */ /* 0x000fe20000000000 */
[----:B-1----:R-:W-:Y:S06]  /*16010*/  @P2 BRA `(.L_x_627) ;  /* 0x0000000000082947 */ /* 0x002fec0003800000 */
[----:B------:R-:W1:Y:S02]  /*16020*/  SYNCS.PHASECHK.TRANS64.TRYWAIT P2, [R13+URZ+0x36830], R4 ;  /* 0x036830040d0075a7 */ /* 0x000e64000804017f */
[----:B-1----:R-:W-:Y:S05]  /*16030*/  @!P2 BRA `(.L_x_628) ;  /* 0x000000e400bca947 */ /* 0x002fea0003800000 */
.L_x_627:
[----:B------:R-:W-:Y:S05]  /*16040*/  BSYNC B1 ;  /* 0x0000000000017941 */ /* 0x000fea0003800000 */
.L_x_626:
[----:B------:R-:W2:Y:S04]  /*16050*/  LDL.64 R14, [R1+0x48] ;  /* 0x00004800010e7983 */ /* 0x000ea80000100a00 */
[----:B------:R-:W3:Y:S01]  /*16060*/  LDL.64 R122, [R1+0x8] ;  /* 0x00000800017a7983 */ /* 0x000ee20000100a00 */
[----:B------:R-:W-:Y:S01]  /*16070*/  WARPGROUP.ARRIVE ;  /* 0x00000000000079c5 */ /* 0x000fe20000000000 */
[----:B------:R-:W-:Y:S01]  /*16080*/  IMAD.MOV.U32 R21, RZ, RZ, 0x40000040 ;  /* 0x40000040ff157424 */ /* 0x000fe200078e00ff */
[----:B------:R-:W-:-:S04]  /*16090*/  R2UR UR6, R20 ;  /* 0x00000000140672ca */ /* 0x000fc800000e0000 */
[C---:B------:R-:W-:Y:S01]  /*160a0*/  R2UR UR7, R21.reuse ;  /* 0x00000000150772ca */ /* 0x040fe200000e0000 */
[----:B------:R-:W-:Y:S01]  /*160b0*/  IMAD.MOV.U32 R20, RZ, RZ, R121 ;  /* 0x000000ffff147224 */ /* 0x000fe200078e0079 */
[----:B------:R-:W-:-:S04]  /*160c0*/  R2UR UR19, R21 ;  /* 0x00000000151372ca */ /* 0x000fc800000e0000 */
[----:B------:R-:W-:Y:S01]  /*160d0*/  R2UR UR18, R20 ;  /* 0x00000000141272ca */ /* 0x000fe200000e0000 */
[----:B------:R-:W-:Y:S02]  /*160e0*/  VIADD R120, R0, 0x200 ;  /* 0x0000020000787836 */ /* 0x000fe40000000000 */
[----:B------:R-:W-:-:S03]  /*160f0*/  IMAD.MOV.U32 R121, RZ, RZ, 0x40000040 ;  /* 0x40000040ff797424 */ /* 0x000fc600078e00ff */
[----:B------:R-:W-:Y:S02]  /*16100*/  R2UR UR14, R120 ;  /* 0x00000000780e72ca */ /* 0x000fe400000e0000 */
[----:B------:R-:W-:Y:S02]  /*16110*/  R2UR UR15, R121 ;  /* 0x00000000790f72ca */ /* 0x000fe400000e0000 */
[----:B--2---:R-:W-:Y:S01]  /*16120*/  R2UR UR42, R14 ;  /* 0x000000000e2a72ca */ /* 0x004fe200000e0000 */
[----:B------:R-:W-:Y:S01]  /*16130*/  IMAD.MOV.U32 R14, RZ, RZ, R0 ;  /* 0x000000ffff0e7224 */ /* 0x000fe200078e0000 */
[----:B------:R-:W-:Y:S01]  /*16140*/  R2UR UR43, R15 ;  /* 0x000000000f2b72ca */ /* 0x000fe200000e0000 */
[----:B------:R-:W-:Y:S01]  /*16150*/  IMAD.MOV.U32 R15, RZ, RZ, 0x40000040 ;  /* 0x40000040ff0f7424 */ /* 0x000fe200078e00ff */
[----:B---3--:R-:W-:Y:S02]  /*16160*/  R2UR UR28, R122 ;  /* 0x000000007a1c72ca */ /* 0x008fe400000e0000 */
[----:B------:R-:W-:-:S02]  /*16170*/  R2UR UR29, R123 ;  /* 0x000000007b1d72ca */ /* 0x000fc400000e0000 */
[----:B------:R-:W-:Y:S01]  /*16180*/  R2UR UR26, R14 ;  /* 0x000000000e1a72ca */ /* 0x000fe200000e0000 */
[----:B------:R-:W2:Y:S01]  /*16190*/  LDL.64 R122, [R1+0x40] ;  /* 0x00004000017a7983 */ /* 0x000ea20000100a00 */
[----:B------:R-:W-:-:S07]  /*161a0*/  R2UR UR27, R15 ;  /* 0x000000000f1b72ca */ /* 0x000fce00000e0000 */
[----:B------:R-:W-:Y:S02]  /*161b0*/  UMOV UR24, UR28 ;  /* 0x0000001c00187c82 */ /* 0x000fe40008000000 */
[----:B------:R-:W-:-:S04]  /*161c0*/  UMOV UR25, UR29 ;  /* 0x0000001d00197c82 */ /* 0x000fc80008000000 */
[----:B------:R-:W-:Y:S01]  /*161d0*/  HGMMA.64x16x16.F32.BF16 R168, gdesc[UR24], RZ, !UPT, gsb0 ;  /* 0x0020000018a879f0 */ /* 0x000fe2000c0018ff */
[----:B------:R-:W-:Y:S01]  /*161e0*/  UMOV UR4, UR28 ;  /* 0x0000001c00047c82 */ /* 0x000fe20008000000 */
[----:B------:R-:W-:Y:S01]  /*161f0*/  UMOV UR5, UR29 ;  /* 0x0000001d00057c82 */ /* 0x000fe20008000000 */
[----:B------:R-:W-:Y:S02]  /*16200*/  WARPGROUP.DEPBAR.LE gsb0, 0x0 ;  /* 0x00008000000079c5 */ /* 0x000fe40000010000 */
[----:B------:R-:W-:-:S06]  /*16210*/  WARPGROUP.ARRIVE ;  /* 0x00000000000079c5 */ /* 0x000fcc0000000000 */
[----:B------:R-:W-:Y:S01]  /*16220*/  HGMMA.64x16x16.F32.BF16 R160, gdesc[UR4], RZ, !UPT, gsb0 ;  /* 0x0020000004a079f0 */ /* 0x000fe2000c0018ff */
[----:B------:R-:W-:Y:S01]  /*16230*/  UMOV UR16, UR28 ;  /* 0x0000001c00107c82 */ /* 0x000fe20008000000 */
[----:B------:R-:W-:Y:S01]  /*16240*/  UMOV UR17, UR29 ;  /* 0x0000001d00117c82 */ /* 0x000fe20008000000 */
[----:B------:R-:W-:Y:S01]  /*16250*/  VIADD R14, R0, 0x180 ;  /* 0x00000180000e7836 */ /* 0x000fe20000000000 */
[----:B------:R-:W-:Y:S02]  /*16260*/  WARPGROUP.DEPBAR.LE gsb0, 0x0 ;  /* 0x00008000000079c5 */ /* 0x000fe40000010000 */
[----:B------:R-:W-:-:S06]  /*16270*/  WARPGROUP.ARRIVE ;  /* 0x00000000000079c5 */ /* 0x000fcc0000000000 */
[----:B------:R-:W-:Y:S01]  /*16280*/  HGMMA.64x16x16.F32.BF16 R152, gdesc[UR16], RZ, !UPT, gsb0 ;  /* 0x00200000109879f0 */ /* 0x000fe2000c0018ff */
[----:B------:R-:W-:Y:S02]  /*16290*/  R2UR UR22, R14 ;  /* 0x000000000e1672ca */ /* 0x000fe400000e0000 */
[----:B------:R-:W-:Y:S01]  /*162a0*/  R2UR UR23, R15 ;  /* 0x000000000f1772ca */ /* 0x000fe200000e0000 */
[----:B------:R-:W-:Y:S01]  /*162b0*/  UMOV UR20, UR28 ;  /* 0x0000001c00147c82 */ /* 0x000fe20008000000 */
[----:B------:R-:W-:Y:S01]  /*162c0*/  UMOV UR21, UR29 ;  /* 0x0000001d00157c82 */ /* 0x000fe20008000000 */
[----:B------:R-:W-:Y:S02]  /*162d0*/  WARPGROUP.DEPBAR.LE gsb0, 0x0 ;  /* 0x00008000000079c5 */ /* 0x000fe40000010000 */
[----:B------:R-:W-:-:S08]  /*162e0*/  WARPGROUP.ARRIVE ;  /* 0x00000000000079c5 */ /* 0x000fd00000000000 */
        /* <DEDUP_REMOVED lines=11> */
[----:B------:R-:W-:Y:S02]  /*163a0*/  VIADD R120, R0, 0x2 ;  /* 0x0000000200787836 */ /* 0x000fe40000000000 */
[----:B------:R-:W-:Y:S01]  /*163b0*/  IMAD.MOV.U32 R121, RZ, RZ, 0x40000040 ;  /* 0x40000040ff797424 */ /* 0x000fe200078e00ff */
[----:B------:R-:W-:Y:S02]  /*163c0*/  WARPGROUP.DEPBAR.LE gsb0, 0x0 ;  /* 0x00008000000079c5 */ /* 0x000fe40000010000 */
[----:B------:R-:W-:-:S06]  /*163d0*/  WARPGROUP.ARRIVE ;  /* 0x00000000000079c5 */ /* 0x000fcc0000000000 */
[----:B------:R-:W-:Y:S01]  /*163e0*/  HGMMA.64x16x16.F32.BF16 R128, gdesc[UR8], RZ, !UPT, gsb0 ;  /* 0x00200000088079f0 */ /* 0x000fe2000c0018ff */
[----:B------:R-:W-:Y:S01]  /*163f0*/  R2UR UR34, R120 ;  /* 0x00000000782272ca */ /* 0x000fe200000e0000 */
[C---:B------:R-:W-:Y:S01]  /*16400*/  VIADD R14, R0.reuse, 0x300 ;  /* 0x00000300000e7836 */ /* 0x040fe20000000000 */
[----:B------:R-:W-:Y:S01]  /*16410*/  R2UR UR35, R121 ;  /* 0x00000000792372ca */ /* 0x000fe200000e0000 */
[----:B------:R-:W-:Y:S02]  /*16420*/  VIADD R120, R0, 0x182 ;  /* 0x0000018200787836 */ /* 0x000fe40000000000 */
[----:B------:R-:W-:Y:S01]  /*16430*/  IMAD.MOV.U32 R121, RZ, RZ, 0x40000040 ;  /* 0x40000040ff797424 */ /* 0x000fe200078e00ff */
[----:B------:R-:W-:Y:S02]  /*16440*/  R2UR UR58, R14 ;  /* 0x000000000e3a72ca */ /* 0x000fe400000e0000 */
[----:B------:R-:W-:Y:S02]  /*16450*/  R2UR UR59, R15 ;  /* 0x000000000f3b72ca */ /* 0x000fe400000e0000 */
[----:B------:R-:W-:Y:S01]  /*16460*/  R2UR UR26, R120 ;  /* 0x00000000781a72ca */ /* 0x000fe200000e0000 */
[----:B------:R-:W-:Y:S01]  /*16470*/  VIADD R120, R0, 0x302 ;  /* 0x0000030200787836 */ /* 0x000fe20000000000 */
[----:B------:R-:W-:Y:S01]  /*16480*/  R2UR UR27, R121 ;  /* 0x00000000791b72ca */ /* 0x000fe200000e0000 */
[----:B------:R-:W-:Y:S01]  /*16490*/  IMAD.MOV.U32 R121, RZ, RZ, 0x40000040 ;  /* 0x40000040ff797424 */ /* 0x000fe200078e00ff */
[----:B--2---:R-:W-:-:S02]  /*164a0*/  R2UR UR38, R122 ;  /* 0x000000007a2672ca */ /* 0x004fc400000e0000 */
[----:B------:R-:W-:Y:S02]  /*164b0*/  R2UR UR46, R120 ;  /* 0x00000000782e72ca */ /* 0x000fe400000e0000 */
[----:B------:R-:W-:Y:S02]  /*164c0*/  R2UR UR47, R121 ;  /* 0x00000000792f72ca */ /* 0x000fe400000e0000 */
[----:B------:R-:W-:Y:S01]  /*164d0*/  R2UR UR39, R123 ;  /* 0x000000007b2772ca */ /* 0x000fe200000e0000 */
        /* <DEDUP_REMOVED lines=51> */
[----:B------:R-:W-:Y:S01]  /*16810*/  MOV R5, UR45 ;  /* 0x0000002d00057c02 */ /* 0x000fe20008000f00 */
[----:B------:R-:W-:Y:S01]  /*16820*/  UMOV UR45, UR43 ;  /* 0x0000002b002d7c82 */ /* 0x000fe20008000000 */
[----:B01----:R-:W-:Y:S01]  /*16830*/  MOV R4, UR44 ;  /* 0x0000002c00047c02 */ /* 0x003fe20008000f00 */
[----:B------:R-:W-:Y:S01]  /*16840*/  UMOV UR44, UR42 ;  /* 0x0000002a002c7c82 */ /* 0x000fe20008000000 */
[----:B------:R-:W-:Y:S02]  /*16850*/  WARPGROUP.DEPBAR.LE gsb0, 0x0 ;  /* 0x00008000000079c5 */ /* 0x000fe40000010000 */
[----:B------:R-:W-:-:S06]  /*16860*/  WARPGROUP.ARRIVE ;  /* 0x00000000000079c5 */ /* 0x000fcc0000000000 */
[----:B------:R-:W-:Y:S01]  /*16870*/  HGMMA.64x16x16.F32.BF16 R120, gdesc[UR44], R120, gsb0 ;  /* 0x002000002c7879f0 */ /* 0x000fe20008001878 */
[----:B------:R-:W-:Y:S02]  /*16880*/  VIADD R20, R0, 0x4 ;  /* 0x0000000400147836 */ /* 0x000fe40000000000 */
[----:B------:R-:W-:-:S03]  /*16890*/  IMAD.MOV.U32 R21, RZ, RZ, 0x40000040 ;  /* 0x40000040ff157424 */ /* 0x000fc600078e00ff */
[----:B------:R-:W-:Y:S02]  /*168a0*/  R2UR UR14, R20 ;  /* 0x00000000140e72ca */ /* 0x000fe400000e0000 */
[----:B------:R-:W-:Y:S01]  /*168b0*/  R2UR UR15, R21 ;  /* 0x00000000150f72ca */ /* 0x000fe200000e0000 */
[----:B------:R-:W-:Y:S01]  /*168c0*/  UMOV UR12, UR38 ;  /* 0x00000026000c7c82 */ /* 0x000fe20008000000 */
[----:B------:R-:W-:Y:S01]  /*168d0*/  UMOV UR13, UR39 ;  /* 0x00000027000d7c82 */ /* 0x000fe20008000000 */
[----:B------:R-:W-:Y:S01]  /*168e0*/  VIADD R14, R0, 0x84 ;  /* 0x00000084000e7836 */ /* 0x000fe20000000000 */
[----:B------:R-:W-:Y:S01]  /*168f0*/  UMOV UR8, UR38 ;  /* 0x0000002600087c82 */ /* 0x000fe20008000000 */
[----:B------:R-:W-:Y:S01]  /*16900*/  IMAD.MOV.U32 R15, RZ, RZ, 0x40000040 ;  /* 0x40000040ff0f7424 */ /* 0x000fe200078e00ff */
[----:B------:R-:W-:Y:S01]  /*16910*/  UMOV UR9, UR39 ;  /* 0x0000002700097c82 */ /* 0x000fe20008000000 */
[----:B------:R-:W2:Y:S01]  /*16920*/  LDL.64 R20, [R1+0x38] ;  /* 0x0000380001147983 */ /* 0x000ea20000100a00 */
[----:B------:R-:W-:-:S02]  /*16930*/  WARPGROUP.DEPBAR.LE gsb0, 0x0 ;  /* 0x00008000000079c5 */ /* 0x000fc40000010000 */
[----:B------:R-:W-:-:S06]  /*16940*/  WARPGROUP.ARRIVE ;  /* 0x00000000000079c5 */ /* 0x000fcc0000000000 */
[----:B------:R-:W-:Y:S01]  /*16950*/  HGMMA.64x16x16.F32.BF16 R168, gdesc[UR12], R168, gsb0 ;  /* 0x002000000ca879f0 */ /* 0x000fe200080018a8 */
[----:B------:R-:W-:Y:S02]  /*16960*/  R2UR UR10, R14 ;  /* 0x000000000e0a72ca */ /* 0x000fe400000e0000 */
[----:B------:R-:W-:Y:S01]  /*16970*/  R2UR UR11, R15 ;  /* 0x000000000f0b72ca */ /* 0x000fe200000e0000 */
[----:B------:R-:W-:Y:S01]  /*16980*/  VIADD R14, R0, 0x104 ;  /* 0x00000104000e7836 */ /* 0x000fe20000000000 */
[----:B------:R-:W-:Y:S02]  /*16990*/  WARPGROUP.DEPBAR.LE gsb0, 0x0 ;  /* 0x00008000000079c5 */ /* 0x000fe40000010000 */
[----:B------:R-:W-:-:S09]  /*169a0*/  WARPGROUP.ARRIVE ;  /* 0x00000000000079c5 */ /* 0x000fd20000000000 */
        /* <DEDUP_REMOVED lines=46> */
[----:B------:R-:W-:Y:S01]  /*16c90*/  IMAD.MOV.U32 R15, RZ, RZ, 0x40000040 ;  /* 0x40000040ff0f7424 */ /* 0x000fe200078e00ff */
[----:B--2---:R-:W-:Y:S02]  /*16ca0*/  R2UR UR42, R20 ;  /* 0x00000000142a72ca */ /* 0x004fe400000e0000 */
[----:B------:R-:W-:Y:S02]  /*16cb0*/  R2UR UR43, R21 ;  /* 0x00000000152b72ca */ /* 0x000fe400000e0000 */
[----:B------:R-:W-:Y:S01]  /*16cc0*/  R2UR UR22, R14 ;  /* 0x000000000e1672ca */ /* 0x000fe200000e0000 */
[----:B------:R-:W2:Y:S01]  /*16cd0*/  LDL.64 R20, [R1+0x30] ;  /* 0x0000300001147983 */ /* 0x000ea20000100a00 */
[----:B------:R-:W-:-:S07]  /*16ce0*/  R2UR UR23, R15 ;  /* 0x000000000f1772ca */ /* 0x000fce00000e0000 */
[----:B------:R-:W-:Y:S02]  /*16cf0*/  UMOV UR20, UR42 ;  /* 0x0000002a00147c82 */ /* 0x000fe40008000000 */
        /* <DEDUP_REMOVED lines=111> */
[----:B------:R-:W-:-:S09]  /*173f0*/  UMOV UR17, UR39 ;  /* 0x0000002700117c82 */ /* 0x000fd20008000000 */
        /* <DEDUP_REMOVED lines=84> */
[----:B------:R-:W-:Y:S02]  /*17940*/  R2UR UR22, R14 ;  /* 0x000000000e1672ca */ /* 0x000fe400000e0000 */
        /* <DEDUP_REMOVED lines=67> */
[----:B------:R-:W-:Y:S01]  /*17d80*/  R2UR UR45, R5 ;  /* 0x00000000052d72ca */ /* 0x000fe200000e0000 */
[----:B------:R-:W-:Y:S01]  /*17d90*/  IMAD.MOV.U32 R5, RZ, RZ, 0x40000040 ;  /* 0x40000040ff057424 */ /* 0x000fe200078e00ff */
[----:B------:R-:W-:Y:S01]  /*17da0*/  R2UR UR44, R4 ;  /* 0x00000000042c72ca */ /* 0x000fe200000e0000 */
[----:B------:R-:W-:-:S03]  /*17db0*/  VIADD R4, R0, 0x406 ;  /* 0x0000040600047836 */ /* 0x000fc60000000000 */
        /* <DEDUP_REMOVED lines=344> */
[----:B------:R-:W-:Y:S01]  /*19340*/  FMUL.FTZ R26, R26, R2 ;  /* 0x000000021a1a7220 */ /* 0x000fe20000410000 */
[----:B------:R-:W-:-:S02]  /*19350*/  WARPGROUP.DEPBAR.LE gsb0, 0x0 ;  /* 0x00008000000079c5 */ /* 0x000fc40000010000 */
        /* <DEDUP_REMOVED lines=49> */
.L_x_629:
[----:B------:R-:W-:Y:S01]  /*19670*/  SHF.L.U32 R0, R11, 0x1f, RZ ;  /* 0x0000001f0b007819 */ /* 0x000fe200000006ff */
[----:B------:R-:W-:-:S04]  /*19680*/  IMAD R11, R12, 0x8, R18 ;  /* 0x000000080c0b7824 */ /* 0x000fc800078e0212 */
[----:B------:R0:W1:Y:S01]  /*19690*/  SYNCS.PHASECHK.TRANS64.TRYWAIT P2, [R11+URZ+0x36850], R0 ;  /* 0x036850000b0075a7 */ /* 0x000062000804017f */
[----:B------:R-:W-:Y:S05]  /*196a0*/  @!P0 BRA `(.L_x_630) ;  /* 0x0000000000048947 */ /* 0x000fea0003800000 */
[----:B------:R-:W-:Y:S01]  /*196b0*/  BPT.TRAP 0x1 ;  /* 0x000000040000795c */ /* 0x000fe20000300000 */
.L_x_630:
[----:B------:R-:W-:Y:S04]  /*196c0*/  BSSY B1, `(.L_x_631) ;  /* 0x0000004000017945 */ /* 0x000fe80003800000 */
[----:B-1----:R-:W-:Y:S05]  /*196d0*/  @P2 BRA `(.L_x_632) ;  /* 0x0000000000082947 */ /* 0x002fea0003800000 */
[----:B------:R-:W1:Y:S02]  /*196e0*/  SYNCS.PHASECHK.TRANS64.TRYWAIT P2, [R11+URZ+0x36850], R0 ;  /* 0x036850000b0075a7 */ /* 0x000e64000804017f */
[----:B-1----:R-:W-:Y:S05]  /*196f0*/  @!P2 BRA `(.L_x_633) ;  /* 0x000000b00020a947 */ /* 0x002fea0003800000 */
.L_x_632:
[----:B------:R-:W-:Y:S05]  /*19700*/  BSYNC B1 ;  /* 0x0000000000017941 */ /* 0x000fea0003800000 */
.L_x_631:
[----:B01----:R-:W-:Y:S01]  /*19710*/  VIADD R0, R18, 0x400 ;  /* 0x0000040012007836 */ /* 0x003fe20000000000 */
[----:B------:R-:W-:Y:S01]  /*19720*/  WARPGROUP.ARRIVE ;  /* 0x00000000000079c5 */ /* 0x000fe20000000000 */
[----:B------:R-:W-:Y:S01]  /*19730*/  IMAD.MOV.U32 R15, RZ, RZ, 0x40000040 ;  /* 0x40000040ff0f7424 */ /* 0x000fe200078e00ff */
[----:B------:R-:W-:Y:S01]  /*19740*/  ULDC UR4, c[0x0][0x988] ;  /* 0x0002620000047ab9 */ /* 0x000fe20000000800 */
[----:B------:R-:W-:Y:S01]  /*19750*/  IMAD.MOV.U32 R3, RZ, RZ, 0x40000040 ;  /* 0x40000040ff037424 */ /* 0x000fe200078e00ff */
[----:B------:R-:W-:Y:S01]  /*19760*/  SHF.R.U32.HI R0, RZ, 0x4, R0 ;  /* 0x00000004ff007819 */ /* 0x000fe20000011600 */
[----:B------:R-:W-:Y:S01]  /*19770*/  IMAD.MOV.U32 R21, RZ, RZ, 0x40000040 ;  /* 0x40000040ff157424 */ /* 0x000fe200078e00ff */
[----:B------:R-:W-:Y:S01]  /*19780*/  R2UR UR7, R15 ;  /* 0x000000000f0772ca */ /* 0x000fe200000e0000 */
[----:B------:R-:W-:Y:S01]  /*19790*/  @!P1 VIADD R13, R13, 0x36840 ;  /* 0x000368400d0d9836 */ /* 0x000fe20000000000 */
[----:B------:R-:W-:Y:S01]  /*197a0*/  LOP3.LUT R0, R0, 0x3fff, RZ, 0xc0, !PT ;  /* 0x00003fff00007812 */ /* 0x000fe200078ec0ff */
[----:B------:R-:W-:Y:S01]  /*197b0*/  @!P1 VIADD R11, R11, 0x36860 ;  /* 0x000368600b0b9836 */ /* 0x000fe20000000000 */
[C---:B------:R-:W-:Y:S01]  /*197c0*/  ISETP.GT.AND P2, PT, R8.reuse, RZ, PT ;  /* 0x000000ff0800720c */ /* 0x040fe20003f44270 */
[----:B------:R-:W-:Y:S01]  /*197d0*/  VIADD R8, R8, 0xffffffff ;  /* 0xffffffff08087836 */ /* 0x000fe20000000000 */
[----:B------:R-:W-:-:S05]  /*197e0*/  LOP3.LUT R0, R0, 0x3800000, RZ, 0xfc, !PT ;  /* 0x0380000000007812 */ /* 0x000fca00078efcff */
[----:B------:R-:W-:Y:S01]  /*197f0*/  IMAD R14, R12, 0xa80, R0 ;  /* 0x00000a800c0e7824 */ /* 0x000fe200078e0200 */
[----:B------:R-:W-:-:S03]  /*19800*/  FMNMX.FTZ R0, R168, R10, !PT ;  /* 0x0000000aa8007209 */ /* 0x000fc60007810000 */
[C---:B------:R-:W-:Y:S01]  /*19810*/  VIADD R2, R14.reuse, 0x80 ;  /* 0x000000800e027836 */ /* 0x040fe20000000000 */
[C---:B------:R-:W-:Y:S01]  /*19820*/  R2UR UR6, R14.reuse ;  /* 0x000000000e0672ca */ /* 0x040fe200000e0000 */
[----:B------:R-:W-:Y:S01]  /*19830*/  VIADD R20, R14, 0x200 ;  /* 0x000002000e147836 */ /* 0x000fe20000000000 */
[----:B------:R-:W-:-:S04]  /*19840*/  FMNMX.FTZ R0, R169, R0, !PT ;  /* 0x00000000a9007209 */ /* 0x000fc80007810000 */
[----:B------:R-:W-:-:S04]  /*19850*/  FMNMX.FTZ R0, R172, R0, !PT ;  /* 0x00000000ac007209 */ /* 0x000fc80007810000 */
[----:B------:R-:W-:-:S03]  /*19860*/  FMNMX.FTZ R0, R173, R0, !PT ;  /* 0x00000000ad007209 */ /* 0x000fc60007810000 */
[----:B------:R-:W-:Y:S01]  /*19870*/  HGMMA.64x192x16.F32.BF16 R24, R200, gdesc[UR4].tnspB, R24, gsb0 ;  /* 0x42e00004c8187df0 */ /* 0x000fe20008001818 */
[----:B------:R-:W-:Y:S01]  /*19880*/  R2UR UR6, R2 ;  /* 0x00000000020672ca */ /* 0x000fe200000e0000 */
[----:B------:R-:W-:Y:S01]  /*19890*/  VIADD R2, R14, 0x100 ;  /* 0x000001000e027836 */ /* 0x000fe20000000000 */
[----:B------:R-:W-:Y:S01]  /*198a0*/  R2UR UR7, R3 ;  /* 0x00000000030772ca */ /* 0x000fe200000e0000 */
[----:B------:R-:W-:Y:S01]  /*198b0*/  IMAD.MOV.U32 R3, RZ, RZ, 0x40000040 ;  /* 0x40000040ff037424 */ /* 0x000fe200078e00ff */
        /* <DEDUP_REMOVED lines=25> */
[----:B------:R-:W-:-:S06]  /*19a50*/  WARPGROUP.ARRIVE ;  /* 0x00000000000079c5 */ /* 0x000fcc0000000000 */
        /* <DEDUP_REMOVED lines=8> */
[----:B------:R-:W-:Y:S02]  /*19ae0*/  R2UR UR6, R2 ;  /* 0x00000000020672ca */ /* 0x000fe400000e0000 */
[----:B------:R-:W-:Y:S01]  /*19af0*/  R2UR UR7, R3 ;  /* 0x00000000030772ca */ /* 0x000fe200000e0000 */
[----:B------:R-:W0:Y:S02]  /*19b00*/  SHFL.BFLY PT, R2, R0, 0x2, 0x1f ;  /* 0x0c401f0000027f89 */ /* 0x000e2400000e0000 */
[----:B0-----:R-:W-:Y:S01]  /*19b10*/  FMNMX.FTZ R2, R0, R2, !PT ;  /* 0x0000000200027209 */ /* 0x001fe20007810000 */
[----:B------:R-:W-:-:S04]  /*19b20*/  IMAD.U32 R0, RZ, RZ, UR4 ;  /* 0x00000004ff007e24 */ /* 0x000fc8000f8e00ff */
[----:B------:R-:W0:Y:S02]  /*19b30*/  SHFL.BFLY PT, R5, R2, 0x1, 0x1f ;  /* 0x0c201f0002057f89 */ /* 0x000e2400000e0000 */
[----:B0-----:R-:W-:Y:S02]  /*19b40*/  FMNMX.FTZ R5, R2, R5, !PT ;  /* 0x0000000502057209 */ /* 0x001fe40007810000 */
[----:B------:R-:W-:-:S03]  /*19b50*/  FMNMX.FTZ R2, R170, R9, !PT ;  /* 0x00000009aa027209 */ /* 0x000fc60007810000 */
[----:B------:R-:W-:Y:S01]  /*19b60*/  FMUL.FTZ R15, R5, R0 ;  /* 0x00000000050f7220 */ /* 0x000fe20000410000 */
[----:B------:R-:W-:Y:S01]  /*19b70*/  FMNMX.FTZ R2, R171, R2, !PT ;  /* 0x00000002ab027209 */ /* 0x000fe20007810000 */
[----:B------:R-:W-:Y:S02]  /*19b80*/  FADD.FTZ R3, -R5, R10 ;  /* 0x0000000a05037221 */ /* 0x000fe40000010100 */
[--C-:B------:R-:W-:Y:S01]  /*19b90*/  FFMA.FTZ R196, R160, R0, -R15.reuse ;  /* 0x00000000a0c47223 */ /* 0x100fe2000001080f */
[----:B------:R-:W-:Y:S01]  /*19ba0*/  FMNMX.FTZ R2, R174, R2, !PT ;  /* 0x00000002ae027209 */ /* 0x000fe20007810000 */
[-CC-:B------:R-:W-:Y:S01]  /*19bb0*/  FFMA.FTZ R200, R168, R0.reuse, -R15.reuse ;  /* 0x00000000a8c87223 */ /* 0x180fe2000001080f */
[-CC-:B------:R-:W-:Y:S01]  /*19bc0*/  FFMA.FTZ R160, R161, R0.reuse, -R15.reuse ;  /* 0x00000000a1a07223 */ /* 0x180fe2000001080f */
        /* <DEDUP_REMOVED lines=8> */
[----:B------:R-:W-:Y:S01]  /*19c50*/  FFMA.FTZ R12, R149, R0, -R15 ;  /* 0x00000000950c7223 */ /* 0x000fe2000001080f */
[----:B------:R-:W-:Y:S01]  /*19c60*/  FMNMX.FTZ R2, R163, R2, !PT ;  /* 0x00000002a3027209 */ /* 0x000fe20007810000 */
[----:B------:R-:W-:Y:S01]  /*19c70*/  FMUL.FTZ R3, R3, R0 ;  /* 0x0000000003037220 */ /* 0x000fe20000410000 */
[----:B------:R-:W-:Y:S02]  /*19c80*/  MUFU.EX2 R200, R200 ;  /* 0x000000c800c87308 */ /* 0x000fe40000000800 */
[----:B------:R-:W-:-:S04]  /*19c90*/  FMNMX.FTZ R2, R166, R2, !PT ;  /* 0x00000002a6027209 */ /* 0x000fc80007810000 */
[----:B------:R-:W-:Y:S02]  /*19ca0*/  FMNMX.FTZ R2, R167, R2, !PT ;  /* 0x00000002a7027209 */ /* 0x000fe40007810000 */
[----:B------:R-:W0:Y:S02]  /*19cb0*/  MUFU.EX2 R3, R3 ;  /* 0x0000000300037308 */ /* 0x000e240000000800 */
[----:B------:R-:W-:-:S04]  /*19cc0*/  FMNMX.FTZ R2, R154, R2, !PT ;  /* 0x000000029a027209 */ /* 0x000fc80007810000 */
[----:B------:R-:W-:Y:S02]  /*19cd0*/  FMNMX.FTZ R2, R155, R2, !PT ;  /* 0x000000029b027209 */ /* 0x000fe40007810000 */
[----:B------:R-:W1:Y:S02]  /*19ce0*/  MUFU.EX2 R10, R10 ;  /* 0x0000000a000a7308 */ /* 0x000e640000000800 */
[----:B------:R-:W-:-:S04]  /*19cf0*/  FMNMX.FTZ R2, R158, R2, !PT ;  /* 0x000000029e027209 */ /* 0x000fc80007810000 */
[----:B------:R-:W-:Y:S02]  /*19d00*/  FMNMX.FTZ R2, R159, R2, !PT ;  /* 0x000000029f027209 */ /* 0x000fe40007810000 */
[----:B------:R-:W2:Y:S01]  /*19d10*/  MUFU.EX2 R202, R202 ;  /* 0x000000ca00ca7308 */ /* 0x000ea20000000800 */
[----:B0-----:R-:W-:Y:S01]  /*19d20*/  FFMA.FTZ R7, R3, R7, R200 ;  /* 0x0000000703077223 */ /* 0x001fe200000100c8 */
[----:B------:R-:W-:-:S04]  /*19d30*/  FMNMX.FTZ R2, R146, R2, !PT ;  /* 0x0000000292027209 */ /* 0x000fc80007810000 */
[----:B------:R-:W-:Y:S02]  /*19d40*/  FMNMX.FTZ R2, R147, R2, !PT ;  /* 0x0000000293027209 */ /* 0x000fe40007810000 */
[----:B------:R-:W0:Y:S01]  /*19d50*/  MUFU.EX2 R168, R168 ;  /* 0x000000a800a87308 */ /* 0x000e220000000800 */
[----:B-1----:R-:W-:Y:S01]  /*19d60*/  FADD.FTZ R7, R10, R7 ;  /* 0x000000070a077221 */ /* 0x002fe20000010000 */
[----:B------:R-:W-:Y:S02]  /*19d70*/  FMNMX.FTZ R2, R150, R2, !PT ;  /* 0x0000000296027209 */ /* 0x000fe40007810000 */
[----:B------:R-:W-:Y:S02]  /*19d80*/  F2FP.BF16.F32.PACK_AB R200, R10, R200 ;  /* 0x000000c80ac8723e */ /* 0x000fe400000010ff */
[----:B------:R-:W-:Y:S02]  /*19d90*/  FMNMX.FTZ R2, R151, R2, !PT ;  /* 0x0000000297027209 */ /* 0x000fe40007810000 */
[----:B------:R-:W-:Y:S01]  /*19da0*/  MUFU.EX2 R196, R196 ;  /* 0x000000c400c47308 */ /* 0x000fe20000000800 */
[----:B--2---:R-:W-:Y:S01]  /*19db0*/  FADD.FTZ R7, R202, R7 ;  /* 0x00000007ca077221 */ /* 0x004fe20000010000 */
[----:B------:R-:W-:-:S04]  /*19dc0*/  FMNMX.FTZ R2, R138, R2, !PT ;  /* 0x000000028a027209 */ /* 0x000fc80007810000 */
[----:B------:R-:W-:Y:S02]  /*19dd0*/  FMNMX.FTZ R2, R139, R2, !PT ;  /* 0x000000028b027209 */ /* 0x000fe40007810000 */
[----:B------:R-:W-:Y:S01]  /*19de0*/  MUFU.EX2 R160, R160 ;  /* 0x000000a000a07308 */ /* 0x000fe20000000800 */
[----:B0-----:R-:W-:Y:S01]  /*19df0*/  FADD.FTZ R7, R168, R7 ;  /* 0x00000007a8077221 */ /* 0x001fe20000010000 */
[----:B------:R-:W-:Y:S02]  /*19e00*/  FMNMX.FTZ R2, R142, R2, !PT ;  /* 0x000000028e027209 */ /* 0x000fe40007810000 */
[----:B------:R-:W-:Y:S02]  /*19e10*/  F2FP.BF16.F32.PACK_AB R202, R168, R202 ;  /* 0x000000caa8ca723e */ /* 0x000fe400000010ff */
[----:B------:R-:W-:Y:S02]  /*19e20*/  FMNMX.FTZ R2, R143, R2, !PT ;  /* 0x000000028f027209 */ /* 0x000fe40007810000 */
[----:B------:R-:W-:Y:S02]  /*19e30*/  MUFU.EX2 R198, R198 ;  /* 0x000000c600c67308 */ /* 0x000fe40000000800 */
[----:B------:R-:W-:-:S04]  /*19e40*/  FMNMX.FTZ R2, R130, R2, !PT ;  /* 0x0000000282027209 */ /* 0x000fc80007810000 */
        /* <DEDUP_REMOVED lines=9> */
[----:B------:R-:W-:-:S05]  /*19ee0*/  FMNMX.FTZ R2, R127, R2, !PT ;  /* 0x000000027f027209 */ /* 0x000fca0007810000 */
[----:B------:R-:W0:Y:S02]  /*19ef0*/  SHFL.BFLY PT, R4, R2, 0x2, 0x1f ;  /* 0x0c401f0002047f89 */ /* 0x000e2400000e0000 */
[----:B0-----:R-:W-:-:S05]  /*19f00*/  FMNMX.FTZ R4, R2, R4, !PT ;  /* 0x0000000402047209 */ /* 0x001fca0007810000 */
[----:B------:R-:W0:Y:S01]  /*19f10*/  SHFL.BFLY PT, R2, R4, 0x1, 0x1f ;  /* 0x0c201f0004027f89 */ /* 0x000e2200000e0000 */
[----:B------:R-:W-:Y:S02]  /*19f20*/  WARPGROUP.DEPBAR.LE gsb0, 0x0 ;  /* 0x00008000000079c5 */ /* 0x000fe40000010000 */
[----:B------:R-:W-:Y:S01]  /*19f30*/  WARPGROUP.ARRIVE ;  /* 0x00000000000079c5 */ /* 0x000fe20000000000 */
[-CC-:B------:R-:W-:Y:S01]  /*19f40*/  FFMA.FTZ R192, R152, R0.reuse, -R15.reuse ;  /* 0x0000000098c07223 */ /* 0x180fe2000001080f */
[-CC-:B------:R-:W-:Y:S01]  /*19f50*/  FFMA.FTZ R194, R156, R0.reuse, -R15.reuse ;  /* 0x000000009cc27223 */ /* 0x180fe2000001080f */
[----:B------:R-:W-:-:S03]  /*19f60*/  FFMA.FTZ R152, R157, R0, -R15 ;  /* 0x000000009d987223 */ /* 0x000fc6000001080f */
[----:B------:R-:W-:Y:S01]  /*19f70*/  HGMMA.64x192x16.F32.BF16 R24, R188, gdesc[UR4].tnspB, R24, gsb0 ;  /* 0x42e00004bc187df0 */ /* 0x000fe20008001818 */
[----:B------:R-:W-:Y:S01]  /*19f80*/  R2UR UR6, R20 ;  /* 0x00000000140672ca */ /* 0x000fe200000e0000 */
[C---:B------:R-:W-:Y:S01]  /*19f90*/  VIADD R20, R14.reuse, 0x280 ;  /* 0x000002800e147836 */ /* 0x040fe20000000000 */
[----:B------:R-:W-:Y:S01]  /*19fa0*/  R2UR UR7, R21 ;  /* 0x00000000150772ca */ /* 0x000fe200000e0000 */
[----:B------:R-:W-:Y:S01]  /*19fb0*/  IMAD.MOV.U32 R21, RZ, RZ, 0x40000040 ;  /* 0x40000040ff157424 */ /* 0x000fe200078e00ff */
[----:B------:R-:W-:Y:S01]  /*19fc0*/  MUFU.EX2 R192, R192 ;  /* 0x000000c000c07308 */ /* 0x000fe20000000800 */
[----:B------:R-:W-:Y:S01]  /*19fd0*/  VIADD R14, R14, 0x300 ;  /* 0x000003000e0e7836 */ /* 0x000fe20000000000 */
[----:B0-----:R-:W-:-:S06]  /*19fe0*/  FMNMX.FTZ R4, R4, R2, !PT ;  /* 0x0000000204047209 */ /* 0x001fcc0007810000 */
[----:B------:R-:W-:Y:S08]  /*19ff0*/  MUFU.EX2 R194, R194 ;  /* 0x000000c200c27308 */ /* 0x000ff00000000800 */
[----:B------:R-:W-:Y:S01]  /*1a000*/  MUFU.EX2 R152, R152 ;  /* 0x0000009800987308 */ /* 0x000fe20000000800 */
[----:B------:R-:W-:Y:S02]  /*1a010*/  WARPGROUP.DEPBAR.LE gsb0, 0x0 ;  /* 0x00008000000079c5 */ /* 0x000fe40000010000 */
[----:B------:R-:W-:Y:S01]  /*1a020*/  WARPGROUP.ARRIVE ;  /* 0x00000000000079c5 */ /* 0x000fe20000000000 */
[-CC-:B------:R-:W-:Y:S01]  /*1a030*/  FFMA.FTZ R188, R144, R0.reuse, -R15.reuse ;  /* 0x0000000090bc7223 */ /* 0x180fe2000001080f */
[-CC-:B------:R-:W-:Y:S01]  /*1a040*/  FFMA.FTZ R144, R145, R0.reuse, -R15.reuse ;  /* 0x0000000091907223 */ /* 0x180fe2000001080f */
[----:B------:R-:W-:-:S03]  /*1a050*/  FFMA.FTZ R190, R148, R0, -R15 ;  /* 0x0000000094be7223 */ /* 0x000fc6000001080f */
[----:B------:R-:W-:Y:S01]  /*1a060*/  HGMMA.64x192x16.F32.BF16 R24, R184, gdesc[UR4].tnspB, R24, gsb0 ;  /* 0x42e00004b8187df0 */ /* 0x000fe20008001818 */
[----:B------:R-:W-:Y:S01]  /*1a070*/  R2UR UR6, R20 ;  /* 0x00000000140672ca */ /* 0x000fe200000e0000 */
[-CC-:B------:R-:W-:Y:S01]  /*1a080*/  FFMA.FTZ R20, R141, R0.reuse, -R15.reuse ;  /* 0x000000008d147223 */ /* 0x180fe2000001080f */
[----:B------:R-:W-:Y:S01]  /*1a090*/  R2UR UR7, R21 ;  /* 0x00000000150772ca */ /* 0x000fe200000e0000 */
[-CC-:B------:R-:W-:Y:S01]  /*1a0a0*/  FFMA.FTZ R21, R120, R0.reuse, -R15.reuse ;  /* 0x0000000078157223 */ /* 0x180fe2000001080f */
[-CC-:B------:R-:W-:Y:S01]  /*1a0b0*/  FFMA.FTZ R120, R121, R0.reuse, -R15.reuse ;  /* 0x0000000079787223 */ /* 0x180fe2000001080f */
[----:B------:R-:W-:Y:S01]  /*1a0c0*/  FFMA.FTZ R121, R124, R0, -R15 ;  /* 0x000000007c797223 */ /* 0x000fe2000001080f */
        /* <DEDUP_REMOVED lines=10> */
[-CC-:B------:R-:W-:Y:S01]  /*1a170*/  FFMA.FTZ R136, R137, R0.reuse, -R15.reuse ;  /* 0x0000000089887223 */ /* 0x180fe2000001080f */
[----:B------:R-:W-:-:S03]  /*1a180*/  FFMA.FTZ R186, R140, R0, -R15 ;  /* 0x000000008cba7223 */ /* 0x000fc6000001080f */
[----:B------:R-:W-:Y:S01]  /*1a190*/  HGMMA.64x192x16.F32.BF16 R24, R180, gdesc[UR4].tnspB, R24, gsb0 ;  /* 0x42e00004b4187df0 */ /* 0x000fe20008001818 */
[----:B------:R-:W-:Y:S01]  /*1a1a0*/  R2UR UR6, R14 ;  /* 0x000000000e0672ca */ /* 0x000fe200000e0000 */
[----:B------:R-:W-:Y:S08]  /*1a1b0*/  MUFU.EX2 R184, R184 ;  /* 0x000000b800b87308 */ /* 0x000ff00000000800 */
[----:B------:R-:W-:Y:S08]  /*1a1c0*/  MUFU.EX2 R136, R136 ;  /* 0x0000008800887308 */ /* 0x000ff00000000800 */
[----:B------:R-:W-:Y:S01]  /*1a1d0*/  MUFU.EX2 R186, R186 ;  /* 0x000000ba00ba7308 */ /* 0x000fe20000000800 */
[----:B------:R-:W-:-:S02]  /*1a1e0*/  WARPGROUP.DEPBAR.LE gsb0, 0x0 ;  /* 0x00008000000079c5 */ /* 0x000fc40000010000 */
[-CC-:B------:R-:W-:Y:S01]  /*1a1f0*/  FFMA.FTZ R180, R128, R0.reuse, -R15.reuse ;  /* 0x0000000080b47223 */ /* 0x180fe2000001080f */
[-CC-:B------:R-:W-:Y:S01]  /*1a200*/  FFMA.FTZ R128, R129, R0.reuse, -R15.reuse ;  /* 0x0000000081807223 */ /* 0x180fe2000001080f */
[-CC-:B------:R-:W-:Y:S01]  /*1a210*/  FFMA.FTZ R182, R132, R0.reuse, -R15.reuse ;  /* 0x0000000084b67223 */ /* 0x180fe2000001080f */
[-CC-:B------:R-:W-:Y:S01]  /*1a220*/  FFMA.FTZ R129, R133, R0.reuse, -R15.reuse ;  /* 0x0000000085817223 */ /* 0x180fe2000001080f */
[-C--:B------:R-:W-:Y:S01]  /*1a230*/  FFMA.FTZ R132, R125, R0.reuse, -R15 ;  /* 0x000000007d847223 */ /* 0x080fe2000001080f */
[C---:B------:R-:W-:Y:S01]  /*1a240*/  FADD.FTZ R15, -R4.reuse, R9 ;  /* 0x00000009040f7221 */ /* 0x040fe20000010100 */
[----:B------:R-:W-:Y:S01]  /*1a250*/  WARPGROUP.ARRIVE ;  /* 0x00000000000079c5 */ /* 0x000fe20000000000 */
[-C--:B------:R-:W-:Y:S01]  /*1a260*/  FMUL.FTZ R125, R4, R0.reuse ;  /* 0x00000000047d7220 */ /* 0x080fe20000410000 */
[----:B------:R0:W1:Y:S01]  /*1a270*/  MUFU.EX2 R9, R132 ;  /* 0x0000008400097308 */ /* 0x0000620000000800 */
[-C--:B------:R-:W-:Y:S02]  /*1a280*/  FMUL.FTZ R15, R15, R0.reuse ;  /* 0x000000000f0f7220 */ /* 0x080fe40000410000 */
        /* <DEDUP_REMOVED lines=11> */
[-CC-:B0-----:R-:W-:Y:S01]  /*1a340*/  FFMA.FTZ R132, R155, R0.reuse, -R125.reuse ;  /* 0x000000009b847223 */ /* 0x181fe2000001087d */
[----:B------:R-:W-:Y:S01]  /*1a350*/  FFMA.FTZ R195, R158, R0, -R125 ;  /* 0x000000009ec37223 */ /* 0x000fe2000001087d */
[----:B------:R-:W-:Y:S01]  /*1a360*/  MUFU.EX2 R201, R201 ;  /* 0x000000c900c97308 */ /* 0x000fe20000000800 */
[----:B--2---:R-:W-:-:S02]  /*1a370*/  IMAD.MOV.U32 R15, RZ, RZ, 0x40000040 ;  /* 0x40000040ff0f7424 */ /* 0x004fc400078e00ff */
[-CC-:B------:R-:W-:Y:S01]  /*1a380*/  FFMA.FTZ R137, R159, R0.reuse, -R125.reuse ;  /* 0x000000009f897223 */ /* 0x180fe2000001087d */
[-CC-:B------:R-:W-:Y:S01]  /*1a390*/  FFMA.FTZ R181, R130, R0.reuse, -R125.reuse ;  /* 0x0000000082b57223 */ /* 0x180fe2000001087d */
[-CC-:B------:R-:W-:Y:S01]  /*1a3a0*/  FFMA.FTZ R189, R146, R0.reuse, -R125.reuse ;  /* 0x0000000092bd7223 */ /* 0x180fe2000001087d */
[-CC-:B------:R-:W-:Y:S01]  /*1a3b0*/  FFMA.FTZ R14, R147, R0.reuse, -R125.reuse ;  /* 0x00000000930e7223 */ /* 0x180fe2000001087d */
[----:B------:R-:W-:Y:S01]  /*1a3c0*/  R2UR UR7, R15 ;  /* 0x000000000f0772ca */ /* 0x000fe200000e0000 */
[-C--:B------:R-:W-:Y:S01]  /*1a3d0*/  FFMA.FTZ R191, R150, R0.reuse, -R125 ;  /* 0x0000000096bf7223 */ /* 0x080fe2000001087d */
[----:B------:R-:W-:Y:S01]  /*1a3e0*/  MUFU.EX2 R124, R124 ;  /* 0x0000007c007c7308 */ /* 0x000fe20000000800 */
[----:B------:R-:W-:Y:S01]  /*1a3f0*/  @!P1 PRMT R15, RZ, 0x654, R13 ;  /* 0x00000654ff0f9816 */ /* 0x000fe2000000000d */
[-CC-:B------:R-:W-:Y:S01]  /*1a400*/  FFMA.FTZ R151, R151, R0.reuse, -R125.reuse ;  /* 0x0000000097977223 */ /* 0x180fe2000001087d */
[-CC-:B------:R-:W-:Y:S01]  /*1a410*/  FFMA.FTZ R187, R142, R0.reuse, -R125.reuse ;  /* 0x000000008ebb7223 */ /* 0x180fe2000001087d */
[-CC-:B------:R-:W-:Y:S01]  /*1a420*/  FFMA.FTZ R131, R131, R0.reuse, -R125.reuse ;  /* 0x0000000083837223 */ /* 0x180fe2000001087d */
[-CC-:B------:R-:W-:Y:S01]  /*1a430*/  FFMA.FTZ R183, R134, R0.reuse, -R125.reuse ;  /* 0x0000000086b77223 */ /* 0x180fe2000001087d */
[-CC-:B------:R-:W-:Y:S01]  /*1a440*/  FFMA.FTZ R135, R135, R0.reuse, -R125.reuse ;  /* 0x0000000087877223 */ /* 0x180fe2000001087d */
[-CC-:B------:R-:W-:Y:S01]  /*1a450*/  FFMA.FTZ R122, R122, R0.reuse, -R125.reuse ;  /* 0x000000007a7a7223 */ /* 0x180fe2000001087d */
[----:B------:R-:W-:Y:S01]  /*1a460*/  MUFU.EX2 R203, R203 ;  /* 0x000000cb00cb7308 */ /* 0x000fe20000000800 */
[-CC-:B------:R-:W-:Y:S01]  /*1a470*/  FFMA.FTZ R123, R123, R0.reuse, -R125.reuse ;  /* 0x000000007b7b7223 */ /* 0x180fe2000001087d */
[----:B------:R-:W-:Y:S01]  /*1a480*/  FFMA.FTZ R126, R126, R0, -R125 ;  /* 0x000000007e7e7223 */ /* 0x000fe2000001087d */
[----:B------:R-:W-:Y:S05]  /*1a490*/  HGMMA.64x192x16.F32.BF16 R24, R176, gdesc[UR4].tnspB, R24, gsb0 ;  /* 0x42e00004b0187df0 */ /* 0x000fea0008001818 */
        /* <DEDUP_REMOVED lines=23> */
[----:B------:R-:W0:Y:S01]  /*1a610*/  MUFU.EX2 R123, R123 ;  /* 0x0000007b007b7308 */ /* 0x000e220000000800 */
[----:B------:R-:W-:-:S02]  /*1a620*/  WARPGROUP.DEPBAR.LE gsb0, 0x0 ;  /* 0x00008000000079c5 */ /* 0x000fc40000010000 */
[----:B------:R2:W-:Y:S05]  /*1a630*/  @!P1 SYNCS.ARRIVE.TRANS64.RED.A1T0 RZ, [R15+URZ], RZ ;  /* 0x000000ff0fff99a7 */ /* 0x0005ea000810043f */
[----:B------:R-:W-:Y:S01]  /*1a640*/  MUFU.EX2 R179, R126 ;  /* 0x0000007e00b37308 */ /* 0x000fe20000000800 */
[----:B-1----:R-:W-:Y:S02]  /*1a650*/  F2FP.BF16.F32.PACK_AB R178, R9, R121 ;  /* 0x0000007909b2723e */ /* 0x002fe400000010ff */
[----:B------:R-:W-:Y:S02]  /*1a660*/  F2FP.BF16.F32.PACK_AB R176, R120, R21 ;  /* 0x0000001578b0723e */ /* 0x000fe400000010ff */
[----:B0-----:R-:W-:Y:S01]  /*1a670*/  F2FP.BF16.F32.PACK_AB R177, R123, R122 ;  /* 0x0000007a7bb1723e */ /* 0x001fe200000010ff */
[----:B--2---:R-:W-:Y:S01]  /*1a680*/  FFMA.FTZ R15, R2, R6, R201 ;  /* 0x00000006020f7223 */ /* 0x004fe200000100c9 */
[----:B------:R-:W-:Y:S01]  /*1a690*/  FFMA.FTZ R6, R139, R0, -R125 ;  /* 0x000000008b067223 */ /* 0x000fe2000001087d */
[----:B------:R-:W-:-:S02]  /*1a6a0*/  F2FP.BF16.F32.PACK_AB R201, R124, R201 ;  /* 0x000000c97cc9723e */ /* 0x000fc400000010ff */
[----:B------:R-:W-:Y:S01]  /*1a6b0*/  FADD.FTZ R138, R124, R15 ;  /* 0x0000000f7c8a7221 */ /* 0x000fe20000010000 */
[----:B------:R-:W-:Y:S02]  /*1a6c0*/  @!P1 PRMT R15, RZ, 0x654, R11 ;  /* 0x00000654ff0f9816 */ /* 0x000fe4000000000b */
[----:B------:R-:W0:Y:S01]  /*1a6d0*/  MUFU.EX2 R6, R6 ;  /* 0x0000000600067308 */ /* 0x000e220000000800 */
[----:B------:R-:W-:Y:S01]  /*1a6e0*/  FADD.FTZ R11, R203, R138 ;  /* 0x0000008acb0b7221 */ /* 0x000fe20000010000 */
[----:B------:R1:W-:Y:S01]  /*1a6f0*/  @!P1 SYNCS.ARRIVE.TRANS64.RED.A1T0 RZ, [R15+URZ], RZ ;  /* 0x000000ff0fff99a7 */ /* 0x0003e2000810043f */
[C---:B------:R-:W-:Y:S02]  /*1a700*/  F2FP.BF16.F32.PACK_AB R203, R140.reuse, R203 ;  /* 0x000000cb8ccb723e */ /* 0x040fe400000010ff */
[----:B------:R-:W-:Y:S01]  /*1a710*/  FADD.FTZ R138, R140, R11 ;  /* 0x0000000b8c8a7221 */ /* 0x000fe20000010000 */
[----:B------:R-:W-:Y:S01]  /*1a720*/  FADD.FTZ R11, R196, R7 ;  /* 0x00000007c40b7221 */ /* 0x000fe20000010000 */
[-CC-:B------:R-:W-:Y:S01]  /*1a730*/  FFMA.FTZ R7, R143, R0.reuse, -R125.reuse ;  /* 0x000000008f077223 */ /* 0x180fe2000001087d */
[----:B------:R-:W-:Y:S01]  /*1a740*/  FFMA.FTZ R125, R127, R0, -R125 ;  /* 0x000000007f7d7223 */ /* 0x000fe2000001087d */
[----:B------:R-:W-:Y:S01]  /*1a750*/  FADD.FTZ R138, R197, R138 ;  /* 0x0000008ac58a7221 */ /* 0x000fe20000010000 */
[C---:B------:R-:W-:Y:S01]  /*1a760*/  FADD.FTZ R11, R160.reuse, R11 ;  /* 0x0000000ba00b7221 */ /* 0x040fe20000010000 */
[----:B------:R-:W-:-:S02]  /*1a770*/  F2FP.BF16.F32.PACK_AB R196, R160, R196 ;  /* 0x000000c4a0c4723e */ /* 0x000fc400000010ff */
[C---:B------:R-:W-:Y:S01]  /*1a780*/  FADD.FTZ R138, R133.reuse, R138 ;  /* 0x0000008a858a7221 */ /* 0x040fe20000010000 */
[----:B------:R-:W-:Y:S01]  /*1a790*/  FADD.FTZ R130, R198, R11 ;  /* 0x0000000bc6827221 */ /* 0x000fe20000010000 */
[----:B------:R-:W2:Y:S01]  /*1a7a0*/  MUFU.EX2 R7, R7 ;  /* 0x0000000700077308 */ /* 0x000ea20000000800 */
[----:B------:R-:W-:Y:S01]  /*1a7b0*/  F2FP.BF16.F32.PACK_AB R197, R133, R197 ;  /* 0x000000c585c5723e */ /* 0x000fe200000010ff */
[----:B------:R-:W-:Y:S01]  /*1a7c0*/  FADD.FTZ R138, R199, R138 ;  /* 0x0000008ac78a7221 */ /* 0x000fe20000010000 */
[C---:B------:R-:W-:Y:S01]  /*1a7d0*/  FADD.FTZ R11, R161.reuse, R130 ;  /* 0x00000082a10b7221 */ /* 0x040fe20000010000 */
[----:B------:R-:W-:Y:S02]  /*1a7e0*/  F2FP.BF16.F32.PACK_AB R198, R161, R198 ;  /* 0x000000c6a1c6723e */ /* 0x000fe400000010ff */
[C---:B------:R-:W-:Y:S01]  /*1a7f0*/  FADD.FTZ R138, R141.reuse, R138 ;  /* 0x0000008a8d8a7221 */ /* 0x040fe20000010000 */
[----:B------:R-:W-:Y:S01]  /*1a800*/  FADD.FTZ R130, R192, R11 ;  /* 0x0000000bc0827221 */ /* 0x000fe20000010000 */
[----:B------:R-:W-:Y:S01]  /*1a810*/  MUFU.EX2 R125, R125 ;  /* 0x0000007d007d7308 */ /* 0x000fe20000000800 */
[----:B------:R-:W-:Y:S01]  /*1a820*/  F2FP.BF16.F32.PACK_AB R199, R141, R199 ;  /* 0x000000c78dc7723e */ /* 0x000fe200000010ff */
[----:B------:R-:W-:Y:S01]  /*1a830*/  FADD.FTZ R11, R193, R138 ;  /* 0x0000008ac10b7221 */ /* 0x000fe20000010000 */
[C---:B-1----:R-:W-:Y:S01]  /*1a840*/  FADD.FTZ R15, R153.reuse, R130 ;  /* 0x00000082990f7221 */ /* 0x042fe20000010000 */
[----:B------:R-:W-:-:S02]  /*1a850*/  F2FP.BF16.F32.PACK_AB R192, R153, R192 ;  /* 0x000000c099c0723e */ /* 0x000fc400000010ff */
[----:B------:R-:W-:Y:S01]  /*1a860*/  FADD.FTZ R130, R132, R11 ;  /* 0x0000000b84827221 */ /* 0x000fe20000010000 */
[----:B------:R-:W-:Y:S01]  /*1a870*/  FADD.FTZ R15, R194, R15 ;  /* 0x0000000fc20f7221 */ /* 0x000fe20000010000 */
[----:B------:R-:W-:Y:S02]  /*1a880*/  F2FP.BF16.F32.PACK_AB R193, R132, R193 ;  /* 0x000000c184c1723e */ /* 0x000fe400000010ff */
[----:B------:R-:W-:Y:S01]  /*1a890*/  FADD.FTZ R130, R195, R130 ;  /* 0x00000082c3827221 */ /* 0x000fe20000010000 */
[C---:B------:R-:W-:Y:S01]  /*1a8a0*/  FADD.FTZ R15, R152.reuse, R15 ;  /* 0x0000000f980f7221 */ /* 0x040fe20000010000 */
[----:B------:R-:W-:Y:S02]  /*1a8b0*/  F2FP.BF16.F32.PACK_AB R194, R152, R194 ;  /* 0x000000c298c2723e */ /* 0x000fe400000010ff */
[C---:B------:R-:W-:Y:S01]  /*1a8c0*/  FADD.FTZ R130, R137.reuse, R130 ;  /* 0x0000008289827221 */ /* 0x040fe20000010000 */
[----:B------:R-:W-:Y:S01]  /*1a8d0*/  FADD.FTZ R15, R188, R15 ;  /* 0x0000000fbc0f7221 */ /* 0x000fe20000010000 */
[----:B------:R-:W-:-:S02]  /*1a8e0*/  F2FP.BF16.F32.PACK_AB R195, R137, R195 ;  /* 0x000000c389c3723e */ /* 0x000fc400000010ff */
[----:B------:R-:W-:Y:S01]  /*1a8f0*/  FADD.FTZ R11, R189, R130 ;  /* 0x00000082bd0b7221 */ /* 0x000fe20000010000 */
[----:B------:R-:W-:Y:S01]  /*1a900*/  FADD.FTZ R15, R144, R15 ;  /* 0x0000000f900f7221 */ /* 0x000fe20000010000 */
[C---:B------:R-:W-:Y:S02]  /*1a910*/  F2FP.BF16.F32.PACK_AB R189, R14.reuse, R189 ;  /* 0x000000bd0ebd723e */ /* 0x040fe400000010ff */
[----:B------:R-:W-:Y:S01]  /*1a920*/  FADD.FTZ R124, R14, R11 ;  /* 0x0000000b0e7c7221 */ /* 0x000fe20000010000 */
[----:B------:R-:W-:Y:S01]  /*1a930*/  FADD.FTZ R15, R190, R15 ;  /* 0x0000000fbe0f7221 */ /* 0x000fe20000010000 */
[C---:B------:R-:W-:Y:S02]  /*1a940*/  F2FP.BF16.F32.PACK_AB R190, R12.reuse, R190 ;  /* 0x000000be0cbe723e */ /* 0x040fe400000010ff */
[----:B------:R-:W-:Y:S01]  /*1a950*/  FADD.FTZ R130, R191, R124 ;  /* 0x0000007cbf827221 */ /* 0x000fe20000010000 */
[----:B------:R-:W-:Y:S01]  /*1a960*/  FADD.FTZ R15, R12, R15 ;  /* 0x0000000f0c0f7221 */ /* 0x000fe20000010000 */
[----:B------:R-:W1:Y:S01]  /*1a970*/  MUFU.EX2 R124, R135 ;  /* 0x00000087007c7308 */ /* 0x000e620000000800 */
[----:B------:R-:W-:Y:S01]  /*1a980*/  F2FP.BF16.F32.PACK_AB R188, R144, R188 ;  /* 0x000000bc90bc723e */ /* 0x000fe200000010ff */
[C---:B------:R-:W-:Y:S01]  /*1a990*/  FADD.FTZ R130, R13.reuse, R130 ;  /* 0x000000820d827221 */ /* 0x040fe20000010000 */
[----:B------:R-:W-:Y:S01]  /*1a9a0*/  FADD.FTZ R15, R184, R15 ;  /* 0x0000000fb80f7221 */ /* 0x000fe20000010000 */
[----:B------:R-:W-:-:S02]  /*1a9b0*/  F2FP.BF16.F32.PACK_AB R191, R13, R191 ;  /* 0x000000bf0dbf723e */ /* 0x000fc400000010ff */
[----:B------:R-:W-:Y:S01]  /*1a9c0*/  FADD.FTZ R11, R185, R130 ;  /* 0x00000082b90b7221 */ /* 0x000fe20000010000 */
[----:B------:R-:W-:Y:S01]  /*1a9d0*/  FADD.FTZ R15, R136, R15 ;  /* 0x0000000f880f7221 */ /* 0x000fe20000010000 */
[C---:B0-----:R-:W-:Y:S02]  /*1a9e0*/  F2FP.BF16.F32.PACK_AB R185, R6.reuse, R185 ;  /* 0x000000b906b9723e */ /* 0x041fe400000010ff */
[----:B------:R-:W-:Y:S01]  /*1a9f0*/  FADD.FTZ R130, R6, R11 ;  /* 0x0000000b06827221 */ /* 0x000fe20000010000 */
[----:B------:R-:W-:Y:S01]  /*1aa00*/  FADD.FTZ R15, R186, R15 ;  /* 0x0000000fba0f7221 */ /* 0x000fe20000010000 */
[----:B------:R-:W-:Y:S02]  /*1aa10*/  F2FP.BF16.F32.PACK_AB R184, R136, R184 ;  /* 0x000000b888b8723e */ /* 0x000fe400000010ff */
[----:B------:R-:W-:Y:S01]  /*1aa20*/  FADD.FTZ R130, R187, R130 ;  /* 0x00000082bb827221 */ /* 0x000fe20000010000 */
[----:B------:R-:W-:Y:S01]  /*1aa30*/  FADD.FTZ R15, R20, R15 ;  /* 0x0000000f140f7221 */ /* 0x000fe20000010000 */
[----:B--2---:R-:W-:-:S02]  /*1aa40*/  F2FP.BF16.F32.PACK_AB R187, R7, R187 ;  /* 0x000000bb07bb723e */ /* 0x004fc400000010ff */
[----:B------:R-:W-:Y:S01]  /*1aa50*/  FADD.FTZ R130, R7, R130 ;  /* 0x0000008207827221 */ /* 0x000fe20000010000 */
[----:B------:R-:W-:Y:S01]  /*1aa60*/  FADD.FTZ R15, R180, R15 ;  /* 0x0000000fb40f7221 */ /* 0x000fe20000010000 */
[----:B------:R-:W-:Y:S02]  /*1aa70*/  F2FP.BF16.F32.PACK_AB R186, R20, R186 ;  /* 0x000000ba14ba723e */ /* 0x000fe400000010ff */
[----:B------:R-:W-:Y:S01]  /*1aa80*/  FADD.FTZ R11, R181, R130 ;  /* 0x00000082b50b7221 */ /* 0x000fe20000010000 */
[----:B------:R-:W-:Y:S01]  /*1aa90*/  FADD.FTZ R15, R128, R15 ;  /* 0x0000000f800f7221 */ /* 0x000fe20000010000 */
[C---:B------:R-:W-:Y:S02]  /*1aaa0*/  F2FP.BF16.F32.PACK_AB R181, R10.reuse, R181 ;  /* 0x000000b50ab5723e */ /* 0x040fe400000010ff */
[----:B------:R-:W-:Y:S01]  /*1aab0*/  FADD.FTZ R12, R10, R11 ;  /* 0x0000000b0a0c7221 */ /* 0x000fe20000010000 */
[----:B------:R-:W-:Y:S01]  /*1aac0*/  FADD.FTZ R14, R182, R15 ;  /* 0x0000000fb60e7221 */ /* 0x000fe20000010000 */
[----:B------:R-:W-:-:S02]  /*1aad0*/  F2FP.BF16.F32.PACK_AB R180, R128, R180 ;  /* 0x000000b480b4723e */ /* 0x000fc400000010ff */
[----:B------:R-:W-:Y:S01]  /*1aae0*/  FADD.FTZ R11, R183, R12 ;  /* 0x0000000cb70b7221 */ /* 0x000fe20000010000 */
[C---:B------:R-:W-:Y:S01]  /*1aaf0*/  FADD.FTZ R14, R129.reuse, R14 ;  /* 0x0000000e810e7221 */ /* 0x040fe20000010000 */
[----:B------:R-:W-:Y:S01]  /*1ab00*/  F2FP.BF16.F32.PACK_AB R182, R129, R182 ;  /* 0x000000b681b6723e */ /* 0x000fe200000010ff */
[----:B------:R-:W-:Y:S02]  /*1ab10*/  IMAD.MOV.U32 R12, RZ, RZ, R212 ;  /* 0x000000ffff0c7224 */ /* 0x000fe400078e00d4 */
[C---:B-1----:R-:W-:Y:S01]  /*1ab20*/  FADD.FTZ R11, R124.reuse, R11 ;  /* 0x0000000b7c0b7221 */ /* 0x042fe20000010000 */
[----:B------:R-:W-:Y:S01]  /*1ab30*/  FADD.FTZ R7, R21, R14 ;  /* 0x0000000e15077221 */ /* 0x000fe20000010000 */
[----:B------:R-:W-:Y:S02]  /*1ab40*/  F2FP.BF16.F32.PACK_AB R183, R124, R183 ;  /* 0x000000b77cb7723e */ /* 0x000fe400000010ff */
[----:B------:R-:W-:Y:S01]  /*1ab50*/  FADD.FTZ R6, R122, R11 ;  /* 0x0000000b7a067221 */ /* 0x000fe20000010000 */
[----:B------:R-:W-:Y:S01]  /*1ab60*/  FADD.FTZ R10, R120, R7 ;  /* 0x00000007780a7221 */ /* 0x000fe20000010000 */
[----:B------:R-:W-:-:S02]  /*1ab70*/  IMAD.MOV.U32 R11, RZ, RZ, R214 ;  /* 0x000000ffff0b7224 */ /* 0x000fc400078e00d6 */
[----:B------:R-:W-:Y:S01]  /*1ab80*/  FADD.FTZ R6, R123, R6 ;  /* 0x000000067b067221 */ /* 0x000fe20000010000 */
[----:B------:R-:W-:-:S03]  /*1ab90*/  FADD.FTZ R10, R121, R10 ;  /* 0x0000000a790a7221 */ /* 0x000fc60000010000 */
[----:B------:R-:W-:Y:S01]  /*1aba0*/  FADD.FTZ R6, R179, R6 ;  /* 0x00000006b3067221 */ /* 0x000fe20000010000 */
[----:B------:R-:W-:Y:S01]  /*1abb0*/  FADD.FTZ R7, R9, R10 ;  /* 0x0000000a09077221 */ /* 0x000fe20000010000 */
[C---:B------:R-:W-:Y:S01]  /*1abc0*/  F2FP.BF16.F32.PACK_AB R179, R125.reuse, R179 ;  /* 0x000000b37db3723e */ /* 0x040fe200000010ff */
[----:B------:R-:W-:Y:S02]  /*1abd0*/  IMAD.MOV.U32 R9, RZ, RZ, R4 ;  /* 0x000000ffff097224 */ /* 0x000fe400078e0004 */
[----:B------:R-:W-:Y:S01]  /*1abe0*/  FADD.FTZ R6, R125, R6 ;  /* 0x000000067d067221 */ /* 0x000fe20000010000 */
[----:B------:R-:W-:Y:S01]  /*1abf0*/  IMAD.MOV.U32 R10, RZ, RZ, R5 ;  /* 0x000000ffff0a7224 */ /* 0x000fe200078e0005 */
[----:B------:R-:W-:Y:S06]  /*1ac00*/  @P2 BRA `(.L_x_634) ;  /* 0xffffffb000c02947 */ /* 0x000fec000383ffff */
.L_x_623:
[----:B------:R-:W-:Y:S05]  /*1ac10*/  BSYNC B0 ;  /* 0x0000000000007941 */ /* 0x000fea0003800000 */
.L_x_622:
        /* <DEDUP_REMOVED lines=99> */
.L_x_635:
[----:B------:R-:W-:Y:S02]  /*1b250*/  LEA R11, R212, R18, 0x3 ;  /* 0x00000012d40b7211 */ /* 0x000fe400078e18ff */
[----:B------:R-:W-:-:S04]  /*1b260*/  SHF.L.U32 R2, R214, 0x1f, RZ ;  /* 0x0000001fd6027819 */ /* 0x000fc800000006ff */
[----:B------:R0:W1:Y:S01]  /*1b270*/  SYNCS.PHASECHK.TRANS64.TRYWAIT P2, [R11+URZ+0x36850], R2 ;  /* 0x036850020b0075a7 */ /* 0x000062000804017f */
[----:B------:R-:W-:Y:S05]  /*1b280*/  @!P0 BRA `(.L_x_636) ;  /* 0x0000000000048947 */ /* 0x000fea0003800000 */
[----:B------:R-:W-:Y:S01]  /*1b290*/  BPT.TRAP 0x1 ;  /* 0x000000040000795c */ /* 0x000fe20000300000 */
.L_x_636:
[----:B------:R-:W-:Y:S01]  /*1b2a0*/  VIADD R18, R18, 0x400 ;  /* 0x0000040012127836 */ /* 0x000fe20000000000 */
[----:B------:R-:W-:Y:S04]  /*1b2b0*/  BSSY B0, `(.L_x_637) ;  /* 0x0000008000007945 */ /* 0x000fe80003800000 */
[----:B------:R-:W-:-:S04]  /*1b2c0*/  SHF.R.U32.HI R18, RZ, 0x4, R18 ;  /* 0x00000004ff127819 */ /* 0x000fc80000011612 */
[----:B------:R-:W-:-:S04]  /*1b2d0*/  LOP3.LUT R18, R18, 0x3fff, RZ, 0xc0, !PT ;  /* 0x00003fff12127812 */ /* 0x000fc800078ec0ff */
[----:B------:R-:W-:-:S05]  /*1b2e0*/  LOP3.LUT R3, R18, 0x3800000, RZ, 0xfc, !PT ;  /* 0x0380000012037812 */ /* 0x000fca00078efcff */
[----:B------:R-:W-:Y:S01]  /*1b2f0*/  IMAD R8, R212, 0xa80, R3 ;  /* 0x00000a80d4087824 */ /* 0x000fe200078e0203 */
[----:B-1----:R-:W-:Y:S06]  /*1b300*/  @P2 BRA `(.L_x_638) ;  /* 0x0000000000082947 */ /* 0x002fec0003800000 */
[----:B------:R-:W1:Y:S02]  /*1b310*/  SYNCS.PHASECHK.TRANS64.TRYWAIT P0, [R11+URZ+0x36850], R2 ;  /* 0x036850020b0075a7 */ /* 0x000e64000800017f */
[----:B-1----:R-:W-:Y:S05]  /*1b320*/  @!P0 BRA `(.L_x_639) ;  /* 0x0000009400288947 */ /* 0x002fea0003800000 */
.L_x_638:
[----:B------:R-:W-:Y:S05]  /*1b330*/  BSYNC B0 ;  /* 0x0000000000007941 */ /* 0x000fea0003800000 */
.L_x_637:
[----:B01----:R-:W-:Y:S01]  /*1b340*/  IMAD.MOV.U32 R2, RZ, RZ, R8 ;  /* 0x000000ffff027224 */ /* 0x003fe200078e0008 */
[----:B------:R-:W-:Y:S01]  /*1b350*/  WARPGROUP.ARRIVE ;  /* 0x00000000000079c5 */ /* 0x000fe20000000000 */
[----:B------:R-:W-:Y:S02]  /*1b360*/  IMAD.MOV.U32 R3, RZ, RZ, 0x40000040 ;  /* 0x40000040ff037424 */ /* 0x000fe400078e00ff */
[----:B------:R-:W-:Y:S01]  /*1b370*/  @!P1 VIADD R12, R11, 0x36860 ;  /* 0x000368600b0c9836 */ /* 0x000fe20000000000 */
[----:B------:R-:W-:Y:S01]  /*1b380*/  R2UR UR6, R2 ;  /* 0x00000000020672ca */ /* 0x000fe200000e0000 */
[----:B------:R-:W-:Y:S01]  /*1b390*/  VIADD R2, R8, 0x80 ;  /* 0x0000008008027836 */ /* 0x000fe20000000000 */
[----:B------:R-:W-:Y:S01]  /*1b3a0*/  R2UR UR7, R3 ;  /* 0x00000000030772ca */ /* 0x000fe200000e0000 */
[----:B------:R-:W-:Y:S01]  /*1b3b0*/  IMAD.MOV.U32 R3, RZ, RZ, 0x40000040 ;  /* 0x40000040ff037424 */ /* 0x000fe200078e00ff */
[----:B------:R-:W-:Y:S01]  /*1b3c0*/  @!P1 PRMT R12, RZ, 0x654, R12 ;  /* 0x00000654ff0c9816 */ /* 0x000fe2000000000c */
[----:B------:R-:W-:-:S02]  /*1b3d0*/  VIADD R212, R212, 0x1 ;  /* 0x00000001d4d47836 */ /* 0x000fc40000000000 */
[----:B------:R-:W-:-:S03]  /*1b3e0*/  VIADD R225, R225, 0x1 ;  /* 0x00000001e1e17836 */ /* 0x000fc60000000000 */
[----:B------:R-:W-:-:S04]  /*1b3f0*/  ISETP.NE.AND P2, PT, R212, 0x2, PT ;  /* 0x00000002d400780c */ /* 0x000fc80003f45270 */
[----:B------:R-:W-:Y:S01]  /*1b400*/  SEL R212, R212, RZ, P2 ;  /* 0x000000ffd4d47207 */ /* 0x000fe20001000000 */
        /* <DEDUP_REMOVED lines=38> */
[----:B------:R-:W0:Y:S04]  /*1b670*/  SHFL.BFLY PT, R2, R7, 0x2, 0x1f ;  /* 0x0c401f0007027f89 */ /* 0x000e2800000e0000 */
[----:B------:R-:W1:Y:S01]  /*1b680*/  SHFL.BFLY PT, R3, R6, 0x2, 0x1f ;  /* 0x0c401f0006037f89 */ /* 0x000e6200000e0000 */
[----:B0-----:R-:W-:Y:S01]  /*1b690*/  FADD.FTZ R2, R2, R7 ;  /* 0x0000000702027221 */ /* 0x001fe20000010000 */
[----:B-1----:R-:W-:Y:S01]  /*1b6a0*/  FADD.FTZ R8, R3, R6 ;  /* 0x0000000603087221 */ /* 0x002fe20000010000 */
[----:B------:R-:W-:-:S03]  /*1b6b0*/  CS2R R6, SRZ ;  /* 0x0000000000067805 */ /* 0x000fc6000001ff00 */
[----:B------:R-:W0:Y:S04]  /*1b6c0*/  SHFL.BFLY PT, R3, R2, 0x1, 0x1f ;  /* 0x0c201f0002037f89 */ /* 0x000e2800000e0000 */
[----:B------:R-:W1:Y:S01]  /*1b6d0*/  SHFL.BFLY PT, R9, R8, 0x1, 0x1f ;  /* 0x0c201f0008097f89 */ /* 0x000e6200000e0000 */
[----:B0-----:R-:W-:Y:S01]  /*1b6e0*/  FADD.FTZ R13, R2, R3 ;  /* 0x00000003020d7221 */ /* 0x001fe20000010000 */
[----:B------:R-:W-:Y:S01]  /*1b6f0*/  SEL R3, RZ, 0x1, P2 ;  /* 0x00000001ff037807 */ /* 0x000fe20001000000 */
[----:B------:R-:W-:Y:S02]  /*1b700*/  IMAD.MOV.U32 R2, RZ, RZ, -0x800000 ;  /* 0xff800000ff027424 */ /* 0x000fe400078e00ff */
[----:B-1----:R-:W-:Y:S01]  /*1b710*/  FADD.FTZ R14, R8, R9 ;  /* 0x00000009080e7221 */ /* 0x002fe20000010000 */
[----:B------:R-:W-:-:S02]  /*1b720*/  FSETP.NE.FTZ.AND P0, PT, R13, RZ, PT ;  /* 0x000000ff0d00720b */ /* 0x000fc40003f15000 */
        /* <DEDUP_REMOVED lines=115> */
.L_x_559:
[----:B------:R-:W0:Y:S08]  /*1be60*/  S2UR UR5, SR_CgaCtaId ;  /* 0x00000000000579c3 */ /* 0x000e300000008800 */
[----:B------:R-:W-:Y:S06]  /*1be70*/  BAR.SYNC.DEFER_BLOCKING 0x5, 0x120 ;  /* 0x0144800000007b1d */ /* 0x000fec0000010000 */
[----:B------:R-:W-:Y:S01]  /*1be80*/  UMOV UR4, 0x400 ;  /* 0x0000040000047882 */ /* 0x000fe20000000000 */
[----:B------:R-:W-:Y:S01]  /*1be90*/  BSSY B0, `(.L_x_640) ;  /* 0x0000234000007945 */ /* 0x000fe20003800000 */
[----:B0-----:R-:W-:-:S06]  /*1bea0*/  ULEA UR4, UR5, UR4, 0x18 ;  /* 0x0000000405047291 */ /* 0x001fcc000f8ec03f */
[----:B------:R-:W-:-:S05]  /*1beb0*/  IMAD.U32 R18, RZ, RZ, UR4 ;  /* 0x00000004ff127e24 */ /* 0x000fca000f8e00ff */
[----:B------:R0:W1:Y:S01]  /*1bec0*/  LDS.128 R144, [R18+0x368d0] ;  /* 0x0368d00012907984 */ /* 0x0000620000000c00 */
[----:B------:R-:W-:Y:S06]  /*1bed0*/  BAR.ARV 0x4, 0x120 ;  /* 0x0104800000007b1d */ /* 0x000fec0000002000 */
[----:B------:R-:W-:Y:S05]  /*1bee0*/  @P0 BRA `(.L_x_641) ;  /* 0x0000001800080947 */ /* 0x000fea0003800000 */
[----:B------:R-:W2:Y:S01]  /*1bef0*/  LDL R6, [R1+0x60] ;  /* 0x0000600001067983 */ /* 0x000ea20000100800 */
[----:B------:R-:W-:Y:S01]  /*1bf00*/  F2FP.BF16.F32.PACK_AB R24, R25, R24 ;  /* 0x000000181918723e */ /* 0x000fe200000010ff */
[----:B------:R-:W-:Y:S01]  /*1bf10*/  ULDC.64 UR4, c[0x0][0xbd8] ;  /* 0x0002f60000047ab9 */ /* 0x000fe20000000a00 */
[----:B------:R-:W-:Y:S01]  /*1bf20*/  F2FP.BF16.F32.PACK_AB R25, R135, R124 ;  /* 0x0000007c8719723e */ /* 0x000fe200000010ff */
[----:B------:R-:W3:Y:S01]  /*1bf30*/  S2R R7, SR_SWINHI ;  /* 0x0000000000077919 */ /* 0x000ee20000002f00 */
        /* <DEDUP_REMOVED lines=16> */
[----:B------:R-:W-:Y:S02]  /*1c040*/  MOV R4, R18 ;  /* 0x0000001200047202 */ /* 0x000fe40000000f00 */
[----:B---3--:R-:W-:Y:S02]  /*1c050*/  MOV R5, R7 ;  /* 0x0000000700057202 */ /* 0x008fe40000000f00 */
        /* <DEDUP_REMOVED lines=23> */
[----:B------:R-:W-:Y:S01]  /*1c1d0*/  F2FP.BF16.F32.PACK_AB R115, R119, R118 ;  /* 0x000000767773723e */ /* 0x000fe200000010ff */
[----:B------:R-:W-:Y:S01]  /*1c1e0*/  BAR.SYNC.DEFER_BLOCKING 0x1, 0x100 ;  /* 0x0044000000007b1d */ /* 0x000fe20000010000 */
[----:B--2---:R-:W-:-:S03]  /*1c1f0*/  IMAD.WIDE R26, R6, 0x2, R4 ;  /* 0x00000002061a7825 */ /* 0x004fc600078e0204 */
[C---:B------:R-:W-:Y:S02]  /*1c200*/  IADD3 R111, P2, R26.reuse, 0x20, RZ ;  /* 0x000000201a6f7810 */ /* 0x040fe40007f5e0ff */
[C---:B------:R-:W-:Y:S02]  /*1c210*/  IADD3 R143, P0, R26.reuse, 0x4020, RZ ;  /* 0x000040201a8f7810 */ /* 0x040fe40007f1e0ff */
[----:B------:R-:W-:Y:S01]  /*1c220*/  LOP3.LUT R6, R111, 0x380, RZ, 0xc0, !PT ;  /* 0x000003806f067812 */ /* 0x000fe200078ec0ff */
[--C-:B------:R-:W-:Y:S01]  /*1c230*/  IMAD.X R9, RZ, RZ, R27.reuse, P2 ;  /* 0x000000ffff097224 */ /* 0x100fe200010e061b */
[----:B------:R-:W-:Y:S01]  /*1c240*/  IADD3 R137, P1, R26, 0x40, RZ ;  /* 0x000000401a897810 */ /* 0x000fe20007f3e0ff */
[--C-:B------:R-:W-:Y:S01]  /*1c250*/  IMAD.X R21, RZ, RZ, R27.reuse, P0 ;  /* 0x000000ffff157224 */ /* 0x100fe200000e061b */
[----:B------:R-:W-:Y:S02]  /*1c260*/  SHF.R.U64 R6, R6, 0x3, RZ ;  /* 0x0000000306067819 */ /* 0x000fe400000012ff */
[----:B------:R-:W-:Y:S01]  /*1c270*/  LOP3.LUT R7, R26, 0x380, RZ, 0xc0, !PT ;  /* 0x000003801a077812 */ /* 0x000fe200078ec0ff */
[----:B------:R-:W-:Y:S01]  /*1c280*/  IMAD.X R11, RZ, RZ, R27, P1 ;  /* 0x000000ffff0b7224 */ /* 0x000fe200008e061b */
[----:B------:R-:W-:-:S02]  /*1c290*/  LOP3.LUT R8, R6, R111, RZ, 0x3c, !PT ;  /* 0x0000006f06087212 */ /* 0x000fc400078e3cff */
[----:B------:R-:W-:Y:S02]  /*1c2a0*/  LOP3.LUT R6, R143, 0x380, RZ, 0xc0, !PT ;  /* 0x000003808f067812 */ /* 0x000fe400078ec0ff */
[C---:B------:R-:W-:Y:S02]  /*1c2b0*/  IADD3 R141, P5, R26.reuse, 0x4000, RZ ;  /* 0x000040001a8d7810 */ /* 0x040fe40007fbe0ff */
[C---:B------:R-:W-:Y:S02]  /*1c2c0*/  IADD3 R139, P6, R26.reuse, 0x60, RZ ;  /* 0x000000601a8b7810 */ /* 0x040fe40007fde0ff */
[----:B------:R-:W-:Y:S01]  /*1c2d0*/  IADD3 R151, P3, R26, 0x4060, RZ ;  /* 0x000040601a977810 */ /* 0x000fe20007f7e0ff */
[--C-:B------:R-:W-:Y:S01]  /*1c2e0*/  IMAD.X R15, RZ, RZ, R27.reuse, P5 ;  /* 0x000000ffff0f7224 */ /* 0x100fe200028e061b */
[----:B------:R-:W-:Y:S01]  /*1c2f0*/  SHF.R.U64 R6, R6, 0x3, RZ ;  /* 0x0000000306067819 */ /* 0x000fe200000012ff */
[--C-:B------:R-:W-:Y:S01]  /*1c300*/  IMAD.X R13, RZ, RZ, R27.reuse, P6 ;  /* 0x000000ffff0d7224 */ /* 0x100fe200030e061b */
[----:B------:R-:W-:Y:S01]  /*1c310*/  IADD3 R155, P1, R26, 0x8020, RZ ;  /* 0x000080201a9b7810 */ /* 0x000fe20007f3e0ff */
[----:B------:R-:W-:Y:S01]  /*1c320*/  IMAD.X R35, RZ, RZ, R27, P3 ;  /* 0x000000ffff237224 */ /* 0x000fe200018e061b */
[----:B------:R-:W-:-:S02]  /*1c330*/  SHF.R.U64 R7, R7, 0x3, RZ ;  /* 0x0000000307077819 */ /* 0x000fc400000012ff */
[----:B------:R-:W-:Y:S01]  /*1c340*/  IADD3 R86, P5, R26, 0x8060, RZ ;  /* 0x000080601a567810 */ /* 0x000fe20007fbe0ff */
[----:B------:R-:W-:Y:S01]  /*1c350*/  IMAD.X R43, RZ, RZ, R27, P1 ;  /* 0x000000ffff2b7224 */ /* 0x000fe200008e061b */
[----:B------:R-:W-:Y:S02]  /*1c360*/  LOP3.LUT R10, R137, 0x380, RZ, 0xc0, !PT ;  /* 0x00000380890a7812 */ /* 0x000fe400078ec0ff */
[----:B------:R-:W-:Y:S02]  /*1c370*/  LOP3.LUT R34, R151, 0x380, RZ, 0xc0, !PT ;  /* 0x0000038097227812 */ /* 0x000fe400078ec0ff */
[----:B------:R-:W-:Y:S02]  /*1c380*/  LOP3.LUT R20, R6, R143, RZ, 0x3c, !PT ;  /* 0x0000008f06147212 */ /* 0x000fe400078e3cff */
[C---:B------:R-:W-:Y:S02]  /*1c390*/  IADD3 R149, P4, R26.reuse, 0x4040, RZ ;  /* 0x000040401a957810 */ /* 0x040fe40007f9e0ff */
[----:B------:R-:W-:-:S02]  /*1c3a0*/  IADD3 R153, P2, R26, 0x8000, RZ ;  /* 0x000080001a997810 */ /* 0x000fc40007f5e0ff */
[----:B------:R-:W-:Y:S01]  /*1c3b0*/  IADD3 R157, P6, R26, 0x8040, RZ ;  /* 0x000080401a9d7810 */ /* 0x000fe20007fde0ff */
[--C-:B------:R-:W-:Y:S01]  /*1c3c0*/  IMAD.X R31, RZ, RZ, R27.reuse, P4 ;  /* 0x000000ffff1f7224 */ /* 0x100fe200020e061b */
[----:B------:R-:W-:Y:S01]  /*1c3d0*/  LOP3.LUT R6, R155, 0x380, RZ, 0xc0, !PT ;  /* 0x000003809b067812 */ /* 0x000fe200078ec0ff */
[--C-:B------:R-:W-:Y:S01]  /*1c3e0*/  IMAD.X R39, RZ, RZ, R27.reuse, P2 ;  /* 0x000000ffff277224 */ /* 0x100fe200010e061b */
[----:B------:R-:W-:Y:S01]  /*1c3f0*/  LOP3.LUT R26, R7, R26, RZ, 0x3c, !PT ;  /* 0x0000001a071a7212 */ /* 0x000fe200078e3cff */
[--C-:B------:R-:W-:Y:S01]  /*1c400*/  IMAD.X R47, RZ, RZ, R27.reuse, P6 ;  /* 0x000000ffff2f7224 */ /* 0x100fe200030e061b */
[----:B------:R-:W-:Y:S01]  /*1c410*/  LOP3.LUT R12, R139, 0x380, RZ, 0xc0, !PT ;  /* 0x000003808b0c7812 */ /* 0x000fe200078ec0ff */
[----:B------:R-:W-:Y:S01]  /*1c420*/  IMAD.X R7, RZ, RZ, R27, P5 ;  /* 0x000000ffff077224 */ /* 0x000fe200028e061b */
[----:B------:R-:W-:Y:S02]  /*1c430*/  LOP3.LUT R14, R141, 0x380, RZ, 0xc0, !PT ;  /* 0x000003808d0e7812 */ /* 0x000fe400078ec0ff */
[----:B------:R-:W-:-:S02]  /*1c440*/  SHF.R.U64 R10, R10, 0x3, RZ ;  /* 0x000000030a0a7819 */ /* 0x000fc400000012ff */
[----:B------:R-:W-:Y:S02]  /*1c450*/  SHF.R.U64 R34, R34, 0x3, RZ ;  /* 0x0000000322227819 */ /* 0x000fe400000012ff */
[----:B------:R-:W-:Y:S02]  /*1c460*/  LOP3.LUT R42, R86, 0x380, RZ, 0xc0, !PT ;  /* 0x00000380562a7812 */ /* 0x000fe400078ec0ff */
[----:B------:R-:W-:Y:S02]  /*1c470*/  SHF.R.U64 R6, R6, 0x3, RZ ;  /* 0x0000000306067819 */ /* 0x000fe400000012ff */
[----:B------:R-:W-:Y:S02]  /*1c480*/  LOP3.LUT R30, R149, 0x380, RZ, 0xc0, !PT ;  /* 0x00000380951e7812 */ /* 0x000fe400078ec0ff */
[----:B------:R-:W-:Y:S02]  /*1c490*/  MOV R78, R26 ;  /* 0x0000001a004e7202 */ /* 0x000fe40000000f00 */
[----:B------:R-:W-:-:S02]  /*1c4a0*/  SHF.R.U64 R12, R12, 0x3, RZ ;  /* 0x000000030c0c7819 */ /* 0x000fc400000012ff */
[----:B------:R-:W-:Y:S02]  /*1c4b0*/  LOP3.LUT R27, R157, 0x380, RZ, 0xc0, !PT ;  /* 0x000003809d1b7812 */ /* 0x000fe400078ec0ff */
[----:B------:R-:W-:Y:S02]  /*1c4c0*/  F2FP.BF16.F32.PACK_AB R26, R29, R28 ;  /* 0x0000001c1d1a723e */ /* 0x000fe400000010ff */
[----:B------:R-:W-:Y:S02]  /*1c4d0*/  SHF.R.U64 R14, R14, 0x3, RZ ;  /* 0x000000030e0e7819 */ /* 0x000fe400000012ff */
[----:B------:R-:W-:Y:S02]  /*1c4e0*/  LOP3.LUT R10, R10, R137, RZ, 0x3c, !PT ;  /* 0x000000890a0a7212 */ /* 0x000fe400078e3cff */
[----:B------:R-:W-:Y:S02]  /*1c4f0*/  LOP3.LUT R34, R34, R151, RZ, 0x3c, !PT ;  /* 0x0000009722227212 */ /* 0x000fe400078e3cff */
[----:B------:R-:W-:-:S02]  /*1c500*/  SHF.R.U64 R29, R42, 0x3, RZ ;  /* 0x000000032a1d7819 */ /* 0x000fc400000012ff */
[----:B------:R-:W-:Y:S02]  /*1c510*/  LOP3.LUT R42, R6, R155, RZ, 0x3c, !PT ;  /* 0x0000009b062a7212 */ /* 0x000fe400078e3cff */
[----:B------:R-:W-:Y:S02]  /*1c520*/  SHF.R.U64 R30, R30, 0x3, RZ ;  /* 0x000000031e1e7819 */ /* 0x000fe400000012ff */
[----:B------:R-:W-:Y:S02]  /*1c530*/  LOP3.LUT R12, R12, R139, RZ, 0x3c, !PT ;  /* 0x0000008b0c0c7212 */ /* 0x000fe400078e3cff */
[----:B------:R-:W-:Y:S02]  /*1c540*/  SHF.R.U64 R28, R27, 0x3, RZ ;  /* 0x000000031b1c7819 */ /* 0x000fe400000012ff */
[----:B------:R-:W-:Y:S02]  /*1c550*/  MOV R9, R8 ;  /* 0x0000000800097202 */ /* 0x000fe40000000f00 */
[----:B------:R-:W-:-:S02]  /*1c560*/  LOP3.LUT R14, R14, R141, RZ, 0x3c, !PT ;  /* 0x0000008d0e0e7212 */ /* 0x000fc400078e3cff */
[----:B------:R-:W-:Y:S02]  /*1c570*/  F2FP.BF16.F32.PACK_AB R27, R134, R123 ;  /* 0x0000007b861b723e */ /* 0x000fe400000010ff */
[----:B------:R-:W-:Y:S02]  /*1c580*/  MOV R11, R10 ;  /* 0x0000000a000b7202 */ /* 0x000fe40000000f00 */
[----:B------:R-:W-:Y:S01]  /*1c590*/  MOV R8, R34 ;  /* 0x0000002200087202 */ /* 0x000fe20000000f00 */
[----:B------:R-:W-:Y:S01]  /*1c5a0*/  STSM.16.M88.4 [R78], R24 ;  /* 0x000000184e007844 */ /* 0x000fe20000000200 */
[----:B------:R-:W-:Y:S02]  /*1c5b0*/  LOP3.LUT R38, R153, 0x380, RZ, 0xc0, !PT ;  /* 0x0000038099267812 */ /* 0x000fe400078ec0ff */
[----:B------:R-:W-:Y:S02]  /*1c5c0*/  MOV R10, R42 ;  /* 0x0000002a000a7202 */ /* 0x000fe40000000f00 */
[----:B------:R-:W-:-:S02]  /*1c5d0*/  F2FP.BF16.F32.PACK_AB R34, R37, R36 ;  /* 0x000000242522723e */ /* 0x000fc400000010ff */
[----:B------:R-:W-:Y:S02]  /*1c5e0*/  F2FP.BF16.F32.PACK_AB R35, R132, R121 ;  /* 0x000000798423723e */ /* 0x000fe400000010ff */
[----:B------:R-:W-:Y:S02]  /*1c5f0*/  LOP3.LUT R30, R30, R149, RZ, 0x3c, !PT ;  /* 0x000000951e1e7212 */ /* 0x000fe400078e3cff */
[----:B------:R-:W-:Y:S01]  /*1c600*/  F2FP.BF16.F32.PACK_AB R42, R45, R44 ;  /* 0x0000002c2d2a723e */ /* 0x000fe200000010ff */
[----:B------:R-:W-:Y:S01]  /*1c610*/  STSM.16.M88.4 [R9], R32 ;  /* 0x0000002009007844 */ /* 0x000fe20000000200 */
[----:B------:R-:W-:Y:S02]  /*1c620*/  F2FP.BF16.F32.PACK_AB R43, R130, R0 ;  /* 0x00000000822b723e */ /* 0x000fe400000010ff */
[----:B------:R-:W-:Y:S02]  /*1c630*/  MOV R12, R12 ;  /* 0x0000000c000c7202 */ /* 0x000fe40000000f00 */
[----:B------:R-:W-:Y:S01]  /*1c640*/  MOV R14, R14 ;  /* 0x0000000e000e7202 */ /* 0x000fe20000000f00 */
[----:B------:R-:W-:Y:S01]  /*1c650*/  STSM.16.M88.4 [R11], R40 ;  /* 0x000000280b007844 */ /* 0x000fe20000000200 */
[----:B------:R-:W-:-:S02]  /*1c660*/  SHF.R.U64 R38, R38, 0x3, RZ ;  /* 0x0000000326267819 */ /* 0x000fc400000012ff */
[----:B------:R-:W-:Y:S01]  /*1c670*/  MOV R20, R20 ;  /* 0x0000001400147202 */ /* 0x000fe20000000f00 */
[----:B------:R-:W-:Y:S01]  /*1c680*/  STSM.16.M88.4 [R12], R48 ;  /* 0x000000300c007844 */ /* 0x000fe20000000200 */
[----:B------:R-:W-:Y:S02]  /*1c690*/  MOV R30, R30 ;  /* 0x0000001e001e7202 */ /* 0x000fe40000000f00 */
[----:B------:R-:W-:Y:S01]  /*1c6a0*/  LOP3.LUT R38, R38, R153, RZ, 0x3c, !PT ;  /* 0x0000009926267212 */ /* 0x000fe200078e3cff */
[----:B------:R-:W-:Y:S01]  /*1c6b0*/  STSM.16.M88.4 [R14], R56 ;  /* 0x000000380e007844 */ /* 0x000fe20000000200 */
[----:B------:R-:W-:Y:S02]  /*1c6c0*/  LOP3.LUT R46, R28, R157, RZ, 0x3c, !PT ;  /* 0x0000009d1c2e7212 */ /* 0x000fe400078e3cff */
[----:B------:R-:W-:Y:S01]  /*1c6d0*/  LOP3.LUT R6, R29, R86, RZ, 0x3c, !PT ;  /* 0x000000561d067212 */ /* 0x000fe200078e3cff */
[----:B------:R2:W-:Y:S01]  /*1c6e0*/  STSM.16.M88.4 [R20], R64 ;  /* 0x0000004014007844 */ /* 0x0005e20000000200 */
[----:B------:R-:W-:-:S02]  /*1c6f0*/  MOV R38, R38 ;  /* 0x0000002600267202 */ /* 0x000fc40000000f00 */
[----:B------:R-:W-:Y:S01]  /*1c700*/  ISETP.NE.U32.AND P0, PT, RZ, UR4, PT ;  /* 0x00000004ff007c0c */ /* 0x000fe2000bf05070 */
[----:B------:R-:W-:Y:S01]  /*1c710*/  STSM.16.M88.4 [R30], R72 ;  /* 0x000000481e007844 */ /* 0x000fe20000000200 */
[----:B------:R-:W-:Y:S02]  /*1c720*/  MOV R46, R46 ;  /* 0x0000002e002e7202 */ /* 0x000fe40000000f00 */
[----:B------:R-:W-:Y:S01]  /*1c730*/  MOV R0, R6 ;  /* 0x0000000600007202 */ /* 0x000fe20000000f00 */
[----:B------:R3:W-:Y:S01]  /*1c740*/  STSM.16.M88.4 [R8], R80 ;  /* 0x0000005008007844 */ /* 0x0007e20000000200 */
[----:B------:R-:W-:-:S03]  /*1c750*/  ISETP.NE.AND.EX P0, PT, RZ, UR5, PT, P0 ;  /* 0x00000005ff007c0c */ /* 0x000fc6000bf05300 */
[----:B------:R-:W-:Y:S04]  /*1c760*/  STSM.16.M88.4 [R38], R88 ;  /* 0x0000005826007844 */ /* 0x000fe80000000200 */
[----:B------:R-:W-:Y:S01]  /*1c770*/  STSM.16.M88.4 [R10], R96 ;  /* 0x000000600a007844 */ /* 0x000fe20000000200 */
[----:B--2---:R-:W-:-:S03]  /*1c780*/  IMAD.MOV.U32 R20, RZ, RZ, RZ ;  /* 0x000000ffff147224 */ /* 0x004fc600078e00ff */
[----:B------:R-:W-:Y:S01]  /*1c790*/  STSM.16.M88.4 [R46], R104 ;  /* 0x000000682e007844 */ /* 0x000fe20000000200 */
[----:B---3--:R-:W-:-:S03]  /*1c7a0*/  IADD3 R8, P1, R221, UR4, RZ ;  /* 0x00000004dd087c10 */ /* 0x008fc6000ff3e0ff */
[----:B------:R2:W-:Y:S01]  /*1c7b0*/  STSM.16.M88.4 [R0], R112 ;  /* 0x0000007000007844 */ /* 0x0005e20000000200 */
[----:B------:R-:W-:Y:S01]  /*1c7c0*/  IADD3.X R9, R222, UR5, RZ, P1, !PT ;  /* 0x00000005de097c10 */ /* 0x000fe20008ffe4ff */
[----:B------:R-:W-:Y:S01]  /*1c7d0*/  ULDC.64 UR4, c[0x0][0xbe0] ;  /* 0x0002f80000047ab9 */ /* 0x000fe20000000a00 */
[----:B------:R-:W-:Y:S01]  /*1c7e0*/  BAR.SYNC.DEFER_BLOCKING 0x1, 0x100 ;  /* 0x0044000000007b1d */ /* 0x000fe20000010000 */
[----:B------:R-:W-:-:S04]  /*1c7f0*/  ISETP.NE.U32.AND P1, PT, RZ, UR4, PT ;  /* 0x00000004ff007c0c */ /* 0x000fc8000bf25070 */
[----:B------:R-:W-:Y:S01]  /*1c800*/  ISETP.NE.AND.EX P1, PT, RZ, UR5, PT, P1 ;  /* 0x00000005ff007c0c */ /* 0x000fe2000bf25310 */
[----:B------:R-:W-:-:S04]  /*1c810*/  IMAD R7, R218, 0x40, R215 ;  /* 0x00000040da077824 */ /* 0x000fc800078e02d7 */
[----:B------:R-:W-:-:S08]  /*1c820*/  IMAD.WIDE R4, R7, 0x2, R4 ;  /* 0x0000000207047825 */ /* 0x000fd000078e0204 */
[----:B------:R-:W-:Y:S01]  /*1c830*/  @P1 IADD3 R6, P2, R221, UR4, RZ ;  /* 0x00000004dd061c10 */ /* 0x000fe2000ff5e0ff */
[----:B------:R-:W-:Y:S02]  /*1c840*/  ULDC UR4, c[0x0][0xa88] ;  /* 0x0002a20000047ab9 */ /* 0x000fe40000000800 */
[----:B------:R-:W-:Y:S01]  /*1c850*/  IMAD.U32 R61, RZ, RZ, UR4 ;  /* 0x00000004ff3d7e24 */ /* 0x000fe2000f8e00ff */
[----:B------:R-:W-:Y:S01]  /*1c860*/  @P1 IADD3.X R7, R222, UR5, RZ, P2, !PT ;  /* 0x00000005de071c10 */ /* 0x000fe200097fe4ff */
[----:B------:R3:W5:Y:S01]  /*1c870*/  @P0 LDG.E R20, desc[UR60][R8.64] ;  /* 0x0000003c08140981 */ /* 0x000762000c1e1900 */
[----:B------:R-:W-:-:S03]  /*1c880*/  IADD3 R11, P4, R4, 0x1000, RZ ;  /* 0x00001000040b7810 */ /* 0x000fc60007f9e0ff */
[----:B------:R3:W5:Y:S01]  /*1c890*/  @P1 LDG.E R61, desc[UR60][R6.64] ;  /* 0x0000003c063d1981 */ /* 0x000762000c1e1900 */
[----:B--2---:R-:W-:Y:S01]  /*1c8a0*/  LOP3.LUT R0, R11, 0x380, RZ, 0xc0, !PT ;  /* 0x000003800b007812 */ /* 0x004fe200078ec0ff */
[----:B------:R-:W-:Y:S08]  /*1c8b0*/  @P1 BRA `(.L_x_642) ;  /* 0x0000000000101947 */ /* 0x000ff00003800000 */
[----:B------:R-:W-:Y:S05]  /*1c8c0*/  @!P0 BRA `(.L_x_642) ;  /* 0x00000000000c8947 */ /* 0x000fea0003800000 */
[----:B---3--:R-:W2:Y:S04]  /*1c8d0*/  LDG.E R6, desc[UR60][R8.64] ;  /* 0x0000003c08067981 */ /* 0x008ea8000c1e1900 */
[----:B-----5:R-:W2:Y:S02]  /*1c8e0*/  LDG.E R61, desc[UR60][R8.64+0x4] ;  /* 0x0000043c083d7981 */ /* 0x020ea4000c1e1900 */
[----:B--2---:R-:W-:-:S07]  /*1c8f0*/  IMAD.IADD R61, R61, 0x1, -R6 ;  /* 0x000000013d3d7824 */ /* 0x004fce00078e0a06 */
.L_x_642:
[----:B------:R-:W2:Y:S01]  /*1c900*/  LDL R10, [R1+0x5c] ;  /* 0x00005c00010a7983 */ /* 0x000ea20000100800 */
[----:B------:R-:W-:Y:S01]  /*1c910*/  SHF.R.S32.HI R63, RZ, 0x1f, R220 ;  /* 0x0000001fff3f7819 */ /* 0x000fe200000114dc */
[----:B------:R-:W-:Y:S01]  /*1c920*/  ULDC.64 UR4, c[0x0][0xb70] ;  /* 0x0002dc0000047ab9 */ /* 0x000fe20000000a00 */
[--C-:B-----5:R-:W-:Y:S02]  /*1c930*/  SHF.R.S32.HI R21, RZ, 0x1f, R20.reuse ;  /* 0x0000001fff157819 */ /* 0x120fe40000011414 */
[----:B---3--:R-:W-:Y:S01]  /*1c940*/  SHF.R.U64 R8, R0, 0x3, RZ ;  /* 0x0000000300087819 */ /* 0x008fe200000012ff */
[----:B------:R-:W-:Y:S01]  /*1c950*/  IMAD R7, R63, UR4, RZ ;  /* 0x000000043f077c24 */ /* 0x000fe2000f8e02ff */
[----:B------:R-:W-:Y:S02]  /*1c960*/  SEL R227, R227, RZ, !P0 ;  /* 0x000000ffe3e37207 */ /* 0x000fe40004000000 */
[----:B------:R-:W-:Y:S01]  /*1c970*/  SEL R223, R223, RZ, !P0 ;  /* 0x000000ffdfdf7207 */ /* 0x000fe20004000000 */
[----:B------:R-:W-:Y:S01]  /*1c980*/  IMAD R9, R220, UR5, R7 ;  /* 0x00000005dc097c24 */ /* 0x000fe2000f8e0207 */
[----:B------:R-:W-:Y:S01]  /*1c990*/  LOP3.LUT R8, R8, R11, RZ, 0x3c, !PT ;  /* 0x0000000b08087212 */ /* 0x000fe200078e3cff */
[----:B------:R-:W-:Y:S01]  /*1c9a0*/  IMAD.WIDE.U32 R6, R220, UR4, R20 ;  /* 0x00000004dc067c25 */ /* 0x000fe2000f8e0014 */
[----:B------:R-:W-:Y:S01]  /*1c9b0*/  ULDC.64 UR4, c[0x0][0xb78] ;  /* 0x0002de0000047ab9 */ /* 0x000fe20000000a00 */
[----:B------:R-:W-:-:S02]  /*1c9c0*/  IADD3 R29, P0, R4, 0x4000, RZ ;  /* 0x00004000041d7810 */ /* 0x000fc40007f1e0ff */
[----:B------:R-:W-:Y:S01]  /*1c9d0*/  IMAD.IADD R7, R7, 0x1, R9 ;  /* 0x0000000107077824 */ /* 0x000fe200078e0209 */
[C---:B------:R-:W-:Y:S01]  /*1c9e0*/  IADD3 R13, P5, R4.reuse, 0x2000, RZ ;  /* 0x00002000040d7810 */ /* 0x040fe20007fbe0ff */
[----:B------:R-:W-:Y:S01]  /*1c9f0*/  IMAD R0, R227, UR4, RZ ;  /* 0x00000004e3007c24 */ /* 0x000fe2000f8e02ff */
[C---:B------:R-:W-:Y:S01]  /*1ca00*/  IADD3 R25, P6, R4.reuse, 0x3000, RZ ;  /* 0x0000300004197810 */ /* 0x040fe20007fde0ff */
[----:B------:R-:W-:Y:S01]  /*1ca10*/  IMAD.WIDE.U32 R6, R223, UR4, R6 ;  /* 0x00000004df067c25 */ /* 0x000fe2000f8e0006 */
[C---:B------:R-:W-:Y:S02]  /*1ca20*/  IADD3 R37, P2, R4.reuse, 0x6000, RZ ;  /* 0x0000600004257810 */ /* 0x040fe40007f5e0ff */
[----:B------:R-:W-:Y:S02]  /*1ca30*/  IADD3 R33, P1, R4, 0x5000, RZ ;  /* 0x0000500004217810 */ /* 0x000fe40007f3e0ff */
[----:B------:R-:W-:Y:S02]  /*1ca40*/  LOP3.LUT R28, R29, 0x380, RZ, 0xc0, !PT ;  /* 0x000003801d1c7812 */ /* 0x000fe400078ec0ff */
[----:B------:R-:W-:-:S02]  /*1ca50*/  LOP3.LUT R12, R13, 0x380, RZ, 0xc0, !PT ;  /* 0x000003800d0c7812 */ /* 0x000fc400078ec0ff */
[----:B------:R-:W-:Y:S02]  /*1ca60*/  LOP3.LUT R24, R25, 0x380, RZ, 0xc0, !PT ;  /* 0x0000038019187812 */ /* 0x000fe400078ec0ff */
[----:B------:R-:W-:Y:S02]  /*1ca70*/  LOP3.LUT R36, R37, 0x380, RZ, 0xc0, !PT ;  /* 0x0000038025247812 */ /* 0x000fe400078ec0ff */
[----:B------:R-:W-:Y:S02]  /*1ca80*/  LOP3.LUT R32, R33, 0x380, RZ, 0xc0, !PT ;  /* 0x0000038021207812 */ /* 0x000fe400078ec0ff */
[----:B------:R-:W-:Y:S02]  /*1ca90*/  SHF.R.U64 R28, R28, 0x3, RZ ;  /* 0x000000031c1c7819 */ /* 0x000fe400000012ff */
[----:B------:R-:W-:Y:S02]  /*1caa0*/  SHF.R.U64 R12, R12, 0x3, RZ ;  /* 0x000000030c0c7819 */ /* 0x000fe400000012ff */
[----:B------:R-:W-:-:S02]  /*1cab0*/  SHF.R.U64 R24, R24, 0x3, RZ ;  /* 0x0000000318187819 */ /* 0x000fc400000012ff */
[----:B------:R-:W-:Y:S02]  /*1cac0*/  SHF.R.U64 R36, R36, 0x3, RZ ;  /* 0x0000000324247819 */ /* 0x000fe400000012ff */
        /* <DEDUP_REMOVED lines=8> */
[----:B------:R-:W-:Y:S01]  /*1cb50*/  IMAD.X R37, RZ, RZ, R5, P2 ;  /* 0x000000ffff257224 */ /* 0x000fe200010e0605 */
[----:B------:R-:W-:-:S02]  /*1cb60*/  LOP3.LUT P0, RZ, R230, 0x3, RZ, 0xc0, !PT ;  /* 0x00000003e6ff7812 */ /* 0x000fc4000780c0ff */
[C---:B------:R-:W-:Y:S02]  /*1cb70*/  IADD3 R49, P5, R4.reuse, 0x9000, RZ ;  /* 0x0000900004317810 */ /* 0x040fe40007fbe0ff */
[----:B------:R-:W-:Y:S02]  /*1cb80*/  IADD3 R53, P6, R4, 0xa000, RZ ;  /* 0x0000a00004357810 */ /* 0x000fe40007fde0ff */
[----:B------:R-:W-:Y:S01]  /*1cb90*/  LOP3.LUT R32, R32, R33, RZ, 0x3c, !PT ;  /* 0x0000002120207212 */ /* 0x000fe200078e3cff */
[----:B------:R-:W-:Y:S01]  /*1cba0*/  IMAD.X R33, RZ, RZ, R5, P1 ;  /* 0x000000ffff217224 */ /* 0x000fe200008e0605 */
[----:B------:R-:W-:Y:S02]  /*1cbb0*/  LOP3.LUT R48, R49, 0x380, RZ, 0xc0, !PT ;  /* 0x0000038031307812 */ /* 0x000fe400078ec0ff */
[----:B------:R-:W-:Y:S02]  /*1cbc0*/  LOP3.LUT R52, R53, 0x380, RZ, 0xc0, !PT ;  /* 0x0000038035347812 */ /* 0x000fe400078ec0ff */
[----:B------:R-:W-:-:S02]  /*1cbd0*/  SHF.R.U64 R48, R48, 0x3, RZ ;  /* 0x0000000330307819 */ /* 0x000fc400000012ff */
[----:B------:R-:W-:Y:S02]  /*1cbe0*/  SHF.R.U64 R52, R52, 0x3, RZ ;  /* 0x0000000334347819 */ /* 0x000fe400000012ff */
[----:B------:R-:W-:Y:S01]  /*1cbf0*/  LOP3.LUT R48, R48, R49, RZ, 0x3c, !PT ;  /* 0x0000003130307212 */ /* 0x000fe200078e3cff */
[--C-:B------:R-:W-:Y:S01]  /*1cc00*/  IMAD.X R49, RZ, RZ, R5.reuse, P5 ;  /* 0x000000ffff317224 */ /* 0x100fe200028e0605 */
[----:B------:R-:W-:Y:S01]  /*1cc10*/  LOP3.LUT R52, R52, R53, RZ, 0x3c, !PT ;  /* 0x0000003534347212 */ /* 0x000fe200078e3cff */
[----:B------:R-:W-:Y:S01]  /*1cc20*/  IMAD.X R53, RZ, RZ, R5, P6 ;  /* 0x000000ffff357224 */ /* 0x000fe200030e0605 */
[----:B------:R-:W-:Y:S01]  /*1cc30*/  SHF.R.S32.HI R219, RZ, 0x1f, R218 ;  /* 0x0000001fffdb7819 */ /* 0x000fe200000114da */
[----:B------:R-:W-:Y:S01]  /*1cc40*/  BSSY B1, `(.L_x_643) ;  /* 0x0000064000017945 */ /* 0x000fe20003800000 */
[----:B--2---:R-:W-:Y:S02]  /*1cc50*/  IMAD R11, R226, 0x80, R10 ;  /* 0x00000080e20b7824 */ /* 0x004fe400078e020a */
[----:B------:R-:W-:Y:S01]  /*1cc60*/  IMAD R10, R223, UR5, R0 ;  /* 0x00000005df0a7c24 */ /* 0x000fe2000f8e0200 */
[----:B------:R-:W-:-:S02]  /*1cc70*/  ULDC.64 UR4, c[0x0][0xb40] ;  /* 0x0002d00000047ab9 */ /* 0x000fc40000000a00 */
[----:B------:R-:W-:Y:S02]  /*1cc80*/  SHF.R.S32.HI R9, RZ, 0x1f, R11 ;  /* 0x0000001fff097819 */ /* 0x000fe4000001140b */
[C---:B------:R-:W-:Y:S02]  /*1cc90*/  IADD3 R0, P3, R11.reuse, R6, RZ ;  /* 0x000000060b007210 */ /* 0x040fe40007f7e0ff */
[----:B------:R-:W-:Y:S02]  /*1cca0*/  ISETP.GE.OR P1, PT, R11, R61, P0 ;  /* 0x0000003d0b00720c */ /* 0x000fe40000726670 */
[----:B------:R-:W-:Y:S02]  /*1ccb0*/  IADD3.X R9, R9, R7, R10, P3, !PT ;  /* 0x0000000709097210 */ /* 0x000fe40001ffe40a */
[----:B------:R-:W-:Y:S02]  /*1ccc0*/  LEA R54, P3, R0, UR4, 0x2 ;  /* 0x0000000400367c11 */ /* 0x000fe4000f8610ff */
[----:B------:R-:W-:-:S02]  /*1ccd0*/  IADD3 R7, P2, R4, 0xb000, RZ ;  /* 0x0000b00004077810 */ /* 0x000fc40007f5e0ff */
[----:B------:R-:W-:Y:S01]  /*1cce0*/  LEA.HI.X R55, R0, UR5, R9, 0x2, P3 ;  /* 0x0000000500377c11 */ /* 0x000fe200098f1409 */
[----:B------:R-:W-:Y:S01]  /*1ccf0*/  IMAD.X R9, RZ, RZ, R5, P4 ;  /* 0x000000ffff097224 */ /* 0x000fe200020e0605 */
[C---:B------:R-:W-:Y:S01]  /*1cd00*/  IADD3 R41, P3, R4.reuse, 0x7000, RZ ;  /* 0x0000700004297810 */ /* 0x040fe20007f7e0ff */
[----:B------:R-:W-:Y:S01]  /*1cd10*/  VIADD R0, R11, 0x8 ;  /* 0x000000080b007836 */ /* 0x000fe20000000000 */
[----:B------:R-:W-:Y:S01]  /*1cd20*/  IADD3 R45, P4, R4, 0x8000, RZ ;  /* 0x00008000042d7810 */ /* 0x000fe20007f9e0ff */
[----:B------:R2:W-:Y:S01]  /*1cd30*/  @!P1 STG.E desc[UR60][R54.64], R3 ;  /* 0x0000000336009986 */ /* 0x0005e2000c10193c */
[----:B------:R-:W-:Y:S01]  /*1cd40*/  LOP3.LUT R40, R41, 0x380, RZ, 0xc0, !PT ;  /* 0x0000038029287812 */ /* 0x000fe200078ec0ff */
[----:B------:R-:W-:Y:S01]  /*1cd50*/  ULDC.64 UR4, c[0x0][0xaa0] ;  /* 0x0002a80000047ab9 */ /* 0x000fe20000000a00 */
[----:B------:R-:W-:Y:S02]  /*1cd60*/  LOP3.LUT R44, R45, 0x380, RZ, 0xc0, !PT ;  /* 0x000003802d2c7812 */ /* 0x000fe400078ec0ff */
[----:B------:R-:W-:-:S02]  /*1cd70*/  ISETP.GE.OR P0, PT, R0, R61, P0 ;  /* 0x0000003d0000720c */ /* 0x000fc40000706670 */
[----:B------:R-:W-:Y:S02]  /*1cd80*/  LOP3.LUT R11, R4, 0x380, RZ, 0xc0, !PT ;  /* 0x00000380040b7812 */ /* 0x000fe400078ec0ff */
[----:B------:R-:W-:Y:S02]  /*1cd90*/  LOP3.LUT R0, R7, 0x380, RZ, 0xc0, !PT ;  /* 0x0000038007007812 */ /* 0x000fe400078ec0ff */
[----:B------:R-:W-:Y:S02]  /*1cda0*/  SHF.R.U64 R40, R40, 0x3, RZ ;  /* 0x0000000328287819 */ /* 0x000fe400000012ff */
[----:B------:R-:W-:Y:S02]  /*1cdb0*/  SHF.R.U64 R44, R44, 0x3, RZ ;  /* 0x000000032c2c7819 */ /* 0x000fe400000012ff */
[----:B------:R-:W-:Y:S02]  /*1cdc0*/  SHF.R.U64 R11, R11, 0x3, RZ ;  /* 0x000000030b0b7819 */ /* 0x000fe400000012ff */
[----:B------:R-:W-:Y:S01]  /*1cdd0*/  SHF.R.U64 R0, R0, 0x3, RZ ;  /* 0x0000000300007819 */ /* 0x000fe200000012ff */
[----:B------:R3:W-:Y:S01]  /*1cde0*/  @!P0 STG.E desc[UR60][R54.64+0x20], R2 ;  /* 0x0000200236008986 */ /* 0x0007e2000c10193c */
[----:B------:R-:W-:Y:S01]  /*1cdf0*/  LOP3.LUT R40, R40, R41, RZ, 0x3c, !PT ;  /* 0x0000002928287212 */ /* 0x000fe200078e3cff */
[--C-:B------:R-:W-:Y:S01]  /*1ce00*/  IMAD.X R41, RZ, RZ, R5.reuse, P3 ;  /* 0x000000ffff297224 */ /* 0x100fe200018e0605 */
[----:B------:R-:W-:Y:S01]  /*1ce10*/  LOP3.LUT R44, R44, R45, RZ, 0x3c, !PT ;  /* 0x0000002d2c2c7212 */ /* 0x000fe200078e3cff */
[----:B------:R-:W-:Y:S01]  /*1ce20*/  IMAD.X R45, RZ, RZ, R5, P4 ;  /* 0x000000ffff2d7224 */ /* 0x000fe200020e0605 */
[----:B------:R-:W-:Y:S01]  /*1ce30*/  LOP3.LUT R4, R11, R4, RZ, 0x3c, !PT ;  /* 0x000000040b047212 */ /* 0x000fe200078e3cff */
[----:B------:R-:W5:Y:S01]  /*1ce40*/  LD.E.128 R12, desc[UR60][R12.64] ;  /* 0x0000003c0c0c7980 */ /* 0x000f62000c101d00 */
[----:B------:R-:W-:-:S02]  /*1ce50*/  IADD3.X R57, RZ, R5, RZ, P2, !PT ;  /* 0x00000005ff397210 */ /* 0x000fc400017fe4ff */
[----:B------:R-:W-:Y:S01]  /*1ce60*/  LOP3.LUT R56, R0, R7, RZ, 0x3c, !PT ;  /* 0x0000000700387212 */ /* 0x000fe200078e3cff */
[----:B------:R-:W5:Y:S01]  /*1ce70*/  LD.E.128 R8, desc[UR60][R8.64] ;  /* 0x0000003c08087980 */ /* 0x000f62000c101d00 */
[----:B--2---:R-:W-:-:S03]  /*1ce80*/  SHF.R.S32.HI R3, RZ, 0x1f, R215 ;  /* 0x0000001fff037819 */ /* 0x004fc600000114d7 */
        /* <DEDUP_REMOVED lines=8> */
[----:B---3--:R-:W5:Y:S04]  /*1cf10*/  LD.E.128 R52, desc[UR60][R52.64] ;  /* 0x0000003c34347980 */ /* 0x008f68000c101d00 */
[----:B------:R-:W5:Y:S01]  /*1cf20*/  LD.E.128 R56, desc[UR60][R56.64] ;  /* 0x0000003c38387980 */ /* 0x000f62000c101d00 */
[----:B------:R-:W-:Y:S01]  /*1cf30*/  IMAD R21, R21, UR4, RZ ;  /* 0x0000000415157c24 */ /* 0x000fe2000f8e02ff */
[----:B------:R-:W-:Y:S01]  /*1cf40*/  @!PT LDS RZ, [RZ] ;  /* 0x00000000fffff984 */ /* 0x000fe20000000800 */
[----:B------:R-:W-:Y:S01]  /*1cf50*/  @!PT LDS RZ, [RZ] ;  /* 0x00000000fffff984 */ /* 0x000fe20000000800 */
[----:B------:R-:W-:Y:S01]  /*1cf60*/  @!PT LDS RZ, [RZ] ;  /* 0x00000000fffff984 */ /* 0x000fe20000000800 */
[----:B------:R-:W-:Y:S01]  /*1cf70*/  @!PT LDS RZ, [RZ] ;  /* 0x00000000fffff984 */ /* 0x000fe20000000800 */
[----:B------:R2:W-:Y:S06]  /*1cf80*/  MEMBAR.ALL.CTA ;  /* 0x0000000000007992 */ /* 0x0005ec0000008000 */
[----:B--2---:R-:W2:Y:S01]  /*1cf90*/  FENCE.VIEW.ASYNC.S ;  /* 0x00000000000073c6 */ /* 0x004ea20000000000 */
[----:B------:R-:W-:-:S02]  /*1cfa0*/  IMAD.MOV.U32 R2, RZ, RZ, R215 ;  /* 0x000000ffff027224 */ /* 0x000fc400078e00d7 */
[C---:B------:R-:W-:Y:S02]  /*1cfb0*/  IMAD R21, R20.reuse, UR5, R21 ;  /* 0x0000000514157c24 */ /* 0x040fe4000f8e0215 */
[----:B------:R-:W-:Y:S01]  /*1cfc0*/  IMAD.WIDE.U32 R2, R20, UR4, R2 ;  /* 0x0000000414027c25 */ /* 0x000fe2000f8e0002 */
[----:B------:R-:W-:-:S03]  /*1cfd0*/  ULDC.64 UR4, c[0x0][0xae0] ;  /* 0x0002b80000047ab9 */ /* 0x000fc60000000a00 */
[----:B------:R-:W-:Y:S02]  /*1cfe0*/  IMAD R61, R226, -0x80, R61 ;  /* 0xffffff80e23d7824 */ /* 0x000fe400078e023d */
[C---:B------:R-:W-:Y:S02]  /*1cff0*/  VIADD R0, R218.reuse, 0x20 ;  /* 0x00000020da007836 */ /* 0x040fe40000000000 */
[----:B------:R-:W-:Y:S01]  /*1d000*/  IMAD.IADD R3, R3, 0x1, R21 ;  /* 0x0000000103037824 */ /* 0x000fe200078e0215 */
[-C--:B------:R-:W-:Y:S01]  /*1d010*/  ISETP.GE.AND P3, PT, R218, R61.reuse, PT ;  /* 0x0000003dda00720c */ /* 0x080fe20003f66270 */
[----:B------:R-:W-:Y:S01]  /*1d020*/  IMAD R63, R63, UR4, RZ ;  /* 0x000000043f3f7c24 */ /* 0x000fe2000f8e02ff */
[----:B------:R-:W-:Y:S01]  /*1d030*/  ISETP.GE.AND P0, PT, R0, R61, PT ;  /* 0x0000003d0000720c */ /* 0x000fe20003f06270 */
[----:B------:R-:W-:Y:S02]  /*1d040*/  VIADD R20, R218, 0x40 ;  /* 0x00000040da147836 */ /* 0x000fe40000000000 */
[----:B------:R-:W-:-:S02]  /*1d050*/  IMAD R63, R220, UR5, R63 ;  /* 0x00000005dc3f7c24 */ /* 0x000fc4000f8e023f */
[----:B------:R-:W-:Y:S01]  /*1d060*/  IMAD.WIDE.U32 R2, R220, UR4, R2 ;  /* 0x00000004dc027c25 */ /* 0x000fe2000f8e0002 */
[----:B------:R-:W-:-:S03]  /*1d070*/  ULDC.64 UR4, c[0x0][0xae8] ;  /* 0x0002ba0000047ab9 */ /* 0x000fc60000000a00 */
[----:B------:R-:W-:Y:S01]  /*1d080*/  VIADD R0, R18, 0x36820 ;  /* 0x0003682012007836 */ /* 0x000fe20000000000 */
[-C--:B------:R-:W-:Y:S01]  /*1d090*/  ISETP.GE.AND P1, PT, R20, R61.reuse, PT ;  /* 0x0000003d1400720c */ /* 0x080fe20003f26270 */
[----:B------:R-:W-:Y:S02]  /*1d0a0*/  VIADD R21, R218, 0x60 ;  /* 0x00000060da157836 */ /* 0x000fe40000000000 */
[----:B------:R-:W-:Y:S01]  /*1d0b0*/  IMAD.IADD R3, R3, 0x1, R63 ;  /* 0x0000000103037824 */ /* 0x000fe200078e023f */
[----:B------:R-:W-:Y:S01]  /*1d0c0*/  PRMT R0, RZ, 0x654, R0 ;  /* 0x00000654ff007816 */ /* 0x000fe20000000000 */
[----:B------:R-:W-:Y:S01]  /*1d0d0*/  IMAD R20, R227, UR4, RZ ;  /* 0x00000004e3147c24 */ /* 0x000fe2000f8e02ff */
[----:B------:R-:W-:Y:S01]  /*1d0e0*/  ISETP.GE.AND P2, PT, R21, R61, PT ;  /* 0x0000003d1500720c */ /* 0x000fe20003f46270 */
[C---:B------:R-:W-:Y:S01]  /*1d0f0*/  IMAD.WIDE.U32 R60, R223.reuse, UR4, R2 ;  /* 0x00000004df3c7c25 */ /* 0x040fe2000f8e0002 */
[----:B--2---:R2:W-:Y:S03]  /*1d100*/  SYNCS.ARRIVE.TRANS64.RED.A1T0 RZ, [R0+URZ], RZ ;  /* 0x000000ff00ff79a7 */ /* 0x0045e6000810043f */
[----:B------:R-:W-:-:S02]  /*1d110*/  IMAD R63, R223, UR5, R20 ;  /* 0x00000005df3f7c24 */ /* 0x000fc4000f8e0214 */
[----:B------:R-:W-:-:S04]  /*1d120*/  IMAD.WIDE R20, R226, 0x80, R218 ;  /* 0x00000080e2147825 */ /* 0x000fc800078e02da */
[----:B------:R-:W-:Y:S01]  /*1d130*/  IMAD.IADD R65, R61, 0x1, R63 ;  /* 0x000000013d417824 */ /* 0x000fe200078e023f */
[----:B--2---:R-:W-:Y:S06]  /*1d140*/  @P3 BRA `(.L_x_644) ;  /* 0x00000000004c3947 */ /* 0x004fec0003800000 */
        /* <DEDUP_REMOVED lines=19> */
.L_x_644:
[----:B------:R-:W-:Y:S05]  /*1d280*/  BSYNC B1 ;  /* 0x0000000000017941 */ /* 0x000fea0003800000 */
.L_x_643:
[----:B------:R-:W-:Y:S04]  /*1d290*/  BSSY B1, `(.L_x_645) ;  /* 0x0000017000017945 */ /* 0x000fe80003800000 */
[----:B------:R-:W-:Y:S05]  /*1d2a0*/  @P0 BRA `(.L_x_646) ;  /* 0x0000000000540947 */ /* 0x000fea0003800000 */
[----:B--2--5:R-:W-:Y:S01]  /*1d2b0*/  IADD3 R5, P0, R20, 0x20, RZ ;  /* 0x0000002014057810 */ /* 0x024fe20007f1e0ff */
[C---:B------:R-:W-:Y:S01]  /*1d2c0*/  VIADD R2, R215.reuse, 0x40 ;  /* 0x00000040d7027836 */ /* 0x040fe20000000000 */
[----:B------:R-:W-:Y:S01]  /*1d2d0*/  ULDC UR4, c[0x0][0xa8c] ;  /* 0x0002a30000047ab9 */ /* 0x000fe20000000800 */
[----:B------:R-:W-:Y:S01]  /*1d2e0*/  ULDC.64 UR6, c[0x0][0xad8] ;  /* 0x0002b60000067ab9 */ /* 0x000fe20000000a00 */
[----:B------:R-:W-:Y:S01]  /*1d2f0*/  IMAD.MOV.U32 R3, RZ, RZ, R65 ;  /* 0x000000ffff037224 */ /* 0x000fe200078e0041 */
[C---:B------:R-:W-:Y:S01]  /*1d300*/  ISETP.GE.AND P3, PT, R215.reuse, UR4, PT ;  /* 0x00000004d7007c0c */ /* 0x040fe2000bf66270 */
        /* <DEDUP_REMOVED lines=15> */
.L_x_646:
[----:B------:R-:W-:Y:S05]  /*1d400*/  BSYNC B1 ;  /* 0x0000000000017941 */ /* 0x000fea0003800000 */
.L_x_645:
[----:B------:R-:W-:Y:S04]  /*1d410*/  BSSY B1, `(.L_x_647) ;  /* 0x0000017000017945 */ /* 0x000fe80003800000 */
[----:B------:R-:W-:Y:S05]  /*1d420*/  @P1 BRA `(.L_x_648) ;  /* 0x0000000000541947 */ /* 0x000fea0003800000 */
[----:B--23-5:R-:W-:Y:S01]  /*1d430*/  IADD3 R5, P0, R20, 0x40, RZ ;  /* 0x0000004014057810 */ /* 0x02cfe20007f1e0ff */
        /* <DEDUP_REMOVED lines=20> */
.L_x_648:
[----:B------:R-:W-:Y:S05]  /*1d580*/  BSYNC B1 ;  /* 0x0000000000017941 */ /* 0x000fea0003800000 */
.L_x_647:
[----:B------:R-:W-:Y:S05]  /*1d590*/  @P2 BRA `(.L_x_649) ;  /* 0x0000000c000c2947 */ /* 0x000fea0003800000 */
[----:B--2345:R-:W-:Y:S01]  /*1d5a0*/  IADD3 R5, P0, R20, 0x60, RZ ;  /* 0x0000006014057810 */ /* 0x03cfe20007f1e0ff */
[----:B------:R-:W-:Y:S01]  /*1d5b0*/  ULDC.64 UR4, c[0x0][0xad8] ;  /* 0x0002b60000047ab9 */ /* 0x000fe20000000a00 */
[----:B------:R-:W-:Y:S01]  /*1d5c0*/  IMAD.MOV.U32 R2, RZ, RZ, R60 ;  /* 0x000000ffff027224 */ /* 0x000fe200078e003c */
[----:B------:R-:W-:Y:S01]  /*1d5d0*/  ULDC.64 UR6, c[0x0][0xa80] ;  /* 0x0002a00000067ab9 */ /* 0x000fe20000000a00 */
[----:B------:R-:W-:Y:S02]  /*1d5e0*/  IMAD.MOV.U32 R3, RZ, RZ, R65 ;  /* 0x000000ffff037224 */ /* 0x000fe400078e0041 */
[----:B------:R-:W-:Y:S02]  /*1d5f0*/  IMAD.X R20, RZ, RZ, R21, P0 ;  /* 0x000000ffff147224 */ /* 0x000fe400000e0615 */
[----:B------:R-:W-:Y:S02]  /*1d600*/  VIADD R0, R215, 0x40 ;  /* 0x00000040d7007836 */ /* 0x000fe40000000000 */
[----:B------:R-:W-:-:S02]  /*1d610*/  IMAD R20, R20, UR4, RZ ;  /* 0x0000000414147c24 */ /* 0x000fc4000f8e02ff */
[----:B------:R-:W-:Y:S01]  /*1d620*/  IMAD.WIDE.U32 R2, R5, UR4, R2 ;  /* 0x0000000405027c25 */ /* 0x000fe2000f8e0002 */
[----:B------:R-:W-:Y:S02]  /*1d630*/  ULDC UR4, c[0x0][0xa8c] ;  /* 0x0002a30000047ab9 */ /* 0x000fe40000000800 */
        /* <DEDUP_REMOVED lines=13> */
.L_x_641:
[----:B------:R-:W-:Y:S01]  /*1d710*/  ULDC.64 UR4, c[0x0][0xbd8] ;  /* 0x0002f60000047ab9 */ /* 0x000fe20000000a00 */
[----:B------:R-:W-:Y:S01]  /*1d720*/  IMAD.MOV.U32 R9, RZ, RZ, RZ ;  /* 0x000000ffff097224 */ /* 0x000fe200078e00ff */
[----:B------:R-:W-:Y:S02]  /*1d730*/  ISETP.NE.U32.AND P0, PT, RZ, UR4, PT ;  /* 0x00000004ff007c0c */ /* 0x000fe4000bf05070 */
[----:B------:R-:W-:Y:S02]  /*1d740*/  IADD3 R2, P1, R221, UR4, RZ ;  /* 0x00000004dd027c10 */ /* 0x000fe4000ff3e0ff */
[----:B------:R-:W-:Y:S02]  /*1d750*/  ISETP.NE.AND.EX P0, PT, RZ, UR5, PT, P0 ;  /* 0x00000005ff007c0c */ /* 0x000fe4000bf05300 */
[----:B------:R-:W-:Y:S01]  /*1d760*/  IADD3.X R3, R222, UR5, RZ, P1, !PT ;  /* 0x00000005de037c10 */ /* 0x000fe20008ffe4ff */
[----:B------:R-:W-:Y:S02]  /*1d770*/  ULDC.64 UR4, c[0x0][0xbe0] ;  /* 0x0002f80000047ab9 */ /* 0x000fe40000000a00 */
[----:B------:R-:W-:-:S04]  /*1d780*/  ISETP.NE.U32.AND P1, PT, RZ, UR4, PT ;  /* 0x00000004ff007c0c */ /* 0x000fc8000bf25070 */
[----:B------:R-:W-:-:S04]  /*1d790*/  ISETP.NE.AND.EX P1, PT, RZ, UR5, PT, P1 ;  /* 0x00000005ff007c0c */ /* 0x000fc8000bf25310 */
[----:B------:R2:W5:Y:S09]  /*1d7a0*/  @P0 LDG.E R9, desc[UR60][R2.64] ;  /* 0x0000003c02090981 */ /* 0x000572000c1e1900 */
[----:B------:R-:W-:Y:S01]  /*1d7b0*/  @P1 IADD3 R4, P2, R221, UR4, RZ ;  /* 0x00000004dd041c10 */ /* 0x000fe2000ff5e0ff */
[----:B------:R-:W-:-:S02]  /*1d7c0*/  ULDC UR4, c[0x0][0xa88] ;  /* 0x0002a20000047ab9 */ /* 0x000fc40000000800 */
[----:B------:R-:W-:Y:S01]  /*1d7d0*/  IMAD.U32 R7, RZ, RZ, UR4 ;  /* 0x00000004ff077e24 */ /* 0x000fe2000f8e00ff */
[----:B------:R-:W-:-:S05]  /*1d7e0*/  @P1 IADD3.X R5, R222, UR5, RZ, P2, !PT ;  /* 0x00000005de051c10 */ /* 0x000fca00097fe4ff */
[----:B------:R2:W5:Y:S01]  /*1d7f0*/  @P1 LDG.E R7, desc[UR60][R4.64] ;  /* 0x0000003c04071981 */ /* 0x000562000c1e1900 */
[----:B------:R-:W3:Y:S02]  /*1d800*/  S2R R11, SR_TID.X ;  /* 0x00000000000b7919 */ /* 0x000ee40000002100 */
[----:B---3--:R-:W-:-:S05]  /*1d810*/  VIADD R0, R11, 0xffffff80 ;  /* 0xffffff800b007836 */ /* 0x008fca0000000000 */
[----:B------:R-:W-:Y:S01]  /*1d820*/  ISETP.GE.AND P2, PT, R0, 0x80, PT ;  /* 0x000000800000780c */ /* 0x000fe20003f46270 */
[----:B--2---:R-:W-:-:S12]  /*1d830*/  @P1 BRA `(.L_x_650) ;  /* 0x0000000000101947 */ /* 0x004fd80003800000 */
[----:B------:R-:W-:Y:S05]  /*1d840*/  @!P0 BRA `(.L_x_650) ;  /* 0x00000000000c8947 */ /* 0x000fea0003800000 */
[----:B------:R-:W2:Y:S04]  /*1d850*/  LDG.E R0, desc[UR60][R2.64] ;  /* 0x0000003c02007981 */ /* 0x000ea8000c1e1900 */
[----:B-----5:R-:W2:Y:S02]  /*1d860*/  LDG.E R7, desc[UR60][R2.64+0x4] ;  /* 0x0000043c02077981 */ /* 0x020ea4000c1e1900 */
[----:B--2---:R-:W-:-:S07]  /*1d870*/  IMAD.IADD R7, R7, 0x1, -R0 ;  /* 0x0000000107077824 */ /* 0x004fce00078e0a00 */
.L_x_650:
[----:B------:R-:W-:Y:S01]  /*1d880*/  BSSY B1, `(.L_x_651) ;  /* 0x000001c000017945 */ /* 0x000fe20003800000 */
[----:B------:R-:W-:Y:S02]  /*1d890*/  SHF.R.S32.HI R8, RZ, 0x1f, R220 ;  /* 0x0000001fff087819 */ /* 0x000fe400000114dc */
[----:B------:R-:W-:Y:S02]  /*1d8a0*/  SHF.R.S32.HI R10, RZ, 0x1f, R215 ;  /* 0x0000001fff0a7819 */ /* 0x000fe400000114d7 */
[----:B------:R-:W-:Y:S02]  /*1d8b0*/  SEL R223, R223, RZ, !P0 ;  /* 0x000000ffdfdf7207 */ /* 0x000fe40004000000 */
[----:B------:R-:W-:Y:S02]  /*1d8c0*/  SEL R227, R227, RZ, !P0 ;  /* 0x000000ffe3e37207 */ /* 0x000fe40004000000 */
[----:B-----5:R-:W-:Y:S01]  /*1d8d0*/  SHF.R.S32.HI R6, RZ, 0x1f, R9 ;  /* 0x0000001fff067819 */ /* 0x020fe20000011409 */
[----:B------:R-:W-:Y:S06]  /*1d8e0*/  @P2 BRA `(.L_x_652) ;  /* 0x0000000000542947 */ /* 0x000fec0003800000 */
[----:B------:R-:W-:-:S04]  /*1d8f0*/  IMAD R0, R226, 0x80, R11 ;  /* 0x00000080e2007824 */ /* 0x000fc800078e020b */
[----:B------:R-:W-:-:S05]  /*1d900*/  VIADD R0, R0, 0xffffff80 ;  /* 0xffffff8000007836 */ /* 0x000fca0000000000 */
[----:B------:R-:W-:-:S13]  /*1d910*/  ISETP.GE.AND P0, PT, R0, R7, PT ;  /* 0x000000070000720c */ /* 0x000fda0003f06270 */
[----:B------:R-:W-:Y:S05]  /*1d920*/  @P0 BRA `(.L_x_652) ;  /* 0x0000000000440947 */ /* 0x000fea0003800000 */
[----:B------:R-:W-:Y:S01]  /*1d930*/  IADD3 R2, P0, R0, R9, RZ ;  /* 0x0000000900027210 */ /* 0x000fe20007f1e0ff */
[----:B------:R-:W-:Y:S02]  /*1d940*/  ULDC.64 UR4, c[0x0][0xb70] ;  /* 0x0002dc0000047ab9 */ /* 0x000fe40000000a00 */
[----:B------:R-:W-:Y:S01]  /*1d950*/  IMAD R5, R8, UR4, RZ ;  /* 0x0000000408057c24 */ /* 0x000fe2000f8e02ff */
[----:B------:R-:W-:-:S03]  /*1d960*/  LEA.HI.X.SX32 R3, R0, R6, 0x1, P0 ;  /* 0x0000000600037211 */ /* 0x000fc600000f0eff */
        /* <DEDUP_REMOVED lines=13> */
.L_x_652:
[----:B------:R-:W-:Y:S05]  /*1da40*/  BSYNC B1 ;  /* 0x0000000000017941 */ /* 0x000fea0003800000 */
.L_x_651:
[----:B------:R-:W-:Y:S01]  /*1da50*/  ULDC.64 UR4, c[0x0][0xaa0] ;  /* 0x0002a80000047ab9 */ /* 0x000fe20000000a00 */
[----:B------:R-:W-:Y:S01]  /*1da60*/  IMAD.MOV.U32 R2, RZ, RZ, R215 ;  /* 0x000000ffff027224 */ /* 0x000fe200078e00d7 */
[----:B------:R-:W-:Y:S01]  /*1da70*/  BSSY B1, `(.L_x_653) ;  /* 0x000002f000017945 */ /* 0x000fe20003800000 */
[----:B--2---:R-:W-:Y:S02]  /*1da80*/  IMAD.MOV.U32 R3, RZ, RZ, R10 ;  /* 0x000000ffff037224 */ /* 0x004fe400078e000a */
[----:B------:R-:W-:Y:S02]  /*1da90*/  IMAD R0, R6, UR4, RZ ;  /* 0x0000000406007c24 */ /* 0x000fe4000f8e02ff */
[----:B------:R-:W-:-:S04]  /*1daa0*/  IMAD.WIDE.U32 R2, R9, UR4, R2 ;  /* 0x0000000409027c25 */ /* 0x000fc8000f8e0002 */
[----:B------:R-:W-:Y:S01]  /*1dab0*/  IMAD R9, R9, UR5, R0 ;  /* 0x0000000509097c24 */ /* 0x000fe2000f8e0200 */
[----:B------:R-:W-:Y:S01]  /*1dac0*/  ULDC.64 UR4, c[0x0][0xae0] ;  /* 0x0002b80000047ab9 */ /* 0x000fe20000000a00 */
[----:B------:R-:W-:Y:S02]  /*1dad0*/  VIADD R0, R218, 0x20 ;  /* 0x00000020da007836 */ /* 0x000fe40000000000 */
[----:B------:R-:W-:Y:S02]  /*1dae0*/  IMAD R7, R226, -0x80, R7 ;  /* 0xffffff80e2077824 */ /* 0x000fe400078e0207 */
[----:B------:R-:W-:Y:S02]  /*1daf0*/  IMAD.IADD R3, R3, 0x1, R9 ;  /* 0x0000000103037824 */ /* 0x000fe400078e0209 */
[----:B------:R-:W-:Y:S01]  /*1db00*/  IMAD R5, R8, UR4, RZ ;  /* 0x0000000408057c24 */ /* 0x000fe2000f8e02ff */
[-C--:B------:R-:W-:Y:S01]  /*1db10*/  ISETP.GE.AND P2, PT, R0, R7.reuse, PT ;  /* 0x000000070000720c */ /* 0x080fe20003f46270 */
[C---:B------:R-:W-:Y:S01]  /*1db20*/  VIADD R0, R218.reuse, 0x60 ;  /* 0x00000060da007836 */ /* 0x040fe20000000000 */
[----:B------:R-:W-:Y:S01]  /*1db30*/  ISETP.GE.AND P3, PT, R218, R7, PT ;  /* 0x00000007da00720c */ /* 0x000fe20003f66270 */
[----:B------:R-:W-:-:S02]  /*1db40*/  IMAD R5, R220, UR5, R5 ;  /* 0x00000005dc057c24 */ /* 0x000fc4000f8e0205 */
[----:B------:R-:W-:Y:S01]  /*1db50*/  IMAD.WIDE.U32 R2, R220, UR4, R2 ;  /* 0x00000004dc027c25 */ /* 0x000fe2000f8e0002 */
[----:B------:R-:W-:Y:S01]  /*1db60*/  ULDC.64 UR4, c[0x0][0xae8] ;  /* 0x0002ba0000047ab9 */ /* 0x000fe20000000a00 */
[-C--:B------:R-:W-:Y:S02]  /*1db70*/  ISETP.GE.AND P0, PT, R0, R7.reuse, PT ;  /* 0x000000070000720c */ /* 0x080fe40003f06270 */
[----:B------:R-:W-:Y:S02]  /*1db80*/  VIADD R4, R218, 0x40 ;  /* 0x00000040da047836 */ /* 0x000fe40000000000 */
        /* <DEDUP_REMOVED lines=12> */
[----:B------:R-:W-:Y:S01]  /*1dc50*/  IADD3 R0, R215, 0x40, RZ ;  /* 0x00000040d7007810 */ /* 0x000fe20007ffe0ff */
[----:B------:R-:W-:Y:S01]  /*1dc60*/  IMAD R9, R7, UR6, RZ ;  /* 0x0000000607097c24 */ /* 0x000fe2000f8e02ff */
[----:B------:R-:W-:Y:S01]  /*1dc70*/  ULDC UR4, c[0x0][0xa8c] ;  /* 0x0002a30000047ab9 */ /* 0x000fe20000000800 */
[----:B------:R-:W-:Y:S01]  /*1dc80*/  IMAD.MOV.U32 R2, RZ, RZ, R4 ;  /* 0x000000ffff027224 */ /* 0x000fe200078e0004 */
[----:B------:R-:W-:Y:S01]  /*1dc90*/  ISETP.GE.AND P5, PT, R0, UR4, PT ;  /* 0x0000000400007c0c */ /* 0x000fe2000bfa6270 */
[----:B------:R-:W-:Y:S01]  /*1dca0*/  IMAD.MOV.U32 R3, RZ, RZ, R11 ;  /* 0x000000ffff037224 */ /* 0x000fe200078e000b */
[----:B------:R-:W-:Y:S01]  /*1dcb0*/  ISETP.GE.AND P4, PT, R215, UR4, PT ;  /* 0x00000004d7007c0c */ /* 0x000fe2000bf86270 */
[----:B------:R-:W-:Y:S01]  /*1dcc0*/  IMAD R9, R6, UR7, R9 ;  /* 0x0000000706097c24 */ /* 0x000fe2000f8e0209 */
[----:B------:R-:W-:Y:S01]  /*1dcd0*/  ISETP.GE.AND P6, PT, R8, UR4, PT ;  /* 0x0000000408007c0c */ /* 0x000fe2000bfc6270 */
        /* <DEDUP_REMOVED lines=8> */
.L_x_654:
[----:B------:R-:W-:Y:S05]  /*1dd60*/  BSYNC B1 ;  /* 0x0000000000017941 */ /* 0x000fea0003800000 */
.L_x_653:
[----:B------:R-:W-:Y:S04]  /*1dd70*/  BSSY B1, `(.L_x_655) ;  /* 0x0000017000017945 */ /* 0x000fe80003800000 */
[----:B------:R-:W-:Y:S05]  /*1dd80*/  @P2 BRA `(.L_x_656) ;  /* 0x0000000000542947 */ /* 0x000fea0003800000 */
[----:B--2---:R-:W-:Y:S01]  /*1dd90*/  IADD3 R9, P2, R6, 0x20, RZ ;  /* 0x0000002006097810 */ /* 0x004fe20007f5e0ff */
        /* <DEDUP_REMOVED lines=20> */
.L_x_656:
[----:B------:R-:W-:Y:S05]  /*1dee0*/  BSYNC B1 ;  /* 0x0000000000017941 */ /* 0x000fea0003800000 */
.L_x_655:
[----:B------:R-:W-:Y:S04]  /*1def0*/  BSSY B1, `(.L_x_657) ;  /* 0x0000017000017945 */ /* 0x000fe80003800000 */
[----:B------:R-:W-:Y:S05]  /*1df00*/  @P1 BRA `(.L_x_658) ;  /* 0x0000000000541947 */ /* 0x000fea0003800000 */
[----:B--23--:R-:W-:Y:S01]  /*1df10*/  IADD3 R9, P1, R6, 0x40, RZ ;  /* 0x0000004006097810 */ /* 0x00cfe20007f3e0ff */
        /* <DEDUP_REMOVED lines=20> */
.L_x_658:
[----:B------:R-:W-:Y:S05]  /*1e060*/  BSYNC B1 ;  /* 0x0000000000017941 */ /* 0x000fea0003800000 */
.L_x_657:
        /* <DEDUP_REMOVED lines=22> */
.L_x_649:
[----:B------:R-:W-:Y:S05]  /*1e1d0*/  BSYNC B0 ;  /* 0x0000000000007941 */ /* 0x000fea0003800000 */
.L_x_640:
[----:B------:R-:W-:Y:S02]  /*1e1e0*/  ULDC UR4, c[0x0][0xc14] ;  /* 0x0003050000047ab9 */ /* 0x000fe40000000800 */
[----:B-1----:R-:W-:-:S13]  /*1e1f0*/  ISETP.GE.AND P0, PT, R147, UR4, PT ;  /* 0x0000000493007c0c */ /* 0x002fda000bf06270 */
[----:B------:R-:W-:Y:S05]  /*1e200*/  @!P0 BRA `(.L_x_659) ;  /* 0xfffffe30000c8947 */ /* 0x000fea000383ffff */
[----:B------:R-:W-:Y:S05]  /*1e210*/  BRA `(.L_x_448) ;  /* 0x0000005c00707947 */ /* 0x000fea0003800000 */
.L_x_446:
[----:B------:R-:W-:-:S08]  /*1e220*/  NOP ;  /* 0x0000000000007918 */ /* 0x000fd00000000000 */
[----:B0-----:R-:W0:-:S00]  /*1e230*/  USETMAXREG.DEALLOC.CTAPOOL 0x18 ;  /* 0x00000018000079c8 */ /* 0x001e0000080e0500 */
[----:B0-----:R-:W-:-:S06]  /*1e240*/  LOP3.LUT R0, R0, 0x3, RZ, 0xc0, !PT ;  /* 0x0000000300007812 */ /* 0x001fcc00078ec0ff */
[----:B------:R-:W0:Y:S02]  /*1e250*/  SHFL.IDX PT, R0, R0, RZ, 0x1f ;  /* 0x00001fff00007589 */ /* 0x000e2400000e0000 */
[----:B0-----:R-:W-:-:S13]  /*1e260*/  ISETP.NE.AND P0, PT, R0, RZ, PT ;  /* 0x000000ff0000720c */ /* 0x001fda0003f05270 */
[----:B------:R-:W-:Y:S05]  /*1e270*/  @P0 BRA `(.L_x_448) ;  /* 0x0000005c00580947 */ /* 0x000fea0003800000 */
[----:B------:R-:W2:Y:S01]  /*1e280*/  LDL.LU R7, [R1] ;  /* 0x0000000001077983 */ /* 0x000ea20000300800 */
[----:B------:R-:W-:Y:S01]  /*1e290*/  LOP3.LUT R8, R4, 0x1f, RZ, 0xc0, !PT ;  /* 0x0000001f04087812 */ /* 0x000fe200078ec0ff */
[----:B------:R-:W-:Y:S01]  /*1e2a0*/  ULDC UR5, c[0x0][0xc14] ;  /* 0x0003050000057ab9 */ /* 0x000fe20000000800 */
[----:B------:R-:W-:Y:S01]  /*1e2b0*/  IMAD.MOV.U32 R0, RZ, RZ, RZ ;  /* 0x000000ffff007224 */ /* 0x000fe200078e00ff */
[----:B------:R-:W0:Y:S01]  /*1e2c0*/  S2UR UR6, SR_CTAID.X ;  /* 0x00000000000679c3 */ /* 0x000e220000002500 */
[----:B------:R-:W-:Y:S01]  /*1e2d0*/  ISETP.NE.AND P0, PT, R8, 0x1f, PT ;  /* 0x0000001f0800780c */ /* 0x000fe20003f05270 */
[----:B------:R-:W-:Y:S01]  /*1e2e0*/  ULDC UR4, c[0x0][0xc10] ;  /* 0x0003040000047ab9 */ /* 0x000fe20000000800 */
[----:B--2---:R-:W-:-:S11]  /*1e2f0*/  LOP3.LUT R7, R7, 0xffffffdf, RZ, 0xc0, !PT ;  /* 0xffffffdf07077812 */ /* 0x004fd600078ec0ff */
[----:B------:R-:W-:Y:S02]  /*1e300*/  @P0 LOP3.LUT R7, R7, 0x20, RZ, 0xfc, !PT ;  /* 0x0000002007070812 */ /* 0x000fe400078efcff */
[----:B------:R-:W-:-:S13]  /*1e310*/  ISETP.GE.OR P0, PT, R8, UR5, !P0 ;  /* 0x0000000508007c0c */ /* 0x000fda000c706670 */
[----:B------:R-:W1:Y:S02]  /*1e320*/  @!P0 LDC.64 R2, c[0x0][0xc58] ;  /* 0x00031600ff028b82 */ /* 0x000e640000000a00 */
[----:B-1----:R-:W-:-:S05]  /*1e330*/  @!P0 IMAD.WIDE.U32 R2, R8, 0x4, R2 ;  /* 0x0000000408028825 */ /* 0x002fca00078e0002 */
[----:B------:R-:W2:Y:S01]  /*1e340*/  @!P0 LDG.E R0, desc[UR60][R2.64] ;  /* 0x0000003c02008981 */ /* 0x000ea2000c1e1900 */
[C---:B------:R-:W-:Y:S01]  /*1e350*/  ISETP.NE.AND P1, PT, R8.reuse, RZ, PT ;  /* 0x000000ff0800720c */ /* 0x040fe20003f25270 */
[----:B------:R-:W-:Y:S01]  /*1e360*/  IMAD.MOV.U32 R16, RZ, RZ, RZ ;  /* 0x000000ffff107224 */ /* 0x000fe200078e00ff */
[----:B------:R-:W-:Y:S01]  /*1e370*/  ISETP.GE.U32.AND P0, PT, R8, 0x2, PT ;  /* 0x000000020800780c */ /* 0x000fe20003f06070 */
[----:B------:R-:W-:Y:S01]  /*1e380*/  IMAD.MOV.U32 R19, RZ, RZ, RZ ;  /* 0x000000ffff137224 */ /* 0x000fe200078e00ff */
[----:B------:R-:W-:-:S09]  /*1e390*/  LOP3.LUT R7, R7, 0xfffffffe, RZ, 0xc0, !PT ;  /* 0xfffffffe07077812 */ /* 0x000fd200078ec0ff */
[----:B------:R-:W-:-:S04]  /*1e3a0*/  @P1 LOP3.LUT R7, R7, 0x1, RZ, 0xfc, !PT ;  /* 0x0000000107071812 */ /* 0x000fc800078efcff */
[----:B------:R-:W-:-:S04]  /*1e3b0*/  LOP3.LUT R7, R7, 0xffffffef, RZ, 0xc0, !PT ;  /* 0xffffffef07077812 */ /* 0x000fc800078ec0ff */
[----:B------:R-:W-:-:S04]  /*1e3c0*/  @P0 LOP3.LUT R7, R7, 0x10, RZ, 0xfc, !PT ;  /* 0x0000001007070812 */ /* 0x000fc800078efcff */
[----:B------:R-:W-:Y:S01]  /*1e3d0*/  LOP3.LUT R7, R7, 0xfffffff7, RZ, 0xc0, !PT ;  /* 0xfffffff707077812 */ /* 0x000fe200078ec0ff */
[----:B--2---:R-:W1:Y:S02]  /*1e3e0*/  SHFL.UP PT, R4, R0, 0x1, RZ ;  /* 0x0420000000047989 */ /* 0x004e6400000e00ff */
[----:B-1----:R-:W-:-:S05]  /*1e3f0*/  SEL R5, R4, RZ, P1 ;  /* 0x000000ff04057207 */ /* 0x002fca0000800000 */
[----:B------:R-:W-:-:S05]  /*1e400*/  IMAD.IADD R5, R0, 0x1, R5 ;  /* 0x0000000100057824 */ /* 0x000fca00078e0205 */
[----:B------:R-:W1:Y:S02]  /*1e410*/  SHFL.UP PT, R4, R5, 0x2, RZ ;  /* 0x0440000005047989 */ /* 0x000e6400000e00ff */
[----:B-1----:R-:W-:Y:S02]  /*1e420*/  SEL R4, R4, RZ, P0 ;  /* 0x000000ff04047207 */ /* 0x002fe40000000000 */
[----:B------:R-:W-:-:S03]  /*1e430*/  ISETP.GE.U32.AND P0, PT, R8, 0x4, PT ;  /* 0x000000040800780c */ /* 0x000fc60003f06070 */
[----:B------:R-:W-:-:S05]  /*1e440*/  IMAD.IADD R4, R5, 0x1, R4 ;  /* 0x0000000105047824 */ /* 0x000fca00078e0204 */
[----:B------:R-:W1:Y:S05]  /*1e450*/  SHFL.UP PT, R6, R4, 0x4, RZ ;  /* 0x0480000004067989 */ /* 0x000e6a00000e00ff */
[----:B------:R-:W-:-:S04]  /*1e460*/  @P0 LOP3.LUT R7, R7, 0x8, RZ, 0xfc, !PT ;  /* 0x0000000807070812 */ /* 0x000fc800078efcff */
[----:B------:R-:W-:Y:S02]  /*1e470*/  LOP3.LUT R7, R7, 0xfffffffb, RZ, 0xc0, !PT ;  /* 0xfffffffb07077812 */ /* 0x000fe400078ec0ff */
        /* <DEDUP_REMOVED lines=10> */
[----:B------:R-:W-:-:S05]  /*1e520*/  @P0 LOP3.LUT R7, R7, 0x2, RZ, 0xfc, !PT ;  /* 0x0000000207070812 */ /* 0x000fca00078efcff */
[----:B------:R-:W-:Y:S01]  /*1e530*/  STL [R1], R7 ;  /* 0x0000000701007387 */ /* 0x000fe20000100800 */
[----:B-1----:R-:W-:-:S05]  /*1e540*/  SEL R2, R2, RZ, P0 ;  /* 0x000000ff02027207 */ /* 0x002fca0000000000 */
[----:B------:R-:W-:-:S05]  /*1e550*/  IMAD.IADD R2, R5, 0x1, R2 ;  /* 0x0000000105027824 */ /* 0x000fca00078e0202 */
[----:B------:R-:W1:Y:S02]  /*1e560*/  SHFL.IDX PT, R4, R2, 0x1f, 0x1f ;  /* 0x03e01f0002047f89 */ /* 0x000e6400000e0000 */
[----:B-1----:R-:W-:-:S04]  /*1e570*/  IMAD R4, R4, UR4, RZ ;  /* 0x0000000404047c24 */ /* 0x002fc8000f8e02ff */
[----:B------:R-:W-:Y:S01]  /*1e580*/  IMAD.MOV.U32 R7, RZ, RZ, R4 ;  /* 0x000000ffff077224 */ /* 0x000fe200078e0004 */
[----:B0-----:R-:W-:-:S13]  /*1e590*/  ISETP.GT.AND P0, PT, R4, UR6, PT ;  /* 0x0000000604007c0c */ /* 0x001fda000bf04270 */
[----:B------:R-:W-:Y:S05]  /*1e5a0*/  @P0 BRA `(.L_x_660) ;  /* 0x0000000000c40947 */ /* 0x000fea0003800000 */
[----:B------:R-:W-:Y:S01]  /*1e5b0*/  IMAD.MOV.U32 R4, RZ, RZ, R7 ;  /* 0x000000ffff047224 */ /* 0x000fe200078e0007 */
[----:B------:R-:W-:Y:S01]  /*1e5c0*/  ULDC UR5, c[0x0][0xc14] ;  /* 0x0003050000057ab9 */ /* 0x000fe20000000800 */
[----:B------:R-:W-:Y:S01]  /*1e5d0*/  IMAD.MOV.U32 R19, RZ, RZ, RZ ;  /* 0x000000ffff137224 */ /* 0x000fe200078e00ff */
[----:B------:R-:W-:Y:S01]  /*1e5e0*/  ULDC UR7, c[0x0][0xc14] ;  /* 0x0003050000077ab9 */ /* 0x000fe20000000800 */
[----:B------:R-:W-:-:S05]  /*1e5f0*/  ULDC UR4, c[0x0][0xc10] ;  /* 0x0003040000047ab9 */ /* 0x000fca0000000800 */
.L_x_664:
        /* <DEDUP_REMOVED lines=16> */
.L_x_663:
[----:B------:R-:W-:Y:S05]  /*1e700*/  BSYNC B0 ;  /* 0x0000000000007941 */ /* 0x000fea0003800000 */
.L_x_662:
[----:B0----5:R-:W0:Y:S01]  /*1e710*/  SHFL.UP PT, R2, R0, 0x1, RZ ;  /* 0x0420000000027989 */ /* 0x021e2200000e00ff */
[C---:B------:R-:W-:Y:S02]  /*1e720*/  ISETP.NE.AND P0, PT, R7.reuse, RZ, PT ;  /* 0x000000ff0700720c */ /* 0x040fe40003f05270 */
[C---:B------:R-:W-:Y:S02]  /*1e730*/  ISETP.GE.U32.AND P1, PT, R7.reuse, 0x2, PT ;  /* 0x000000020700780c */ /* 0x040fe40003f26070 */
        /* <DEDUP_REMOVED lines=22> */
[----:B------:R-:W-:Y:S02]  /*1e8a0*/  IMAD.MOV.U32 R2, RZ, RZ, R7 ;  /* 0x000000ffff027224 */ /* 0x000fe400078e0007 */
[----:B------:R-:W-:-:S07]  /*1e8b0*/  IMAD.MOV.U32 R7, RZ, RZ, R3 ;  /* 0x000000ffff077224 */ /* 0x000fce00078e0003 */
.L_x_660:
[----:B------:R-:W-:-:S04]  /*1e8c0*/  IMAD.IADD R7, R4, 0x1, -R7 ;  /* 0x0000000104077824 */ /* 0x000fc800078e0a07 */
        /* <DEDUP_REMOVED lines=13> */
[----:B------:R-:W-:-:S05]  /*1e9a0*/  IADD3 R9, R4, -0x1, RZ ;  /* 0xffffffff04097810 */ /* 0x000fca0007ffe0ff */
[----:B------:R0:W1:Y:S02]  /*1e9b0*/  SHFL.IDX PT, R16, R2, R9, 0x1f ;  /* 0x00001f0902107589 */ /* 0x00006400000e0000 */
.L_x_665:
[----:B-1----:R-:W-:Y:S01]  /*1e9c0*/  IMAD R16, R16, UR4, R7 ;  /* 0x0000000410107c24 */ /* 0x002fe2000f8e0207 */
[----:B------:R-:W-:Y:S01]  /*1e9d0*/  IABS R6, R0 ;  /* 0x0000000000067213 */ /* 0x000fe20000000000 */
[----:B------:R-:W-:Y:S02]  /*1e9e0*/  IMAD R7, R10, R5, RZ ;  /* 0x000000050a077224 */ /* 0x000fe400078e02ff */
[----:B0-----:R-:W-:Y:S01]  /*1e9f0*/  IMAD.MOV.U32 R2, RZ, RZ, RZ ;  /* 0x000000ffff027224 */ /* 0x001fe200078e00ff */
[----:B------:R-:W-:Y:S01]  /*1ea00*/  IADD3 R17, -R16, UR6, RZ ;  /* 0x0000000610117c10 */ /* 0x000fe2000fffe1ff */
[----:B------:R-:W-:Y:S02]  /*1ea10*/  IMAD.MOV R6, RZ, RZ, -R6 ;  /* 0x000000ffff067224 */ /* 0x000fe400078e0a06 */
[----:B------:R-:W-:Y:S01]  /*1ea20*/  IMAD.HI.U32 R2, R3, R7, R2 ;  /* 0x0000000703027227 */ /* 0x000fe200078e0002 */
[----:B------:R-:W-:-:S03]  /*1ea30*/  IABS R3, R17 ;  /* 0x0000001100037213 */ /* 0x000fc60000000000 */
[----:B------:R-:W-:Y:S02]  /*1ea40*/  IMAD.IADD R19, R4, 0x1, R19 ;  /* 0x0000000104137824 */ /* 0x000fe400078e0213 */
[----:B------:R-:W-:-:S04]  /*1ea50*/  IMAD.HI.U32 R2, R2, R3, RZ ;  /* 0x0000000302027227 */ /* 0x000fc800078e00ff */
[----:B------:R-:W-:Y:S01]  /*1ea60*/  IMAD R6, R2, R6, R3 ;  /* 0x0000000602067224 */ /* 0x000fe200078e0203 */
[----:B------:R-:W-:-:S04]  /*1ea70*/  LOP3.LUT R3, R17, R0, RZ, 0x3c, !PT ;  /* 0x0000000011037212 */ /* 0x000fc800078e3cff */
[----:B------:R-:W-:-:S13]  /*1ea80*/  ISETP.GT.U32.AND P0, PT, R5, R6, PT ;  /* 0x000000060500720c */ /* 0x000fda0003f04070 */
[----:B------:R-:W-:Y:S02]  /*1ea90*/  @!P0 IMAD.IADD R6, R6, 0x1, -R5 ;  /* 0x0000000106068824 */ /* 0x000fe400078e0a05 */
[----:B------:R-:W-:-:S03]  /*1eaa0*/  @!P0 VIADD R2, R2, 0x1 ;  /* 0x0000000102028836 */ /* 0x000fc60000000000 */
[----:B------:R-:W-:-:S13]  /*1eab0*/  ISETP.GE.U32.AND P0, PT, R6, R5, PT ;  /* 0x000000050600720c */ /* 0x000fda0003f06070 */
        /* <DEDUP_REMOVED lines=9> */
.L_x_661:
[----:B------:R-:W-:Y:S02]  /*1eb50*/  IMAD.MOV.U32 R17, RZ, RZ, RZ ;  /* 0x000000ffff117224 */ /* 0x000fe400078e00ff */
[----:B------:R-:W-:Y:S02]  /*1eb60*/  IMAD.U32 R16, RZ, RZ, UR6 ;  /* 0x00000006ff107e24 */ /* 0x000fe4000f8e00ff */
[----:B------:R-:W-:-:S07]  /*1eb70*/  IMAD.MOV.U32 R18, RZ, RZ, RZ ;  /* 0x000000ffff127224 */ /* 0x000fce00078e00ff */
.L_x_666:
        /* <DEDUP_REMOVED lines=14> */
[----:B0-----:R-:W-:Y:S01]  /*1ec60*/  IMAD.MOV.U32 R0, RZ, RZ, 0x1 ;  /* 0x00000001ff007424 */ /* 0x001fe200078e00ff */
[----:B------:R0:W-:Y:S01]  /*1ec70*/  STL [R1], RZ ;  /* 0x000000ff01007387 */ /* 0x0001e20000100800 */
[----:B------:R-:W-:Y:S01]  /*1ec80*/  ULDC.64 UR36, c[0x0][0x198] ;  /* 0x0000660000247ab9 */ /* 0x000fe20000000a00 */
[----:B------:R-:W-:Y:S02]  /*1ec90*/  ULDC UR38, c[0x0][0xc] ;  /* 0x0000030000267ab9 */ /* 0x000fe40000000800 */
[----:B------:R0:W-:Y:S04]  /*1eca0*/  STL [R1+0x8], R0 ;  /* 0x0000080001007387 */ /* 0x0001e80000100800 */
[----:B------:R0:W-:Y:S04]  /*1ecb0*/  STL [R1+0x10], RZ ;  /* 0x000010ff01007387 */ /* 0x0001e80000100800 */
[----:B------:R0:W-:Y:S04]  /*1ecc0*/  STL [R1+0x14], R0 ;  /* 0x0000140001007387 */ /* 0x0001e80000100800 */
[----:B------:R0:W-:Y:S02]  /*1ecd0*/  STL [R1+0x30], RZ ;  /* 0x000030ff01007387 */ /* 0x0001e40000100800 */
.L_x_751:
[----:B-1----:R-:W1:Y:S02]  /*1ece0*/  LDC.64 R2, c[0x0][0xc60] ;  /* 0x00031800ff027b82 */ /* 0x002e640000000a00 */
[----:B-1----:R-:W-:-:S05]  /*1ecf0*/  IMAD.WIDE R2, R19, 0x4, R2 ;  /* 0x0000000413027825 */ /* 0x002fca00078e0202 */
[----:B------:R-:W0:Y:S01]  /*1ed00*/  LDG.E R11, desc[UR60][R2.64] ;  /* 0x0000003c020b7981 */ /* 0x000e22000c1e1900 */
[----:B------:R-:W-:Y:S05]  /*1ed10*/  YIELD ;  /* 0x0000000000007946 */ /* 0x000fea0003800000 */
[----:B------:R-:W-:Y:S01]  /*1ed20*/  ULDC.64 UR4, c[0x0][0xa28] ;  /* 0x00028a0000047ab9 */ /* 0x000fe20000000a00 */
[----:B------:R-:W-:Y:S01]  /*1ed30*/  IMAD.MOV.U32 R7, RZ, RZ, RZ ;  /* 0x000000ffff077224 */ /* 0x000fe200078e00ff */
[----:B------:R-:W-:Y:S01]  /*1ed40*/  ISETP.NE.U32.AND P0, PT, RZ, UR4, PT ;  /* 0x00000004ff007c0c */ /* 0x000fe2000bf05070 */
[----:B------:R-:W-:Y:S01]  /*1ed50*/  IMAD.MOV.U32 R4, RZ, RZ, RZ ;  /* 0x000000ffff047224 */ /* 0x000fe200078e00ff */
[----:B------:R-:W-:-:S02]  /*1ed60*/  ULDC.64 UR6, c[0x0][0xa10] ;  /* 0x0002840000067ab9 */ /* 0x000fc40000000a00 */
[----:B------:R-:W-:Y:S02]  /*1ed70*/  ISETP.NE.AND.EX P0, PT, RZ, UR5, PT, P0 ;  /* 0x00000005ff007c0c */ /* 0x000fe4000bf05300 */
[----:B0-----:R-:W-:Y:S01]  /*1ed80*/  SHF.R.S32.HI R0, RZ, 0x1f, R11 ;  /* 0x0000001fff007819 */ /* 0x001fe2000001140b */
[----:B------:R-:W-:Y:S10]  /*1ed90*/  STL [R1+0x20], R11 ;  /* 0x0000200b01007387 */ /* 0x000ff40000100800 */
[----:B------:R-:W-:-:S04]  /*1eda0*/  @P0 LEA R2, P1, R11, UR4, 0x2 ;  /* 0x000000040b020c11 */ /* 0x000fc8000f8210ff */
        /* <DEDUP_REMOVED lines=8> */
[----:B--2---:R-:W2:Y:S01]  /*1ee30*/  @P0 LDG.E R4, desc[UR60][R2.64] ;  /* 0x0000003c02040981 */ /* 0x004ea2000c1e1900 */
[----:B------:R-:W-:Y:S01]  /*1ee40*/  ISETP.NE.U32.AND P1, PT, RZ, UR4, PT ;  /* 0x00000004ff007c0c */ /* 0x000fe2000bf25070 */
[----:B------:R-:W-:Y:S01]  /*1ee50*/  IMAD.MOV.U32 R10, RZ, RZ, RZ ;  /* 0x000000ffff0a7224 */ /* 0x000fe200078e00ff */
[C---:B------:R-:W-:Y:S02]  /*1ee60*/  SHF.L.U64.HI R0, R11.reuse, 0x2, R0 ;  /* 0x000000020b007819 */ /* 0x040fe40000010200 */
[----:B------:R-:W-:Y:S01]  /*1ee70*/  ISETP.NE.AND.EX P1, PT, RZ, UR5, PT, P1 ;  /* 0x00000005ff007c0c */ /* 0x000fe2000bf25310 */
[----:B--2---:R0:W-:Y:S02]  /*1ee80*/  STL [R1+0x38], R4 ;  /* 0x0000380401007387 */ /* 0x0041e40000100800 */
[----:B0-----:R-:W-:-:S10]  /*1ee90*/  IMAD.SHL.U32 R4, R11, 0x4, RZ ;  /* 0x000000040b047824 */ /* 0x001fd400078e00ff */
[----:B------:R-:W-:Y:S01]  /*1eea0*/  @P1 IADD3 R8, P0, R4, UR4, RZ ;  /* 0x0000000404081c10 */ /* 0x000fe2000ff1e0ff */
[----:B------:R0:W-:Y:S03]  /*1eeb0*/  STL [R1+0x28], R4 ;  /* 0x0000280401007387 */ /* 0x0001e60000100800 */
[----:B------:R-:W-:Y:S01]  /*1eec0*/  @P1 IADD3.X R9, R0, UR5, RZ, P0, !PT ;  /* 0x0000000500091c10 */ /* 0x000fe200087fe4ff */
[----:B------:R-:W-:Y:S01]  /*1eed0*/  ULDC.64 UR4, c[0x0][0xa08] ;  /* 0x0002820000047ab9 */ /* 0x000fe20000000a00 */
[----:B------:R1:W-:Y:S01]  /*1eee0*/  STL [R1+0x2c], R0 ;  /* 0x00002c0001007387 */ /* 0x0003e20000100800 */
[----:B------:R-:W-:Y:S02]  /*1eef0*/  IADD3 R2, P0, R4, UR4, RZ ;  /* 0x0000000404027c10 */ /* 0x000fe4000ff1e0ff */
[----:B------:R-:W-:Y:S02]  /*1ef00*/  ISETP.NE.U32.AND P2, PT, RZ, UR4, PT ;  /* 0x00000004ff007c0c */ /* 0x000fe4000bf45070 */
[----:B------:R-:W-:-:S02]  /*1ef10*/  IADD3.X R3, R0, UR5, RZ, P0, !PT ;  /* 0x0000000500037c10 */ /* 0x000fc400087fe4ff */
[----:B------:R-:W-:Y:S01]  /*1ef20*/  ISETP.NE.AND.EX P2, PT, RZ, UR5, PT, P2 ;  /* 0x00000005ff007c0c */ /* 0x000fe2000bf45320 */
[----:B------:R-:W-:Y:S01]  /*1ef30*/  ULDC.64 UR4, c[0x0][0x3f8] ;  /* 0x0000fe0000047ab9 */ /* 0x000fe20000000a00 */
[----:B0-----:R-:W-:Y:S01]  /*1ef40*/  IADD3 R4, P0, R4, UR6, RZ ;  /* 0x0000000604047c10 */ /* 0x001fe2000ff1e0ff */
[----:B------:R-:W-:-:S03]  /*1ef50*/  UISETP.NE.U32.AND UP0, UPT, UR4, URZ, UPT ;  /* 0x0000003f0400728c */ /* 0x000fc6000bf05070 */
[----:B------:R-:W-:Y:S01]  /*1ef60*/  ULDC UR4, c[0x0][0x404] ;  /* 0x0001010000047ab9 */ /* 0x000fe20000000800 */
[----:B------:R-:W-:Y:S01]  /*1ef70*/  UISETP.NE.AND.EX UP0, UPT, UR5, URZ, UPT, UP0 ;  /* 0x0000003f0500728c */ /* 0x000fe2000bf05300 */
[----:B------:R-:W-:Y:S02]  /*1ef80*/  IADD3.X R5, R0, UR7, RZ, P0, !PT ;  /* 0x0000000700057c10 */ /* 0x000fe400087fe4ff */
[----:B------:R-:W-:Y:S01]  /*1ef90*/  ULDC UR5, c[0x0][0x2e0] ;  /* 0x0000b80000057ab9 */ /* 0x000fe20000000800 */
[----:B------:R-:W-:Y:S02]  /*1efa0*/  USEL UR4, UR4, 0x1, UP0 ;  /* 0x0000000104047887 */ /* 0x000fe40008000000 */
[----:B------:R0:W5:Y:S02]  /*1efb0*/  @P2 LDG.E R10, desc[UR60][R2.64] ;  /* 0x0000003c020a2981 */ /* 0x000164000c1e1900 */
[----:B------:R-:W-:-:S06]  /*1efc0*/  UIMAD UR4, UR4, UR5, URZ ;  /* 0x00000005040472a4 */ /* 0x000fcc000f8e023f */
[----:B------:R-:W-:-:S06]  /*1efd0*/  IMAD.U32 R6, RZ, RZ, UR4 ;  /* 0x00000004ff067e24 */ /* 0x000fcc000f8e00ff */
[----:B------:R0:W5:Y:S01]  /*1efe0*/  @P1 LDG.E R6, desc[UR60][R8.64] ;  /* 0x0000003c08061981 */ /* 0x000162000c1e1900 */
[----:B------:R-:W-:Y:S01]  /*1eff0*/  ISETP.NE.U32.AND P0, PT, RZ, UR6, PT ;  /* 0x00000006ff007c0c */ /* 0x000fe2000bf05070 */
[----:B------:R-:W-:Y:S02]  /*1f000*/  ULDC UR4, c[0x0][0x338] ;  /* 0x0000ce0000047ab9 */ /* 0x000fe40000000800 */
[----:B-1----:R-:W-:Y:S01]  /*1f010*/  IMAD.U32 R0, RZ, RZ, UR4 ;  /* 0x00000004ff007e24 */ /* 0x002fe2000f8e00ff */
[----:B------:R-:W-:Y:S01]  /*1f020*/  ISETP.NE.AND.EX P0, PT, RZ, UR7, PT, P0 ;  /* 0x00000007ff007c0c */ /* 0x000fe2000bf05300 */
[----:B------:R-:W-:-:S12]  /*1f030*/  @P1 BRA `(.L_x_668) ;  /* 0x0000000000101947 */ /* 0x000fd80003800000 */
[----:B------:R-:W-:Y:S05]  /*1f040*/  @!P2 BRA `(.L_x_668) ;  /* 0x00000000000ca947 */ /* 0x000fea0003800000 */
[----:B-----5:R-:W2:Y:S04]  /*1f050*/  LDG.E R6, desc[UR60][R2.64] ;  /* 0x0000003c02067981 */ /* 0x020ea8000c1e1900 */
[----:B0-----:R-:W2:Y:S02]  /*1f060*/  LDG.E R2, desc[UR60][R2.64+0x4] ;  /* 0x0000043c02027981 */ /* 0x001ea4000c1e1900 */
[----:B--2---:R-:W-:-:S07]  /*1f070*/  IMAD.IADD R6, R2, 0x1, -R6 ;  /* 0x0000000102067824 */ /* 0x004fce00078e0a06 */
.L_x_668:
[----:B0-----:R-:W2:Y:S04]  /*1f080*/  @P0 LDG.E R2, desc[UR60][R4.64] ;  /* 0x0000003c04020981 */ /* 0x001ea8000c1e1900 */
[----:B------:R-:W2:Y:S01]  /*1f090*/  @P0 LDG.E R3, desc[UR60][R4.64+0x4] ;  /* 0x0000043c04030981 */ /* 0x000ea2000c1e1900 */
[----:B-----5:R-:W-:Y:S02]  /*1f0a0*/  IMAD.IADD R6, R6, 0x1, -R7 ;  /* 0x0000000106067824 */ /* 0x020fe400078e0a07 */
[----:B--2---:R-:W-:Y:S02]  /*1f0b0*/  @P0 IMAD.IADD R0, R3, 0x1, -R2 ;  /* 0x0000000103000824 */ /* 0x004fe400078e0a02 */
[----:B------:R-:W-:Y:S02]  /*1f0c0*/  IMAD.MOV.U32 R2, RZ, RZ, RZ ;  /* 0x000000ffff027224 */ /* 0x000fe400078e00ff */
[----:B------:R-:W-:-:S04]  /*1f0d0*/  IMAD.IADD R8, R6, 0x1, R0 ;  /* 0x0000000106087824 */ /* 0x000fc800078e0200 */
[----:B------:R-:W-:Y:S01]  /*1f0e0*/  VIADD R3, R8, 0x6f ;  /* 0x0000006f08037836 */ /* 0x000fe20000000000 */
[----:B------:R0:W-:Y:S03]  /*1f0f0*/  STL [R1+0x34], R8 ;  /* 0x0000340801007387 */ /* 0x0001e60000100800 */
[----:B------:R-:W-:-:S05]  /*1f100*/  IMAD.HI R2, R3, -0x6db6db6d, R2 ;  /* 0x9249249303027827 */ /* 0x000fca00078e0202 */
[----:B------:R-:W-:-:S04]  /*1f110*/  SHF.R.U32.HI R3, RZ, 0x1f, R2 ;  /* 0x0000001fff037819 */ /* 0x000fc80000011602 */
[----:B0-----:R-:W-:-:S05]  /*1f120*/  LEA.HI.SX32 R8, R2, R3, 0x1a ;  /* 0x0000000302087211 */ /* 0x001fca00078fd2ff */
[--C-:B------:R-:W-:Y:S01]  /*1f130*/  IMAD R2, R8, 0x70, -R6.reuse ;  /* 0x0000007008027824 */ /* 0x100fe200078e0a06 */
[----:B------:R0:W-:Y:S01]  /*1f140*/  STL [R1+0x24], R8 ;  /* 0x0000240801007387 */ /* 0x0001e20000100800 */
[----:B------:R-:W-:-:S03]  /*1f150*/  IMAD.MOV R6, RZ, RZ, -R6 ;  /* 0x000000ffff067224 */ /* 0x000fc600078e0a06 */
[----:B------:R-:W-:Y:S02]  /*1f160*/  VIMNMX R0, R2, R0, PT ;  /* 0x0000000002007248 */ /* 0x000fe40003fe0100 */
[----:B------:R-:W-:-:S04]  /*1f170*/  VIMNMX R2, RZ, R6, !PT ;  /* 0x00000006ff027248 */ /* 0x000fc80007fe0100 */
[----:B------:R-:W-:Y:S02]  /*1f180*/  ISETP.GT.AND P1, PT, R0, R2, PT ;  /* 0x000000020000720c */ /* 0x000fe40003f24270 */
[----:B0-----:R-:W-:-:S05]  /*1f190*/  SHF.R.U32.HI R8, RZ, 0x4, R2 ;  /* 0x00000004ff087819 */ /* 0x001fca0000011602 */
[----:B------:R-:W-:-:S06]  /*1f1a0*/  IMAD.WIDE.U32 R8, R8, 0x24924925, RZ ;  /* 0x2492492508087825 */ /* 0x000fcc00078e00ff */
[----:B------:R-:W-:Y:S02]  /*1f1b0*/  @P1 VIADD R3, R0, 0x6f ;  /* 0x0000006f00031836 */ /* 0x000fe40000000000 */
[----:B------:R-:W-:Y:S02]  /*1f1c0*/  @P1 IMAD.MOV.U32 R2, RZ, RZ, RZ ;  /* 0x000000ffff021224 */ /* 0x000fe400078e00ff */
[----:B------:R-:W-:Y:S02]  /*1f1d0*/  IMAD.MOV.U32 R0, RZ, RZ, R9 ;  /* 0x000000ffff007224 */ /* 0x000fe400078e0009 */
[----:B------:R-:W-:-:S04]  /*1f1e0*/  @P1 IMAD.HI R3, R3, -0x6db6db6d, R2 ;  /* 0x9249249303031827 */ /* 0x000fc800078e0202 */
[----:B------:R-:W-:Y:S01]  /*1f1f0*/  IMAD.MOV.U32 R2, RZ, RZ, R0 ;  /* 0x000000ffff027224 */ /* 0x000fe200078e0000 */
[----:B------:R-:W-:-:S04]  /*1f200*/  @P1 SHF.R.U32.HI R6, RZ, 0x1f, R3 ;  /* 0x0000001fff061819 */ /* 0x000fc80000011603 */
[----:B------:R-:W-:Y:S01]  /*1f210*/  @P1 LEA.HI.SX32 R2, R3, R6, 0x1a ;  /* 0x0000000603021211 */ /* 0x000fe200078fd2ff */
[----:B------:R-:W-:-:S06]  /*1f220*/  IMAD.MOV.U32 R6, RZ, RZ, RZ ;  /* 0x000000ffff067224 */ /* 0x000fcc00078e00ff */
[----:B------:R0:W5:Y:S01]  /*1f230*/  @P0 LDG.E R6, desc[UR60][R4.64] ;  /* 0x0000003c04060981 */ /* 0x000162000c1e1900 */
[----:B------:R-:W-:Y:S01]  /*1f240*/  IMAD.IADD R3, R10, 0x1, R7 ;  /* 0x000000010a037824 */ /* 0x000fe200078e0207 */
[----:B------:R-:W-:Y:S01]  /*1f250*/  ISETP.GT.AND P1, PT, R2, R0, PT ;  /* 0x000000000200720c */ /* 0x000fe20003f24270 */
[----:B------:R-:W-:Y:S01]  /*1f260*/  BSSY B0, `(.L_x_669) ;  /* 0x00000dc000007945 */ /* 0x000fe20003800000 */
[----:B------:R-:W-:Y:S02]  /*1f270*/  PLOP3.LUT P2, PT, PT, PT, PT, 0x80, 0x0 ;  /* 0x000000000000781c */ /* 0x000fe40003f4f070 */
[----:B------:R0:W-:Y:S09]  /*1f280*/  STL [R1+0x4], R3 ;  /* 0x0000040301007387 */ /* 0x0001f20000100800 */
[----:B------:R-:W-:Y:S05]  /*1f290*/  @!P1 BRA `(.L_x_670) ;  /* 0x0000000c00609947 */ /* 0x000fea0003800000 */
[----:B0-----:R-:W0:Y:S01]  /*1f2a0*/  LDC R3, c[0x0][0x428] ;  /* 0x00010a00ff037b82 */ /* 0x001e220000000800 */
[----:B------:R-:W-:Y:S01]  /*1f2b0*/  UMOV UR4, 0xffffffff ;  /* 0xffffffff00047882 */ /* 0x000fe20000000000 */
[----:B0-----:R-:W-:Y:S01]  /*1f2c0*/  ISETP.NE.AND P1, PT, R3, 0x1, PT ;  /* 0x000000010300780c */ /* 0x001fe20003f25270 */
[----:B------:R-:W-:-:S12]  /*1f2d0*/  IMAD.MOV.U32 R3, RZ, RZ, R18 ;  /* 0x000000ffff037224 */ /* 0x000fd800078e0012 */
[----:B------:R-:W0:Y:S08]  /*1f2e0*/  @P1 LDC R4, c[0x0][0x42c] ;  /* 0x00010b00ff041b82 */ /* 0x000e300000000800 */
[----:B------:R-:W1:Y:S01]  /*1f2f0*/  @P1 LDC R5, c[0x0][0x430] ;  /* 0x00010c00ff051b82 */ /* 0x000e620000000800 */
[----:B0-----:R-:W-:-:S05]  /*1f300*/  @P1 IMAD.HI.U32 R4, R18, R4, RZ ;  /* 0x0000000412041227 */ /* 0x001fca00078e00ff */
[----:B-1----:R-:W-:Y:S02]  /*1f310*/  @P1 SHF.R.U32.HI R3, RZ, R5, R4 ;  /* 0x00000005ff031219 */ /* 0x002fe40000011604 */
[----:B------:R-:W-:Y:S01]  /*1f320*/  SEL R4, R11, RZ, !P0 ;  /* 0x000000ff0b047207 */ /* 0x000fe20004000000 */
[----:B------:R-:W-:Y:S06]  /*1f330*/  BRA.DIV UR4, `(.L_x_671) ;  /* 0x0000005604387947 */ /* 0x000fec000b800000 */
.L_x_794:
[----:B------:R-:W-:-:S03]  /*1f340*/  UMOV UR4, 0xffffffff ;  /* 0xffffffff00047882 */ /* 0x000fc60000000000 */
[----:B------:R-:W-:Y:S05]  /*1f350*/  BRA.DIV UR4, `(.L_x_672) ;  /* 0x0000005604647947 */ /* 0x000fea000b800000 */
[----:B------:R-:W-:-:S13]  /*1f360*/  ELECT P6, URZ, PT ;  /* 0x00000000003f782f */ /* 0x000fda00038c0000 */
.L_x_797:
[----:B------:R-:W2:Y:S01]  /*1f370*/  LDL R5, [R1+0x30] ;  /* 0x0000300001057983 */ /* 0x000ea20000100800 */
[----:B------:R-:W-:Y:S01]  /*1f380*/  BSSY B1, `(.L_x_673) ;  /* 0x000000b000017945 */ /* 0x000fe20003800000 */
[----:B------:R-:W0:Y:S01]  /*1f390*/  S2R R9, SR_CgaCtaId ;  /* 0x0000000000097919 */ /* 0x000e220000008800 */
[----:B--2---:R-:W-:-:S05]  /*1f3a0*/  VIADD R5, R5, 0x1 ;  /* 0x0000000105057836 */ /* 0x004fca0000000000 */
[----:B------:R-:W-:-:S04]  /*1f3b0*/  LEA.HI R7, R5, R5, RZ, 0x1 ;  /* 0x0000000505077211 */ /* 0x000fc800078f08ff */
[----:B------:R-:W-:-:S05]  /*1f3c0*/  LOP3.LUT R7, R7, 0xfffffffe, RZ, 0xc0, !PT ;  /* 0xfffffffe07077812 */ /* 0x000fca00078ec0ff */
[----:B------:R-:W-:Y:S01]  /*1f3d0*/  IMAD.IADD R5, R5, 0x1, -R7 ;  /* 0x0000000105057824 */ /* 0x000fe200078e0a07 */
[----:B------:R-:W-:-:S04]  /*1f3e0*/  MOV R7, 0x400 ;  /* 0x0000040000077802 */ /* 0x000fc80000000f00 */
[----:B0-----:R-:W-:Y:S02]  /*1f3f0*/  LEA R9, R9, R7, 0x18 ;  /* 0x0000000709097211 */ /* 0x001fe400078ec0ff */
[----:B------:R-:W-:-:S04]  /*1f400*/  SHF.L.U32 R5, R5, 0x1f, RZ ;  /* 0x0000001f05057819 */ /* 0x000fc800000006ff */
[----:B------:R-:W0:Y:S02]  /*1f410*/  SYNCS.PHASECHK.TRANS64.TRYWAIT P0, [R9+URZ+0x36820], R5 ;  /* 0x03682005090075a7 */ /* 0x000e24000800017f */
[----:B0-----:R-:W-:Y:S05]  /*1f420*/  @!P0 BRA `(.L_x_674) ;  /* 0x0000005400508947 */ /* 0x001fea0003800000 */
.L_x_798:
[----:B------:R-:W-:Y:S05]  /*1f430*/  BSYNC B1 ;  /* 0x0000000000017941 */ /* 0x000fea0003800000 */
.L_x_673:
[----:B------:R-:W-:Y:S04]  /*1f440*/  BSSY B1, `(.L_x_675) ;  /* 0x0000050000017945 */ /* 0x000fe80003800000 */
[----:B------:R-:W-:Y:S05]  /*1f450*/  @!P6 BRA `(.L_x_676) ;  /* 0x000000040038e947 */ /* 0x000fea0003800000 */
[----:B------:R-:W0:Y:S04]  /*1f460*/  LDL R8, [R1+0x10] ;  /* 0x0000100001087983 */ /* 0x000e280000100800 */
[----:B------:R-:W2:Y:S01]  /*1f470*/  LDL R7, [R1+0x14] ;  /* 0x0000140001077983 */ /* 0x000ea20000100800 */
[----:B0-----:R-:W-:Y:S01]  /*1f480*/  IMAD R5, R8, 0x8, R9 ;  /* 0x0000000808057824 */ /* 0x001fe200078e0209 */
[----:B--2---:R-:W-:-:S04]  /*1f490*/  SHF.L.U32 R10, R7, 0x1f, RZ ;  /* 0x0000001f070a7819 */ /* 0x004fc800000006ff */
[----:B------:R-:W0:Y:S02]  /*1f4a0*/  SYNCS.PHASECHK.TRANS64.TRYWAIT P0, [R5+URZ+0x368a0], R10 ;  /* 0x0368a00a050075a7 */ /* 0x000e24000800017f */
[----:B0-----:R-:W-:Y:S05]  /*1f4b0*/  @!P0 BRA `(.L_x_677) ;  /* 0x0000005400408947 */ /* 0x001fea0003800000 */
.L_x_799:
[----:B------:R-:W1:Y:S02]  /*1f4c0*/  S2R R7, SR_TID.X ;  /* 0x0000000000077919 */ /* 0x000e640000002100 */
[----:B-1----:R-:W-:-:S04]  /*1f4d0*/  LOP3.LUT R7, R7, 0x7f, RZ, 0xc0, !PT ;  /* 0x0000007f07077812 */ /* 0x002fc800078ec0ff */
[----:B------:R-:W-:-:S13]  /*1f4e0*/  ISETP.NE.AND P1, PT, R7, RZ, PT ;  /* 0x000000ff0700720c */ /* 0x000fda0003f25270 */
        /* <DEDUP_REMOVED lines=8> */
.L_x_678:
[----:B-1----:R-:W2:Y:S01]  /*1f570*/  LDL R7, [R1+0x10] ;  /* 0x0000100001077983 */ /* 0x002ea20000100800 */
[----:B------:R-:W-:Y:S01]  /*1f580*/  R2UR UR9, R5 ;  /* 0x00000000050972ca */ /* 0x000fe200000e0000 */
[----:B-----5:R-:W-:Y:S01]  /*1f590*/  IMAD R8, R2, 0x70, R6 ;  /* 0x0000007002087824 */ /* 0x020fe200078e0206 */
[----:B------:R-:W-:Y:S01]  /*1f5a0*/  UIADD3 UR4, UP0, UR36, 0x570, URZ ;  /* 0x0000057024047890 */ /* 0x000fe2000ff1e03f */
[----:B------:R-:W-:Y:S01]  /*1f5b0*/  R2UR UR12, R3 ;  /* 0x00000000030c72ca */ /* 0x000fe200000e0000 */
[----:B------:R-:W-:Y:S01]  /*1f5c0*/  UMOV UR10, URZ ;  /* 0x0000003f000a7c82 */ /* 0x000fe20008000000 */
[----:B------:R-:W-:Y:S01]  /*1f5d0*/  VIADD R8, R8, 0xffffff90 ;  /* 0xffffff9008087836 */ /* 0x000fe20000000000 */
[----:B------:R-:W-:Y:S01]  /*1f5e0*/  R2UR UR13, R4 ;  /* 0x00000000040d72ca */ /* 0x000fe200000e0000 */
[----:B------:R-:W-:Y:S01]  /*1f5f0*/  UIADD3.X UR5, URZ, UR37, URZ, UP0, !UPT ;  /* 0x000000253f057290 */ /* 0x000fe200087fe43f */
[----:B------:R-:W-:Y:S02]  /*1f600*/  UMOV UR6, 0x0 ;  /* 0x0000000000067882 */ /* 0x000fe40000000000 */
[----:B------:R-:W-:Y:S01]  /*1f610*/  R2UR UR11, R8 ;  /* 0x00000000080b72ca */ /* 0x000fe200000e0000 */
[----:B------:R-:W-:Y:S01]  /*1f620*/  UMOV UR7, 0x12f00000 ;  /* 0x12f0000000077882 */ /* 0x000fe20000000000 */
[----:B------:R-:W-:Y:S01]  /*1f630*/  UMOV UR16, 0x40 ;  /* 0x0000004000107882 */ /* 0x000fe20000000000 */
[----:B------:R-:W-:Y:S01]  /*1f640*/  UIADD3 UR9, UR9, 0x36890, URZ ;  /* 0x0003689009097890 */ /* 0x000fe2000fffe03f */
[----:B--2---:R-:W-:-:S05]  /*1f650*/  IMAD R7, R7, 0xa800, R9 ;  /* 0x0000a80007077824 */ /* 0x004fca00078e0209 */
        /* <DEDUP_REMOVED lines=11> */
[----:B------:R1:W-:Y:S01]  /*1f710*/  UTMALDG.4D [UR8], [UR4], desc[UR6] ;  /* 0x00000608040075b4 */ /* 0x0003e20008019000 */
[----:B------:R-:W2:Y:S02]  /*1f720*/  SYNCS.PHASECHK.TRANS64.TRYWAIT P0, [R5+URZ+0x368c0], R10 ;  /* 0x0368c00a050075a7 */ /* 0x000ea4000800017f */
[----:B-12---:R-:W-:Y:S05]  /*1f730*/  @!P0 BRA `(.L_x_679) ;  /* 0x0000005000b48947 */ /* 0x006fea0003800000 */
.L_x_800:
[----:B------:R-:W-:Y:S05]  /*1f740*/  @P1 BRA `(.L_x_680) ;  /* 0x00000000001c1947 */ /* 0x000fea0003800000 */
[----:B------:R-:W2:Y:S01]  /*1f750*/  S2R R11, SR_TID.X ;  /* 0x00000000000b7919 */ /* 0x000ea20000002100 */
[----:B01----:R-:W-:-:S04]  /*1f760*/  IMAD.MOV.U32 R10, RZ, RZ, 0xa800 ;  /* 0x0000a800ff0a7424 */ /* 0x003fc800078e00ff */
[----:B------:R3:W-:Y:S01]  /*1f770*/  SYNCS.ARRIVE.TRANS64 RZ, [R5+URZ+0x368b0], R10 ;  /* 0x0368b00a05ff79a7 */ /* 0x0007e2000800003f */
[----:B--2---:R-:W-:-:S04]  /*1f780*/  LOP3.LUT R11, R11, 0x1f, RZ, 0xc0, !PT ;  /* 0x0000001f0b0b7812 */ /* 0x004fc800078ec0ff */
[----:B------:R-:W-:-:S13]  /*1f790*/  ISETP.NE.AND P0, PT, R11, RZ, PT ;  /* 0x000000ff0b00720c */ /* 0x000fda0003f05270 */
[----:B---3--:R-:W-:Y:S05]  /*1f7a0*/  @!P0 BRA `(.L_x_680) ;  /* 0x0000000000048947 */ /* 0x008fea0003800000 */
[----:B------:R-:W-:Y:S01]  /*1f7b0*/  BPT.TRAP 0x1 ;  /* 0x000000040000795c */ /* 0x000fe20000300000 */
.L_x_680:
[----:B------:R-:W-:Y:S01]  /*1f7c0*/  R2UR UR15, R7 ;  /* 0x00000000070f72ca */ /* 0x000fe200000e0000 */
        /* <DEDUP_REMOVED lines=9> */
[----:B------:R-:W-:-:S03]  /*1f860*/  UMOV UR16, 0x40 ;  /* 0x0000004000107882 */ /* 0x000fc60000000000 */
[----:B------:R-:W-:Y:S02]  /*1f870*/  UIADD3 UR8, UR15, 0x400, URZ ;  /* 0x000004000f087890 */ /* 0x000fe4000fffe03f */
[----:B------:R-:W-:Y:S02]  /*1f880*/  UIADD3 UR9, UR9, 0x368b0, URZ ;  /* 0x000368b009097890 */ /* 0x000fe4000fffe03f */
[----:B------:R-:W-:Y:S02]  /*1f890*/  UIADD3 UR14, UR15, 0x3c00, URZ ;  /* 0x00003c000f0e7890 */ /* 0x000fe4000fffe03f */
[----:B------:R-:W-:-:S05]  /*1f8a0*/  UIADD3 UR15, UR15, 0x7400, URZ ;  /* 0x000074000f0f7890 */ /* 0x000fca000fffe03f */
[----:B------:R2:W-:Y:S02]  /*1f8b0*/  UTMALDG.4D [UR8], [UR4], desc[UR6] ;  /* 0x00000608040075b4 */ /* 0x0005e40008019000 */
[----:B--2---:R-:W-:Y:S01]  /*1f8c0*/  UMOV UR8, UR14 ;  /* 0x0000000e00087c82 */ /* 0x004fe20008000000 */
[----:B------:R-:W-:Y:S01]  /*1f8d0*/  UMOV UR10, UR16 ;  /* 0x00000010000a7c82 */ /* 0x000fe20008000000 */
[----:B------:R-:W-:Y:S01]  /*1f8e0*/  UMOV UR14, 0x80 ;  /* 0x00000080000e7882 */ /* 0x000fe20000000000 */
[----:B------:R2:W-:Y:S02]  /*1f8f0*/  UTMALDG.4D [UR8], [UR4], desc[UR6] ;  /* 0x00000608040075b4 */ /* 0x0005e40008019000 */
[----:B--2---:R-:W-:Y:S01]  /*1f900*/  UMOV UR8, UR15 ;  /* 0x0000000f00087c82 */ /* 0x004fe20008000000 */
[----:B------:R-:W-:Y:S02]  /*1f910*/  UMOV UR10, UR14 ;  /* 0x0000000e000a7c82 */ /* 0x000fe40008000000 */
[----:B------:R2:W-:Y:S02]  /*1f920*/  UTMALDG.4D [UR8], [UR4], desc[UR6] ;  /* 0x00000608040075b4 */ /* 0x0005e40008019000 */
[----:B--2---:R-:W-:Y:S01]  /*1f930*/  NOP ;  /* 0x0000000000007918 */ /* 0x004fe20000000000 */
.L_x_676:
[----:B------:R-:W-:Y:S05]  /*1f940*/  BSYNC B1 ;  /* 0x0000000000017941 */ /* 0x000fea0003800000 */
.L_x_675:
[----:B01----:R-:W2:Y:S04]  /*1f950*/  LDL.LU R5, [R1+0x10] ;  /* 0x0000100001057983 */ /* 0x003ea80000300800 */
[----:B------:R-:W3:Y:S01]  /*1f960*/  LDL.LU R8, [R1+0x14] ;  /* 0x0000140001087983 */ /* 0x000ee20000300800 */
[----:B------:R-:W-:Y:S01]  /*1f970*/  PLOP3.LUT P2, PT, PT, PT, PT, 0x8, 0x0 ;  /* 0x000000000000781c */ /* 0x000fe20003f4e170 */
[----:B--2---:R-:W-:-:S05]  /*1f980*/  VIADD R5, R5, 0x1 ;  /* 0x0000000105057836 */ /* 0x004fca0000000000 */
[----:B------:R-:W-:-:S04]  /*1f990*/  ISETP.NE.AND P0, PT, R5, 0x2, PT ;  /* 0x000000020500780c */ /* 0x000fc80003f05270 */
[----:B------:R-:W-:Y:S02]  /*1f9a0*/  SEL R7, RZ, 0x1, P0 ;  /* 0x00000001ff077807 */ /* 0x000fe40000000000 */
[----:B------:R-:W-:Y:S01]  /*1f9b0*/  SEL R10, R5, RZ, P0 ;  /* 0x000000ff050a7207 */ /* 0x000fe20000000000 */
[----:B------:R-:W-:Y:S01]  /*1f9c0*/  VIADD R5, R2, 0xfffffffe ;  /* 0xfffffffe02057836 */ /* 0x000fe20000000000 */
[----:B---3--:R-:W-:-:S03]  /*1f9d0*/  LOP3.LUT R8, R8, R7, RZ, 0x3c, !PT ;  /* 0x0000000708087212 */ /* 0x008fc600078e3cff */
[----:B------:R1:W-:Y:S01]  /*1f9e0*/  STL [R1+0x10], R10 ;  /* 0x0000100a01007387 */ /* 0x0003e20000100800 */
[----:B------:R-:W-:-:S03]  /*1f9f0*/  ISETP.GE.AND P0, PT, R5, R0, PT ;  /* 0x000000000500720c */ /* 0x000fc60003f06270 */
[----:B------:R1:W-:Y:S10]  /*1fa00*/  STL [R1+0x14], R8 ;  /* 0x0000140801007387 */ /* 0x0003f40000100800 */
[----:B-1----:R-:W-:Y:S05]  /*1fa10*/  @!P0 BRA `(.L_x_670) ;  /* 0x0000000400808947 */ /* 0x002fea0003800000 */
[C---:B-----5:R-:W-:Y:S02]  /*1fa20*/  IMAD R5, R2.reuse, 0x70, R6 ;  /* 0x0000007002057824 */ /* 0x060fe400078e0206 */
[----:B------:R-:W-:Y:S02]  /*1fa30*/  VIADD R2, R2, 0xffffffff ;  /* 0xffffffff02027836 */ /* 0x000fe40000000000 */
[----:B------:R-:W-:-:S07]  /*1fa40*/  VIADD R5, R5, 0xffffff20 ;  /* 0xffffff2005057836 */ /* 0x000fce0000000000 */
.L_x_687:
[----:B------:R-:W-:Y:S05]  /*1fa50*/  YIELD ;  /* 0x0000000000007946 */ /* 0x000fea0003800000 */
[----:B------:R-:W-:Y:S04]  /*1fa60*/  BSSY B1, `(.L_x_681) ;  /* 0x000004e000017945 */ /* 0x000fe80003800000 */
[----:B-1----:R-:W-:Y:S05]  /*1fa70*/  @!P6 BRA `(.L_x_682) ;  /* 0x000000040030e947 */ /* 0x002fea0003800000 */
[----:B------:R-:W2:Y:S04]  /*1fa80*/  LDL R6, [R1+0x10] ;  /* 0x0000100001067983 */ /* 0x000ea80000100800 */
[----:B------:R-:W3:Y:S01]  /*1fa90*/  LDL R7, [R1+0x14] ;  /* 0x0000140001077983 */ /* 0x000ee20000100800 */
[----:B--2---:R-:W-:Y:S01]  /*1faa0*/  IMAD R6, R6, 0x8, R9 ;  /* 0x0000000806067824 */ /* 0x004fe200078e0209 */
[----:B---3--:R-:W-:-:S04]  /*1fab0*/  SHF.L.U32 R7, R7, 0x1f, RZ ;  /* 0x0000001f07077819 */ /* 0x008fc800000006ff */
[----:B------:R-:W0:Y:S02]  /*1fac0*/  SYNCS.PHASECHK.TRANS64.TRYWAIT P0, [R6+URZ+0x368a0], R7 ;  /* 0x0368a007060075a7 */ /* 0x000e24000800017f */
[----:B0-----:R-:W-:Y:S05]  /*1fad0*/  @!P0 BRA `(.L_x_683) ;  /* 0x0000004c00e08947 */ /* 0x001fea0003800000 */
.L_x_801:
        /* <DEDUP_REMOVED lines=11> */
.L_x_684:
[----:B-1----:R-:W2:Y:S01]  /*1fb90*/  LDL R8, [R1+0x10] ;  /* 0x0000100001087983 */ /* 0x002ea20000100800 */
        /* <DEDUP_REMOVED lines=9> */
[----:B------:R-:W-:-:S04]  /*1fc30*/  UMOV UR16, 0x40 ;  /* 0x0000004000107882 */ /* 0x000fc80000000000 */
        /* <DEDUP_REMOVED lines=16> */
.L_x_802:
        /* <DEDUP_REMOVED lines=8> */
.L_x_686:
        /* <DEDUP_REMOVED lines=24> */
.L_x_682:
[----:B------:R-:W-:Y:S05]  /*1ff40*/  BSYNC B1 ;  /* 0x0000000000017941 */ /* 0x000fea0003800000 */
.L_x_681:
[----:B01----:R-:W2:Y:S04]  /*1ff50*/  LDL.LU R6, [R1+0x10] ;  /* 0x0000100001067983 */ /* 0x003ea80000300800 */
[----:B------:R-:W3:Y:S01]  /*1ff60*/  LDL.LU R7, [R1+0x14] ;  /* 0x0000140001077983 */ /* 0x000ee20000300800 */
[----:B------:R-:W-:Y:S01]  /*1ff70*/  VIADD R2, R2, 0xffffffff ;  /* 0xffffffff02027836 */ /* 0x000fe20000000000 */
[----:B------:R-:W-:Y:S01]  /*1ff80*/  IADD3 R5, R5, -0x70, RZ ;  /* 0xffffff9005057810 */ /* 0x000fe20007ffe0ff */
[----:B--2---:R-:W-:-:S05]  /*1ff90*/  VIADD R6, R6, 0x1 ;  /* 0x0000000106067836 */ /* 0x004fca0000000000 */
[----:B------:R-:W-:-:S04]  /*1ffa0*/  ISETP.NE.AND P0, PT, R6, 0x2, PT ;  /* 0x000000020600780c */ /* 0x000fc80003f05270 */
[----:B------:R-:W-:Y:S02]  /*1ffb0*/  SEL R8, R6, RZ, P0 ;  /* 0x000000ff06087207 */ /* 0x000fe40000000000 */
[----:B------:R-:W-:Y:S02]  /*1ffc0*/  SEL R6, RZ, 0x1, P0 ;  /* 0x00000001ff067807 */ /* 0x000fe40000000000 */
[----:B------:R-:W-:Y:S01]  /*1ffd0*/  ISETP.GT.AND P0, PT, R2, R0, PT ;  /* 0x000000000200720c */ /* 0x000fe20003f04270 */
[----:B------:R1:W-:Y:S01]  /*1ffe0*/  STL [R1+0x10], R8 ;  /* 0x0000100801007387 */ /* 0x0003e20000100800 */
[----:B---3--:R-:W-:-:S05]  /*1fff0*/  LOP3.LUT R7, R7, R6, RZ, 0x3c, !PT ;  /* 0x0000000607077212 */ /* 0x008fca00078e3cff */
[----:B------:R1:W-:Y:S06]  /*20000*/  STL [R1+0x14], R7 ;  /* 0x0000140701007387 */ /* 0x0003ec0000100800 */
[----:B------:R-:W-:Y:S05]  /*20010*/  @P0 BRA `(.L_x_687) ;  /* 0xfffffff8008c0947 */ /* 0x000fea000383ffff */
.L_x_670:
[----:B------:R-:W-:Y:S05]  /*20020*/  BSYNC B0 ;  /* 0x0000000000007941 */ /* 0x000fea0003800000 */
.L_x_669:
[----:B-----5:R-:W2:Y:S01]  /*20030*/  LDL R6, [R1+0x34] ;  /* 0x0000340001067983 */ /* 0x020ea20000100800 */
[----:B------:R-:W-:Y:S05]  /*20040*/  @!P2 WARPSYNC.ALL ;  /* 0x000000000000a948 */ /* 0x000fea0003800000 */
[----:B------:R-:W-:Y:S01]  /*20050*/  BSSY B6, `(.L_x_688) ;  /* 0x000031f000067945 */ /* 0x000fe20003800000 */
[----:B------:R-:W-:Y:S01]  /*20060*/  @!P2 BAR.SYNC.DEFER_BLOCKING 0xc, 0x120 ;  /* 0x030480000000ab1d */ /* 0x000fe20000010000 */
[----:B--2---:R-:W-:-:S13]  /*20070*/  ISETP.GT.AND P0, PT, R6, RZ, PT ;  /* 0x000000ff0600720c */ /* 0x004fda0003f04270 */
[----:B------:R-:W-:Y:S05]  /*20080*/  @P0 BRA `(.L_x_689) ;  /* 0x0000000000440947 */ /* 0x000fea0003800000 */
[----:B------:R-:W2:Y:S02]  /*20090*/  S2R R6, SR_TID.X ;  /* 0x0000000000067919 */ /* 0x000ea40000002100 */
[----:B--2---:R-:W-:-:S04]  /*200a0*/  LOP3.LUT R6, R6, 0x1f, RZ, 0xc0, !PT ;  /* 0x0000001f06067812 */ /* 0x004fc800078ec0ff */
[----:B------:R-:W-:-:S13]  /*200b0*/  ISETP.NE.AND P1, PT, R6, RZ, PT ;  /* 0x000000ff0600720c */ /* 0x000fda0003f25270 */
[----:B------:R-:W-:Y:S05]  /*200c0*/  @P1 BRA `(.L_x_690) ;  /* 0x00000030005c1947 */ /* 0x000fea0003800000 */
[----:B-1----:R-:W1:Y:S01]  /*200d0*/  S2R R7, SR_LANEID ;  /* 0x0000000000077919 */ /* 0x002e620000000000 */
[----:B------:R-:W-:Y:S01]  /*200e0*/  VOTEU.ANY UR4, UPT, PT ;  /* 0x0000000000047886 */ /* 0x000fe200038e0100 */
[----:B0-----:R-:W0:Y:S01]  /*200f0*/  LDC.64 R2, c[0x0][0xc38] ;  /* 0x00030e00ff027b82 */ /* 0x001e220000000a00 */
[----:B------:R-:W1:Y:S08]  /*20100*/  FLO.U32 R0, UR4 ;  /* 0x0000000400007d00 */ /* 0x000e7000080e0000 */
[----:B------:R-:W0:Y:S01]  /*20110*/  POPC R5, UR4 ;  /* 0x0000000400057d09 */ /* 0x000e220008000000 */
[----:B-1----:R-:W-:-:S13]  /*20120*/  ISETP.EQ.U32.AND P0, PT, R0, R7, PT ;  /* 0x000000070000720c */ /* 0x002fda0003f02070 */
[----:B0-----:R-:W2:Y:S01]  /*20130*/  @P0 ATOMG.E.ADD.STRONG.GPU PT, R3, desc[UR60][R2.64], R5 ;  /* 0x00000005020309a8 */ /* 0x001ea200081ee1fc */
[----:B------:R-:W0:Y:S02]  /*20140*/  S2R R4, SR_LTMASK ;  /* 0x0000000000047919 */ /* 0x000e240000003900 */
[----:B0-----:R-:W-:-:S04]  /*20150*/  LOP3.LUT R4, R4, UR4, RZ, 0xc0, !PT ;  /* 0x0000000404047c12 */ /* 0x001fc8000f8ec0ff */
[----:B------:R-:W0:Y:S01]  /*20160*/  POPC R7, R4 ;  /* 0x0000000400077309 */ /* 0x000e220000000000 */
[----:B--2---:R-:W0:Y:S02]  /*20170*/  SHFL.IDX PT, R0, R3, R0, 0x1f ;  /* 0x00001f0003007589 */ /* 0x004e2400000e0000 */
[----:B0-----:R-:W-:Y:S01]  /*20180*/  IADD3 R16, R0, UR38, R7 ;  /* 0x0000002600107c10 */ /* 0x001fe2000fffe007 */
[----:B------:R-:W-:Y:S06]  /*20190*/  BRA `(.L_x_690) ;  /* 0x0000003000287947 */ /* 0x000fec0003800000 */
.L_x_689:
[----:B------:R-:W0:Y:S01]  /*201a0*/  S2R R0, SR_CgaCtaId ;  /* 0x0000000000007919 */ /* 0x000e220000008800 */
[----:B------:R-:W-:-:S04]  /*201b0*/  MOV R2, 0x400 ;  /* 0x0000040000027802 */ /* 0x000fc80000000f00 */
[----:B0-----:R-:W-:-:S05]  /*201c0*/  LEA R3, R0, R2, 0x18 ;  /* 0x0000000200037211 */ /* 0x001fca00078ec0ff */
        /* <DEDUP_REMOVED lines=8> */
[----:B------:R-:W-:Y:S02]  /*20250*/  IMAD.U32 R4, RZ, RZ, UR6 ;  /* 0x00000006ff047e24 */ /* 0x000fe4000f8e00ff */
[----:B------:R-:W0:Y:S01]  /*20260*/  LDC.64 R2, c[0x4][R2] ;  /* 0x0100000002027b82 */ /* 0x000e220000000a00 */
[----:B------:R-:W-:Y:S02]  /*20270*/  IMAD.U32 R5, RZ, RZ, UR7 ;  /* 0x00000007ff057e24 */ /* 0x000fe4000f8e00ff */
[----:B------:R-:W-:Y:S02]  /*20280*/  IMAD.U32 R6, RZ, RZ, UR8 ;  /* 0x00000008ff067e24 */ /* 0x000fe4000f8e00ff */
[----:B-1----:R-:W-:-:S02]  /*20290*/  IMAD.U32 R7, RZ, RZ, UR9 ;  /* 0x00000009ff077e24 */ /* 0x002fc4000f8e00ff */
[----:B------:R-:W-:Y:S02]  /*202a0*/  IMAD.U32 R10, RZ, RZ, UR4 ;  /* 0x00000004ff0a7e24 */ /* 0x000fe4000f8e00ff */
[----:B------:R-:W-:Y:S02]  /*202b0*/  IMAD.U32 R11, RZ, RZ, UR5 ;  /* 0x00000005ff0b7e24 */ /* 0x000fe4000f8e00ff */
[----:B------:R-:W-:Y:S02]  /*202c0*/  IMAD.MOV.U32 R8, RZ, RZ, 0x70 ;  /* 0x00000070ff087424 */ /* 0x000fe400078e00ff */
[----:B------:R-:W-:Y:S02]  /*202d0*/  IMAD.MOV.U32 R12, RZ, RZ, 0x1 ;  /* 0x00000001ff0c7424 */ /* 0x000fe400078e00ff */
[----:B------:R-:W-:-:S07]  /*202e0*/  IMAD.MOV.U32 R13, RZ, RZ, RZ ;  /* 0x000000ffff0d7224 */ /* 0x000fce00078e00ff */
[----:B------:R-:W-:-:S07]  /*202f0*/  LEPC R20, `(.L_x_691) ;  /* 0x000000001014794e */ /* 0x000fce0000000000 */
[----:B0-----:R-:W-:Y:S05]  /*20300*/  CALL.ABS.NOINC R2 ;  /* 0x0000000002007343 */ /* 0x001fea0003c00000 */
.L_x_691:
        /* <DEDUP_REMOVED lines=12> */
[----:B-1----:R-:W-:-:S02]  /*203d0*/  IMAD.U32 R7, RZ, RZ, UR9 ;  /* 0x00000009ff077e24 */ /* 0x002fc4000f8e00ff */
[----:B------:R-:W-:Y:S02]  /*203e0*/  IMAD.U32 R10, RZ, RZ, UR4 ;  /* 0x00000004ff0a7e24 */ /* 0x000fe4000f8e00ff */
[----:B------:R-:W-:Y:S02]  /*203f0*/  IMAD.U32 R11, RZ, RZ, UR5 ;  /* 0x00000005ff0b7e24 */ /* 0x000fe4000f8e00ff */
[----:B------:R-:W-:Y:S02]  /*20400*/  IMAD.MOV.U32 R8, RZ, RZ, 0x70 ;  /* 0x00000070ff087424 */ /* 0x000fe400078e00ff */
[----:B------:R-:W-:Y:S02]  /*20410*/  IMAD.MOV.U32 R12, RZ, RZ, 0x1 ;  /* 0x00000001ff0c7424 */ /* 0x000fe400078e00ff */
[----:B0-----:R-:W-:-:S07]  /*20420*/  IMAD.MOV.U32 R13, RZ, RZ, RZ ;  /* 0x000000ffff0d7224 */ /* 0x001fce00078e00ff */
[----:B------:R-:W-:-:S07]  /*20430*/  LEPC R20, `(.L_x_693) ;  /* 0x000000001014794e */ /* 0x000fce0000000000 */
[----:B--2---:R-:W-:Y:S05]  /*20440*/  CALL.ABS.NOINC R2 ;  /* 0x0000000002007343 */ /* 0x004fea0003c00000 */
.L_x_693:
        /* <DEDUP_REMOVED lines=15> */
[----:B0-----:R-:W-:Y:S05]  /*20540*/  CALL.ABS.NOINC R2 ;  /* 0x0000000002007343 */ /* 0x001fea0003c00000 */
.L_x_692:
        /* <DEDUP_REMOVED lines=24> */
[----:B--2---:R-:W0:Y:S08]  /*206d0*/  @P0 LDC R3, c[0x0][0x42c] ;  /* 0x00010b00ff030b82 */ /* 0x004e300000000800 */
[----:B------:R-:W2:Y:S01]  /*206e0*/  @P0 LDC R2, c[0x0][0x430] ;  /* 0x00010c00ff020b82 */ /* 0x000ea20000000800 */
[----:B0-----:R-:W-:-:S05]  /*206f0*/  @P0 IMAD.HI.U32 R3, R18, R3, RZ ;  /* 0x0000000312030227 */ /* 0x001fca00078e00ff */
[----:B--2---:R-:W-:Y:S02]  /*20700*/  @P0 SHF.R.U32.HI R4, RZ, R2, R3 ;  /* 0x00000002ff040219 */ /* 0x004fe40000011603 */
[----:B------:R-:W-:-:S04]  /*20710*/  ISETP.NE.U32.AND P0, PT, RZ, UR4, PT ;  /* 0x00000004ff007c0c */ /* 0x000fc8000bf05070 */
[----:B------:R-:W-:-:S04]  /*20720*/  ISETP.NE.AND.EX P0, PT, RZ, UR5, PT, P0 ;  /* 0x00000005ff007c0c */ /* 0x000fc8000bf05300 */
[----:B------:R-:W-:-:S09]  /*20730*/  SEL R2, R5, RZ, !P0 ;  /* 0x000000ff05027207 */ /* 0x000fd20004000000 */
.L_x_694:
        /* <DEDUP_REMOVED lines=16> */
.L_x_695:
        /* <DEDUP_REMOVED lines=15> */
.L_x_696:
        /* <DEDUP_REMOVED lines=9> */
[----:B-1----:R-:W0:Y:S01]  /*209c0*/  LDC.64 R8, c[0x0][0x3f8] ;  /* 0x0000fe00ff087b82 */ /* 0x002e220000000a00 */
[----:B------:R-:W-:Y:S02]  /*209d0*/  ULDC.64 UR4, c[0x0][0xa08] ;  /* 0x0002820000047ab9 */ /* 0x000fe40000000a00 */
[----:B0-----:R-:W-:Y:S01]  /*209e0*/  LOP3.LUT P0, RZ, R8, UR4, RZ, 0xfc, !PT ;  /* 0x0000000408ff7c12 */ /* 0x001fe2000f80fcff */
[----:B------:R-:W-:-:S03]  /*209f0*/  UMOV UR4, 0xffffffff ;  /* 0xffffffff00047882 */ /* 0x000fc60000000000 */
[----:B------:R-:W-:-:S04]  /*20a00*/  LOP3.LUT P0, RZ, R9, UR5, RZ, 0xfc, P0 ;  /* 0x0000000509ff7c12 */ /* 0x000fc8000800fcff */
[----:B-----5:R-:W-:Y:S01]  /*20a10*/  SEL R5, R0, RZ, !P0 ;  /* 0x000000ff00057207 */ /* 0x020fe20004000000 */
[----:B------:R-:W-:Y:S08]  /*20a20*/  BRA.DIV UR4, `(.L_x_697) ;  /* 0x0000004204347947 */ /* 0x000ff0000b800000 */
.L_x_805:
[----:B------:R-:W2:Y:S01]  /*20a30*/  LDL R3, [R1+0x24] ;  /* 0x0000240001037983 */ /* 0x000ea20000100800 */
[----:B------:R-:W-:Y:S01]  /*20a40*/  UMOV UR4, 0xffffffff ;  /* 0xffffffff00047882 */ /* 0x000fe20000000000 */
[----:B------:R-:W-:Y:S01]  /*20a50*/  SHF.R.S32.HI R12, RZ, 0x1f, R0 ;  /* 0x0000001fff0c7819 */ /* 0x000fe20000011400 */
[----:B--2---:R-:W-:Y:S01]  /*20a60*/  VIADD R3, R3, 0xffffffff ;  /* 0xffffffff03037836 */ /* 0x004fe20000000000 */
[----:B------:R-:W-:Y:S06]  /*20a70*/  BRA.DIV UR4, `(.L_x_698) ;  /* 0x0000004204547947 */ /* 0x000fec000b800000 */
[----:B------:R-:W-:-:S13]  /*20a80*/  ELECT P6, URZ, PT ;  /* 0x00000000003f782f */ /* 0x000fda00038c0000 */
.L_x_808:
        /* <DEDUP_REMOVED lines=24> */
.L_x_700:
        /* <DEDUP_REMOVED lines=9> */
.L_x_809:
        /* <DEDUP_REMOVED lines=11> */
.L_x_702:
        /* <DEDUP_REMOVED lines=34> */
.L_x_699:
        /* <DEDUP_REMOVED lines=39> */
[----:B--2---:R-:W-:-:S05]  /*211e0*/  VIADD R11, R11, 0x1 ;  /* 0x000000010b0b7836 */ /* 0x004fca0000000000 */
[----:B------:R-:W-:Y:S01]  /*211f0*/  LEA.HI R2, R11, R11, RZ, 0x1 ;  /* 0x0000000b0b027211 */ /* 0x000fe200078f08ff */
[----:B------:R0:W-:Y:S03]  /*21200*/  STL [R1+0x30], R11 ;  /* 0x0000300b01007387 */ /* 0x0001e60000100800 */
[----:B------:R-:W-:-:S05]  /*21210*/  LOP3.LUT R2, R2, 0xfffffffe, RZ, 0xc0, !PT ;  /* 0xfffffffe02027812 */ /* 0x000fca00078ec0ff */
[----:B------:R-:W-:-:S05]  /*21220*/  IMAD.IADD R2, R11, 0x1, -R2 ;  /* 0x000000010b027824 */ /* 0x000fca00078e0a02 */
[----:B------:R-:W-:-:S04]  /*21230*/  SHF.L.U32 R2, R2, 0x1f, RZ ;  /* 0x0000001f02027819 */ /* 0x000fc800000006ff */
[----:B------:R-:W1:Y:S02]  /*21240*/  SYNCS.PHASECHK.TRANS64.TRYWAIT P0, [R7+URZ+0x36820], R2 ;  /* 0x03682002070075a7 */ /* 0x000e64000800017f */
[----:B01----:R-:W-:Y:S05]  /*21250*/  @!P0 BRA `(.L_x_704) ;  /* 0x0000003800908947 */ /* 0x003fea0003800000 */
.L_x_810:
[----:B------:R-:W-:Y:S05]  /*21260*/  BSYNC B0 ;  /* 0x0000000000007941 */ /* 0x000fea0003800000 */
.L_x_703:
        /* <DEDUP_REMOVED lines=9> */
[C---:B------:R-:W-:Y:S02]  /*21300*/  IMAD.IADD R2, R6.reuse, 0x1, R13 ;  /* 0x0000000106027824 */ /* 0x040fe400078e020d */
[----:B------:R-:W-:-:S03]  /*21310*/  VIADD R6, R6, 0xfffffffe ;  /* 0xfffffffe06067836 */ /* 0x000fc60000000000 */
[----:B------:R-:W-:-:S04]  /*21320*/  LOP3.LUT R2, R2, 0x1, RZ, 0xc0, !PT ;  /* 0x0000000102027812 */ /* 0x000fc800078ec0ff */
[----:B------:R-:W-:-:S13]  /*21330*/  ISETP.NE.U32.AND P0, PT, R2, 0x1, PT ;  /* 0x000000010200780c */ /* 0x000fda0003f05070 */
        /* <DEDUP_REMOVED lines=15> */
[----:B------:R-:W-:Y:S01]  /*21430*/  IMAD.MOV.U32 R2, RZ, RZ, R6 ;  /* 0x000000ffff027224 */ /* 0x000fe200078e0006 */
[----:B------:R-:W-:Y:S01]  /*21440*/  ULDC.64 UR4, c[0x0][0x408] ;  /* 0x0001020000047ab9 */ /* 0x000fe20000000a00 */
[----:B0-----:R-:W-:-:S13]  /*21450*/  ISETP.NE.AND P0, PT, R17, 0x1, PT ;  /* 0x000000011100780c */ /* 0x001fda0003f05270 */
[----:B------:R-:W0:Y:S02]  /*21460*/  @P0 LDC.64 R10, c[0x0][0x420] ;  /* 0x00010800ff0a0b82 */ /* 0x000e240000000a00 */
[----:B0-----:R-:W-:-:S05]  /*21470*/  @P0 IMAD.HI.U32 R10, R6, R10, RZ ;  /* 0x0000000a060a0227 */ /* 0x001fca00078e00ff */
[----:B------:R-:W-:Y:S01]  /*21480*/  @P0 SHF.R.U32.HI R2, RZ, R11, R10 ;  /* 0x0000000bff020219 */ /* 0x000fe2000001160a */
[----:B------:R-:W-:-:S03]  /*21490*/  IMAD R10, R12, UR4, RZ ;  /* 0x000000040c0a7c24 */ /* 0x000fc6000f8e02ff */
[----:B------:R-:W-:Y:S01]  /*214a0*/  SHF.R.S32.HI R11, RZ, 0x1f, R2 ;  /* 0x0000001fff0b7819 */ /* 0x000fe20000011402 */
[----:B------:R-:W-:Y:S01]  /*214b0*/  IMAD R15, R0, UR5, R10 ;  /* 0x00000005000f7c24 */ /* 0x000fe2000f8e020a */
[----:B------:R-:W-:Y:S01]  /*214c0*/  MOV R10, R2 ;  /* 0x00000002000a7202 */ /* 0x000fe20000000f00 */
[----:B------:R-:W-:-:S04]  /*214d0*/  IMAD.MOV R2, RZ, RZ, -R2 ;  /* 0x000000ffff027224 */ /* 0x000fc800078e0a02 */
[----:B------:R-:W-:-:S04]  /*214e0*/  IMAD.WIDE.U32 R10, R0, UR4, R10 ;  /* 0x00000004000a7c25 */ /* 0x000fc8000f8e000a */
[----:B------:R-:W-:Y:S01]  /*214f0*/  IMAD.IADD R15, R15, 0x1, R11 ;  /* 0x000000010f0f7824 */ /* 0x000fe200078e020b */
[----:B------:R-:W-:Y:S01]  /*21500*/  LEA R8, P0, R10, R8, 0x2 ;  /* 0x000000080a087211 */ /* 0x000fe200078010ff */
[----:B------:R-:W-:-:S03]  /*21510*/  IMAD R6, R17, R2, R6 ;  /* 0x0000000211067224 */ /* 0x000fc600078e0206 */
[----:B------:R-:W-:-:S05]  /*21520*/  LEA.HI.X R9, R10, R9, R15, 0x2, P0 ;  /* 0x000000090a097211 */ /* 0x000fca00000f140f */
[----:B------:R0:W5:Y:S04]  /*21530*/  LDG.E R2, desc[UR60][R8.64] ;  /* 0x0000003c08027981 */ /* 0x000168000c1e1900 */
.L_x_711:
[----:B0-----:R-:W0:Y:S01]  /*21540*/  S2R R9, SR_CgaCtaId ;  /* 0x0000000000097919 */ /* 0x001e220000008800 */
[----:B------:R-:W-:-:S04]  /*21550*/  MOV R8, 0x400 ;  /* 0x0000040000087802 */ /* 0x000fc80000000f00 */
[----:B0-----:R-:W-:Y:S02]  /*21560*/  LEA R8, R9, R8, 0x18 ;  /* 0x0000000809087211 */ /* 0x001fe400078ec0ff */
[----:B------:R-:W-:-:S03]  /*21570*/  SHF.L.U32 R9, R14, 0x1f, RZ ;  /* 0x0000001f0e097819 */ /* 0x000fc600000006ff */
[----:B------:R-:W-:-:S04]  /*21580*/  IMAD R8, R7, 0x8, R8 ;  /* 0x0000000807087824 */ /* 0x000fc800078e0208 */
[----:B------:R-:W0:Y:S02]  /*21590*/  SYNCS.PHASECHK.TRANS64.TRYWAIT P0, [R8+URZ+0x36840], R9 ;  /* 0x03684009080075a7 */ /* 0x000e24000800017f */
[----:B0-----:R-:W-:Y:S05]  /*215a0*/  @!P0 BRA `(.L_x_712) ;  /* 0x0000003400dc8947 */ /* 0x001fea0003800000 */
.L_x_811:
        /* <DEDUP_REMOVED lines=11> */
.L_x_713:
        /* <DEDUP_REMOVED lines=37> */
.L_x_812:
[----:B------:R-:W-:Y:S05]  /*218b0*/  @P1 BRA `(.L_x_715) ;  /* 0x0000000000301947 */ /* 0x000fea0003800000 */
[----:B------:R-:W2:Y:S01]  /*218c0*/  LDL R10, [R1] ;  /* 0x00000000010a7983 */ /* 0x000ea20000100800 */
[----:B------:R-:W-:Y:S01]  /*218d0*/  MOV R11, 0x400 ;  /* 0x00000400000b7802 */ /* 0x000fe20000000f00 */
[----:B------:R-:W1:Y:S01]  /*218e0*/  S2R R17, SR_TID.X ;  /* 0x0000000000117919 */ /* 0x000e620000002100 */
[----:B------:R-:W3:Y:S01]  /*218f0*/  S2R R15, SR_CgaCtaId ;  /* 0x00000000000f7919 */ /* 0x000ee20000008800 */
[----:B0-----:R-:W-:Y:S01]  /*21900*/  IMAD.MOV.U32 R9, RZ, RZ, 0xa800 ;  /* 0x0000a800ff097424 */ /* 0x001fe200078e00ff */
[----:B-1----:R-:W-:-:S04]  /*21910*/  LOP3.LUT R17, R17, 0x1f, RZ, 0xc0, !PT ;  /* 0x0000001f11117812 */ /* 0x002fc800078ec0ff */
[----:B------:R-:W-:Y:S02]  /*21920*/  ISETP.NE.AND P0, PT, R17, RZ, PT ;  /* 0x000000ff1100720c */ /* 0x000fe40003f05270 */
[----:B---3--:R-:W-:-:S05]  /*21930*/  LEA R11, R15, R11, 0x18 ;  /* 0x0000000b0f0b7211 */ /* 0x008fca00078ec0ff */
[----:B--2---:R-:W-:-:S04]  /*21940*/  IMAD R8, R10, 0x8, R11 ;  /* 0x000000080a087824 */ /* 0x004fc800078e020b */
[----:B------:R1:W-:Y:S02]  /*21950*/  SYNCS.ARRIVE.TRANS64 RZ, [R8+URZ+0x36850], R9 ;  /* 0x0368500908ff79a7 */ /* 0x0003e4000800003f */
[----:B------:R-:W-:Y:S05]  /*21960*/  @!P0 BRA `(.L_x_715) ;  /* 0x0000000000048947 */ /* 0x000fea0003800000 */
[----:B------:R-:W-:Y:S01]  /*21970*/  BPT.TRAP 0x1 ;  /* 0x000000040000795c */ /* 0x000fe20000300000 */
.L_x_715:
        /* <DEDUP_REMOVED lines=15> */
[----:B--2---:R-:W-:Y:S01]  /*21a70*/  R2UR UR11, R8 ;  /* 0x00000000080b72ca */ /* 0x004fe200000e0000 */
        /* <DEDUP_REMOVED lines=20> */
.L_x_710:
[----:B------:R-:W-:Y:S05]  /*21bc0*/  BSYNC B2 ;  /* 0x0000000000027941 */ /* 0x000fea0003800000 */
.L_x_709:
[----:B------:R-:W2:Y:S04]  /*21bd0*/  LDL.LU R2, [R1+0x24] ;  /* 0x0000240001027983 */ /* 0x000ea80000300800 */
[----:B------:R0:W-:Y:S04]  /*21be0*/  STL [R1], R7 ;  /* 0x0000000701007387 */ /* 0x0001e80000100800 */
[----:B------:R0:W-:Y:S02]  /*21bf0*/  STL [R1+0x8], R14 ;  /* 0x0000080e01007387 */ /* 0x0001e40000100800 */
[----:B0-2---:R-:W-:-:S07]  /*21c00*/  VIADD R6, R2, 0xfffffffd ;  /* 0xfffffffd02067836 */ /* 0x005fce0000000000 */
.L_x_708:
[----:B------:R-:W-:Y:S05]  /*21c10*/  BSYNC B1 ;  /* 0x0000000000017941 */ /* 0x000fea0003800000 */
.L_x_707:
[----:B------:R-:W-:-:S05]  /*21c20*/  IMAD.MOV R2, RZ, RZ, -R13 ;  /* 0x000000ffff027224 */ /* 0x000fca00078e0a0d */
[----:B------:R-:W-:-:S13]  /*21c30*/  ISETP.NE.AND P0, PT, R3, R2, PT ;  /* 0x000000020300720c */ /* 0x000fda0003f05270 */
[----:B------:R-:W-:Y:S05]  /*21c40*/  @!P0 BRA `(.L_x_706) ;  /* 0x0000001000288947 */ /* 0x000fea0003800000 */
[----:B------:R-:W-:-:S07]  /*21c50*/  IMAD.MOV.U32 R10, RZ, RZ, R5 ;  /* 0x000000ffff0a7224 */ /* 0x000fce00078e0005 */
.L_x_730:
        /* <DEDUP_REMOVED lines=21> */
[----:B------:R-:W-:-:S04]  /*21db0*/  @P0 SHF.R.U32.HI R2, RZ, R3, R9 ;  /* 0x00000003ff020219 */ /* 0x000fc80000011609 */
[--C-:B------:R-:W-:Y:S01]  /*21dc0*/  SHF.R.S32.HI R3, RZ, 0x1f, R2.reuse ;  /* 0x0000001fff037819 */ /* 0x100fe20000011402 */
[----:B------:R-:W-:-:S04]  /*21dd0*/  IMAD.MOV R9, RZ, RZ, -R2 ;  /* 0x000000ffff097224 */ /* 0x000fc800078e0a02 */
[----:B------:R-:W-:Y:S02]  /*21de0*/  IMAD R9, R10, R9, R6 ;  /* 0x000000090a097224 */ /* 0x000fe400078e0206 */
[----:B------:R-:W-:Y:S02]  /*21df0*/  IMAD R10, R12, UR6, RZ ;  /* 0x000000060c0a7c24 */ /* 0x000fe4000f8e02ff */
[----:B------:R-:W-:-:S04]  /*21e00*/  IMAD.WIDE.U32 R2, R0, UR6, R2 ;  /* 0x0000000600027c25 */ /* 0x000fc8000f8e0002 */
[----:B------:R-:W-:-:S04]  /*21e10*/  IMAD R10, R0, UR7, R10 ;  /* 0x00000007000a7c24 */ /* 0x000fc8000f8e020a */
[----:B------:R-:W-:Y:S01]  /*21e20*/  IMAD.IADD R3, R10, 0x1, R3 ;  /* 0x000000010a037824 */ /* 0x000fe200078e0203 */
[----:B------:R-:W-:-:S04]  /*21e30*/  LEA R10, P0, R2, UR4, 0x2 ;  /* 0x00000004020a7c11 */ /* 0x000fc8000f8010ff */
[----:B------:R-:W-:-:S05]  /*21e40*/  LEA.HI.X R11, R2, UR5, R3, 0x2, P0 ;  /* 0x00000005020b7c11 */ /* 0x000fca00080f1403 */
[----:B------:R0:W5:Y:S04]  /*21e50*/  LDG.E R10, desc[UR60][R10.64] ;  /* 0x0000003c0a0a7981 */ /* 0x000168000c1e1900 */
.L_x_718:
[----:B------:R-:W1:Y:S01]  /*21e60*/  S2R R3, SR_CgaCtaId ;  /* 0x0000000000037919 */ /* 0x000e620000008800 */
[----:B------:R-:W-:-:S04]  /*21e70*/  MOV R2, 0x400 ;  /* 0x0000040000027802 */ /* 0x000fc80000000f00 */
[----:B-1----:R-:W-:Y:S02]  /*21e80*/  LEA R2, R3, R2, 0x18 ;  /* 0x0000000203027211 */ /* 0x002fe400078ec0ff */
[----:B------:R-:W-:-:S03]  /*21e90*/  SHF.L.U32 R3, R8, 0x1f, RZ ;  /* 0x0000001f08037819 */ /* 0x000fc600000006ff */
[----:B------:R-:W-:-:S04]  /*21ea0*/  IMAD R2, R7, 0x8, R2 ;  /* 0x0000000807027824 */ /* 0x000fc800078e0202 */
[----:B------:R-:W1:Y:S02]  /*21eb0*/  SYNCS.PHASECHK.TRANS64.TRYWAIT P0, [R2+URZ+0x36840], R3 ;  /* 0x03684003020075a7 */ /* 0x000e64000800017f */
[----:B-1----:R-:W-:Y:S05]  /*21ec0*/  @!P0 BRA `(.L_x_719) ;  /* 0x0000002c00bc8947 */ /* 0x002fea0003800000 */
.L_x_813:
        /* <DEDUP_REMOVED lines=11> */
.L_x_720:
[----:B------:R-:W2:Y:S04]  /*21f80*/  LDL R15, [R1+0x4] ;  /* 0x00000400010f7983 */ /* 0x000ea80000100800 */
[----:B------:R-:W3:Y:S01]  /*21f90*/  LDL.LU R14, [R1+0x8] ;  /* 0x00000800010e7983 */ /* 0x000ee20000300800 */
[----:B-1----:R-:W-:-:S03]  /*21fa0*/  MOV R3, 0x400 ;  /* 0x0000040000037802 */ /* 0x002fc60000000f00 */
        /* <DEDUP_REMOVED lines=34> */
.L_x_814:
        /* <DEDUP_REMOVED lines=8> */
.L_x_722:
        /* <DEDUP_REMOVED lines=36> */
.L_x_717:
[----:B------:R-:W-:Y:S05]  /*22490*/  BSYNC B1 ;  /* 0x0000000000017941 */ /* 0x000fea0003800000 */
.L_x_716:
        /* <DEDUP_REMOVED lines=10> */
[----:B------:R-:W-:Y:S01]  /*22540*/  VIADD R9, R6, 0xffffffff ;  /* 0xffffffff06097836 */ /* 0x000fe20000000000 */
        /* <DEDUP_REMOVED lines=20> */
.L_x_725:
[----:B------:R-:W2:Y:S01]  /*22690*/  S2R R3, SR_CgaCtaId ;  /* 0x0000000000037919 */ /* 0x000ea20000008800 */
[----:B------:R-:W-:-:S04]  /*226a0*/  MOV R2, 0x400 ;  /* 0x0000040000027802 */ /* 0x000fc80000000f00 */
[----:B--2---:R-:W-:Y:S02]  /*226b0*/  LEA R2, R3, R2, 0x18 ;  /* 0x0000000203027211 */ /* 0x004fe400078ec0ff */
[----:B------:R-:W-:-:S03]  /*226c0*/  SHF.L.U32 R3, R13, 0x1f, RZ ;  /* 0x0000001f0d037819 */ /* 0x000fc600000006ff */
[----:B------:R-:W-:-:S04]  /*226d0*/  IMAD R2, R14, 0x8, R2 ;  /* 0x000000080e027824 */ /* 0x000fc800078e0202 */
[----:B------:R-:W2:Y:S02]  /*226e0*/  SYNCS.PHASECHK.TRANS64.TRYWAIT P0, [R2+URZ+0x36840], R3 ;  /* 0x03684003020075a7 */ /* 0x000ea4000800017f */
[----:B--2---:R-:W-:Y:S05]  /*226f0*/  @!P0 BRA `(.L_x_726) ;  /* 0x0000002400d88947 */ /* 0x004fea0003800000 */
.L_x_815:
        /* <DEDUP_REMOVED lines=11> */
.L_x_727:
        /* <DEDUP_REMOVED lines=38> */
.L_x_816:
        /* <DEDUP_REMOVED lines=8> */
.L_x_729:
        /* <DEDUP_REMOVED lines=34> */
.L_x_724:
[----:B------:R-:W-:Y:S05]  /*22cb0*/  BSYNC B1 ;  /* 0x0000000000017941 */ /* 0x000fea0003800000 */
.L_x_723:
[C---:B------:R-:W-:Y:S01]  /*22cc0*/  ISETP.GT.AND P0, PT, R6.reuse, 0x1, PT ;  /* 0x000000010600780c */ /* 0x040fe20003f04270 */
[----:B------:R-:W-:-:S12]  /*22cd0*/  VIADD R6, R6, 0xfffffffe ;  /* 0xfffffffe06067836 */ /* 0x000fd80000000000 */
[----:B------:R-:W-:Y:S05]  /*22ce0*/  @P0 BRA `(.L_x_730) ;  /* 0xffffffec00dc0947 */ /* 0x000fea000383ffff */
.L_x_706:
[----:B------:R-:W-:Y:S05]  /*22cf0*/  BSYNC B0 ;  /* 0x0000000000007941 */ /* 0x000fea0003800000 */
.L_x_705:
        /* <DEDUP_REMOVED lines=8> */
[----:B------:R-:W1:Y:S02]  /*22d80*/  FLO.U32 R0, UR4 ;  /* 0x0000000400007d00 */ /* 0x000e6400080e0000 */
[----:B-1----:R-:W-:-:S06]  /*22d90*/  ISETP.EQ.U32.AND P0, PT, R0, R7, PT ;  /* 0x000000070000720c */ /* 0x002fcc0003f02070 */
[----:B------:R-:W2:Y:S07]  /*22da0*/  POPC R7, UR4 ;  /* 0x0000000400077d09 */ /* 0x000eae0008000000 */
[----:B--2---:R-:W2:Y:S01]  /*22db0*/  @P0 ATOMG.E.ADD.STRONG.GPU PT, R3, desc[UR60][R2.64], R7 ;  /* 0x00000007020309a8 */ /* 0x004ea200081ee1fc */
[----:B------:R-:W1:Y:S02]  /*22dc0*/  S2R R6, SR_LTMASK ;  /* 0x0000000000067919 */ /* 0x000e640000003900 */
[----:B-1----:R-:W-:-:S04]  /*22dd0*/  LOP3.LUT R6, R6, UR4, RZ, 0xc0, !PT ;  /* 0x0000000406067c12 */ /* 0x002fc8000f8ec0ff */
[----:B------:R-:W1:Y:S01]  /*22de0*/  POPC R9, R6 ;  /* 0x0000000600097309 */ /* 0x000e620000000000 */
[----:B--2---:R-:W1:Y:S02]  /*22df0*/  SHFL.IDX PT, R0, R3, R0, 0x1f ;  /* 0x00001f0003007589 */ /* 0x004e6400000e0000 */
[----:B-1----:R-:W-:-:S07]  /*22e00*/  IADD3 R16, R0, UR38, R9 ;  /* 0x0000002600107c10 */ /* 0x002fce000fffe009 */
.L_x_732:
[----:B------:R-:W-:Y:S05]  /*22e10*/  BSYNC B0 ;  /* 0x0000000000007941 */ /* 0x000fea0003800000 */
.L_x_731:
        /* <DEDUP_REMOVED lines=11> */
.L_x_817:
        /* <DEDUP_REMOVED lines=11> */
.L_x_736:
        /* <DEDUP_REMOVED lines=34> */
.L_x_734:
[----:B------:R-:W-:Y:S05]  /*231a0*/  BSYNC B0 ;  /* 0x0000000000007941 */ /* 0x000fea0003800000 */
.L_x_733:
        /* <DEDUP_REMOVED lines=9> */
.L_x_690:
[----:B------:R-:W-:Y:S05]  /*23240*/  BSYNC B6 ;  /* 0x0000000000067941 */ /* 0x000fea0003800000 */
.L_x_688:
[----:B------:R-:W-:-:S03]  /*23250*/  UMOV UR4, 0xffffffff ;  /* 0xffffffff00047882 */ /* 0x000fc60000000000 */
[----:B------:R-:W-:Y:S05]  /*23260*/  BRA.DIV UR4, `(.L_x_737) ;  /* 0x0000001e04387947 */ /* 0x000fea000b800000 */
[----:B0-----:R0:W2:Y:S04]  /*23270*/  SHFL.IDX PT, R4, R16, RZ, 0x1f ;  /* 0x00001fff10047589 */ /* 0x0010a800000e0000 */
[----:B------:R0:W3:Y:S02]  /*23280*/  SHFL.IDX PT, R6, R16, 0x1, 0x1f ;  /* 0x00201f0010067f89 */ /* 0x0000e400000e0000 */
.L_x_821:
[----:B-1----:R-:W1:Y:S01]  /*23290*/  S2R R8, SR_TID.X ;  /* 0x0000000000087919 */ /* 0x002e620000002100 */
[----:B------:R-:W-:Y:S01]  /*232a0*/  ULDC UR4, c[0x0][0xc14] ;  /* 0x0003050000047ab9 */ /* 0x000fe20000000800 */
[----:B------:R-:W-:Y:S01]  /*232b0*/  BSSY B0, `(.L_x_738) ;  /* 0x000000b000007945 */ /* 0x000fe20003800000 */
[----:B------:R-:W-:Y:S02]  /*232c0*/  IMAD.U32 R0, RZ, RZ, UR4 ;  /* 0x00000004ff007e24 */ /* 0x000fe4000f8e00ff */
[----:B------:R-:W-:Y:S01]  /*232d0*/  IMAD.MOV.U32 R17, RZ, RZ, RZ ;  /* 0x000000ffff117224 */ /* 0x000fe200078e00ff */
[----:B-1----:R-:W-:-:S04]  /*232e0*/  LOP3.LUT R8, R8, 0x1f, RZ, 0xc0, !PT ;  /* 0x0000001f08087812 */ /* 0x002fc800078ec0ff */
[C---:B------:R-:W-:Y:S01]  /*232f0*/  ISETP.NE.AND P0, PT, R8.reuse, 0x1f, PT ;  /* 0x0000001f0800780c */ /* 0x040fe20003f05270 */
[----:B------:R-:W-:-:S05]  /*23300*/  IMAD.IADD R5, R8, 0x1, R19 ;  /* 0x0000000108057824 */ /* 0x000fca00078e0213 */
[----:B------:R-:W-:-:S13]  /*23310*/  ISETP.GE.OR P0, PT, R5, R0, !P0 ;  /* 0x000000000500720c */ /* 0x000fda0004706670 */
[----:B------:R-:W-:Y:S05]  /*23320*/  @P0 BRA `(.L_x_739) ;  /* 0x00000000000c0947 */ /* 0x000fea0003800000 */
[----:B------:R-:W1:Y:S02]  /*23330*/  LDC.64 R2, c[0x0][0xc58] ;  /* 0x00031600ff027b82 */ /* 0x000e640000000a00 */
[----:B-1----:R-:W-:-:S05]  /*23340*/  IMAD.WIDE R2, R5, 0x4, R2 ;  /* 0x0000000405027825 */ /* 0x002fca00078e0202 */
[----:B------:R1:W5:Y:S02]  /*23350*/  LDG.E R17, desc[UR60][R2.64] ;  /* 0x0000003c02117981 */ /* 0x000364000c1e1900 */
.L_x_739:
[----:B------:R-:W-:Y:S05]  /*23360*/  BSYNC B0 ;  /* 0x0000000000007941 */ /* 0x000fea0003800000 */
.L_x_738:
[----:B------:R-:W-:-:S03]  /*23370*/  UMOV UR4, 0xffffffff ;  /* 0xffffffff00047882 */ /* 0x000fc60000000000 */
[----:B------:R-:W-:Y:S05]  /*23380*/  BRA.DIV UR4, `(.L_x_740) ;  /* 0x0000001e043c7947 */ /* 0x000fea000b800000 */
[----:B-----5:R-:W4:Y:S01]  /*23390*/  SHFL.UP PT, R14, R17, 0x1, RZ ;  /* 0x04200000110e7989 */ /* 0x020f2200000e00ff */
[C---:B------:R-:W-:Y:S02]  /*233a0*/  ISETP.NE.AND P0, PT, R8.reuse, RZ, PT ;  /* 0x000000ff0800720c */ /* 0x040fe40003f05270 */
[----:B------:R-:W-:Y:S02]  /*233b0*/  ISETP.GE.U32.AND P1, PT, R8, 0x2, PT ;  /* 0x000000020800780c */ /* 0x000fe40003f26070 */
[----:B----4-:R-:W-:Y:S02]  /*233c0*/  SEL R14, R14, RZ, P0 ;  /* 0x000000ff0e0e7207 */ /* 0x010fe40000000000 */
[----:B------:R-:W-:-:S03]  /*233d0*/  ISETP.GE.U32.AND P0, PT, R8, 0x4, PT ;  /* 0x000000040800780c */ /* 0x000fc60003f06070 */
[----:B------:R-:W-:-:S05]  /*233e0*/  IMAD.IADD R13, R17, 0x1, R14 ;  /* 0x00000001110d7824 */ /* 0x000fca00078e020e */
[----:B------:R-:W4:Y:S02]  /*233f0*/  SHFL.UP PT, R14, R13, 0x2, RZ ;  /* 0x044000000d0e7989 */ /* 0x000f2400000e00ff */
[----:B----4-:R-:W-:Y:S02]  /*23400*/  SEL R14, R14, RZ, P1 ;  /* 0x000000ff0e0e7207 */ /* 0x010fe40000800000 */
[----:B------:R-:W-:-:S03]  /*23410*/  ISETP.GE.U32.AND P1, PT, R8, 0x8, PT ;  /* 0x000000080800780c */ /* 0x000fc60003f26070 */
[----:B-1----:R-:W-:-:S05]  /*23420*/  IMAD.IADD R3, R13, 0x1, R14 ;  /* 0x000000010d037824 */ /* 0x002fca00078e020e */
        /* <DEDUP_REMOVED lines=9> */
[----:B------:R-:W-:-:S05]  /*234c0*/  IMAD.IADD R2, R7, 0x1, R2 ;  /* 0x0000000107027824 */ /* 0x000fca00078e0202 */
[----:B------:R1:W4:Y:S02]  /*234d0*/  SHFL.IDX PT, R14, R2, 0x1f, 0x1f ;  /* 0x03e01f00020e7f89 */ /* 0x00032400000e0000 */
.L_x_829:
[----:B------:R-:W-:Y:S02]  /*234e0*/  ULDC UR4, c[0x0][0xc10] ;  /* 0x0003040000047ab9 */ /* 0x000fe40000000800 */
[----:B0-----:R-:W-:-:S04]  /*234f0*/  IMAD.U32 R16, RZ, RZ, UR4 ;  /* 0x00000004ff107e24 */ /* 0x001fc8000f8e00ff */
[----:B----4-:R-:W-:-:S05]  /*23500*/  IMAD R3, R14, R16, RZ ;  /* 0x000000100e037224 */ /* 0x010fca00078e02ff */
[----:B---3--:R-:W-:-:S04]  /*23510*/  IADD3 R6, R6, R3, RZ ;  /* 0x0000000306067210 */ /* 0x008fc80007ffe0ff */
[----:B--2---:R-:W-:-:S13]  /*23520*/  ISETP.GT.AND P0, PT, R6, R4, PT ;  /* 0x000000040600720c */ /* 0x004fda0003f04270 */
[----:B------:R-:W-:Y:S05]  /*23530*/  @P0 BRA `(.L_x_741) ;  /* 0x0000000000b40947 */ /* 0x000fea0003800000 */
[----:B------:R-:W0:Y:S02]  /*23540*/  LDC R0, c[0x0][0xc14] ;  /* 0x00030500ff007b82 */ /* 0x000e240000000800 */
.L_x_746:
[----:B------:R-:W-:-:S05]  /*23550*/  VIADD R19, R19, 0x1f ;  /* 0x0000001f13137836 */ /* 0x000fca0000000000 */
[----:B0-----:R-:W-:-:S13]  /*23560*/  ISETP.GE.AND P0, PT, R19, R0, PT ;  /* 0x000000001300720c */ /* 0x001fda0003f06270 */
[----:B------:R-:W-:Y:S05]  /*23570*/  @P0 BRA `(.L_x_742) ;  /* 0x00000004005c0947 */ /* 0x000fea0003800000 */
[----:B------:R-:W0:Y:S01]  /*23580*/  S2R R8, SR_TID.X ;  /* 0x0000000000087919 */ /* 0x000e220000002100 */
[----:B------:R-:W-:Y:S01]  /*23590*/  BSSY B0, `(.L_x_743) ;  /* 0x000000a000007945 */ /* 0x000fe20003800000 */
[----:B------:R-:W-:Y:S01]  /*235a0*/  IMAD.MOV.U32 R17, RZ, RZ, RZ ;  /* 0x000000ffff117224 */ /* 0x000fe200078e00ff */
[----:B0-----:R-:W-:-:S04]  /*235b0*/  LOP3.LUT R8, R8, 0x1f, RZ, 0xc0, !PT ;  /* 0x0000001f08087812 */ /* 0x001fc800078ec0ff */
[C---:B------:R-:W-:Y:S01]  /*235c0*/  ISETP.NE.AND P1, PT, R8.reuse, 0x1f, PT ;  /* 0x0000001f0800780c */ /* 0x040fe20003f25270 */
[----:B------:R-:W-:-:S05]  /*235d0*/  IMAD.IADD R5, R8, 0x1, R19 ;  /* 0x0000000108057824 */ /* 0x000fca00078e0213 */
[----:B------:R-:W-:-:S13]  /*235e0*/  ISETP.GE.OR P0, PT, R5, R0, !P1 ;  /* 0x000000000500720c */ /* 0x000fda0004f06670 */
[----:B------:R-:W-:Y:S05]  /*235f0*/  @P0 BRA `(.L_x_744) ;  /* 0x00000000000c0947 */ /* 0x000fea0003800000 */
[----:B-1----:R-:W0:Y:S02]  /*23600*/  LDC.64 R2, c[0x0][0xc58] ;  /* 0x00031600ff027b82 */ /* 0x002e240000000a00 */
[----:B0-----:R-:W-:-:S05]  /*23610*/  IMAD.WIDE R2, R5, 0x4, R2 ;  /* 0x0000000405027825 */ /* 0x001fca00078e0202 */
[----:B------:R0:W5:Y:S02]  /*23620*/  LDG.E R17, desc[UR60][R2.64] ;  /* 0x0000003c02117981 */ /* 0x000164000c1e1900 */
.L_x_744:
[----:B------:R-:W-:Y:S05]  /*23630*/  BSYNC B0 ;  /* 0x0000000000007941 */ /* 0x000fea0003800000 */
.L_x_743:
[----:B------:R-:W-:-:S03]  /*23640*/  UMOV UR4, 0xffffffff ;  /* 0xffffffff00047882 */ /* 0x000fc60000000000 */
[----:B------:R-:W-:Y:S05]  /*23650*/  BRA.DIV UR4, `(.L_x_745) ;  /* 0x0000001e04587947 */ /* 0x000fea000b800000 */
[----:B-----5:R-:W2:Y:S01]  /*23660*/  SHFL.UP PT, R14, R17, 0x1, RZ ;  /* 0x04200000110e7989 */ /* 0x020ea200000e00ff */
[C---:B------:R-:W-:Y:S02]  /*23670*/  ISETP.NE.AND P0, PT, R8.reuse, RZ, PT ;  /* 0x000000ff0800720c */ /* 0x040fe40003f05270 */
[----:B------:R-:W-:Y:S02]  /*23680*/  ISETP.GE.U32.AND P1, PT, R8, 0x2, PT ;  /* 0x000000020800780c */ /* 0x000fe40003f26070 */
[----:B--2---:R-:W-:Y:S02]  /*23690*/  SEL R14, R14, RZ, P0 ;  /* 0x000000ff0e0e7207 */ /* 0x004fe40000000000 */
[----:B------:R-:W-:-:S03]  /*236a0*/  ISETP.GE.U32.AND P0, PT, R8, 0x4, PT ;  /* 0x000000040800780c */ /* 0x000fc60003f06070 */
[----:B------:R-:W-:-:S05]  /*236b0*/  IMAD.IADD R13, R17, 0x1, R14 ;  /* 0x00000001110d7824 */ /* 0x000fca00078e020e */
[----:B------:R-:W2:Y:S02]  /*236c0*/  SHFL.UP PT, R14, R13, 0x2, RZ ;  /* 0x044000000d0e7989 */ /* 0x000ea400000e00ff */
[----:B--2---:R-:W-:Y:S02]  /*236d0*/  SEL R14, R14, RZ, P1 ;  /* 0x000000ff0e0e7207 */ /* 0x004fe40000800000 */
[----:B------:R-:W-:-:S03]  /*236e0*/  ISETP.GE.U32.AND P1, PT, R8, 0x8, PT ;  /* 0x000000080800780c */ /* 0x000fc60003f26070 */
[----:B0-----:R-:W-:-:S05]  /*236f0*/  IMAD.IADD R3, R13, 0x1, R14 ;  /* 0x000000010d037824 */ /* 0x001fca00078e020e */
[----:B------:R-:W0:Y:S02]  /*23700*/  SHFL.UP PT, R14, R3, 0x4, RZ ;  /* 0x04800000030e7989 */ /* 0x000e2400000e00ff */
[----:B0-----:R-:W-:Y:S02]  /*23710*/  SEL R14, R14, RZ, P0 ;  /* 0x000000ff0e0e7207 */ /* 0x001fe40000000000 */
[----:B------:R-:W-:-:S03]  /*23720*/  ISETP.GE.U32.AND P0, PT, R8, 0x10, PT ;  /* 0x000000100800780c */ /* 0x000fc60003f06070 */
[----:B------:R-:W-:-:S05]  /*23730*/  IMAD.IADD R5, R3, 0x1, R14 ;  /* 0x0000000103057824 */ /* 0x000fca00078e020e */
[----:B------:R-:W0:Y:S02]  /*23740*/  SHFL.UP PT, R14, R5, 0x8, RZ ;  /* 0x05000000050e7989 */ /* 0x000e2400000e00ff */
[----:B0-----:R-:W-:-:S05]  /*23750*/  SEL R14, R14, RZ, P1 ;  /* 0x000000ff0e0e7207 */ /* 0x001fca0000800000 */
[----:B------:R-:W-:-:S05]  /*23760*/  IMAD.IADD R7, R5, 0x1, R14 ;  /* 0x0000000105077824 */ /* 0x000fca00078e020e */
[----:B------:R-:W1:Y:S02]  /*23770*/  SHFL.UP PT, R14, R7, 0x10, RZ ;  /* 0x06000000070e7989 */ /* 0x000e6400000e00ff */
[----:B-1----:R-:W-:-:S05]  /*23780*/  SEL R2, R14, RZ, P0 ;  /* 0x000000ff0e027207 */ /* 0x002fca0000000000 */
[----:B------:R-:W-:-:S05]  /*23790*/  IMAD.IADD R2, R7, 0x1, R2 ;  /* 0x0000000107027824 */ /* 0x000fca00078e0202 */
[----:B------:R0:W1:Y:S02]  /*237a0*/  SHFL.IDX PT, R14, R2, 0x1f, 0x1f ;  /* 0x03e01f00020e7f89 */ /* 0x00006400000e0000 */
.L_x_837:
[----:B------:R-:W-:Y:S02]  /*237b0*/  ULDC UR4, c[0x0][0xc10] ;  /* 0x0003040000047ab9 */ /* 0x000fe40000000800 */
[----:B------:R-:W-:-:S04]  /*237c0*/  IMAD.U32 R16, RZ, RZ, UR4 ;  /* 0x00000004ff107e24 */ /* 0x000fc8000f8e00ff */
[----:B-1----:R-:W-:-:S04]  /*237d0*/  IMAD R3, R14, R16, RZ ;  /* 0x000000100e037224 */ /* 0x002fc800078e02ff */
[----:B------:R-:W-:-:S05]  /*237e0*/  IMAD.IADD R6, R3, 0x1, R6 ;  /* 0x0000000103067824 */ /* 0x000fca00078e0206 */
[----:B------:R-:W-:-:S13]  /*237f0*/  ISETP.GT.AND P0, PT, R6, R4, PT ;  /* 0x000000040600720c */ /* 0x000fda0003f04270 */
[----:B------:R-:W-:Y:S05]  /*23800*/  @!P0 BRA `(.L_x_746) ;  /* 0xfffffffc00508947 */ /* 0x000fea000383ffff */
.L_x_741:
[----:B------:R-:W-:Y:S01]  /*23810*/  IMAD.IADD R6, R6, 0x1, -R3 ;  /* 0x0000000106067824 */ /* 0x000fe200078e0a03 */
[----:B------:R-:W-:-:S03]  /*23820*/  UMOV UR4, 0xffffffff ;  /* 0xffffffff00047882 */ /* 0x000fc60000000000 */
[----:B------:R-:W-:-:S05]  /*23830*/  IMAD R3, R2, R16, R6 ;  /* 0x0000001002037224 */ /* 0x000fca00078e0206 */
[----:B------:R-:W-:Y:S01]  /*23840*/  ISETP.GT.AND P6, PT, R3, R4, PT ;  /* 0x000000040300720c */ /* 0x000fe20003fc4270 */
[----:B------:R-:W-:-:S12]  /*23850*/  BRA.DIV UR4, `(.L_x_747) ;  /* 0x0000001e04a87947 */ /* 0x000fd8000b800000 */
[----:B------:R-:W-:-:S04]  /*23860*/  VOTE.ANY R3, PT, !P6 ;  /* 0x0000000000037806 */ /* 0x000fc800070e0100 */
[----:B------:R-:W2:Y:S02]  /*23870*/  POPC R5, R3 ;  /* 0x0000000300057309 */ /* 0x000ea40000000000 */
[----:B--2---:R2:W3:Y:S02]  /*23880*/  SHFL.IDX PT, R17, R17, R5, 0x1f ;  /* 0x00001f0511117589 */ /* 0x0044e400000e0000 */
.L_x_841:
[----:B------:R-:W-:Y:S01]  /*23890*/  ISETP.NE.AND P0, PT, R3, RZ, PT ;  /* 0x000000ff0300720c */ /* 0x000fe20003f05270 */
[----:B------:R-:W-:-:S12]  /*238a0*/  IMAD.MOV.U32 R14, RZ, RZ, RZ ;  /* 0x000000ffff0e7224 */ /* 0x000fd800078e00ff */
[----:B------:R-:W-:Y:S05]  /*238b0*/  @!P0 BRA `(.L_x_748) ;  /* 0x0000000000108947 */ /* 0x000fea0003800000 */
[----:B------:R-:W-:Y:S01]  /*238c0*/  UMOV UR4, 0xffffffff ;  /* 0xffffffff00047882 */ /* 0x000fe20000000000 */
[----:B------:R-:W-:Y:S02]  /*238d0*/  VIADD R12, R5, 0xffffffff ;  /* 0xffffffff050c7836 */ /* 0x000fe40000000000 */
[----:B------:R-:W-:Y:S05]  /*238e0*/  BRA.DIV UR4, `(.L_x_749) ;  /* 0x0000001e04cc7947 */ /* 0x000fea000b800000 */
[----:B------:R4:W0:Y:S02]  /*238f0*/  SHFL.IDX PT, R14, R2, R12, 0x1f ;  /* 0x00001f0c020e7589 */ /* 0x00082400000e0000 */
.L_x_748:
[----:B0-----:R-:W-:Y:S01]  /*23900*/  IMAD R16, R14, R16, R6 ;  /* 0x000000100e107224 */ /* 0x001fe200078e0206 */
[----:B---3--:R-:W-:Y:S01]  /*23910*/  IABS R6, R17 ;  /* 0x0000001100067213 */ /* 0x008fe20000000000 */
[----:B-1--4-:R-:W-:Y:S02]  /*23920*/  IMAD.MOV.U32 R2, RZ, RZ, RZ ;  /* 0x000000ffff027224 */ /* 0x012fe400078e00ff */
[----:B------:R-:W-:Y:S01]  /*23930*/  IMAD.IADD R19, R5, 0x1, R19 ;  /* 0x0000000105137824 */ /* 0x000fe200078e0213 */
[----:B------:R-:W0:Y:S08]  /*23940*/  I2F.RP R7, R6 ;  /* 0x0000000600077306 */ /* 0x000e300000209400 */
[----:B0-----:R-:W0:Y:S02]  /*23950*/  MUFU.RCP R7, R7 ;  /* 0x0000000700077308 */ /* 0x001e240000001000 */
[----:B0-----:R-:W-:-:S06]  /*23960*/  VIADD R8, R7, 0xffffffe ;  /* 0x0ffffffe07087836 */ /* 0x001fcc0000000000 */
[----:B------:R-:W0:Y:S02]  /*23970*/  F2I.FTZ.U32.TRUNC.NTZ R3, R8 ;  /* 0x0000000800037305 */ /* 0x000e24000021f000 */
[----:B0-----:R-:W-:-:S04]  /*23980*/  IMAD.MOV R9, RZ, RZ, -R3 ;  /* 0x000000ffff097224 */ /* 0x001fc800078e0a03 */
[----:B------:R-:W-:-:S04]  /*23990*/  IMAD R9, R9, R6, RZ ;  /* 0x0000000609097224 */ /* 0x000fc800078e02ff */
[----:B------:R-:W-:Y:S01]  /*239a0*/  IMAD.HI.U32 R3, R3, R9, R2 ;  /* 0x0000000903037227 */ /* 0x000fe200078e0002 */
[----:B------:R-:W-:-:S03]  /*239b0*/  IABS R9, R17 ;  /* 0x0000001100097213 */ /* 0x000fc60000000000 */
[----:B------:R-:W-:Y:S02]  /*239c0*/  IMAD.IADD R2, R4, 0x1, -R16 ;  /* 0x0000000104027824 */ /* 0x000fe400078e0a10 */
[----:B------:R-:W-:-:S03]  /*239d0*/  IMAD.MOV R7, RZ, RZ, -R9 ;  /* 0x000000ffff077224 */ /* 0x000fc600078e0a09 */
[----:B------:R-:W-:-:S05]  /*239e0*/  IABS R4, R2 ;  /* 0x0000000200047213 */ /* 0x000fca0000000000 */
        /* <DEDUP_REMOVED lines=16> */
.L_x_742:
[----:B------:R-:W-:Y:S01]  /*23af0*/  UMOV UR4, URZ ;  /* 0x0000003f00047c82 */ /* 0x000fe20008000000 */
[----:B------:R-:W-:Y:S01]  /*23b00*/  UMOV UR5, URZ ;  /* 0x0000003f00057c82 */ /* 0x000fe20008000000 */
[----:B------:R-:W-:Y:S01]  /*23b10*/  ULDC UR6, c[0x0][0xc14] ;  /* 0x0003050000067ab9 */ /* 0x000fe20000000800 */
[----:B------:R-:W-:Y:S02]  /*23b20*/  IMAD.MOV.U32 R16, RZ, RZ, R4 ;  /* 0x000000ffff107224 */ /* 0x000fe400078e0004 */
[----:B------:R-:W-:Y:S02]  /*23b30*/  IMAD.U32 R17, RZ, RZ, UR4 ;  /* 0x00000004ff117e24 */ /* 0x000fe4000f8e00ff */
[----:B------:R-:W-:Y:S02]  /*23b40*/  IMAD.U32 R18, RZ, RZ, UR5 ;  /* 0x00000005ff127e24 */ /* 0x000fe4000f8e00ff */
[----:B------:R-:W-:-:S07]  /*23b50*/  IMAD.U32 R19, RZ, RZ, UR6 ;  /* 0x00000006ff137e24 */ /* 0x000fce000f8e00ff */
.L_x_750:
[----:B-1----:R-:W0:Y:S01]  /*23b60*/  S2R R2, SR_TID.X ;  /* 0x0000000000027919 */ /* 0x002e220000002100 */
        /* <DEDUP_REMOVED lines=11> */
.L_x_667:
[----:B0-----:R-:W3:Y:S01]  /*23c20*/  LDL.LU R0, [R1+0x30] ;  /* 0x0000300001007983 */ /* 0x001ee20000300800 */
[----:B------:R-:W-:Y:S01]  /*23c30*/  BSSY B0, `(.L_x_752) ;  /* 0x000000b000007945 */ /* 0x000fe20003800000 */
[----:B--2---:R-:W0:Y:S01]  /*23c40*/  S2R R5, SR_CgaCtaId ;  /* 0x0000000000057919 */ /* 0x004e220000008800 */
[----:B---3--:R-:W-:-:S05]  /*23c50*/  VIADD R0, R0, 0x1 ;  /* 0x0000000100007836 */ /* 0x008fca0000000000 */
        /* <DEDUP_REMOVED lines=8> */
.L_x_844:
[----:B------:R-:W-:Y:S05]  /*23ce0*/  BSYNC B0 ;  /* 0x0000000000007941 */ /* 0x000fea0003800000 */
.L_x_752:
[----:B------:R-:W-:-:S03]  /*23cf0*/  UMOV UR4, 0xffffffff ;  /* 0xffffffff00047882 */ /* 0x000fc60000000000 */
[----:B------:R-:W-:Y:S05]  /*23d00*/  BRA.DIV UR4, `(.L_x_754) ;  /* 0x0000001a04fc7947 */ /* 0x000fea000b800000 */
[----:B------:R-:W1:Y:S02]  /*23d10*/  S2R R2, SR_TID.X ;  /* 0x0000000000027919 */ /* 0x000e640000002100 */
[----:B-1----:R-:W-:-:S04]  /*23d20*/  SHF.R.U32.HI R2, RZ, 0x5, R2 ;  /* 0x00000005ff027819 */ /* 0x002fc80000011602 */
[----:B------:R-:W-:-:S05]  /*23d30*/  LOP3.LUT R2, R2, 0x3, RZ, 0xc0, !PT ;  /* 0x0000000302027812 */ /* 0x000fca00078ec0ff */
[----:B------:R1:W2:Y:S02]  /*23d40*/  SHFL.IDX PT, R14, R2, RZ, 0x1f ;  /* 0x00001fff020e7589 */ /* 0x0002a400000e0000 */
.L_x_847:
[----:B--2---:R-:W-:-:S13]  /*23d50*/  ISETP.NE.AND P0, PT, R14, RZ, PT ;  /* 0x000000ff0e00720c */ /* 0x004fda0003f05270 */
[----:B------:R-:W-:Y:S05]  /*23d60*/  @P0 BRA `(.L_x_448) ;  /* 0x00000000009c0947 */ /* 0x000fea0003800000 */
[----:B------:R-:W-:-:S03]  /*23d70*/  UMOV UR4, 0xffffffff ;  /* 0xffffffff00047882 */ /* 0x000fc60000000000 */
[----:B------:R-:W-:Y:S05]  /*23d80*/  BRA.DIV UR4, `(.L_x_755) ;  /* 0x0000001e04107947 */ /* 0x000fea000b800000 */
[----:B------:R-:W-:-:S13]  /*23d90*/  ELECT P6, URZ, PT ;  /* 0x00000000003f782f */ /* 0x000fda00038c0000 */
.L_x_850:
[----:B------:R-:W-:Y:S05]  /*23da0*/  @!P6 BRA `(.L_x_448) ;  /* 0x00000000008ce947 */ /* 0x000fea0003800000 */
[----:B-1----:R-:W2:Y:S02]  /*23db0*/  LDL R2, [R1+0x64] ;  /* 0x0000640001027983 */ /* 0x002ea40000100800 */
[----:B--2---:R-:W-:-:S13]  /*23dc0*/  R2UR UR4, R2 ;  /* 0x00000000020472ca */ /* 0x004fda00000e0000 */
[----:B------:R-:W-:-:S06]  /*23dd0*/  ULOP3.LUT UR4, UR4, 0x2, URZ, 0xfc, !UPT ;  /* 0x0000000204047892 */ /* 0x000fcc000f8efc3f */
[----:B------:R-:W-:-:S05]  /*23de0*/  IMAD.U32 R2, RZ, RZ, UR4 ;  /* 0x00000004ff027e24 */ /* 0x000fca000f8e00ff */
[----:B------:R-:W-:-:S13]  /*23df0*/  ISETP.NE.AND P2, PT, R2, 0x3, PT ;  /* 0x000000030200780c */ /* 0x000fda0003f45270 */
[----:B------:R-:W-:Y:S05]  /*23e00*/  @!P2 BRA `(.L_x_756) ;  /* 0x000000000004a947 */ /* 0x000fea0003800000 */
[----:B------:R-:W-:Y:S01]  /*23e10*/  BPT.TRAP 0x1 ;  /* 0x000000040000795c */ /* 0x000fe20000300000 */
.L_x_756:
        /* <DEDUP_REMOVED lines=14> */
.L_x_851:
[----:B------:R-:W1:Y:S02]  /*23f00*/  SYNCS.PHASECHK.TRANS64.TRYWAIT P0, [R7+URZ], R2 ;  /* 0x00000002070075a7 */ /* 0x000e64000800017f */
[----:B-1----:R-:W-:Y:S05]  /*23f10*/  @!P0 BRA `(.L_x_758) ;  /* 0x0000001800e08947 */ /* 0x002fea0003800000 */
.L_x_852:
[----:B------:R-:W-:Y:S05]  /*23f20*/  @!P2 BRA `(.L_x_759) ;  /* 0x000000000004a947 */ /* 0x000fea0003800000 */
[----:B------:R-:W-:Y:S01]  /*23f30*/  BPT.TRAP 0x1 ;  /* 0x000000040000795c */ /* 0x000fe20000300000 */
.L_x_759:
[----:B------:R-:W2:Y:S01]  /*23f40*/  LDL.LU R4, [R1] ;  /* 0x0000000001047983 */ /* 0x000ea20000300800 */
[----:B------:R-:W-:-:S04]  /*23f50*/  VIADD R0, R0, 0x36860 ;  /* 0x0003686000007836 */ /* 0x000fc80000000000 */
[----:B--2---:R-:W-:-:S04]  /*23f60*/  IMAD R4, R4, 0x8, R0 ;  /* 0x0000000804047824 */ /* 0x004fc800078e0200 */
[----:B------:R-:W2:Y:S02]  /*23f70*/  SYNCS.PHASECHK.TRANS64.TRYWAIT P0, [R4+URZ], R5 ;  /* 0x00000005040075a7 */ /* 0x000ea4000800017f */
[----:B--2---:R-:W-:Y:S05]  /*23f80*/  @!P0 BRA `(.L_x_760) ;  /* 0x0000001800d88947 */ /* 0x004fea0003800000 */
.L_x_853:
[----:B------:R-:W-:-:S07]  /*23f90*/  IMAD R3, R3, 0x8, R0 ;  /* 0x0000000803037824 */ /* 0x000fce00078e0200 */
.L_x_761:
[----:B---3--:R3:W4:Y:S02]  /*23fa0*/  SYNCS.PHASECHK.TRANS64.TRYWAIT P0, [R3+URZ], R2 ;  /* 0x00000002030075a7 */ /* 0x008724000800017f */
[----:B----4-:R-:W-:Y:S05]  /*23fb0*/  @!P0 NANOSLEEP.SYNCS 0x989680 ;  /* 0x009896800000895d */ /* 0x010fea0003900000 */
[----:B------:R-:W4:Y:S02]  /*23fc0*/  @!P0 SYNCS.PHASECHK.TRANS64 P0, [R3+URZ], R2 ;  /* 0x00000002030085a7 */ /* 0x000f24000800007f */
[----:B----4-:R-:W-:Y:S05]  /*23fd0*/  @!P0 BRA `(.L_x_761) ;  /* 0xfffffffc00f08947 */ /* 0x010fea000383ffff */
.L_x_448:
[----:B------:R-:W-:Y:S05]  /*23fe0*/  BSYNC B7 ;  /* 0x0000000000077941 */ /* 0x000fea0003800000 */
.L_x_445:
[----:B------:R-:W-:Y:S05]  /*23ff0*/  EXIT ;  /* 0x000000000000794d */ /* 0x000fea0003800000 */
.L_x_466:
[----:B0-----:R0:W1:Y:S02]  /*24000*/  SYNCS.PHASECHK.TRANS64.TRYWAIT P5, [R43+URZ+0x36890], R100 ;  /* 0x036890642b0075a7 */ /* 0x00106400080a017f */
[----:B-1----:R-:W-:Y:S05]  /*24010*/  @!P5 NANOSLEEP.SYNCS 0x989680 ;  /* 0x009896800000d95d */ /* 0x002fea0003900000 */
[----:B------:R-:W1:Y:S02]  /*24020*/  @!P5 SYNCS.PHASECHK.TRANS64 P5, [R43+URZ+0x36890], R100 ;  /* 0x036890642b00d5a7 */ /* 0x000e6400080a007f */
[----:B-1----:R-:W-:Y:S05]  /*24030*/  @!P5 BRA `(.L_x_466) ;  /* 0xfffffffc00f0d947 */ /* 0x002fea000383ffff */
[----:B------:R-:W-:Y:S05]  /*24040*/  BRA `(.L_x_762) ;  /* 0xfffffdf8000c7947 */ /* 0x000fea000383ffff */
.L_x_520:
[----:B-1----:R1:W3:Y:S02]  /*24050*/  SYNCS.PHASECHK.TRANS64.TRYWAIT P5, [R43+URZ+0x36890], R100 ;  /* 0x036890642b0075a7 */ /* 0x0022e400080a017f */
[----:B---3--:R-:W-:Y:S05]  /*24060*/  @!P5 NANOSLEEP.SYNCS 0x989680 ;  /* 0x009896800000d95d */ /* 0x008fea0003900000 */
[----:B------:R-:W3:Y:S02]  /*24070*/  @!P5 SYNCS.PHASECHK.TRANS64 P5, [R43+URZ+0x36890], R100 ;  /* 0x036890642b00d5a7 */ /* 0x000ee400080a007f */
[----:B---3--:R-:W-:Y:S05]  /*24080*/  @!P5 BRA `(.L_x_520) ;  /* 0xfffffffc00f0d947 */ /* 0x008fea000383ffff */
[----:B------:R-:W-:Y:S05]  /*24090*/  BRA `(.L_x_763) ;  /* 0xfffffe2c00807947 */ /* 0x000fea000383ffff */
.L_x_545:
[----:B-1----:R1:W2:Y:S02]  /*240a0*/  SYNCS.PHASECHK.TRANS64.TRYWAIT P3, [R43+URZ+0x36890], R100 ;  /* 0x036890642b0075a7 */ /* 0x0022a4000806017f */
[----:B--2---:R-:W-:Y:S05]  /*240b0*/  @!P3 NANOSLEEP.SYNCS 0x989680 ;  /* 0x009896800000b95d */ /* 0x004fea0003900000 */
[----:B------:R-:W2:Y:S02]  /*240c0*/  @!P3 SYNCS.PHASECHK.TRANS64 P3, [R43+URZ+0x36890], R100 ;  /* 0x036890642b00b5a7 */ /* 0x000ea4000806007f */
[----:B--2---:R-:W-:Y:S05]  /*240d0*/  @!P3 BRA `(.L_x_545) ;  /* 0xfffffffc00f0b947 */ /* 0x004fea000383ffff */
[----:B------:R-:W-:Y:S05]  /*240e0*/  BRA `(.L_x_764) ;  /* 0xfffffe60000c7947 */ /* 0x000fea000383ffff */
.L_x_551:
[----:B0-----:R0:W1:Y:S02]  /*240f0*/  SYNCS.PHASECHK.TRANS64.TRYWAIT P2, [R43+URZ+0x368b0], R100 ;  /* 0x0368b0642b0075a7 */ /* 0x001064000804017f */
[----:B-1----:R-:W-:Y:S05]  /*24100*/  @!P2 NANOSLEEP.SYNCS 0x989680 ;  /* 0x009896800000a95d */ /* 0x002fea0003900000 */
[----:B------:R-:W1:Y:S02]  /*24110*/  @!P2 SYNCS.PHASECHK.TRANS64 P2, [R43+URZ+0x368b0], R100 ;  /* 0x0368b0642b00a5a7 */ /* 0x000e64000804007f */
[----:B-1----:R-:W-:Y:S05]  /*24120*/  @!P2 BRA `(.L_x_551) ;  /* 0xfffffffc00f0a947 */ /* 0x002fea000383ffff */
[----:B------:R-:W-:Y:S05]  /*24130*/  BRA `(.L_x_765) ;  /* 0xfffffe6400247947 */ /* 0x000fea000383ffff */
.L_x_571:
[----:B------:R-:W-:Y:S01]  /*24140*/  BSSY B1, `(.L_x_766) ;  /* 0x0000008000017945 */ /* 0x000fe20003800000 */
[----:B------:R-:W-:Y:S02]  /*24150*/  IMAD.MOV.U32 R13, RZ, RZ, R38 ;  /* 0x000000ffff0d7224 */ /* 0x000fe400078e0026 */
[----:B------:R-:W-:Y:S02]  /*24160*/  IMAD.MOV.U32 R12, RZ, RZ, RZ ;  /* 0x000000ffff0c7224 */ /* 0x000fe400078e00ff */
[----:B------:R-:W-:Y:S02]  /*24170*/  IMAD.MOV.U32 R11, RZ, RZ, 0x1c1f ;  /* 0x00001c1fff0b7424 */ /* 0x000fe400078e00ff */
[----:B------:R-:W-:-:S07]  /*24180*/  IMAD.MOV.U32 R15, RZ, RZ, -0x1 ;  /* 0xffffffffff0f7424 */ /* 0x000fce00078e00ff */
[----:B------:R-:W-:Y:S05]  /*24190*/  WARPSYNC.COLLECTIVE R15, `(.L_x_767) ;  /* 0x000000000f087348 */ /* 0x000fea0003c00000 */
[----:B------:R0:W1:Y:S02]  /*241a0*/  SHFL.IDX P6, R14, R13, R12, R11 ;  /* 0x0000000c0d0e7389 */ /* 0x00006400000c000b */
[----:B01----:R-:W-:Y:S01]  /*241b0*/  ENDCOLLECTIVE ;  /* 0x000000000000791b */ /* 0x003fe20003800000 */
.L_x_767:
[----:B------:R-:W-:Y:S05]  /*241c0*/  BSYNC B1 ;  /* 0x0000000000017941 */ /* 0x000fea0003800000 */
.L_x_766:
[----:B------:R-:W-:Y:S05]  /*241d0*/  BRA `(.L_x_768) ;  /* 0xfffffe7c00007947 */ /* 0x000fea000383ffff */
.L_x_572:
        /* <DEDUP_REMOVED lines=8> */
.L_x_770:
[----:B------:R-:W-:Y:S05]  /*24260*/  BSYNC B1 ;  /* 0x0000000000017941 */ /* 0x000fea0003800000 */
.L_x_769:
[----:B------:R-:W-:Y:S05]  /*24270*/  BRA `(.L_x_771) ;  /* 0xfffffe7800e47947 */ /* 0x000fea000383ffff */
.L_x_573:
[----:B------:R-:W-:Y:S01]  /*24280*/  BSSY B1, `(.L_x_772) ;  /* 0x0000008000017945 */ /* 0x000fe20003800000 */
[----:B------:R-:W-:Y:S01]  /*24290*/  IMAD.MOV.U32 R13, RZ, RZ, R39 ;  /* 0x000000ffff0d7224 */ /* 0x000fe200078e0027 */
[----:B------:R-:W-:Y:S01]  /*242a0*/  MOV R11, 0x1c1f ;  /* 0x00001c1f000b7802 */ /* 0x000fe20000000f00 */
[----:B------:R-:W-:Y:S02]  /*242b0*/  IMAD.MOV.U32 R12, RZ, RZ, RZ ;  /* 0x000000ffff0c7224 */ /* 0x000fe400078e00ff */
[----:B------:R-:W-:-:S07]  /*242c0*/  IMAD.MOV.U32 R15, RZ, RZ, -0x1 ;  /* 0xffffffffff0f7424 */ /* 0x000fce00078e00ff */
[----:B------:R-:W-:Y:S05]  /*242d0*/  WARPSYNC.COLLECTIVE R15, `(.L_x_773) ;  /* 0x000000000f087348 */ /* 0x000fea0003c00000 */
[----:B------:R0:W1:Y:S02]  /*242e0*/  SHFL.IDX P6, R14, R13, R12, R11 ;  /* 0x0000000c0d0e7389 */ /* 0x00006400000c000b */
[----:B01----:R-:W-:Y:S01]  /*242f0*/  ENDCOLLECTIVE ;  /* 0x000000000000791b */ /* 0x003fe20003800000 */
.L_x_773:
[----:B------:R-:W-:Y:S05]  /*24300*/  BSYNC B1 ;  /* 0x0000000000017941 */ /* 0x000fea0003800000 */
.L_x_772:
[----:B------:R-:W-:Y:S05]  /*24310*/  BRA `(.L_x_774) ;  /* 0xfffffe7800c87947 */ /* 0x000fea000383ffff */
.L_x_574:
        /* <DEDUP_REMOVED lines=8> */
.L_x_776:
[----:B------:R-:W-:Y:S05]  /*243a0*/  BSYNC B1 ;  /* 0x0000000000017941 */ /* 0x000fea0003800000 */
.L_x_775:
[----:B------:R-:W-:Y:S05]  /*243b0*/  BRA `(.L_x_777) ;  /* 0xfffffe7800ac7947 */ /* 0x000fea000383ffff */
.L_x_576:
[----:B0-----:R0:W1:Y:S02]  /*243c0*/  SYNCS.PHASECHK.TRANS64.TRYWAIT P1, [R18+URZ+0x36800], R5 ;  /* 0x03680005120075a7 */ /* 0x001064000802017f */
[----:B-1----:R-:W-:Y:S05]  /*243d0*/  @!P1 NANOSLEEP.SYNCS 0x989680 ;  /* 0x009896800000995d */ /* 0x002fea0003900000 */
[----:B------:R-:W1:Y:S02]  /*243e0*/  @!P1 SYNCS.PHASECHK.TRANS64 P1, [R18+URZ+0x36800], R5 ;  /* 0x03680005120095a7 */ /* 0x000e64000802007f */
[----:B-1----:R-:W-:Y:S05]  /*243f0*/  @!P1 BRA `(.L_x_576) ;  /* 0xfffffffc00f09947 */ /* 0x002fea000383ffff */
[----:B------:R-:W-:Y:S05]  /*24400*/  BRA `(.L_x_778) ;  /* 0xfffffe7800f07947 */ /* 0x000fea000383ffff */
.L_x_602:
        /* <DEDUP_REMOVED lines=8> */
.L_x_780:
[----:B------:R-:W-:Y:S05]  /*24490*/  BSYNC B1 ;  /* 0x0000000000017941 */ /* 0x000fea0003800000 */
.L_x_779:
[----:B------:R-:W-:Y:S05]  /*244a0*/  BRA `(.L_x_781) ;  /* 0xfffffea000707947 */ /* 0x000fea000383ffff */
.L_x_603:
        /* <DEDUP_REMOVED lines=8> */
.L_x_783:
[----:B------:R-:W-:Y:S05]  /*24530*/  BSYNC B1 ;  /* 0x0000000000017941 */ /* 0x000fea0003800000 */
.L_x_782:
[----:B------:R-:W-:Y:S05]  /*24540*/  BRA `(.L_x_784) ;  /* 0xfffffea000547947 */ /* 0x000fea000383ffff */
.L_x_604:
        /* <DEDUP_REMOVED lines=8> */
.L_x_786:
[----:B------:R-:W-:Y:S05]  /*245d0*/  BSYNC B1 ;  /* 0x0000000000017941 */ /* 0x000fea0003800000 */
.L_x_785:
[----:B------:R-:W-:Y:S05]  /*245e0*/  BRA `(.L_x_787) ;  /* 0xfffffea000387947 */ /* 0x000fea000383ffff */
.L_x_605:
        /* <DEDUP_REMOVED lines=8> */
.L_x_789:
[----:B------:R-:W-:Y:S05]  /*24670*/  BSYNC B1 ;  /* 0x0000000000017941 */ /* 0x000fea0003800000 */
.L_x_788:
[----:B------:R-:W-:Y:S05]  /*24680*/  BRA `(.L_x_790) ;  /* 0xfffffea0001c7947 */ /* 0x000fea000383ffff */
.L_x_607:
[----:B0-----:R0:W1:Y:S02]  /*24690*/  SYNCS.PHASECHK.TRANS64.TRYWAIT P0, [R18+URZ+0x36800], R5 ;  /* 0x03680005120075a7 */ /* 0x001064000800017f */
[----:B-1----:R-:W-:Y:S05]  /*246a0*/  @!P0 NANOSLEEP.SYNCS 0x989680 ;  /* 0x009896800000895d */ /* 0x002fea0003900000 */
[----:B------:R-:W1:Y:S02]  /*246b0*/  @!P0 SYNCS.PHASECHK.TRANS64 P0, [R18+URZ+0x36800], R5 ;  /* 0x03680005120085a7 */ /* 0x000e64000800007f */
[----:B-1----:R-:W-:Y:S05]  /*246c0*/  @!P0 BRA `(.L_x_607) ;  /* 0xfffffffc00f08947 */ /* 0x002fea000383ffff */
[----:B------:R-:W-:Y:S05]  /*246d0*/  BRA `(.L_x_791) ;  /* 0xfffffea0005c7947 */ /* 0x000fea000383ffff */
.L_x_621:
[----:B-1----:R1:W2:Y:S02]  /*246e0*/  SYNCS.PHASECHK.TRANS64.TRYWAIT P2, [R3+URZ+0x36830], R0 ;  /* 0x03683000030075a7 */ /* 0x0022a4000804017f */
[----:B--2---:R-:W-:Y:S05]  /*246f0*/  @!P2 NANOSLEEP.SYNCS 0x989680 ;  /* 0x009896800000a95d */ /* 0x004fea0003900000 */
[----:B------:R-:W2:Y:S02]  /*24700*/  @!P2 SYNCS.PHASECHK.TRANS64 P2, [R3+URZ+0x36830], R0 ;  /* 0x036830000300a5a7 */ /* 0x000ea4000804007f */
[----:B--2---:R-:W-:Y:S05]  /*24710*/  @!P2 BRA `(.L_x_621) ;  /* 0xfffffffc00f0a947 */ /* 0x004fea000383ffff */
[----:B------:R-:W-:Y:S05]  /*24720*/  BRA `(.L_x_620) ;  /* 0xfffffec400487947 */ /* 0x000fea000383ffff */
.L_x_628:
[----:B-1----:R1:W2:Y:S02]  /*24730*/  SYNCS.PHASECHK.TRANS64.TRYWAIT P2, [R13+URZ+0x36830], R4 ;  /* 0x036830040d0075a7 */ /* 0x0022a4000804017f */
[----:B--2---:R-:W-:Y:S05]  /*24740*/  @!P2 NANOSLEEP.SYNCS 0x989680 ;  /* 0x009896800000a95d */ /* 0x004fea0003900000 */
[----:B------:R-:W2:Y:S02]  /*24750*/  @!P2 SYNCS.PHASECHK.TRANS64 P2, [R13+URZ+0x36830], R4 ;  /* 0x036830040d00a5a7 */ /* 0x000ea4000804007f */
[----:B--2---:R-:W-:Y:S05]  /*24760*/  @!P2 BRA `(.L_x_628) ;  /* 0xfffffffc00f0a947 */ /* 0x004fea000383ffff */
[----:B------:R-:W-:Y:S05]  /*24770*/  BRA `(.L_x_627) ;  /* 0xffffff1800307947 */ /* 0x000fea000383ffff */
.L_x_633:
[----:B-1----:R1:W2:Y:S02]  /*24780*/  SYNCS.PHASECHK.TRANS64.TRYWAIT P2, [R11+URZ+0x36850], R0 ;  /* 0x036850000b0075a7 */ /* 0x0022a4000804017f */
[----:B--2---:R-:W-:Y:S05]  /*24790*/  @!P2 NANOSLEEP.SYNCS 0x989680 ;  /* 0x009896800000a95d */ /* 0x004fea0003900000 */
[----:B------:R-:W2:Y:S02]  /*247a0*/  @!P2 SYNCS.PHASECHK.TRANS64 P2, [R11+URZ+0x36850], R0 ;  /* 0x036850000b00a5a7 */ /* 0x000ea4000804007f */
[----:B--2---:R-:W-:Y:S05]  /*247b0*/  @!P2 BRA `(.L_x_633) ;  /* 0xfffffffc00f0a947 */ /* 0x004fea000383ffff */
[----:B------:R-:W-:Y:S05]  /*247c0*/  BRA `(.L_x_632) ;  /* 0xffffff4c00cc7947 */ /* 0x000fea000383ffff */
.L_x_639:
[----:B-1----:R1:W2:Y:S02]  /*247d0*/  SYNCS.PHASECHK.TRANS64.TRYWAIT P0, [R11+URZ+0x36850], R2 ;  /* 0x036850020b0075a7 */ /* 0x0022a4000800017f */
[----:B--2---:R-:W-:Y:S05]  /*247e0*/  @!P0 NANOSLEEP.SYNCS 0x989680 ;  /* 0x009896800000895d */ /* 0x004fea0003900000 */
[----:B------:R-:W2:Y:S02]  /*247f0*/  @!P0 SYNCS.PHASECHK.TRANS64 P0, [R11+URZ+0x36850], R2 ;  /* 0x036850020b0085a7 */ /* 0x000ea4000800007f */
[----:B--2---:R-:W-:Y:S05]  /*24800*/  @!P0 BRA `(.L_x_639) ;  /* 0xfffffffc00f08947 */ /* 0x004fea000383ffff */
[----:B------:R-:W-:Y:S05]  /*24810*/  BRA `(.L_x_638) ;  /* 0xffffff6800c47947 */ /* 0x000fea000383ffff */
.L_x_671:
[----:B------:R-:W0:Y:S01]  /*24820*/  S2R R11, SR_TID.X ;  /* 0x00000000000b7919 */ /* 0x000e220000002100 */
[----:B------:R-:W-:Y:S01]  /*24830*/  BSSY B1, `(.L_x_792) ;  /* 0x000000a000017945 */ /* 0x000fe20003800000 */
[----:B------:R-:W-:Y:S02]  /*24840*/  IMAD.MOV.U32 R12, RZ, RZ, RZ ;  /* 0x000000ffff0c7224 */ /* 0x000fe400078e00ff */
[----:B------:R-:W-:Y:S01]  /*24850*/  IMAD.MOV.U32 R15, RZ, RZ, -0x1 ;  /* 0xffffffffff0f7424 */ /* 0x000fe200078e00ff */
[----:B0-----:R-:W-:-:S04]  /*24860*/  SHF.R.U32.HI R11, RZ, 0x5, R11 ;  /* 0x00000005ff0b7819 */ /* 0x001fc8000001160b */
[----:B------:R-:W-:-:S05]  /*24870*/  LOP3.LUT R11, R11, 0x3, RZ, 0xc0, !PT ;  /* 0x000000030b0b7812 */ /* 0x000fca00078ec0ff */
[----:B------:R-:W-:Y:S02]  /*24880*/  IMAD.MOV.U32 R13, RZ, RZ, R11 ;  /* 0x000000ffff0d7224 */ /* 0x000fe400078e000b */
[----:B------:R-:W-:-:S07]  /*24890*/  IMAD.MOV.U32 R11, RZ, RZ, 0x1f ;  /* 0x0000001fff0b7424 */ /* 0x000fce00078e00ff */
[----:B-----5:R-:W-:Y:S05]  /*248a0*/  WARPSYNC.COLLECTIVE R15, `(.L_x_793) ;  /* 0x000000000f087348 */ /* 0x020fea0003c00000 */
[----:B------:R0:W1:Y:S02]  /*248b0*/  SHFL.IDX P6, R14, R13, R12, R11 ;  /* 0x0000000c0d0e7389 */ /* 0x00006400000c000b */
[----:B01---5:R-:W-:Y:S01]  /*248c0*/  ENDCOLLECTIVE ;  /* 0x000000000000791b */ /* 0x023fe20003800000 */
.L_x_793:
[----:B------:R-:W-:Y:S05]  /*248d0*/  BSYNC B1 ;  /* 0x0000000000017941 */ /* 0x000fea0003800000 */
.L_x_792:
[----:B------:R-:W-:Y:S05]  /*248e0*/  BRA `(.L_x_794) ;  /* 0xffffffa800947947 */ /* 0x000fea000383ffff */
.L_x_672:
[----:B------:R-:W-:Y:S01]  /*248f0*/  BSSY B1, `(.L_x_795) ;  /* 0x0000006000017945 */ /* 0x000fe20003800000 */
[----:B------:R-:W-:-:S07]  /*24900*/  IMAD.MOV.U32 R15, RZ, RZ, -0x1 ;  /* 0xffffffffff0f7424 */ /* 0x000fce00078e00ff */
[----:B-----5:R-:W-:Y:S05]  /*24910*/  WARPSYNC.COLLECTIVE R15, `(.L_x_796) ;  /* 0x000000000f0c7348 */ /* 0x020fea0003c00000 */
[----:B------:R-:W-:Y:S02]  /*24920*/  ELECT P6, UR62, PT ;  /* 0x00000000003e782f */ /* 0x000fe400038c0000 */
[----:B------:R-:W-:Y:S01]  /*24930*/  MOV R14, UR62 ;  /* 0x0000003e000e7c02 */ /* 0x000fe20008000f00 */
[----:B-----5:R-:W-:Y:S10]  /*24940*/  ENDCOLLECTIVE ;  /* 0x000000000000791b */ /* 0x020ff40003800000 */
.L_x_796:
[----:B------:R-:W-:Y:S05]  /*24950*/  BSYNC B1 ;  /* 0x0000000000017941 */ /* 0x000fea0003800000 */
.L_x_795:
[----:B------:R-:W-:Y:S05]  /*24960*/  BRA `(.L_x_797) ;  /* 0xffffffa800807947 */ /* 0x000fea000383ffff */
.L_x_674:
[----:B0-----:R0:W1:Y:S02]  /*24970*/  SYNCS.PHASECHK.TRANS64.TRYWAIT P0, [R9+URZ+0x36820], R5 ;  /* 0x03682005090075a7 */ /* 0x001064000800017f */
[----:B-1----:R-:W-:Y:S05]  /*24980*/  @!P0 NANOSLEEP.SYNCS 0x989680 ;  /* 0x009896800000895d */ /* 0x002fea0003900000 */
[----:B------:R-:W1:Y:S02]  /*24990*/  @!P0 SYNCS.PHASECHK.TRANS64 P0, [R9+URZ+0x36820], R5 ;  /* 0x03682005090085a7 */ /* 0x000e64000800007f */
[----:B-1----:R-:W-:Y:S05]  /*249a0*/  @!P0 BRA `(.L_x_674) ;  /* 0xfffffffc00f08947 */ /* 0x002fea000383ffff */
[----:B------:R-:W-:Y:S05]  /*249b0*/  BRA `(.L_x_798) ;  /* 0xffffffa8009c7947 */ /* 0x000fea000383ffff */
.L_x_677:
[----:B0-----:R0:W1:Y:S02]  /*249c0*/  SYNCS.PHASECHK.TRANS64.TRYWAIT P0, [R5+URZ+0x368a0], R10 ;  /* 0x0368a00a050075a7 */ /* 0x001064000800017f */
[----:B-1----:R-:W-:Y:S05]  /*249d0*/  @!P0 NANOSLEEP.SYNCS 0x989680 ;  /* 0x009896800000895d */ /* 0x002fea0003900000 */
[----:B------:R-:W1:Y:S02]  /*249e0*/  @!P0 SYNCS.PHASECHK.TRANS64 P0, [R5+URZ+0x368a0], R10 ;  /* 0x0368a00a050085a7 */ /* 0x000e64000800007f */
[----:B-1----:R-:W-:Y:S05]  /*249f0*/  @!P0 BRA `(.L_x_677) ;  /* 0xfffffffc00f08947 */ /* 0x002fea000383ffff */
[----:B------:R-:W-:Y:S05]  /*24a00*/  BRA `(.L_x_799) ;  /* 0xffffffa800ac7947 */ /* 0x000fea000383ffff */
.L_x_679:
[----:B-1----:R1:W2:Y:S02]  /*24a10*/  SYNCS.PHASECHK.TRANS64.TRYWAIT P0, [R5+URZ+0x368c0], R10 ;  /* 0x0368c00a050075a7 */ /* 0x0022a4000800017f */
[----:B--2---:R-:W-:Y:S05]  /*24a20*/  @!P0 NANOSLEEP.SYNCS 0x989680 ;  /* 0x009896800000895d */ /* 0x004fea0003900000 */
[----:B------:R-:W2:Y:S02]  /*24a30*/  @!P0 SYNCS.PHASECHK.TRANS64 P0, [R5+URZ+0x368c0], R10 ;  /* 0x0368c00a050085a7 */ /* 0x000ea4000800007f */
[----:B--2---:R-:W-:Y:S05]  /*24a40*/  @!P0 BRA `(.L_x_679) ;  /* 0xfffffffc00f08947 */ /* 0x004fea000383ffff */
[----:B------:R-:W-:Y:S05]  /*24a50*/  BRA `(.L_x_800) ;  /* 0xffffffac00387947 */ /* 0x000fea000383ffff */
.L_x_683:
[----:B0-----:R0:W1:Y:S02]  /*24a60*/  SYNCS.PHASECHK.TRANS64.TRYWAIT P0, [R6+URZ+0x368a0], R7 ;  /* 0x0368a007060075a7 */ /* 0x001064000800017f */
[----:B-1----:R-:W-:Y:S05]  /*24a70*/  @!P0 NANOSLEEP.SYNCS 0x989680 ;  /* 0x009896800000895d */ /* 0x002fea0003900000 */
[----:B------:R-:W1:Y:S02]  /*24a80*/  @!P0 SYNCS.PHASECHK.TRANS64 P0, [R6+URZ+0x368a0], R7 ;  /* 0x0368a007060085a7 */ /* 0x000e64000800007f */
[----:B-1----:R-:W-:Y:S05]  /*24a90*/  @!P0 BRA `(.L_x_683) ;  /* 0xfffffffc00f08947 */ /* 0x002fea000383ffff */
[----:B------:R-:W-:Y:S05]  /*24aa0*/  BRA `(.L_x_801) ;  /* 0xffffffb0000c7947 */ /* 0x000fea000383ffff */
.L_x_685:
[----:B-1----:R1:W2:Y:S02]  /*24ab0*/  SYNCS.PHASECHK.TRANS64.TRYWAIT P1, [R6+URZ+0x368c0], R7 ;  /* 0x0368c007060075a7 */ /* 0x0022a4000802017f */
[----:B--2---:R-:W-:Y:S05]  /*24ac0*/  @!P1 NANOSLEEP.SYNCS 0x989680 ;  /* 0x009896800000995d */ /* 0x004fea0003900000 */
[----:B------:R-:W2:Y:S02]  /*24ad0*/  @!P1 SYNCS.PHASECHK.TRANS64 P1, [R6+URZ+0x368c0], R7 ;  /* 0x0368c007060095a7 */ /* 0x000ea4000802007f */
[----:B--2---:R-:W-:Y:S05]  /*24ae0*/  @!P1 BRA `(.L_x_685) ;  /* 0xfffffffc00f09947 */ /* 0x004fea000383ffff */
[----:B------:R-:W-:Y:S05]  /*24af0*/  BRA `(.L_x_802) ;  /* 0xffffffb000907947 */ /* 0x000fea000383ffff */
.L_x_697:
        /* <DEDUP_REMOVED lines=11> */
.L_x_804:
[----:B------:R-:W-:Y:S05]  /*24bb0*/  BSYNC B0 ;  /* 0x0000000000007941 */ /* 0x000fea0003800000 */
.L_x_803:
[----:B------:R-:W-:Y:S05]  /*24bc0*/  BRA `(.L_x_805) ;  /* 0xffffffbc00987947 */ /* 0x000fea000383ffff */
.L_x_698:
[----:B------:R-:W-:Y:S01]  /*24bd0*/  BSSY B0, `(.L_x_806) ;  /* 0x0000006000007945 */ /* 0x000fe20003800000 */
[----:B------:R-:W-:-:S07]  /*24be0*/  IMAD.MOV.U32 R15, RZ, RZ, -0x1 ;  /* 0xffffffffff0f7424 */ /* 0x000fce00078e00ff */
[----:B------:R-:W-:Y:S05]  /*24bf0*/  WARPSYNC.COLLECTIVE R15, `(.L_x_807) ;  /* 0x000000000f0c7348 */ /* 0x000fea0003c00000 */
[----:B------:R-:W-:Y:S02]  /*24c00*/  ELECT P6, UR62, PT ;  /* 0x00000000003e782f */ /* 0x000fe400038c0000 */
[----:B------:R-:W-:Y:S01]  /*24c10*/  MOV R14, UR62 ;  /* 0x0000003e000e7c02 */ /* 0x000fe20008000f00 */
[----:B------:R-:W-:Y:S10]  /*24c20*/  ENDCOLLECTIVE ;  /* 0x000000000000791b */ /* 0x000ff40003800000 */
.L_x_807:
[----:B------:R-:W-:Y:S05]  /*24c30*/  BSYNC B0 ;  /* 0x0000000000007941 */ /* 0x000fea0003800000 */
.L_x_806:
[----:B------:R-:W-:Y:S05]  /*24c40*/  BRA `(.L_x_808) ;  /* 0xffffffbc00907947 */ /* 0x000fea000383ffff */
.L_x_701:
[----:B0-----:R0:W1:Y:S02]  /*24c50*/  SYNCS.PHASECHK.TRANS64.TRYWAIT P0, [R6+URZ+0x36840], R7 ;  /* 0x03684007060075a7 */ /* 0x001064000800017f */
[----:B-1----:R-:W-:Y:S05]  /*24c60*/  @!P0 NANOSLEEP.SYNCS 0x989680 ;  /* 0x009896800000895d */ /* 0x002fea0003900000 */
[----:B------:R-:W1:Y:S02]  /*24c70*/  @!P0 SYNCS.PHASECHK.TRANS64 P0, [R6+URZ+0x36840], R7 ;  /* 0x03684007060085a7 */ /* 0x000e64000800007f */
[----:B-1----:R-:W-:Y:S05]  /*24c80*/  @!P0 BRA `(.L_x_701) ;  /* 0xfffffffc00f08947 */ /* 0x002fea000383ffff */
[----:B------:R-:W-:Y:S05]  /*24c90*/  BRA `(.L_x_809) ;  /* 0xffffffc000007947 */ /* 0x000fea000383ffff */
.L_x_704:
        /* <DEDUP_REMOVED lines=8> */
.L_x_712:
[----:B0-----:R0:W1:Y:S02]  /*24d20*/  SYNCS.PHASECHK.TRANS64.TRYWAIT P0, [R8+URZ+0x36840], R9 ;  /* 0x03684009080075a7 */ /* 0x001064000800017f */
[----:B-1----:R-:W-:Y:S05]  /*24d30*/  @!P0 NANOSLEEP.SYNCS 0x989680 ;  /* 0x009896800000895d */ /* 0x002fea0003900000 */
[----:B------:R-:W1:Y:S02]  /*24d40*/  @!P0 SYNCS.PHASECHK.TRANS64 P0, [R8+URZ+0x36840], R9 ;  /* 0x03684009080085a7 */ /* 0x000e64000800007f */
[----:B-1----:R-:W-:Y:S05]  /*24d50*/  @!P0 BRA `(.L_x_712) ;  /* 0xfffffffc00f08947 */ /* 0x002fea000383ffff */
[----:B------:R-:W-:Y:S05]  /*24d60*/  BRA `(.L_x_811) ;  /* 0xffffffc800107947 */ /* 0x000fea000383ffff */
.L_x_714:
[----:B0-----:R0:W1:Y:S02]  /*24d70*/  SYNCS.PHASECHK.TRANS64.TRYWAIT P0, [R9+URZ+0x60], R8 ;  /* 0x00006008090075a7 */ /* 0x001064000800017f */
[----:B-1----:R-:W-:Y:S05]  /*24d80*/  @!P0 NANOSLEEP.SYNCS 0x989680 ;  /* 0x009896800000895d */ /* 0x002fea0003900000 */
[----:B------:R-:W1:Y:S02]  /*24d90*/  @!P0 SYNCS.PHASECHK.TRANS64 P0, [R9+URZ+0x60], R8 ;  /* 0x00006008090085a7 */ /* 0x000e64000800007f */
[----:B-1----:R-:W-:Y:S05]  /*24da0*/  @!P0 BRA `(.L_x_714) ;  /* 0xfffffffc00f08947 */ /* 0x002fea000383ffff */
[----:B------:R-:W-:Y:S05]  /*24db0*/  BRA `(.L_x_812) ;  /* 0xffffffc800bc7947 */ /* 0x000fea000383ffff */
.L_x_719:
[----:B-1----:R1:W2:Y:S02]  /*24dc0*/  SYNCS.PHASECHK.TRANS64.TRYWAIT P0, [R2+URZ+0x36840], R3 ;  /* 0x03684003020075a7 */ /* 0x0022a4000800017f */
[----:B--2---:R-:W-:Y:S05]  /*24dd0*/  @!P0 NANOSLEEP.SYNCS 0x989680 ;  /* 0x009896800000895d */ /* 0x004fea0003900000 */
[----:B------:R-:W2:Y:S02]  /*24de0*/  @!P0 SYNCS.PHASECHK.TRANS64 P0, [R2+URZ+0x36840], R3 ;  /* 0x03684003020085a7 */ /* 0x000ea4000800007f */
[----:B--2---:R-:W-:Y:S05]  /*24df0*/  @!P0 BRA `(.L_x_719) ;  /* 0xfffffffc00f08947 */ /* 0x004fea000383ffff */
[----:B------:R-:W-:Y:S05]  /*24e00*/  BRA `(.L_x_813) ;  /* 0xffffffd000307947 */ /* 0x000fea000383ffff */
.L_x_721:
[----:B0-----:R0:W1:Y:S02]  /*24e10*/  SYNCS.PHASECHK.TRANS64.TRYWAIT P1, [R3+URZ+0x60], R2 ;  /* 0x00006002030075a7 */ /* 0x001064000802017f */
[----:B-1----:R-:W-:Y:S05]  /*24e20*/  @!P1 NANOSLEEP.SYNCS 0x989680 ;  /* 0x009896800000995d */ /* 0x002fea0003900000 */
[----:B------:R-:W1:Y:S02]  /*24e30*/  @!P1 SYNCS.PHASECHK.TRANS64 P1, [R3+URZ+0x60], R2 ;  /* 0x00006002030095a7 */ /* 0x000e64000802007f */
[----:B-1----:R-:W-:Y:S05]  /*24e40*/  @!P1 BRA `(.L_x_721) ;  /* 0xfffffffc00f09947 */ /* 0x002fea000383ffff */
[----:B------:R-:W-:Y:S05]  /*24e50*/  BRA `(.L_x_814) ;  /* 0xffffffd000dc7947 */ /* 0x000fea000383ffff */
.L_x_726:
[----:B--2---:R2:W3:Y:S02]  /*24e60*/  SYNCS.PHASECHK.TRANS64.TRYWAIT P0, [R2+URZ+0x36840], R3 ;  /* 0x03684003020075a7 */ /* 0x0044e4000800017f */
[----:B---3--:R-:W-:Y:S05]  /*24e70*/  @!P0 NANOSLEEP.SYNCS 0x989680 ;  /* 0x009896800000895d */ /* 0x008fea0003900000 */
[----:B------:R-:W3:Y:S02]  /*24e80*/  @!P0 SYNCS.PHASECHK.TRANS64 P0, [R2+URZ+0x36840], R3 ;  /* 0x03684003020085a7 */ /* 0x000ee4000800007f */
[----:B---3--:R-:W-:Y:S05]  /*24e90*/  @!P0 BRA `(.L_x_726) ;  /* 0xfffffffc00f08947 */ /* 0x008fea000383ffff */
[----:B------:R-:W-:Y:S05]  /*24ea0*/  BRA `(.L_x_815) ;  /* 0xffffffd800147947 */ /* 0x000fea000383ffff */
.L_x_728:
[----:B0-----:R0:W1:Y:S02]  /*24eb0*/  SYNCS.PHASECHK.TRANS64.TRYWAIT P1, [R2+URZ+0x60], R8 ;  /* 0x00006008020075a7 */ /* 0x001064000802017f */
[----:B-1----:R-:W-:Y:S05]  /*24ec0*/  @!P1 NANOSLEEP.SYNCS 0x989680 ;  /* 0x009896800000995d */ /* 0x002fea0003900000 */
[----:B------:R-:W1:Y:S02]  /*24ed0*/  @!P1 SYNCS.PHASECHK.TRANS64 P1, [R2+URZ+0x60], R8 ;  /* 0x00006008020095a7 */ /* 0x000e64000802007f */
[----:B-1----:R-:W-:Y:S05]  /*24ee0*/  @!P1 BRA `(.L_x_728) ;  /* 0xfffffffc00f09947 */ /* 0x002fea000383ffff */
[----:B------:R-:W-:Y:S05]  /*24ef0*/  BRA `(.L_x_816) ;  /* 0xffffffd800c47947 */ /* 0x000fea000383ffff */
.L_x_735:
[----:B-1----:R1:W2:Y:S02]  /*24f00*/  SYNCS.PHASECHK.TRANS64.TRYWAIT P0, [R3+URZ+0x36860], R0 ;  /* 0x03686000030075a7 */ /* 0x0022a4000800017f */
[----:B--2---:R-:W-:Y:S05]  /*24f10*/  @!P0 NANOSLEEP.SYNCS 0x989680 ;  /* 0x009896800000895d */ /* 0x004fea0003900000 */
[----:B------:R-:W2:Y:S02]  /*24f20*/  @!P0 SYNCS.PHASECHK.TRANS64 P0, [R3+URZ+0x36860], R0 ;  /* 0x03686000030085a7 */ /* 0x000ea4000800007f */
[----:B--2---:R-:W-:Y:S05]  /*24f30*/  @!P0 BRA `(.L_x_735) ;  /* 0xfffffffc00f08947 */ /* 0x004fea000383ffff */
[----:B------:R-:W-:Y:S05]  /*24f40*/  BRA `(.L_x_817) ;  /* 0xffffffdc00e07947 */ /* 0x000fea000383ffff */
.L_x_737:
[----:B------:R-:W-:Y:S01]  /*24f50*/  BSSY B0, `(.L_x_818) ;  /* 0x0000008000007945 */ /* 0x000fe20003800000 */
[----:B0-----:R-:W-:Y:S02]  /*24f60*/  IMAD.MOV.U32 R13, RZ, RZ, R16 ;  /* 0x000000ffff0d7224 */ /* 0x001fe400078e0010 */
[----:B------:R-:W-:Y:S02]  /*24f70*/  IMAD.MOV.U32 R12, RZ, RZ, RZ ;  /* 0x000000ffff0c7224 */ /* 0x000fe400078e00ff */
[----:B------:R-:W-:Y:S02]  /*24f80*/  IMAD.MOV.U32 R11, RZ, RZ, 0x1f ;  /* 0x0000001fff0b7424 */ /* 0x000fe400078e00ff */
[----:B------:R-:W-:-:S07]  /*24f90*/  IMAD.MOV.U32 R15, RZ, RZ, -0x1 ;  /* 0xffffffffff0f7424 */ /* 0x000fce00078e00ff */
[----:B-1----:R-:W-:Y:S05]  /*24fa0*/  WARPSYNC.COLLECTIVE R15, `(.L_x_819) ;  /* 0x000000000f087348 */ /* 0x002fea0003c00000 */
[----:B------:R0:W2:Y:S02]  /*24fb0*/  SHFL.IDX P6, R14, R13, R12, R11 ;  /* 0x0000000c0d0e7389 */ /* 0x0000a400000c000b */
[----:B012---:R-:W-:Y:S01]  /*24fc0*/  ENDCOLLECTIVE ;  /* 0x000000000000791b */ /* 0x007fe20003800000 */
.L_x_819:
[----:B------:R-:W-:Y:S05]  /*24fd0*/  BSYNC B0 ;  /* 0x0000000000007941 */ /* 0x000fea0003800000 */
.L_x_818:
        /* <DEDUP_REMOVED lines=8> */
.L_x_820:
[----:B------:R-:W-:Y:S01]  /*25060*/  IMAD.MOV.U32 R6, RZ, RZ, R14 ;  /* 0x000000ffff067224 */ /* 0x000fe200078e000e */
[----:B------:R-:W-:Y:S06]  /*25070*/  BRA `(.L_x_821) ;  /* 0xffffffe000847947 */ /* 0x000fec000383ffff */
.L_x_740:
[----:B------:R-:W-:Y:S01]  /*25080*/  BSSY B0, `(.L_x_822) ;  /* 0x0000008000007945 */ /* 0x000fe20003800000 */
[----:B-----5:R-:W-:Y:S02]  /*25090*/  IMAD.MOV.U32 R13, RZ, RZ, R17 ;  /* 0x000000ffff0d7224 */ /* 0x020fe400078e0011 */
[----:B------:R-:W-:Y:S02]  /*250a0*/  IMAD.MOV.U32 R12, RZ, RZ, 0x1 ;  /* 0x00000001ff0c7424 */ /* 0x000fe400078e00ff */
[----:B------:R-:W-:Y:S02]  /*250b0*/  IMAD.MOV.U32 R11, RZ, RZ, RZ ;  /* 0x000000ffff0b7224 */ /* 0x000fe400078e00ff */
[----:B------:R-:W-:-:S07]  /*250c0*/  IMAD.MOV.U32 R15, RZ, RZ, -0x1 ;  /* 0xffffffffff0f7424 */ /* 0x000fce00078e00ff */
[----:B0123--:R-:W-:Y:S05]  /*250d0*/  WARPSYNC.COLLECTIVE R15, `(.L_x_823) ;  /* 0x000000000f087348 */ /* 0x00ffea0003c00000 */
[----:B------:R4:W0:Y:S02]  /*250e0*/  SHFL.UP P6, R14, R13, R12, R11 ;  /* 0x0400000c0d0e7389 */ /* 0x00082400000c000b */
[----:B01234-:R-:W-:Y:S01]  /*250f0*/  ENDCOLLECTIVE ;  /* 0x000000000000791b */ /* 0x01ffe20003800000 */
.L_x_823:
[----:B------:R-:W-:Y:S05]  /*25100*/  BSYNC B0 ;  /* 0x0000000000007941 */ /* 0x000fea0003800000 */
.L_x_822:
        /* <DEDUP_REMOVED lines=10> */
.L_x_824:
[----:B------:R-:W-:Y:S01]  /*251b0*/  IMAD.MOV.U32 R12, RZ, RZ, 0x4 ;  /* 0x00000004ff0c7424 */ /* 0x000fe200078e00ff */
[----:B------:R-:W-:Y:S02]  /*251c0*/  SEL R14, R14, RZ, P0 ;  /* 0x000000ff0e0e7207 */ /* 0x000fe40000000000 */
[----:B------:R-:W-:Y:S02]  /*251d0*/  ISETP.GE.U32.AND P0, PT, R8, 0x4, PT ;  /* 0x000000040800780c */ /* 0x000fe40003f06070 */
[----:B------:R-:W-:-:S05]  /*251e0*/  IADD3 R3, R13, R14, RZ ;  /* 0x0000000e0d037210 */ /* 0x000fca0007ffe0ff */
[----:B------:R-:W-:-:S07]  /*251f0*/  IMAD.MOV.U32 R13, RZ, RZ, R3 ;  /* 0x000000ffff0d7224 */ /* 0x000fce00078e0003 */
[----:B------:R-:W-:Y:S05]  /*25200*/  WARPSYNC.COLLECTIVE R15, `(.L_x_825) ;  /* 0x000000000f087348 */ /* 0x000fea0003c00000 */
[----:B------:R0:W1:Y:S02]  /*25210*/  SHFL.UP P6, R14, R13, R12, R11 ;  /* 0x0400000c0d0e7389 */ /* 0x00006400000c000b */
[----:B01----:R-:W-:Y:S01]  /*25220*/  ENDCOLLECTIVE ;  /* 0x000000000000791b */ /* 0x003fe20003800000 */
.L_x_825:
        /* <DEDUP_REMOVED lines=8> */
.L_x_826:
        /* <DEDUP_REMOVED lines=8> */
.L_x_827:
        /* <DEDUP_REMOVED lines=8> */
.L_x_828:
[----:B------:R-:W-:Y:S05]  /*253b0*/  BRA `(.L_x_829) ;  /* 0xffffffe000487947 */ /* 0x000fea000383ffff */
.L_x_745:
[----:B------:R-:W-:Y:S01]  /*253c0*/  BSSY B0, `(.L_x_830) ;  /* 0x0000008000007945 */ /* 0x000fe20003800000 */
[----:B-----5:R-:W-:Y:S02]  /*253d0*/  IMAD.MOV.U32 R13, RZ, RZ, R17 ;  /* 0x000000ffff0d7224 */ /* 0x020fe400078e0011 */
[----:B------:R-:W-:Y:S02]  /*253e0*/  IMAD.MOV.U32 R12, RZ, RZ, 0x1 ;  /* 0x00000001ff0c7424 */ /* 0x000fe400078e00ff */
[----:B------:R-:W-:Y:S02]  /*253f0*/  IMAD.MOV.U32 R11, RZ, RZ, RZ ;  /* 0x000000ffff0b7224 */ /* 0x000fe400078e00ff */
[----:B------:R-:W-:-:S07]  /*25400*/  IMAD.MOV.U32 R15, RZ, RZ, -0x1 ;  /* 0xffffffffff0f7424 */ /* 0x000fce00078e00ff */
[----:B01----:R-:W-:Y:S05]  /*25410*/  WARPSYNC.COLLECTIVE R15, `(.L_x_831) ;  /* 0x000000000f087348 */ /* 0x003fea0003c00000 */
[----:B------:R2:W3:Y:S02]  /*25420*/  SHFL.UP P6, R14, R13, R12, R11 ;  /* 0x0400000c0d0e7389 */ /* 0x0004e400000c000b */
[----:B0123--:R-:W-:Y:S01]  /*25430*/  ENDCOLLECTIVE ;  /* 0x000000000000791b */ /* 0x00ffe20003800000 */
.L_x_831:
[----:B------:R-:W-:Y:S05]  /*25440*/  BSYNC B0 ;  /* 0x0000000000007941 */ /* 0x000fea0003800000 */
.L_x_830:
        /* <DEDUP_REMOVED lines=10> */
.L_x_832:
        /* <DEDUP_REMOVED lines=8> */
.L_x_833:
        /* <DEDUP_REMOVED lines=8> */
.L_x_834:
        /* <DEDUP_REMOVED lines=8> */
.L_x_835:
        /* <DEDUP_REMOVED lines=8> */
.L_x_836:
[----:B------:R-:W-:Y:S05]  /*256f0*/  BRA `(.L_x_837) ;  /* 0xffffffe0002c7947 */ /* 0x000fea000383ffff */
.L_x_747:
[----:B------:R-:W-:Y:S01]  /*25700*/  BSSY B0, `(.L_x_838) ;  /* 0x0000006000007945 */ /* 0x000fe20003800000 */
[----:B------:R-:W-:Y:S01]  /*25710*/  PLOP3.LUT P6, PT, P6, PT, PT, 0x8, 0x0 ;  /* 0x000000000000781c */ /* 0x000fe200037ce170 */
[----:B------:R-:W-:-:S12]  /*25720*/  IMAD.MOV.U32 R15, RZ, RZ, -0x1 ;  /* 0xffffffffff0f7424 */ /* 0x000fd800078e00ff */
[----:B01----:R-:W-:Y:S05]  /*25730*/  WARPSYNC.COLLECTIVE R15, `(.L_x_839) ;  /* 0x000000000f087348 */ /* 0x003fea0003c00000 */
[----:B------:R-:W-:Y:S01]  /*25740*/  VOTE.ANY R14, PT, P6 ;  /* 0x00000000000e7806 */ /* 0x000fe200030e0100 */
[----:B01----:R-:W-:Y:S06]  /*25750*/  ENDCOLLECTIVE ;  /* 0x000000000000791b */ /* 0x003fec0003800000 */
.L_x_839:
[----:B------:R-:W-:Y:S05]  /*25760*/  BSYNC B0 ;  /* 0x0000000000007941 */ /* 0x000fea0003800000 */
.L_x_838:
        /* <DEDUP_REMOVED lines=9> */
.L_x_840:
[----:B------:R-:W-:Y:S01]  /*25800*/  IMAD.MOV.U32 R17, RZ, RZ, R14 ;  /* 0x000000ffff117224 */ /* 0x000fe200078e000e */
[----:B------:R-:W-:Y:S06]  /*25810*/  BRA `(.L_x_841) ;  /* 0xffffffe0001c7947 */ /* 0x000fec000383ffff */
.L_x_749:
[----:B------:R-:W-:Y:S01]  /*25820*/  BSSY B0, `(.L_x_842) ;  /* 0x0000007000007945 */ /* 0x000fe20003800000 */
[----:B------:R-:W-:Y:S02]  /*25830*/  IMAD.MOV.U32 R13, RZ, RZ, R2 ;  /* 0x000000ffff0d7224 */ /* 0x000fe400078e0002 */
[----:B------:R-:W-:Y:S02]  /*25840*/  IMAD.MOV.U32 R11, RZ, RZ, 0x1f ;  /* 0x0000001fff0b7424 */ /* 0x000fe400078e00ff */
[----:B------:R-:W-:-:S07]  /*25850*/  IMAD.MOV.U32 R15, RZ, RZ, -0x1 ;  /* 0xffffffffff0f7424 */ /* 0x000fce00078e00ff */
[----:B0123--:R-:W-:Y:S05]  /*25860*/  WARPSYNC.COLLECTIVE R15, `(.L_x_843) ;  /* 0x000000000f087348 */ /* 0x00ffea0003c00000 */
[----:B------:R4:W0:Y:S02]  /*25870*/  SHFL.IDX P6, R14, R13, R12, R11 ;  /* 0x0000000c0d0e7389 */ /* 0x00082400000c000b */
[----:B01234-:R-:W-:Y:S01]  /*25880*/  ENDCOLLECTIVE ;  /* 0x000000000000791b */ /* 0x01ffe20003800000 */
.L_x_843:
[----:B------:R-:W-:Y:S05]  /*25890*/  BSYNC B0 ;  /* 0x0000000000007941 */ /* 0x000fea0003800000 */
.L_x_842:
[----:B------:R-:W-:Y:S05]  /*258a0*/  BRA `(.L_x_748) ;  /* 0xffffffe000147947 */ /* 0x000fea000383ffff */
.L_x_753:
[----:B0-----:R0:W1:Y:S02]  /*258b0*/  SYNCS.PHASECHK.TRANS64.TRYWAIT P0, [R0+URZ+0x36820], R3 ;  /* 0x03682003000075a7 */ /* 0x001064000800017f */
[----:B-1----:R-:W-:Y:S05]  /*258c0*/  @!P0 NANOSLEEP.SYNCS 0x989680 ;  /* 0x009896800000895d */ /* 0x002fea0003900000 */
[----:B------:R-:W1:Y:S02]  /*258d0*/  @!P0 SYNCS.PHASECHK.TRANS64 P0, [R0+URZ+0x36820], R3 ;  /* 0x03682003000085a7 */ /* 0x000e64000800007f */
[----:B-1----:R-:W-:Y:S05]  /*258e0*/  @!P0 BRA `(.L_x_753) ;  /* 0xfffffffc00f08947 */ /* 0x002fea000383ffff */
[----:B------:R-:W-:Y:S05]  /*258f0*/  BRA `(.L_x_844) ;  /* 0xffffffe000f87947 */ /* 0x000fea000383ffff */
.L_x_754:
        /* <DEDUP_REMOVED lines=11> */
.L_x_846:
[----:B------:R-:W-:Y:S05]  /*259b0*/  BSYNC B0 ;  /* 0x0000000000007941 */ /* 0x000fea0003800000 */
.L_x_845:
[----:B------:R-:W-:Y:S05]  /*259c0*/  BRA `(.L_x_847) ;  /* 0xffffffe000e07947 */ /* 0x000fea000383ffff */
.L_x_755:
[----:B------:R-:W-:Y:S01]  /*259d0*/  BSSY B0, `(.L_x_848) ;  /* 0x0000006000007945 */ /* 0x000fe20003800000 */
[----:B------:R-:W-:-:S07]  /*259e0*/  IMAD.MOV.U32 R15, RZ, RZ, -0x1 ;  /* 0xffffffffff0f7424 */ /* 0x000fce00078e00ff */
[----:B01----:R-:W-:Y:S05]  /*259f0*/  WARPSYNC.COLLECTIVE R15, `(.L_x_849) ;  /* 0x000000000f0c7348 */ /* 0x003fea0003c00000 */
[----:B------:R-:W-:Y:S02]  /*25a00*/  ELECT P6, UR62, PT ;  /* 0x00000000003e782f */ /* 0x000fe400038c0000 */
[----:B------:R-:W-:Y:S01]  /*25a10*/  MOV R14, UR62 ;  /* 0x0000003e000e7c02 */ /* 0x000fe20008000f00 */
[----:B01----:R-:W-:Y:S10]  /*25a20*/  ENDCOLLECTIVE ;  /* 0x000000000000791b */ /* 0x003ff40003800000 */
.L_x_849:
[----:B------:R-:W-:Y:S05]  /*25a30*/  BSYNC B0 ;  /* 0x0000000000007941 */ /* 0x000fea0003800000 */
.L_x_848:
[----:B------:R-:W-:Y:S05]  /*25a40*/  BRA `(.L_x_850) ;  /* 0xffffffe000d47947 */ /* 0x000fea000383ffff */
.L_x_757:
[----:B0-----:R0:W1:Y:S02]  /*25a50*/  SYNCS.PHASECHK.TRANS64.TRYWAIT P0, [R6+URZ], R5 ;  /* 0x00000005060075a7 */ /* 0x001064000800017f */
[----:B-1----:R-:W-:Y:S05]  /*25a60*/  @!P0 NANOSLEEP.SYNCS 0x989680 ;  /* 0x009896800000895d */ /* 0x002fea0003900000 */
[----:B------:R-:W1:Y:S02]  /*25a70*/  @!P0 SYNCS.PHASECHK.TRANS64 P0, [R6+URZ], R5 ;  /* 0x00000005060085a7 */ /* 0x000e64000800007f */
[----:B-1----:R-:W-:Y:S05]  /*25a80*/  @!P0 BRA `(.L_x_757) ;  /* 0xfffffffc00f08947 */ /* 0x002fea000383ffff */
[----:B------:R-:W-:Y:S05]  /*25a90*/  BRA `(.L_x_851) ;  /* 0xffffffe400187947 */ /* 0x000fea000383ffff */
.L_x_758:
[----:B-1----:R1:W2:Y:S02]  /*25aa0*/  SYNCS.PHASECHK.TRANS64.TRYWAIT P0, [R7+URZ], R2 ;  /* 0x00000002070075a7 */ /* 0x0022a4000800017f */
[----:B--2---:R-:W-:Y:S05]  /*25ab0*/  @!P0 NANOSLEEP.SYNCS 0x989680 ;  /* 0x009896800000895d */ /* 0x004fea0003900000 */
[----:B------:R-:W2:Y:S02]  /*25ac0*/  @!P0 SYNCS.PHASECHK.TRANS64 P0, [R7+URZ], R2 ;  /* 0x00000002070085a7 */ /* 0x000ea4000800007f */
[----:B--2---:R-:W-:Y:S05]  /*25ad0*/  @!P0 BRA `(.L_x_758) ;  /* 0xfffffffc00f08947 */ /* 0x004fea000383ffff */
[----:B------:R-:W-:Y:S05]  /*25ae0*/  BRA `(.L_x_852) ;  /* 0xffffffe4000c7947 */ /* 0x000fea000383ffff */
.L_x_760:
[----:B--2---:R2:W3:Y:S02]  /*25af0*/  SYNCS.PHASECHK.TRANS64.TRYWAIT P0, [R4+URZ], R5 ;  /* 0x00000005040075a7 */ /* 0x0044e4000800017f */
[----:B---3--:R-:W-:Y:S05]  /*25b00*/  @!P0 NANOSLEEP.SYNCS 0x989680 ;  /* 0x009896800000895d */ /* 0x008fea0003900000 */
[----:B------:R-:W3:Y:S02]  /*25b10*/  @!P0 SYNCS.PHASECHK.TRANS64 P0, [R4+URZ], R5 ;  /* 0x00000005040085a7 */ /* 0x000ee4000800007f */
[----:B---3--:R-:W-:Y:S05]  /*25b20*/  @!P0 BRA `(.L_x_760) ;  /* 0xfffffffc00f08947 */ /* 0x008fea000383ffff */
[----:B------:R-:W-:Y:S05]  /*25b30*/  BRA `(.L_x_853) ;  /* 0xffffffe400147947 */ /* 0x000fea000383ffff */
.L_x_854:
        /* <DEDUP_REMOVED lines=12> */
.L_x_2658:


//--------------------- .text._ZN7cutlass13device_kernelIN5flash11enable_sm90INS1_16FlashAttnFwdSm90INS1_25CollectiveMainloopFwdSm90ILi2EN4cute5tupleIJNS5_1CILi1EEES8_S8_EEENS6_IJNS7_ILi128EEENS7_ILi96EEENS7_ILi192EEEEEELi192ENS_10bfloat16_tEfNS_4arch4Sm90ELb0ELb1ELb0ELb0ELb0ELb0ELb0ELb1ELb1ELb0ELb0ELb0EEENS1_21CollectiveEpilogueFwdINS6_IJSA_SC_SB_EEES9_SE_SG_Li256ELb0ELb0ELb0ELb0EEENS1_30DynamicPersistentTileSchedulerILi256ELi32ELb0ELb0ELb1EEEEEEEEEvNT_6ParamsE --------------------------
	.section	.text._ZN7cutlass13device_kernelIN5flash11enable_sm90INS1_16FlashAttnFwdSm90INS1_25CollectiveMainloopFwdSm90ILi2EN4cute5tupleIJNS5_1CILi1EEES8_S8_EEENS6_IJNS7_ILi128EEENS7_ILi96EEENS7_ILi192EEEEEELi192ENS_10bfloat16_tEfNS_4arch4Sm90ELb0ELb1ELb0ELb0ELb0ELb0ELb0ELb1ELb1ELb0ELb0ELb0EEENS1_21CollectiveEpilogueFwdINS6_IJSA_SC_SB_EEES9_SE_SG_Li256ELb0ELb0ELb0ELb0EEENS1_30DynamicPersistentTileSchedulerILi256ELi32ELb0ELb0ELb1EEEEEEEEEvNT_6ParamsE,"ax",@progbits
	.align	128
.text._ZN7cutlass13device_kernelIN5flash11enable_sm90INS1_16FlashAttnFwdSm90INS1_25CollectiveMainloopFwdSm90ILi2EN4cute5tupleIJNS5_1CILi1EEES8_S8_EEENS6_IJNS7_ILi128EEENS7_ILi96EEENS7_ILi192EEEEEELi192ENS_10bfloat16_tEfNS_4arch4Sm90ELb0ELb1ELb0ELb0ELb0ELb0ELb0ELb1ELb1ELb0ELb0ELb0EEENS1_21CollectiveEpilogueFwdINS6_IJSA_SC_SB_EEES9_SE_SG_Li256ELb0ELb0ELb0ELb0EEENS1_30DynamicPersistentTileSchedulerILi256ELi32ELb0ELb0ELb1EEEEEEEEEvNT_6ParamsE:
        .type           _ZN7cutlass13device_kernelIN5flash11enable_sm90INS1_16FlashAttnFwdSm90INS1_25CollectiveMainloopFwdSm90ILi2EN4cute5tupleIJNS5_1CILi1EEES8_S8_EEENS6_IJNS7_ILi128EEENS7_ILi96EEENS7_ILi192EEEEEELi192ENS_10bfloat16_tEfNS_4arch4Sm90ELb0ELb1ELb0ELb0ELb0ELb0ELb0ELb1ELb1ELb0ELb0ELb0EEENS1_21CollectiveEpilogueFwdINS6_IJSA_SC_SB_EEES9_SE_SG_Li256ELb0ELb0ELb0ELb0EEENS1_30DynamicPersistentTileSchedulerILi256ELi32ELb0ELb0ELb1EEEEEEEEEvNT_6ParamsE,@function
        .size           _ZN7cutlass13device_kernelIN5flash11enable_sm90INS1_16FlashAttnFwdSm90INS1_25CollectiveMainloopFwdSm90ILi2EN4cute5tupleIJNS5_1CILi1EEES8_S8_EEENS6_IJNS7_ILi128EEENS7_ILi96EEENS7_ILi192EEEEEELi192ENS_10bfloat16_tEfNS_4arch4Sm90ELb0ELb1ELb0ELb0ELb0ELb0ELb0ELb1ELb1ELb0ELb0ELb0EEENS1_21CollectiveEpilogueFwdINS6_IJSA_SC_SB_EEES9_SE_SG_Li256ELb0ELb0ELb0ELb0EEENS1_30DynamicPersistentTileSchedulerILi256ELi32ELb0ELb0ELb1EEEEEEEEEvNT_6ParamsE,(.L_x_2659 - _ZN7cutlass13device_kernelIN5flash11enable_sm90INS1_16FlashAttnFwdSm90INS1_25CollectiveMainloopFwdSm90ILi2EN4cute5tupleIJNS5_1CILi1EEES8_S8_EEENS6_IJNS7_ILi128EEENS7_ILi96EEENS7_ILi192EEEEEELi192ENS_10bfloat16_tEfNS_4arch4Sm90ELb0ELb1ELb0ELb0ELb0ELb0ELb0ELb1ELb1ELb0ELb0ELb0EEENS1_21CollectiveEpilogueFwdINS6_IJSA_SC_SB_EEES9_SE_SG_Li256ELb0ELb0ELb0ELb0EEENS1_30DynamicPersistentTileSchedulerILi256ELi32ELb0ELb0ELb1EEEEEEEEEvNT_6ParamsE)
        .other          _ZN7cutlass13device_kernelIN5flash11enable_sm90INS1_16FlashAttnFwdSm90INS1_25CollectiveMainloopFwdSm90ILi2EN4cute5tupleIJNS5_1CILi1EEES8_S8_EEENS6_IJNS7_ILi128EEENS7_ILi96EEENS7_ILi192EEEEEELi192ENS_10bfloat16_tEfNS_4arch4Sm90ELb0ELb1ELb0ELb0ELb0ELb0ELb0ELb1ELb1ELb0ELb0ELb0EEENS1_21CollectiveEpilogueFwdINS6_IJSA_SC_SB_EEES9_SE_SG_Li256ELb0ELb0ELb0ELb0EEENS1_30DynamicPersistentTileSchedulerILi256ELi32ELb0ELb0ELb1EEEEEEEEEvNT_6ParamsE,@"STO_CUDA_ENTRY STV_DEFAULT"
_ZN7cutlass13device_kernelIN5flash11enable_sm90INS1_16FlashAttnFwdSm90INS1_25CollectiveMainloopFwdSm90ILi2EN4cute5tupleIJNS5_1CILi1EEES8_S8_EEENS6_IJNS7_ILi128EEENS7_ILi96EEENS7_ILi192EEEEEELi192ENS_10bfloat16_tEfNS_4arch4Sm90ELb0ELb1ELb0ELb0ELb0ELb0ELb0ELb1ELb1ELb0ELb0ELb0EEENS1_21CollectiveEpilogueFwdINS6_IJSA_SC_SB_EEES9_SE_SG_Li256ELb0ELb0ELb0ELb0EEENS1_30DynamicPersistentTileSchedulerILi256ELi32ELb0ELb0ELb1EEEEEEEEEvNT_6ParamsE:
        /* <DEDUP_REMOVED lines=24> */
.L_x_856:
[----:B------:R-:W-:Y:S05]  /*0180*/  BSYNC B0 ;  /* 0x0000000000007941 */ /* 0x000fea0003800000 */
.L_x_855:
        /* <DEDUP_REMOVED lines=37> */
.L_x_857:
        /* <DEDUP_REMOVED lines=22> */
.L_x_858:
        /* <DEDUP_REMOVED lines=18> */
.L_x_859:
        /* <DEDUP_REMOVED lines=22> */
.L_x_860:
        /* <DEDUP_REMOVED lines=22> */
.L_x_861:
[----:B-1----:R-:W-:Y:S01]  /*0920*/  UMOV UR4, 0x1 ;  /* 0x0000000100047882 */ /* 0x002fe20000000000 */
[----:B------:R-:W-:Y:S01]  /*0930*/  PLOP3.LUT P0, PT, PT, PT, UP0, 0x80, 0x0 ;  /* 0x000000000000781c */ /* 0x000fe20003f0f008 */
[----:B------:R-:W-:Y:S01]  /*0940*/  USEL UR4, UR4, 0x2, !UP0 ;  /* 0x0000000204047887 */ /* 0x000fe2000c000000 */
[----:B------:R-:W-:Y:S01]  /*0950*/  NOP ;  /* 0x0000000000007918 */ /* 0x000fe20000000000 */
[----:B------:R-:W-:-:S04]  /*0960*/  ULDC.64 UR60, c[0x0][0x208] ;  /* 0x00008200003c7ab9 */ /* 0x000fc80000000a00 */
[----:B------:R-:W-:-:S05]  /*0970*/  IMAD.U32 R2, RZ, RZ, UR4 ;  /* 0x00000004ff027e24 */ /* 0x000fca000f8e00ff */
[----:B------:R1:W-:Y:S01]  /*0980*/  STL [R1], R2 ;  /* 0x0000000201007387 */ /* 0x0003e20000100800 */
[----:B--23--:R-:W-:Y:S06]  /*0990*/  BAR.SYNC.DEFER_BLOCKING 0x0 ;  /* 0x0000000000007b1d */ /* 0x00cfec0000010000 */
[----:B------:R-:W-:Y:S05]  /*09a0*/  @!P0 BRA `(.L_x_862) ;  /* 0x000000e400008947 */ /* 0x000fea0003800000 */
.L_x_863:
[----:B------:R-:W-:-:S08]  /*09b0*/  NOP ;  /* 0x0000000000007918 */ /* 0x000fd00000000000 */
[----:B------:R-:W2:Y:S02]  /*09c0*/  USETMAXREG.TRY_ALLOC.CTAPOOL UP0, 0xf0 ;  /* 0x000000f0000079c8 */ /* 0x000ea40008000600 */
[----:B--2---:R-:W-:-:S13]  /*09d0*/  PLOP3.LUT P0, PT, PT, PT, UP0, 0x80, 0x0 ;  /* 0x000000000000781c */ /* 0x004fda0003f0f008 */
[----:B------:R-:W-:Y:S05]  /*09e0*/  @!P0 BRA `(.L_x_863) ;  /* 0xfffffffc00f08947 */ /* 0x000fea000383ffff */
[----:B------:R-:W2:Y:S08]  /*09f0*/  S2UR UR7, SR_CTAID.X ;  /* 0x00000000000779c3 */ /* 0x000eb00000002500 */
[----:B------:R-:W-:Y:S08]  /*0a00*/  BAR.ARV 0x4, 0x120 ;  /* 0x0104800000007b1d */ /* 0x000ff00000002000 */
[----:B------:R-:W2:Y:S08]  /*0a10*/  LDC R0, c[0x0][0xda8] ;  /* 0x00036a00ff007b82 */ /* 0x000eb00000000800 */
[----:B------:R-:W-:Y:S06]  /*0a20*/  BAR.ARV 0x8, 0x120 ;  /* 0x0204800000007b1d */ /* 0x000fec0000002000 */
[----:B--2---:R-:W-:-:S13]  /*0a30*/  ISETP.LE.AND P0, PT, R0, UR7, PT ;  /* 0x0000000700007c0c */ /* 0x004fda000bf03270 */
[----:B------:R-:W-:Y:S05]  /*0a40*/  @P0 EXIT ;  /* 0x000000000000094d */ /* 0x000fea0003800000 */
[----:B------:R-:W2:Y:S01]  /*0a50*/  LDL R3, [R1] ;  /* 0x0000000001037983 */ /* 0x000ea20000100800 */
[----:B------:R-:W3:Y:S01]  /*0a60*/  S2UR UR4, SR_CgaCtaId ;  /* 0x00000000000479c3 */ /* 0x000ee20000008800 */
[----:B------:R-:W-:Y:S01]  /*0a70*/  UMOV UR37, 0x400 ;  /* 0x0000040000257882 */ /* 0x000fe20000000000 */
[----:B------:R-:W-:Y:S01]  /*0a80*/  UMOV UR46, URZ ;  /* 0x0000003f002e7c82 */ /* 0x000fe20008000000 */
[----:B-1----:R-:W1:Y:S01]  /*0a90*/  S2R R2, SR_TID.X ;  /* 0x0000000000027919 */ /* 0x002e620000002100 */
[----:B------:R-:W-:-:S04]  /*0aa0*/  UMOV UR36, URZ ;  /* 0x0000003f00247c82 */ /* 0x000fc80008000000 */
[----:B------:R-:W4:Y:S01]  /*0ab0*/  S2UR UR6, SR_SWINHI ;  /* 0x00000000000679c3 */ /* 0x000f220000002f00 */
[----:B---3--:R-:W-:-:S07]  /*0ac0*/  ULEA UR37, UR4, UR37, 0x18 ;  /* 0x0000002504257291 */ /* 0x008fce000f8ec03f */
[----:B------:R-:W-:Y:S01]  /*0ad0*/  UMOV UR4, UR37 ;  /* 0x0000002500047c82 */ /* 0x000fe20008000000 */
[----:B----4-:R-:W-:Y:S01]  /*0ae0*/  UMOV UR5, UR6 ;  /* 0x0000000600057c82 */ /* 0x010fe20008000000 */
[----:B------:R-:W-:Y:S01]  /*0af0*/  IMAD.U32 R18, RZ, RZ, UR4 ;  /* 0x00000004ff127e24 */ /* 0x000fe2000f8e00ff */
[----:B------:R-:W-:Y:S01]  /*0b00*/  UMOV UR4, UR7 ;  /* 0x0000000700047c82 */ /* 0x000fe20008000000 */
[----:B-1----:R-:W-:Y:S02]  /*0b10*/  VIADD R204, R2, 0xffffff80 ;  /* 0xffffff8002cc7836 */ /* 0x002fe40000000000 */
[----:B------:R-:W-:Y:S01]  /*0b20*/  IMAD.U32 R19, RZ, RZ, UR5 ;  /* 0x00000005ff137e24 */ /* 0x000fe2000f8e00ff */
[----:B--2---:R-:W-:Y:S02]  /*0b30*/  R2UR UR8, R3 ;  /* 0x00000000030872ca */ /* 0x004fe400000e0000 */
[----:B------:R-:W-:-:S04]  /*0b40*/  SHF.R.S32.HI R3, RZ, 0x1f, R204 ;  /* 0x0000001fff037819 */ /* 0x000fc800000114cc */
[CC--:B------:R-:W-:Y:S02]  /*0b50*/  LEA.HI R2, R3.reuse, R204.reuse, RZ, 0x4 ;  /* 0x000000cc03027211 */ /* 0x0c0fe400078f20ff */
[CC--:B------:R-:W-:Y:S02]  /*0b60*/  LEA.HI R0, R3.reuse, R204.reuse, RZ, 0x7 ;  /* 0x000000cc03007211 */ /* 0x0c0fe400078f38ff */
[----:B------:R-:W-:Y:S02]  /*0b70*/  SHF.R.S32.HI R5, RZ, 0x4, R2 ;  /* 0x00000004ff057819 */ /* 0x000fe40000011402 */
[----:B------:R-:W-:Y:S01]  /*0b80*/  LOP3.LUT R199, R0, 0xffffff80, RZ, 0xc0, !PT ;  /* 0xffffff8000c77812 */ /* 0x000fe200078ec0ff */
[----:B------:R-:W-:Y:S01]  /*0b90*/  ULOP3.LUT UR5, UR8, 0x1, URZ, 0xfc, !UPT ;  /* 0x0000000108057892 */ /* 0x000fe2000f8efc3f */
[----:B------:R-:W-:Y:S02]  /*0ba0*/  LEA.HI R4, R2, R5, RZ, 0x1 ;  /* 0x0000000502047211 */ /* 0x000fe400078f08ff */
[----:B------:R-:W-:Y:S01]  /*0bb0*/  LEA.HI R202, R3, R204, RZ, 0x5 ;  /* 0x000000cc03ca7211 */ /* 0x000fe200078f28ff */
[----:B------:R-:W-:Y:S01]  /*0bc0*/  IMAD.IADD R199, R204, 0x1, -R199 ;  /* 0x00000001ccc77824 */ /* 0x000fe200078e0ac7 */
[----:B------:R-:W-:Y:S01]  /*0bd0*/  LOP3.LUT R4, R4, 0x1ffffffe, RZ, 0xc0, !PT ;  /* 0x1ffffffe04047812 */ /* 0x000fe200078ec0ff */
[----:B------:R-:W-:Y:S01]  /*0be0*/  IMAD.U32 R203, RZ, RZ, UR5 ;  /* 0x00000005ffcb7e24 */ /* 0x000fe2000f8e00ff */
[----:B------:R-:W-:Y:S01]  /*0bf0*/  SHF.R.S32.HI R202, RZ, 0x5, R202 ;  /* 0x00000005ffca7819 */ /* 0x000fe200000114ca */
[----:B------:R-:W-:Y:S01]  /*0c00*/  UMOV UR5, URZ ;  /* 0x0000003f00057c82 */ /* 0x000fe20008000000 */
[----:B------:R-:W-:Y:S01]  /*0c10*/  SHF.R.S32.HI R6, RZ, 0x1f, R199 ;  /* 0x0000001fff067819 */ /* 0x000fe200000114c7 */
[----:B------:R-:W-:Y:S01]  /*0c20*/  IMAD.IADD R4, R5, 0x1, -R4 ;  /* 0x0000000105047824 */ /* 0x000fe200078e0a04 */
[----:B------:R-:W-:Y:S01]  /*0c30*/  LOP3.LUT R5, R2, 0x3fffff0, RZ, 0xc0, !PT ;  /* 0x03fffff002057812 */ /* 0x000fe200078ec0ff */
[----:B------:R-:W-:Y:S01]  /*0c40*/  IMAD.U32 R197, RZ, RZ, UR5 ;  /* 0x00000005ffc57e24 */ /* 0x000fe2000f8e00ff */
[----:B------:R-:W-:-:S02]  /*0c50*/  LEA.HI R2, R6, R199, RZ, 0x2 ;  /* 0x000000c706027211 */ /* 0x000fc400078f10ff */
[----:B------:R-:W-:Y:S01]  /*0c60*/  SHF.R.S32.HI R201, RZ, 0x7, R0 ;  /* 0x00000007ffc97819 */ /* 0x000fe20000011400 */
[----:B------:R-:W-:Y:S01]  /*0c70*/  IMAD.IADD R5, R204, 0x1, -R5 ;  /* 0x00000001cc057824 */ /* 0x000fe200078e0a05 */
[--C-:B------:R-:W-:Y:S02]  /*0c80*/  SHF.R.S32.HI R7, RZ, 0x2, R2.reuse ;  /* 0x00000002ff077819 */ /* 0x100fe40000011402 */
[----:B------:R-:W-:Y:S01]  /*0c90*/  SHF.R.S32.HI R8, RZ, 0x1f, R2 ;  /* 0x0000001fff087819 */ /* 0x000fe20000011402 */
[----:B------:R-:W-:Y:S01]  /*0ca0*/  IMAD R5, R202, 0x10, R5 ;  /* 0x00000010ca057824 */ /* 0x000fe200078e0205 */
[----:B------:R-:W-:Y:S02]  /*0cb0*/  LEA.HI R6, R6, R199, RZ, 0x5 ;  /* 0x000000c706067211 */ /* 0x000fe400078f28ff */
[----:B------:R-:W-:Y:S01]  /*0cc0*/  LEA.HI R8, R8, R7, RZ, 0x3 ;  /* 0x0000000708087211 */ /* 0x000fe200078f18ff */
[----:B------:R-:W-:Y:S01]  /*0cd0*/  IMAD R5, R5, 0x8, R4 ;  /* 0x0000000805057824 */ /* 0x000fe200078e0204 */
[----:B------:R-:W-:-:S02]  /*0ce0*/  LEA.HI R0, R0, R201, RZ, 0x1 ;  /* 0x000000c900007211 */ /* 0x000fc400078f08ff */
[----:B------:R-:W-:Y:S01]  /*0cf0*/  LOP3.LUT R8, R8, 0xfffffff8, RZ, 0xc0, !PT ;  /* 0xfffffff808087812 */ /* 0x000fe200078ec0ff */
[----:B------:R-:W-:Y:S01]  /*0d00*/  IMAD.SHL.U32 R5, R5, 0x8, RZ ;  /* 0x0000000805057824 */ /* 0x000fe200078e00ff */
[----:B------:R-:W-:Y:S02]  /*0d10*/  LEA.HI R3, R3, R204, RZ, 0x3 ;  /* 0x000000cc03037211 */ /* 0x000fe400078f18ff */
[----:B------:R-:W-:Y:S01]  /*0d20*/  SHF.R.S32.HI R6, RZ, 0x5, R6 ;  /* 0x00000005ff067819 */ /* 0x000fe20000011406 */
[----:B------:R-:W-:Y:S01]  /*0d30*/  IMAD.WIDE R18, R5, 0x2, R18 ;  /* 0x0000000205127825 */ /* 0x000fe200078e0212 */
[----:B------:R-:W-:Y:S02]  /*0d40*/  LOP3.LUT R0, R0, 0x3fffffe, RZ, 0xc0, !PT ;  /* 0x03fffffe00007812 */ /* 0x000fe400078ec0ff */
[----:B------:R-:W-:Y:S01]  /*0d50*/  LOP3.LUT R5, R3, 0x1ffffff8, RZ, 0xc0, !PT ;  /* 0x1ffffff803057812 */ /* 0x000fe200078ec0ff */
[----:B------:R-:W-:Y:S01]  /*0d60*/  IMAD.IADD R7, R7, 0x1, -R8 ;  /* 0x0000000107077824 */ /* 0x000fe200078e0a08 */
[----:B------:R-:W-:Y:S01]  /*0d70*/  LOP3.LUT R16, R2, 0x7ffffffc, RZ, 0xc0, !PT ;  /* 0x7ffffffc02107812 */ /* 0x000fe200078ec0ff */
[----:B------:R-:W-:Y:S01]  /*0d80*/  IMAD.IADD R0, R201, 0x1, -R0 ;  /* 0x00000001c9007824 */ /* 0x000fe200078e0a00 */
[----:B------:R-:W-:Y:S01]  /*0d90*/  SHF.R.S32.HI R194, RZ, 0x3, R3 ;  /* 0x00000003ffc27819 */ /* 0x000fe20000011403 */
[----:B------:R-:W-:-:S02]  /*0da0*/  IMAD R7, R6, 0x10, R7 ;  /* 0x0000001006077824 */ /* 0x000fc400078e0207 */
[----:B------:R-:W-:Y:S02]  /*0db0*/  IMAD.IADD R5, R204, 0x1, -R5 ;  /* 0x00000001cc057824 */ /* 0x000fe400078e0a05 */
[----:B------:R-:W-:Y:S02]  /*0dc0*/  IMAD R200, R0, 0x40, R7 ;  /* 0x0000004000c87824 */ /* 0x000fe400078e0207 */
[----:B------:R-:W-:Y:S02]  /*0dd0*/  IMAD.SHL.U32 R22, R5, 0x8, RZ ;  /* 0x0000000805167824 */ /* 0x000fe400078e00ff */
[----:B------:R-:W-:-:S07]  /*0de0*/  IMAD.IADD R16, R199, 0x1, -R16 ;  /* 0x00000001c7107824 */ /* 0x000fce00078e0a10 */
.L_x_956:
[----:B------:R-:W-:Y:S01]  /*0df0*/  ULDC UR5, c[0x0][0xdd0] ;  /* 0x0003740000057ab9 */ /* 0x000fe20000000800 */
[----:B-1----:R-:W1:Y:S01]  /*0e00*/  LDC R0, c[0x0][0xde8] ;  /* 0x00037a00ff007b82 */ /* 0x002e620000000800 */
[----:B------:R-:W-:Y:S01]  /*0e10*/  UISETP.NE.AND UP0, UPT, UR5, 0x1, UPT ;  /* 0x000000010500788c */ /* 0x000fe2000bf05270 */
[----:B------:R-:W-:-:S10]  /*0e20*/  UMOV UR8, UR4 ;  /* 0x0000000400087c82 */ /* 0x000fd40008000000 */
[----:B------:R-:W-:Y:S01]  /*0e30*/  @UP0 ULDC UR6, c[0x0][0xdd4] ;  /* 0x0003750000060ab9 */ /* 0x000fe20000000800 */
[----:B------:R-:W-:Y:S01]  /*0e40*/  @UP0 ULDC UR9, c[0x0][0xdd8] ;  /* 0x0003760000090ab9 */ /* 0x000fe20000000800 */
[----:B------:R-:W-:-:S04]  /*0e50*/  UIMAD.WIDE.U32 UR6, UR4, UR6, URZ ;  /* 0x00000006040672a5 */ /* 0x000fc8000f8e003f */
[----:B------:R-:W-:-:S04]  /*0e60*/  @UP0 USHF.R.U32.HI UR8, URZ, UR9, UR7 ;  /* 0x000000093f080299 */ /* 0x000fc80008011607 */
[----:B------:R-:W-:Y:S02]  /*0e70*/  UIADD3 UR6, -UR8, URZ, URZ ;  /* 0x0000003f08067290 */ /* 0x000fe4000fffe13f */
[----:B-1----:R-:W-:Y:S02]  /*0e80*/  ISETP.LE.AND P0, PT, R0, UR8, PT ;  /* 0x0000000800007c0c */ /* 0x002fe4000bf03270 */
[----:B------:R-:W-:-:S11]  /*0e90*/  UIMAD UR7, UR5, UR6, UR4 ;  /* 0x00000006050772a4 */ /* 0x000fd6000f8e0204 */
[----:B--234-:R-:W-:Y:S05]  /*0ea0*/  @!P0 BRA `(.L_x_864) ;  /* 0x0000000000248947 */ /* 0x01cfea0003800000 */
[----:B------:R-:W-:Y:S01]  /*0eb0*/  ULDC UR6, c[0x0][0xddc] ;  /* 0x0003770000067ab9 */ /* 0x000fe20000000800 */
[----:B------:R-:W-:Y:S01]  /*0ec0*/  UMOV UR9, UR7 ;  /* 0x0000000700097c82 */ /* 0x000fe20008000000 */
[----:B------:R-:W-:-:S11]  /*0ed0*/  UISETP.NE.AND UP0, UPT, UR6, 0x1, UPT ;  /* 0x000000010600788c */ /* 0x000fd6000bf05270 */
[----:B------:R-:W-:Y:S02]  /*0ee0*/  @UP0 ULDC.64 UR10, c[0x0][0xde0] ;  /* 0x00037800000a0ab9 */ /* 0x000fe40000000a00 */
[----:B------:R-:W-:-:S04]  /*0ef0*/  UIMAD.WIDE.U32 UR4, UR7, UR10, URZ ;  /* 0x0000000a070472a5 */ /* 0x000fc8000f8e003f */
[----:B------:R-:W-:-:S04]  /*0f00*/  @UP0 USHF.R.U32.HI UR9, URZ, UR11, UR5 ;  /* 0x0000000b3f090299 */ /* 0x000fc80008011605 */
[----:B------:R-:W-:Y:S02]  /*0f10*/  UIMAD UR4, UR9, UR6, URZ ;  /* 0x00000006090472a4 */ /* 0x000fe4000f8e023f */
[----:B------:R-:W-:Y:S01]  /*0f20*/  IMAD.U32 R196, RZ, RZ, UR9 ;  /* 0x00000009ffc47e24 */ /* 0x000fe2000f8e00ff */
[----:B------:R-:W-:Y:S09]  /*0f30*/  BRA `(.L_x_865) ;  /* 0x0000000000207947 */ /* 0x000ff20003800000 */
.L_x_864:
[----:B------:R-:W-:Y:S01]  /*0f40*/  ULDC UR6, c[0x0][0xdc4] ;  /* 0x0003710000067ab9 */ /* 0x000fe20000000800 */
[----:B------:R-:W-:Y:S01]  /*0f50*/  UMOV UR9, UR7 ;  /* 0x0000000700097c82 */ /* 0x000fe20008000000 */
[----:B------:R-:W-:-:S11]  /*0f60*/  UISETP.NE.AND UP0, UPT, UR6, 0x1, UPT ;  /* 0x000000010600788c */ /* 0x000fd6000bf05270 */
[----:B------:R-:W-:Y:S02]  /*0f70*/  @UP0 ULDC.64 UR10, c[0x0][0xdc8] ;  /* 0x00037200000a0ab9 */ /* 0x000fe40000000a00 */
[----:B------:R-:W-:-:S04]  /*0f80*/  UIMAD.WIDE.U32 UR4, UR7, UR10, URZ ;  /* 0x0000000a070472a5 */ /* 0x000fc8000f8e003f */
[----:B------:R-:W-:-:S04]  /*0f90*/  @UP0 USHF.R.U32.HI UR9, URZ, UR11, UR5 ;  /* 0x0000000b3f090299 */ /* 0x000fc80008011605 */
[----:B------:R-:W-:Y:S02]  /*0fa0*/  UIMAD UR4, UR9, UR6, URZ ;  /* 0x00000006090472a4 */ /* 0x000fe4000f8e023f */
[----:B------:R-:W-:-:S10]  /*0fb0*/  IMAD.U32 R196, RZ, RZ, UR9 ;  /* 0x00000009ffc47e24 */ /* 0x000fd4000f8e00ff */
.L_x_865:
[----:B------:R-:W-:Y:S01]  /*0fc0*/  R2UR UR5, R196 ;  /* 0x00000000c40572ca */ /* 0x000fe200000e0000 */
[----:B------:R-:W1:Y:S01]  /*0fd0*/  LDC.64 R8, c[0x0][0x9e0] ;  /* 0x00027800ff087b82 */ /* 0x000e620000000a00 */
[----:B------:R-:W-:Y:S01]  /*0fe0*/  ULDC UR43, c[0x0][0xdb8] ;  /* 0x00036e00002b7ab9 */ /* 0x000fe20000000800 */
[----:B------:R-:W-:Y:S01]  /*0ff0*/  ULDC UR6, c[0x0][0xdac] ;  /* 0x00036b0000067ab9 */ /* 0x000fe20000000800 */
[----:B------:R-:W-:Y:S02]  /*1000*/  UISETP.NE.AND UP0, UPT, UR43, 0x1, UPT ;  /* 0x000000012b00788c */ /* 0x000fe4000bf05270 */
[----:B------:R-:W-:Y:S01]  /*1010*/  UIADD3 UR4, UR7, -UR4, URZ ;  /* 0x8000000407047290 */ /* 0x000fe2000fffe03f */
[----:B------:R-:W-:Y:S02]  /*1020*/  ULDC.64 UR10, c[0x0][0x3f8] ;  /* 0x0000fe00000a7ab9 */ /* 0x000fe40000000a00 */
[----:B------:R-:W2:Y:S01]  /*1030*/  LDC R17, c[0x0][0x404] ;  /* 0x00010100ff117b82 */ /* 0x000ea20000000800 */
[----:B------:R-:W-:Y:S01]  /*1040*/  ULDC UR7, c[0x0][0xdc4] ;  /* 0x0003710000077ab9 */ /* 0x000fe20000000800 */
[----:B------:R-:W-:Y:S01]  /*1050*/  ISETP.NE.U32.AND P0, PT, RZ, UR10, PT ;  /* 0x0000000aff007c0c */ /* 0x000fe2000bf05070 */
[----:B------:R-:W-:-:S02]  /*1060*/  UIMAD UR8, UR8, UR7, UR4 ;  /* 0x00000007080872a4 */ /* 0x000fc4000f8e0204 */
[----:B------:R-:W-:Y:S01]  /*1070*/  ULOP3.LUT UR5, URZ, UR5, URZ, 0x33, !UPT ;  /* 0x000000053f057292 */ /* 0x000fe2000f8e333f */
[----:B------:R-:W-:Y:S01]  /*1080*/  ISETP.NE.AND.EX P0, PT, RZ, UR11, PT, P0 ;  /* 0x0000000bff007c0c */ /* 0x000fe2000bf05300 */
[----:B------:R-:W-:Y:S01]  /*1090*/  @UP0 ULDC UR4, c[0x0][0xdbc] ;  /* 0x00036f0000040ab9 */ /* 0x000fe20000000800 */
[----:B------:R-:W3:Y:S01]  /*10a0*/  LDC R5, c[0x0][0x288] ;  /* 0x0000a200ff057b82 */ /* 0x000ee20000000800 */
[----:B------:R-:W-:Y:S01]  /*10b0*/  UIADD3 UR5, UR5, UR6, URZ ;  /* 0x0000000605057290 */ /* 0x000fe2000fffe03f */
[----:B------:R-:W-:Y:S02]  /*10c0*/  UMOV UR44, UR8 ;  /* 0x00000008002c7c82 */ /* 0x000fe40008000000 */
[----:B------:R-:W-:Y:S01]  /*10d0*/  @UP0 ULDC UR6, c[0x0][0xdc0] ;  /* 0x0003700000060ab9 */ /* 0x000fe20000000800 */
[----:B------:R-:W-:Y:S02]  /*10e0*/  USHF.L.U32 UR42, UR5, 0x7, URZ ;  /* 0x00000007052a7899 */ /* 0x000fe4000800063f */
[----:B------:R-:W-:Y:S01]  /*10f0*/  UIMAD.WIDE.U32 UR4, UR8, UR4, URZ ;  /* 0x00000004080472a5 */ /* 0x000fe2000f8e003f */
[----:B------:R-:W4:Y:S01]  /*1100*/  LDC R6, c[0x0][0x2e0] ;  /* 0x0000b800ff067b82 */ /* 0x000f220000000800 */
[----:B-1----:R-:W-:-:S02]  /*1110*/  ISETP.GE.AND P1, PT, R9, 0x1, PT ;  /* 0x000000010900780c */ /* 0x002fc40003f26270 */
[----:B------:R-:W-:Y:S01]  /*1120*/  IMAD.U32 R198, RZ, RZ, UR42 ;  /* 0x0000002affc67e24 */ /* 0x000fe2000f8e00ff */
[----:B------:R-:W-:Y:S01]  /*1130*/  @UP0 USHF.R.U32.HI UR44, URZ, UR6, UR5 ;  /* 0x000000063f2c0299 */ /* 0x000fe20008011605 */
[----:B--2---:R-:W-:-:S03]  /*1140*/  SEL R17, R17, 0x1, P0 ;  /* 0x0000000111117807 */ /* 0x004fc60000000000 */
[----:B------:R-:W-:-:S04]  /*1150*/  UIADD3 UR4, -UR44, URZ, URZ ;  /* 0x0000003f2c047290 */ /* 0x000fc8000fffe13f */
[----:B------:R-:W-:Y:S01]  /*1160*/  UIMAD UR43, UR43, UR4, UR8 ;  /* 0x000000042b2b72a4 */ /* 0x000fe2000f8e0208 */
[----:B---3--:R-:W-:-:S05]  /*1170*/  IADD3 R192, R198, 0x80, -R5 ;  /* 0x00000080c6c07810 */ /* 0x008fca0007ffe805 */
[CC--:B----4-:R-:W-:Y:S02]  /*1180*/  IMAD R192, R17.reuse, R6.reuse, R192 ;  /* 0x0000000611c07224 */ /* 0x0d0fe400078e02c0 */
[----:B------:R-:W-:Y:S02]  /*1190*/  IMAD R75, R17, R6, RZ ;  /* 0x00000006114b7224 */ /* 0x000fe400078e02ff */
[----:B------:R-:W-:Y:S01]  /*11a0*/  IMAD.IADD R0, R192, 0x1, R8 ;  /* 0x00000001c0007824 */ /* 0x000fe200078e0208 */
[----:B------:R-:W-:Y:S06]  /*11b0*/  @!P1 BRA `(.L_x_866) ;  /* 0x0000000000409947 */ /* 0x000fec0003800000 */
[C---:B------:R-:W-:Y:S01]  /*11c0*/  ISETP.GT.AND P0, PT, R192.reuse, RZ, PT ;  /* 0x000000ffc000720c */ /* 0x040fe20003f04270 */
[----:B------:R-:W-:-:S12]  /*11d0*/  VIADD R2, R192, 0xffffffff ;  /* 0xffffffffc0027836 */ /* 0x000fd80000000000 */
[----:B------:R-:W-:Y:S05]  /*11e0*/  @P0 BRA `(.L_x_867) ;  /* 0x00000000001c0947 */ /* 0x000fea0003800000 */
[----:B------:R-:W-:Y:S01]  /*11f0*/  ISETP.NE.AND P0, PT, R9, 0x1, PT ;  /* 0x000000010900780c */ /* 0x000fe20003f05270 */
[----:B------:R-:W-:-:S12]  /*1200*/  IMAD.MOV R3, RZ, RZ, -R192 ;  /* 0x000000ffff037224 */ /* 0x000fd800078e0ac0 */
[----:B------:R-:W1:Y:S02]  /*1210*/  @P0 LDC.64 R10, c[0x0][0x9e8] ;  /* 0x00027a00ff0a0b82 */ /* 0x000e640000000a00 */
[----:B-1----:R-:W-:-:S05]  /*1220*/  @P0 IMAD.HI.U32 R2, R3, R10, RZ ;  /* 0x0000000a03020227 */ /* 0x002fca00078e00ff */
[----:B------:R-:W-:-:S04]  /*1230*/  @P0 SHF.R.U32.HI R3, RZ, R11, R2 ;  /* 0x0000000bff030219 */ /* 0x000fc80000011602 */
[----:B------:R-:W-:Y:S01]  /*1240*/  LOP3.LUT R2, RZ, R3, RZ, 0x33, !PT ;  /* 0x00000003ff027212 */ /* 0x000fe200078e33ff */
[----:B------:R-:W-:Y:S06]  /*1250*/  BRA `(.L_x_868) ;  /* 0x0000000000107947 */ /* 0x000fec0003800000 */
.L_x_867:
[----:B------:R-:W-:-:S13]  /*1260*/  ISETP.NE.AND P0, PT, R9, 0x1, PT ;  /* 0x000000010900780c */ /* 0x000fda0003f05270 */
[----:B------:R-:W1:Y:S02]  /*1270*/  @P0 LDC.64 R10, c[0x0][0x9e8] ;  /* 0x00027a00ff0a0b82 */ /* 0x000e640000000a00 */
[----:B-1----:R-:W-:-:S05]  /*1280*/  @P0 IMAD.HI.U32 R4, R2, R10, RZ ;  /* 0x0000000a02040227 */ /* 0x002fca00078e00ff */
[----:B------:R-:W-:-:S07]  /*1290*/  @P0 SHF.R.U32.HI R2, RZ, R11, R4 ;  /* 0x0000000bff020219 */ /* 0x000fce0000011604 */
.L_x_868:
[----:B------:R-:W-:-:S05]  /*12a0*/  IMAD R3, R2, R9, R9 ;  /* 0x0000000902037224 */ /* 0x000fca00078e0209 */
[----:B------:R-:W-:-:S07]  /*12b0*/  VIMNMX R0, R0, R3, PT ;  /* 0x0000000300007248 */ /* 0x000fce0003fe0100 */
.L_x_866:
[----:B------:R-:W-:Y:S01]  /*12c0*/  VIADD R2, R0, 0x5f ;  /* 0x0000005f00027836 */ /* 0x000fe20000000000 */
[----:B------:R-:W-:Y:S01]  /*12d0*/  IADD3 R4, -R5, UR42, RZ ;  /* 0x0000002a05047c10 */ /* 0x000fe2000fffe1ff */
[----:B------:R-:W-:Y:S01]  /*12e0*/  IMAD R0, R17, R6, 0x5f ;  /* 0x0000005f11007424 */ /* 0x000fe200078e0206 */
[----:B------:R-:W-:Y:S01]  /*12f0*/  ULDC UR4, c[0x0][0x9dc] ;  /* 0x0002770000047ab9 */ /* 0x000fe20000000800 */
[----:B------:R-:W-:-:S04]  /*1300*/  IMAD.HI R2, R2, 0x2aaaaaab, RZ ;  /* 0x2aaaaaab02027827 */ /* 0x000fc800078e02ff */
[----:B------:R-:W-:Y:S01]  /*1310*/  IMAD.HI R0, R0, 0x2aaaaaab, RZ ;  /* 0x2aaaaaab00007827 */ /* 0x000fe200078e02ff */
[----:B------:R-:W-:-:S03]  /*1320*/  SHF.R.U32.HI R5, RZ, 0x1f, R2 ;  /* 0x0000001fff057819 */ /* 0x000fc60000011602 */
[----:B------:R-:W-:Y:S01]  /*1330*/  IMAD R4, R17, R6, R4 ;  /* 0x0000000611047224 */ /* 0x000fe200078e0204 */
[----:B------:R-:W-:Y:S02]  /*1340*/  SHF.R.U32.HI R3, RZ, 0x1f, R0 ;  /* 0x0000001fff037819 */ /* 0x000fe40000011600 */
[----:B------:R-:W-:Y:S01]  /*1350*/  LEA.HI.SX32 R74, R2, R5, 0x1c ;  /* 0x00000005024a7211 */ /* 0x000fe200078fe2ff */
[----:B------:R-:W-:Y:S01]  /*1360*/  VIADD R6, R4, -UR4 ;  /* 0x8000000404067c36 */ /* 0x000fe20008000000 */
[----:B------:R-:W-:-:S04]  /*1370*/  LEA.HI.SX32 R3, R0, R3, 0x1c ;  /* 0x0000000300037211 */ /* 0x000fc800078fe2ff */
[----:B------:R-:W-:Y:S02]  /*1380*/  R2UR UR4, R6 ;  /* 0x00000000060472ca */ /* 0x000fe400000e0000 */
[----:B------:R-:W-:Y:S01]  /*1390*/  VIMNMX R74, R3, R74, PT ;  /* 0x0000004a034a7248 */ /* 0x000fe20003fe0100 */
[----:B------:R-:W-:-:S12]  /*13a0*/  @!P1 BRA `(.L_x_869) ;  /* 0x0000000000449947 */ /* 0x000fd80003800000 */
[----:B------:R-:W-:-:S13]  /*13b0*/  ISETP.GT.AND P0, PT, R4, -0x1, PT ;  /* 0xffffffff0400780c */ /* 0x000fda0003f04270 */
[----:B------:R-:W-:Y:S05]  /*13c0*/  @P0 BRA `(.L_x_870) ;  /* 0x00000000001c0947 */ /* 0x000fea0003800000 */
[----:B------:R-:W-:Y:S02]  /*13d0*/  ISETP.NE.AND P0, PT, R9, 0x1, PT ;  /* 0x000000010900780c */ /* 0x000fe40003f05270 */
[----:B------:R-:W-:-:S11]  /*13e0*/  LOP3.LUT R3, RZ, R4, RZ, 0x33, !PT ;  /* 0x00000004ff037212 */ /* 0x000fd600078e33ff */
[----:B------:R-:W1:Y:S02]  /*13f0*/  @P0 LDC.64 R6, c[0x0][0x9e8] ;  /* 0x00027a00ff060b82 */ /* 0x000e640000000a00 */
[----:B-1----:R-:W-:-:S05]  /*1400*/  @P0 IMAD.HI.U32 R0, R3, R6, RZ ;  /* 0x0000000603000227 */ /* 0x002fca00078e00ff */
[----:B------:R-:W-:-:S04]  /*1410*/  @P0 SHF.R.U32.HI R3, RZ, R7, R0 ;  /* 0x00000007ff030219 */ /* 0x000fc80000011600 */
[----:B------:R-:W-:Y:S01]  /*1420*/  LOP3.LUT R4, RZ, R3, RZ, 0x33, !PT ;  /* 0x00000003ff047212 */ /* 0x000fe200078e33ff */
[----:B------:R-:W-:Y:S06]  /*1430*/  BRA `(.L_x_871) ;  /* 0x0000000000107947 */ /* 0x000fec0003800000 */
.L_x_870:
[----:B------:R-:W-:-:S13]  /*1440*/  ISETP.NE.AND P0, PT, R9, 0x1, PT ;  /* 0x000000010900780c */ /* 0x000fda0003f05270 */
[----:B------:R-:W1:Y:S02]  /*1450*/  @P0 LDC.64 R2, c[0x0][0x9e8] ;  /* 0x00027a00ff020b82 */ /* 0x000e640000000a00 */
[----:B-1----:R-:W-:-:S05]  /*1460*/  @P0 IMAD.HI.U32 R0, R4, R2, RZ ;  /* 0x0000000204000227 */ /* 0x002fca00078e00ff */
[----:B------:R-:W-:-:S07]  /*1470*/  @P0 SHF.R.U32.HI R4, RZ, R3, R0 ;  /* 0x00000003ff040219 */ /* 0x000fce0000011600 */
.L_x_871:
[----:B------:R-:W-:-:S05]  /*1480*/  IMAD R4, R4, R9, RZ ;  /* 0x0000000904047224 */ /* 0x000fca00078e02ff */
[----:B------:R-:W-:-:S13]  /*1490*/  R2UR UR5, R4 ;  /* 0x00000000040572ca */ /* 0x000fda00000e0000 */
[----:B------:R-:W-:-:S04]  /*14a0*/  UISETP.LT.AND UP0, UPT, UR4, UR5, UPT ;  /* 0x000000050400728c */ /* 0x000fc8000bf01270 */
[----:B------:R-:W-:-:S12]  /*14b0*/  USEL UR4, UR4, UR5, !UP0 ;  /* 0x0000000504047287 */ /* 0x000fd8000c000000 */
.L_x_869:
[----:B------:R-:W-:Y:S01]  /*14c0*/  UIMAD.WIDE UR4, UR4, 0x2aaaaaab, URZ ;  /* 0x2aaaaaab040478a5 */ /* 0x000fe2000f8e023f */
[----:B------:R-:W-:Y:S02]  /*14d0*/  PLOP3.LUT P0, PT, PT, PT, PT, 0x80, 0x0 ;  /* 0x000000000000781c */ /* 0x000fe40003f0f070 */
[----:B------:R-:W-:Y:S02]  /*14e0*/  CS2R R2, SRZ ;  /* 0x0000000000027805 */ /* 0x000fe4000001ff00 */
[----:B------:R-:W-:Y:S01]  /*14f0*/  CS2R R118, SRZ ;  /* 0x0000000000767805 */ /* 0x000fe2000001ff00 */
[----:B------:R-:W-:Y:S01]  /*1500*/  USHF.R.U32.HI UR4, URZ, 0x1f, UR5 ;  /* 0x0000001f3f047899 */ /* 0x000fe20008011605 */
[----:B------:R-:W-:Y:S02]  /*1510*/  CS2R R116, SRZ ;  /* 0x0000000000747805 */ /* 0x000fe4000001ff00 */
[----:B------:R-:W-:Y:S02]  /*1520*/  CS2R R114, SRZ ;  /* 0x0000000000727805 */ /* 0x000fe4000001ff00 */
[----:B------:R-:W-:Y:S01]  /*1530*/  CS2R R112, SRZ ;  /* 0x0000000000707805 */ /* 0x000fe2000001ff00 */
[----:B------:R-:W-:Y:S01]  /*1540*/  ULEA.HI.SX32 UR4, UR5, UR4, 0x1c ;  /* 0x0000000405047291 */ /* 0x000fe2000f8fe23f */
[----:B------:R-:W-:-:S02]  /*1550*/  CS2R R110, SRZ ;  /* 0x00000000006e7805 */ /* 0x000fc4000001ff00 */
[----:B------:R-:W-:Y:S02]  /*1560*/  CS2R R108, SRZ ;  /* 0x00000000006c7805 */ /* 0x000fe4000001ff00 */
[----:B------:R-:W-:Y:S01]  /*1570*/  CS2R R106, SRZ ;  /* 0x00000000006a7805 */ /* 0x000fe2000001ff00 */
[----:B------:R-:W-:Y:S01]  /*1580*/  UISETP.LT.AND UP0, UPT, URZ, UR4, UPT ;  /* 0x000000043f00728c */ /* 0x000fe2000bf01270 */
[----:B------:R-:W-:Y:S02]  /*1590*/  CS2R R104, SRZ ;  /* 0x0000000000687805 */ /* 0x000fe4000001ff00 */
[----:B------:R-:W-:Y:S02]  /*15a0*/  CS2R R102, SRZ ;  /* 0x0000000000667805 */ /* 0x000fe4000001ff00 */
[----:B------:R-:W-:Y:S01]  /*15b0*/  CS2R R100, SRZ ;  /* 0x0000000000647805 */ /* 0x000fe2000001ff00 */
[----:B------:R-:W-:Y:S01]  /*15c0*/  USEL UR47, URZ, UR4, !UP0 ;  /* 0x000000043f2f7287 */ /* 0x000fe2000c000000 */
[----:B------:R-:W-:-:S02]  /*15d0*/  CS2R R98, SRZ ;  /* 0x0000000000627805 */ /* 0x000fc4000001ff00 */
[----:B------:R-:W-:Y:S02]  /*15e0*/  CS2R R96, SRZ ;  /* 0x0000000000607805 */ /* 0x000fe4000001ff00 */
[----:B------:R-:W-:Y:S02]  /*15f0*/  CS2R R94, SRZ ;  /* 0x00000000005e7805 */ /* 0x000fe4000001ff00 */
[----:B------:R-:W-:Y:S02]  /*1600*/  CS2R R92, SRZ ;  /* 0x00000000005c7805 */ /* 0x000fe4000001ff00 */
[----:B------:R-:W-:Y:S02]  /*1610*/  CS2R R90, SRZ ;  /* 0x00000000005a7805 */ /* 0x000fe4000001ff00 */
[----:B------:R-:W-:Y:S02]  /*1620*/  ISETP.GT.AND P1, PT, R74, UR47, PT ;  /* 0x0000002f4a007c0c */ /* 0x000fe4000bf24270 */
        /* <DEDUP_REMOVED lines=34> */
[----:B------:R-:W-:Y:S01]  /*1850*/  IMAD.MOV.U32 R29, RZ, RZ, RZ ;  /* 0x000000ffff1d7224 */ /* 0x000fe200078e00ff */
[----:B------:R-:W-:Y:S06]  /*1860*/  @!P1 BRA `(.L_x_872) ;  /* 0x000000bc00bc9947 */ /* 0x000fec0003800000 */
[----:B------:R-:W1:Y:S01]  /*1870*/  SHFL.IDX PT, R0, R201, RZ, 0x1f ;  /* 0x00001fffc9007589 */ /* 0x000e6200000e0000 */
[----:B------:R-:W-:-:S04]  /*1880*/  UIADD3 UR6, UR37, 0x12400, URZ ;  /* 0x0001240025067890 */ /* 0x000fc8000fffe03f */
[----:B------:R-:W-:-:S06]  /*1890*/  ULOP3.LUT UP0, URZ, UR6, 0x1bf, URZ, 0xc0, !UPT ;  /* 0x000001bf063f7892 */ /* 0x000fcc000f80c03f */
[----:B------:R-:W-:Y:S02]  /*18a0*/  PLOP3.LUT P0, PT, PT, PT, UP0, 0x80, 0x0 ;  /* 0x000000000000781c */ /* 0x000fe40003f0f008 */
[----:B-1----:R-:W-:-:S13]  /*18b0*/  R2UR UR4, R0 ;  /* 0x00000000000472ca */ /* 0x002fda00000e0000 */
[----:B------:R-:W-:-:S04]  /*18c0*/  ULEA.HI UR5, UR4, UR4, URZ, 0x1 ;  /* 0x0000000404057291 */ /* 0x000fc8000f8f083f */
        /* <DEDUP_REMOVED lines=22> */
.L_x_873:
[----:B------:R-:W-:Y:S02]  /*1a30*/  R2UR UR6, R197 ;  /* 0x00000000c50672ca */ /* 0x000fe400000e0000 */
[----:B------:R-:W-:-:S11]  /*1a40*/  R2UR UR5, R203 ;  /* 0x00000000cb0572ca */ /* 0x000fd600000e0000 */
[----:B------:R-:W-:Y:S02]  /*1a50*/  ULEA.HI UR4, UR6, UR6, URZ, 0x1 ;  /* 0x0000000606047291 */ /* 0x000fe4000f8f083f */
[----:B------:R-:W-:Y:S02]  /*1a60*/  IMAD.U32 R2, RZ, RZ, UR5 ;  /* 0x00000005ff027e24 */ /* 0x000fe4000f8e00ff */
[----:B------:R-:W-:-:S03]  /*1a70*/  ULOP3.LUT UR4, UR4, 0xfffffffe, URZ, 0xc0, !UPT ;  /* 0xfffffffe04047892 */ /* 0x000fc6000f8ec03f */
[----:B------:R-:W-:Y:S01]  /*1a80*/  ISETP.NE.AND P0, PT, R2, 0x3, PT ;  /* 0x000000030200780c */ /* 0x000fe20003f05270 */
[----:B------:R-:W-:-:S06]  /*1a90*/  UIADD3 UR4, UR6, -UR4, URZ ;  /* 0x8000000406047290 */ /* 0x000fcc000fffe03f */
[----:B------:R-:W-:-:S05]  /*1aa0*/  IMAD.U32 R0, RZ, RZ, UR4 ;  /* 0x00000004ff007e24 */ /* 0x000fca000f8e00ff */
[----:B------:R-:W-:-:S04]  /*1ab0*/  SHF.L.U32 R0, R0, 0x1f, RZ ;  /* 0x0000001f00007819 */ /* 0x000fc800000006ff */
[----:B------:R-:W1:Y:S02]  /*1ac0*/  SYNCS.PHASECHK.TRANS64.TRYWAIT P1, [UR37+0x30800], R0 ;  /* 0x03080000ff0075a7 */ /* 0x000e640008020165 */
[----:B-1----:R-:W-:Y:S05]  /*1ad0*/  @!P1 BRA `(.L_x_874) ;  /* 0x00000108000c9947 */ /* 0x002fea0003800000 */
.L_x_1021:
[----:B------:R-:W-:Y:S05]  /*1ae0*/  @!P0 BRA `(.L_x_875) ;  /* 0x0000000000048947 */ /* 0x000fea0003800000 */
[----:B------:R-:W-:Y:S01]  /*1af0*/  BPT.TRAP 0x1 ;  /* 0x000000040000795c */ /* 0x000fe20000300000 */
.L_x_875:
[----:B-1----:R-:W-:Y:S02]  /*1b00*/  IMAD.U32 R3, RZ, RZ, UR36 ;  /* 0x00000024ff037e24 */ /* 0x002fe4000f8e00ff */
[----:B------:R-:W-:-:S03]  /*1b10*/  IMAD.U32 R0, RZ, RZ, UR46 ;  /* 0x0000002eff007e24 */ /* 0x000fc6000f8e00ff */
[----:B------:R-:W-:Y:S02]  /*1b20*/  LEA R3, R3, UR37, 0x3 ;  /* 0x0000002503037c11 */ /* 0x000fe4000f8e18ff */
[----:B------:R-:W-:-:S04]  /*1b30*/  SHF.L.U32 R0, R0, 0x1f, RZ ;  /* 0x0000001f00007819 */ /* 0x000fc800000006ff */
[----:B------:R1:W2:Y:S01]  /*1b40*/  SYNCS.PHASECHK.TRANS64.TRYWAIT P1, [R3+URZ+0x30830], R0 ;  /* 0x03083000030075a7 */ /* 0x0002a2000802017f */
[----:B------:R-:W-:Y:S05]  /*1b50*/  @!P0 BRA `(.L_x_876) ;  /* 0x0000000000048947 */ /* 0x000fea0003800000 */
[----:B------:R-:W-:Y:S01]  /*1b60*/  BPT.TRAP 0x1 ;  /* 0x000000040000795c */ /* 0x000fe20000300000 */
.L_x_876:
[----:B------:R-:W3:Y:S01]  /*1b70*/  S2R R2, SR_TID.X ;  /* 0x0000000000027919 */ /* 0x000ee20000002100 */
[----:B------:R-:W-:Y:S02]  /*1b80*/  LOP3.LUT R193, R193, 0xfff7ffff, RZ, 0xc0, !PT ;  /* 0xfff7ffffc1c17812 */ /* 0x000fe400078ec0ff */
[----:B---3--:R-:W-:-:S13]  /*1b90*/  LOP3.LUT P2, RZ, R2, 0x7f, RZ, 0xc0, !PT ;  /* 0x0000007f02ff7812 */ /* 0x008fda000784c0ff */
[----:B------:R-:W-:Y:S01]  /*1ba0*/  @P2 LOP3.LUT R193, R193, 0x80000, RZ, 0xfc, !PT ;  /* 0x00080000c1c12812 */ /* 0x000fe200078efcff */
[----:B--2---:R-:W-:Y:S06]  /*1bb0*/  @P1 BRA `(.L_x_877) ;  /* 0x0000000000081947 */ /* 0x004fec0003800000 */
[----:B------:R-:W2:Y:S02]  /*1bc0*/  SYNCS.PHASECHK.TRANS64.TRYWAIT P1, [R3+URZ+0x30830], R0 ;  /* 0x03083000030075a7 */ /* 0x000ea4000802017f */
[----:B--2---:R-:W-:Y:S05]  /*1bd0*/  @!P1 BRA `(.L_x_878) ;  /* 0x0000010400e49947 */ /* 0x004fea0003800000 */
.L_x_877:
[----:B------:R-:W-:Y:S05]  /*1be0*/  WARPSYNC.ALL ;  /* 0x0000000000007948 */ /* 0x000fea0003800000 */
[----:B------:R-:W-:Y:S01]  /*1bf0*/  UIADD3 UR4, UR37, 0x1e400, URZ ;  /* 0x0001e40025047890 */ /* 0x000fe2000fffe03f */
[----:B------:R-:W-:Y:S01]  /*1c00*/  WARPGROUP.ARRIVE ;  /* 0x00000000000079c5 */ /* 0x000fe20000000000 */
[----:B------:R-:W-:-:S05]  /*1c10*/  ULOP3.LUT UR38, UR38, 0x10000, URZ, 0xfc, !UPT ;  /* 0x0001000026267892 */ /* 0x000fca000f8efc3f */
[----:B------:R-:W3:Y:S01]  /*1c20*/  S2R R2, SR_TID.X ;  /* 0x0000000000027919 */ /* 0x000ee20000002100 */
[----:B------:R-:W-:Y:S01]  /*1c30*/  USHF.R.U32.HI UR4, URZ, 0x4, UR4 ;  /* 0x000000043f047899 */ /* 0x000fe20008011604 */
[----:B------:R-:W4:Y:S01]  /*1c40*/  LDC R14, c[0x0][0x288] ;  /* 0x0000a200ff0e7b82 */ /* 0x000f220000000800 */
[----:B------:R-:W-:Y:S01]  /*1c50*/  UMOV UR9, 0x40000040 ;  /* 0x4000004000097882 */ /* 0x000fe20000000000 */
[----:B------:R-:W-:Y:S01]  /*1c60*/  UMOV UR11, 0x40000040 ;  /* 0x40000040000b7882 */ /* 0x000fe20000000000 */
[----:B------:R-:W-:Y:S01]  /*1c70*/  ULOP3.LUT UR4, UR4, 0x3fff, URZ, 0xc0, !UPT ;  /* 0x00003fff04047892 */ /* 0x000fe2000f8ec03f */
[----:B------:R-:W-:Y:S01]  /*1c80*/  IMAD.U32 R11, RZ, RZ, UR9 ;  /* 0x00000009ff0b7e24 */ /* 0x000fe2000f8e00ff */
[----:B------:R-:W-:Y:S01]  /*1c90*/  UMOV UR8, UR38 ;  /* 0x0000002600087c82 */ /* 0x000fe20008000000 */
[----:B------:R-:W-:Y:S01]  /*1ca0*/  UMOV UR5, 0x40000040 ;  /* 0x4000004000057882 */ /* 0x000fe20000000000 */
[----:B------:R-:W-:Y:S01]  /*1cb0*/  ULOP3.LUT UR39, UR4, 0x10000, URZ, 0xfc, !UPT ;  /* 0x0001000004277892 */ /* 0x000fe2000f8efc3f */
[----:B------:R-:W-:Y:S01]  /*1cc0*/  IMAD.U32 R10, RZ, RZ, UR8 ;  /* 0x00000008ff0a7e24 */ /* 0x000fe2000f8e00ff */
[----:B------:R-:W-:Y:S01]  /*1cd0*/  UIADD3 UR4, UR38, 0x2, URZ ;  /* 0x0000000226047890 */ /* 0x000fe2000fffe03f */
[----:B------:R-:W5:Y:S01]  /*1ce0*/  LDC R96, c[0x0][0x2e0] ;  /* 0x0000b800ff607b82 */ /* 0x000f620000000800 */
[----:B------:R-:W-:Y:S01]  /*1cf0*/  UIMAD UR40, UR36, 0x900, UR39 ;  /* 0x00000900242878a4 */ /* 0x000fe2000f8e0227 */
[----:B------:R-:W-:Y:S01]  /*1d00*/  IMAD.MOV.U32 R5, RZ, RZ, -0x60 ;  /* 0xffffffa0ff057424 */ /* 0x000fe200078e00ff */
[----:B------:R-:W-:Y:S01]  /*1d10*/  UMOV UR7, 0x40000040 ;  /* 0x4000004000077882 */ /* 0x000fe20000000000 */
[----:B------:R-:W-:Y:S01]  /*1d20*/  UIADD3 UR12, UR38, 0x6, URZ ;  /* 0x00000006260c7890 */ /* 0x000fe2000fffe03f */
[----:B------:R-:W-:Y:S01]  /*1d30*/  VIADD R7, R200, UR42 ;  /* 0x0000002ac8077c36 */ /* 0x000fe20008000000 */
[----:B------:R-:W-:Y:S01]  /*1d40*/  UIADD3 UR6, UR40, 0x2, URZ ;  /* 0x0000000228067890 */ /* 0x000fe2000fffe03f */
[----:B------:R-:W-:Y:S01]  /*1d50*/  IMAD R4, R74, R5, 0x60 ;  /* 0x000000604a047424 */ /* 0x000fe200078e0205 */
[----:B------:R-:W-:Y:S01]  /*1d60*/  UMOV UR10, UR40 ;  /* 0x00000028000a7c82 */ /* 0x000fe20008000000 */
[----:B------:R-:W-:Y:S01]  /*1d70*/  UIADD3 UR14, UR40, 0x6, URZ ;  /* 0x00000006280e7890 */ /* 0x000fe2000fffe03f */
[----:B------:R-:W-:Y:S01]  /*1d80*/  HGMMA.64x96x16.F32.BF16 R24, gdesc[UR8], RZ, !UPT, gsb0 ;  /* 0x01600000081879f0 */ /* 0x000fe2000c0018ff */
[----:B------:R-:W-:Y:S01]  /*1d90*/  UIADD3 UR8, UR38, 0x4, URZ ;  /* 0x0000000426087890 */ /* 0x000fe2000fffe03f */
[----:B------:R-:W-:Y:S01]  /*1da0*/  IMAD R20, R16, -0x2, R4 ;  /* 0xfffffffe10147824 */ /* 0x000fe200078e0204 */
[----:B------:R-:W-:Y:S01]  /*1db0*/  UIADD3 UR10, UR40, 0x4, URZ ;  /* 0x00000004280a7890 */ /* 0x000fe2000fffe03f */
[----:B------:R-:W-:Y:S01]  /*1dc0*/  UMOV UR9, 0x40000040 ;  /* 0x4000004000097882 */ /* 0x000fe20000000000 */
[----:B------:R-:W-:Y:S01]  /*1dd0*/  UMOV UR11, 0x40000040 ;  /* 0x40000040000b7882 */ /* 0x000fe20000000000 */
[----:B------:R-:W-:Y:S01]  /*1de0*/  UMOV UR13, 0x40000040 ;  /* 0x40000040000d7882 */ /* 0x000fe20000000000 */
[----:B------:R-:W-:Y:S01]  /*1df0*/  UMOV UR15, 0x40000040 ;  /* 0x40000040000f7882 */ /* 0x000fe20000000000 */
[----:B------:R-:W-:Y:S01]  /*1e00*/  UIADD3 UR16, UR38, 0x400, URZ ;  /* 0x0000040026107890 */ /* 0x000fe2000fffe03f */
[----:B---3--:R-:W-:Y:S01]  /*1e10*/  LOP3.LUT P1, RZ, R2, 0x7f, RZ, 0xc0, !PT ;  /* 0x0000007f02ff7812 */ /* 0x008fe2000782c0ff */
[----:B------:R-:W-:Y:S01]  /*1e20*/  UIADD3 UR18, UR40, 0x300, URZ ;  /* 0x0000030028127890 */ /* 0x000fe2000fffe03f */
[----:B------:R-:W-:Y:S01]  /*1e30*/  UMOV UR17, 0x40000040 ;  /* 0x4000004000117882 */ /* 0x000fe20000000000 */
[----:B------:R-:W-:Y:S01]  /*1e40*/  UMOV UR19, 0x40000040 ;  /* 0x4000004000137882 */ /* 0x000fe20000000000 */
[----:B------:R-:W-:-:S02]  /*1e50*/  UIADD3 UR20, UR38, 0x402, URZ ;  /* 0x0000040226147890 */ /* 0x000fc4000fffe03f */
[----:B------:R-:W-:Y:S01]  /*1e60*/  UIADD3 UR22, UR40, 0x302, URZ ;  /* 0x0000030228167890 */ /* 0x000fe2000fffe03f */
[----:B------:R-:W-:Y:S01]  /*1e70*/  UMOV UR21, 0x40000040 ;  /* 0x4000004000157882 */ /* 0x000fe20000000000 */
[----:B------:R-:W-:Y:S01]  /*1e80*/  UMOV UR23, 0x40000040 ;  /* 0x4000004000177882 */ /* 0x000fe20000000000 */
[----:B------:R-:W-:Y:S02]  /*1e90*/  UIADD3 UR24, UR38, 0x404, URZ ;  /* 0x0000040426187890 */ /* 0x000fe4000fffe03f */
[----:B------:R-:W-:Y:S02]  /*1ea0*/  UIADD3 UR26, UR40, 0x304, URZ ;  /* 0x00000304281a7890 */ /* 0x000fe4000fffe03f */
[----:B-12---:R-:W-:Y:S01]  /*1eb0*/  @!P1 VIADD R0, R3, 0x30840 ;  /* 0x0003084003009836 */ /* 0x006fe20000000000 */
[----:B------:R-:W-:Y:S01]  /*1ec0*/  UMOV UR25, 0x40000040 ;  /* 0x4000004000197882 */ /* 0x000fe20000000000 */
[----:B------:R-:W-:Y:S01]  /*1ed0*/  UMOV UR27, 0x40000040 ;  /* 0x40000040001b7882 */ /* 0x000fe20000000000 */
[----:B------:R-:W-:Y:S01]  /*1ee0*/  UIADD3 UR28, UR38, 0x406, URZ ;  /* 0x00000406261c7890 */ /* 0x000fe2000fffe03f */
[----:B------:R-:W-:Y:S01]  /*1ef0*/  IMAD R3, R74, -0x60, R75 ;  /* 0xffffffa04a037824 */ /* 0x000fe200078e024b */
[----:B------:R-:W-:Y:S01]  /*1f00*/  UIADD3 UR30, UR40, 0x306, URZ ;  /* 0x00000306281e7890 */ /* 0x000fe2000fffe03f */
[----:B------:R-:W-:Y:S01]  /*1f10*/  @!P1 PRMT R0, RZ, 0x654, R0 ;  /* 0x00000654ff009816 */ /* 0x000fe20000000000 */
[----:B------:R-:W-:Y:S01]  /*1f20*/  UMOV UR29, 0x40000040 ;  /* 0x40000040001d7882 */ /* 0x000fe20000000000 */
[----:B------:R-:W-:Y:S01]  /*1f30*/  UMOV UR31, 0x40000040 ;  /* 0x40000040001f7882 */ /* 0x000fe20000000000 */
[----:B------:R-:W-:Y:S01]  /*1f40*/  UIADD3 UR32, UR38, 0x800, URZ ;  /* 0x0000080026207890 */ /* 0x000fe2000fffe03f */
[----:B----4-:R-:W-:Y:S01]  /*1f50*/  IADD3 R3, -R14, 0x61, R3 ;  /* 0x000000610e037810 */ /* 0x010fe20007ffe103 */
        /* <DEDUP_REMOVED lines=8> */
[----:B------:R-:W-:Y:S01]  /*1fe0*/  UIADD3 UR54, UR40, 0x604, URZ ;  /* 0x0000060428367890 */ /* 0x000fe2000fffe03f */
[----:B------:R-:W-:Y:S01]  /*1ff0*/  UMOV UR53, 0x40000040 ;  /* 0x4000004000357882 */ /* 0x000fe20000000000 */
[----:B------:R-:W-:Y:S01]  /*2000*/  UMOV UR55, 0x40000040 ;  /* 0x4000004000377882 */ /* 0x000fe20000000000 */
[----:B------:R-:W-:Y:S01]  /*2010*/  UIADD3 UR40, UR40, 0x606, URZ ;  /* 0x0000060628287890 */ /* 0x000fe2000fffe03f */
[----:B------:R-:W-:Y:S01]  /*2020*/  UMOV UR57, 0x40000040 ;  /* 0x4000004000397882 */ /* 0x000fe20000000000 */
[----:B------:R-:W-:Y:S01]  /*2030*/  UMOV UR59, 0x40000040 ;  /* 0x40000040003b7882 */ /* 0x000fe20000000000 */
[----:B------:R-:W-:-:S04]  /*2040*/  IMAD.U32 R9, RZ, RZ, UR57 ;  /* 0x00000039ff097e24 */ /* 0x000fc8000f8e00ff */
[----:B------:R-:W-:Y:S01]  /*2050*/  UMOV UR58, UR40 ;  /* 0x00000028003a7c82 */ /* 0x000fe20008000000 */
[----:B------:R-:W-:Y:S02]  /*2060*/  WARPGROUP.DEPBAR.LE gsb0, 0x0 ;  /* 0x00008000000079c5 */ /* 0x000fe40000010000 */
[----:B------:R-:W-:-:S06]  /*2070*/  WARPGROUP.ARRIVE ;  /* 0x00000000000079c5 */ /* 0x000fcc0000000000 */
[----:B------:R-:W-:Y:S01]  /*2080*/  HGMMA.64x96x16.F32.BF16 R24, gdesc[UR4], R24, gsb0 ;  /* 0x01600000041879f0 */ /* 0x000fe20008001818 */
[----:B------:R-:W-:-:S07]  /*2090*/  UIADD3 UR6, UR38, 0x806, URZ ;  /* 0x0000080626067890 */ /* 0x000fce000fffe03f */
[----:B------:R-:W-:Y:S01]  /*20a0*/  UMOV UR56, UR6 ;  /* 0x0000000600387c82 */ /* 0x000fe20008000000 */
[----:B------:R-:W-:Y:S01]  /*20b0*/  ULDC.64 UR6, c[0x0][0x9e0] ;  /* 0x0002780000067ab9 */ /* 0x000fe20000000a00 */
[----:B------:R-:W-:Y:S01]  /*20c0*/  IMAD.U32 R8, RZ, RZ, UR56 ;  /* 0x00000038ff087e24 */ /* 0x000fe2000f8e00ff */
[----:B------:R-:W-:Y:S01]  /*20d0*/  UISETP.GE.AND UP0, UPT, UR7, 0x1, UPT ;  /* 0x000000010700788c */ /* 0x000fe2000bf06270 */
[----:B------:R-:W-:Y:S02]  /*20e0*/  WARPGROUP.DEPBAR.LE gsb0, 0x0 ;  /* 0x00008000000079c5 */ /* 0x000fe40000010000 */
[----:B------:R-:W-:-:S06]  /*20f0*/  WARPGROUP.ARRIVE ;  /* 0x00000000000079c5 */ /* 0x000fcc0000000000 */
[----:B------:R-:W-:Y:S01]  /*2100*/  HGMMA.64x96x16.F32.BF16 R24, gdesc[UR8], R24, gsb0 ;  /* 0x01600000081879f0 */ /* 0x000fe20008001818 */
[----:B------:R-:W-:Y:S02]  /*2110*/  ULDC UR10, c[0x0][0x9dc] ;  /* 0x00027700000a7ab9 */ /* 0x000fe40000000800 */
[----:B------:R-:W-:Y:S01]  /*2120*/  ULOP3.LUT UR11, URZ, UR10, URZ, 0x33, !UPT ;  /* 0x0000000a3f0b7292 */ /* 0x000fe2000f8e333f */
[----:B------:R-:W-:Y:S02]  /*2130*/  WARPGROUP.DEPBAR.LE gsb0, 0x0 ;  /* 0x00008000000079c5 */ /* 0x000fe40000010000 */
[----:B------:R-:W-:-:S06]  /*2140*/  WARPGROUP.ARRIVE ;  /* 0x00000000000079c5 */ /* 0x000fcc0000000000 */
[----:B------:R-:W-:Y:S03]  /*2150*/  HGMMA.64x96x16.F32.BF16 R24, gdesc[UR12], R24, gsb0 ;  /* 0x016000000c1879f0 */ /* 0x000fe60008001818 */
        /* <DEDUP_REMOVED lines=25> */
[----:B------:R1:W-:Y:S01]  /*22f0*/  @!P1 SYNCS.ARRIVE.TRANS64.RED.A1T0 RZ, [R0+URZ], RZ ;  /* 0x000000ff00ff99a7 */ /* 0x0003e2000810043f */
[----:B------:R-:W-:Y:S01]  /*2300*/  PLOP3.LUT P1, PT, PT, PT, UP0, 0x40, 0x0 ;  /* 0x000000000000781c */ /* 0x000fe20003f2e808 */
[----:B-1----:R-:W-:Y:S02]  /*2310*/  IMAD R0, R16, -0x2, R3 ;  /* 0xfffffffe10007824 */ /* 0x002fe400078e0203 */
[----:B-----5:R-:W-:Y:S02]  /*2320*/  IMAD R3, R17, R96, R4 ;  /* 0x0000006011037224 */ /* 0x020fe400078e0204 */
[----:B------:R-:W-:-:S02]  /*2330*/  VIADD R12, R0, UR6 ;  /* 0x00000006000c7c36 */ /* 0x000fc40008000000 */
[----:B------:R-:W-:Y:S02]  /*2340*/  IMAD R5, R16, -0x2, R3 ;  /* 0xfffffffe10057824 */ /* 0x000fe400078e0203 */
[----:B------:R-:W-:-:S03]  /*2350*/  VIADD R15, R0, UR11 ;  /* 0x0000000b000f7c36 */ /* 0x000fc60008000000 */
[----:B------:R-:W-:Y:S01]  /*2360*/  VIADDMNMX R0, R7, R12, R5, PT ;  /* 0x0000000c07007246 */ /* 0x000fe20003800105 */
[----:B------:R-:W-:Y:S01]  /*2370*/  IMAD.IADD R2, R15, 0x1, R7 ;  /* 0x000000010f027824 */ /* 0x000fe200078e0207 */
[----:B------:R-:W-:Y:S06]  /*2380*/  @P1 BRA `(.L_x_879) ;  /* 0x0000000000581947 */ /* 0x000fec0003800000 */
[----:B------:R-:W-:Y:S01]  /*2390*/  IMAD R3, R17, R96, R7 ;  /* 0x0000006011037224 */ /* 0x000fe200078e0207 */
[----:B------:R-:W-:Y:S03]  /*23a0*/  BSSY B0, `(.L_x_880) ;  /* 0x0000011000007945 */ /* 0x000fe60003800000 */
[----:B------:R-:W-:-:S05]  /*23b0*/  IMAD.IADD R3, R3, 0x1, -R14 ;  /* 0x0000000103037824 */ /* 0x000fca00078e0a0e */
[----:B------:R-:W-:-:S13]  /*23c0*/  ISETP.GT.AND P1, PT, R3, -0x1, PT ;  /* 0xffffffff0300780c */ /* 0x000fda0003f24270 */
[----:B------:R-:W-:Y:S05]  /*23d0*/  @P1 BRA `(.L_x_881) ;  /* 0x0000000000201947 */ /* 0x000fea0003800000 */
[----:B------:R-:W-:Y:S01]  /*23e0*/  UISETP.NE.AND UP1, UPT, UR7, 0x1, UPT ;  /* 0x000000010700788c */ /* 0x000fe2000bf25270 */
[----:B------:R-:W-:-:S05]  /*23f0*/  LOP3.LUT R3, RZ, R3, RZ, 0x33, !PT ;  /* 0x00000003ff037212 */ /* 0x000fca00078e33ff */
[----:B------:R-:W-:-:S05]  /*2400*/  PLOP3.LUT P1, PT, PT, PT, UP1, 0x80, 0x0 ;  /* 0x000000000000781c */ /* 0x000fca0003f2f018 */
[----:B------:R-:W-:-:S08]  /*2410*/  @UP1 ULDC.64 UR14, c[0x0][0x9e8] ;  /* 0x00027a00000e1ab9 */ /* 0x000fd00000000a00 */
[----:B------:R-:W-:-:S05]  /*2420*/  @P1 IMAD.HI.U32 R6, R3, UR14, RZ ;  /* 0x0000000e03061c27 */ /* 0x000fca000f8e00ff */
[----:B------:R-:W-:-:S04]  /*2430*/  @P1 SHF.R.U32.HI R3, RZ, UR15, R6 ;  /* 0x0000000fff031c19 */ /* 0x000fc80008011606 */
[----:B------:R-:W-:Y:S01]  /*2440*/  LOP3.LUT R3, RZ, R3, RZ, 0x33, !PT ;  /* 0x00000003ff037212 */ /* 0x000fe200078e33ff */
[----:B------:R-:W-:Y:S06]  /*2450*/  BRA `(.L_x_882) ;  /* 0x0000000000147947 */ /* 0x000fec0003800000 */
.L_x_881:
[----:B------:R-:W-:-:S06]  /*2460*/  UISETP.NE.AND UP1, UPT, UR7, 0x1, UPT ;  /* 0x000000010700788c */ /* 0x000fcc000bf25270 */
[----:B------:R-:W-:-:S05]  /*2470*/  PLOP3.LUT P1, PT, PT, PT, UP1, 0x80, 0x0 ;  /* 0x000000000000781c */ /* 0x000fca0003f2f018 */
[----:B------:R-:W-:-:S08]  /*2480*/  @UP1 ULDC.64 UR14, c[0x0][0x9e8] ;  /* 0x00027a00000e1ab9 */ /* 0x000fd00000000a00 */
[----:B------:R-:W-:-:S05]  /*2490*/  @P1 IMAD.HI.U32 R6, R3, UR14, RZ ;  /* 0x0000000e03061c27 */ /* 0x000fca000f8e00ff */
[----:B------:R-:W-:-:S07]  /*24a0*/  @P1 SHF.R.U32.HI R3, RZ, UR15, R6 ;  /* 0x0000000fff031c19 */ /* 0x000fce0008011606 */
.L_x_882:
[----:B------:R-:W-:Y:S05]  /*24b0*/  BSYNC B0 ;  /* 0x0000000000007941 */ /* 0x000fea0003800000 */
.L_x_880:
[----:B------:R-:W-:-:S05]  /*24c0*/  IMAD R3, R3, UR7, R20 ;  /* 0x0000000703037c24 */ /* 0x000fca000f8e0214 */
[----:B------:R-:W-:Y:S02]  /*24d0*/  VIMNMX R2, R2, R3, !PT ;  /* 0x0000000302027248 */ /* 0x000fe40007fe0100 */
[----:B------:R-:W-:-:S07]  /*24e0*/  VIADDMNMX R0, R3, UR7, R0, PT ;  /* 0x0000000703007c46 */ /* 0x000fce000b800100 */
.L_x_879:
[C---:B------:R-:W-:Y:S01]  /*24f0*/  ISETP.GE.AND P1, PT, R4.reuse, 0x2, PT ;  /* 0x000000020400780c */ /* 0x040fe20003f26270 */
[----:B------:R-:W-:Y:S01]  /*2500*/  VIADD R6, R7, 0x8 ;  /* 0x0000000807067836 */ /* 0x000fe20000000000 */
[----:B------:R-:W-:Y:S02]  /*2510*/  ISETP.GE.AND P5, PT, R4, 0xa, PT ;  /* 0x0000000a0400780c */ /* 0x000fe40003fa6270 */
[----:B------:R-:W-:Y:S02]  /*2520*/  ISETP.GT.AND P3, PT, R2, 0x1, !P1 ;  /* 0x000000010200780c */ /* 0x000fe40004f64270 */
[----:B------:R-:W-:Y:S02]  /*2530*/  ISETP.GE.AND P2, PT, R4, 0x9, PT ;  /* 0x000000090400780c */ /* 0x000fe40003f46270 */
[----:B------:R-:W-:Y:S02]  /*2540*/  ISETP.LT.OR P3, PT, R0, 0x2, P3 ;  /* 0x000000020000780c */ /* 0x000fe40001f61670 */
[----:B------:R-:W-:-:S02]  /*2550*/  P2R R21, PR, RZ, 0x20 ;  /* 0x00000020ff157803 */ /* 0x000fc40000000000 */
[----:B------:R-:W-:Y:S02]  /*2560*/  FSEL R72, R25, -INF , !P3 ;  /* 0xff80000019487808 */ /* 0x000fe40005800000 */
[C---:B------:R-:W-:Y:S02]  /*2570*/  ISETP.GT.AND P3, PT, R2.reuse, 0x9, !P5 ;  /* 0x000000090200780c */ /* 0x040fe40006f64270 */
[----:B------:R-:W-:Y:S02]  /*2580*/  ISETP.GT.AND P4, PT, R2, 0x8, !P2 ;  /* 0x000000080200780c */ /* 0x000fe40005784270 */
[----:B------:R-:W-:Y:S02]  /*2590*/  ISETP.LT.OR P3, PT, R0, 0xa, P3 ;  /* 0x0000000a0000780c */ /* 0x000fe40001f61670 */
[----:B------:R-:W-:Y:S02]  /*25a0*/  ISETP.GE.AND P5, PT, R4, 0x11, PT ;  /* 0x000000110400780c */ /* 0x000fe40003fa6270 */
[----:B------:R-:W-:-:S02]  /*25b0*/  FSEL R78, R29, -INF , !P3 ;  /* 0xff8000001d4e7808 */ /* 0x000fc40005800000 */
[----:B------:R-:W-:Y:S02]  /*25c0*/  ISETP.LT.OR P4, PT, R0, 0x9, P4 ;  /* 0x000000090000780c */ /* 0x000fe40002781670 */
[----:B------:R-:W-:Y:S02]  /*25d0*/  ISETP.GT.AND P3, PT, R2, 0x10, !P5 ;  /* 0x000000100200780c */ /* 0x000fe40006f64270 */
[----:B------:R-:W-:Y:S02]  /*25e0*/  FSEL R76, R28, -INF , !P4 ;  /* 0xff8000001c4c7808 */ /* 0x000fe40006000000 */
[----:B------:R-:W-:Y:S02]  /*25f0*/  ISETP.LT.OR P3, PT, R0, 0x11, P3 ;  /* 0x000000110000780c */ /* 0x000fe40001f61670 */
[----:B------:R-:W-:Y:S02]  /*2600*/  ISETP.GE.AND P4, PT, R4, 0x12, PT ;  /* 0x000000120400780c */ /* 0x000fe40003f86270 */
[----:B------:R-:W-:-:S02]  /*2610*/  FSEL R32, R32, -INF , !P3 ;  /* 0xff80000020207808 */ /* 0x000fc40005800000 */
[----:B------:R-:W-:Y:S02]  /*2620*/  ISETP.GT.AND P3, PT, R2, 0x11, !P4 ;  /* 0x000000110200780c */ /* 0x000fe40006764270 */
[----:B------:R-:W-:Y:S02]  /*2630*/  P2R R29, PR, RZ, 0x10 ;  /* 0x00000010ff1d7803 */ /* 0x000fe40000000000 */
[----:B------:R-:W-:Y:S02]  /*2640*/  ISETP.LT.OR P3, PT, R0, 0x12, P3 ;  /* 0x000000120000780c */ /* 0x000fe40001f61670 */
[----:B------:R-:W-:Y:S02]  /*2650*/  ISETP.GE.AND P4, PT, R4, 0x19, PT ;  /* 0x000000190400780c */ /* 0x000fe40003f86270 */
[----:B------:R-:W-:Y:S02]  /*2660*/  FSEL R80, R33, -INF , !P3 ;  /* 0xff80000021507808 */ /* 0x000fe40005800000 */
[----:B------:R-:W-:-:S02]  /*2670*/  ISETP.GT.AND P3, PT, R2, 0x18, !P4 ;  /* 0x000000180200780c */ /* 0x000fc40006764270 */
[----:B------:R-:W-:Y:S02]  /*2680*/  P2R R33, PR, RZ, 0x10 ;  /* 0x00000010ff217803 */ /* 0x000fe40000000000 */
[----:B------:R-:W-:Y:S02]  /*2690*/  ISETP.LT.OR P3, PT, R0, 0x19, P3 ;  /* 0x000000190000780c */ /* 0x000fe40001f61670 */
[----:B------:R-:W-:Y:S02]  /*26a0*/  ISETP.GE.AND P4, PT, R4, 0x1a, PT ;  /* 0x0000001a0400780c */ /* 0x000fe40003f86270 */
[----:B------:R-:W-:Y:S02]  /*26b0*/  FSEL R36, R36, -INF , !P3 ;  /* 0xff80000024247808 */ /* 0x000fe40005800000 */
[----:B------:R-:W-:Y:S02]  /*26c0*/  ISETP.GT.AND P3, PT, R2, 0x19, !P4 ;  /* 0x000000190200780c */ /* 0x000fe40006764270 */
[----:B------:R-:W-:-:S02]  /*26d0*/  P2R R73, PR, RZ, 0x10 ;  /* 0x00000010ff497803 */ /* 0x000fc40000000000 */
[----:B------:R-:W-:Y:S02]  /*26e0*/  ISETP.LT.OR P3, PT, R0, 0x1a, P3 ;  /* 0x0000001a0000780c */ /* 0x000fe40001f61670 */
[----:B------:R-:W-:Y:S02]  /*26f0*/  ISETP.GE.AND P4, PT, R4, 0x21, PT ;  /* 0x000000210400780c */ /* 0x000fe40003f86270 */
[----:B------:R-:W-:Y:S02]  /*2700*/  FSEL R82, R37, -INF , !P3 ;  /* 0xff80000025527808 */ /* 0x000fe40005800000 */
[----:B------:R-:W-:Y:S02]  /*2710*/  ISETP.GT.AND P3, PT, R2, 0x20, !P4 ;  /* 0x000000200200780c */ /* 0x000fe40006764270 */
[----:B------:R-:W-:Y:S02]  /*2720*/  P2R R37, PR, RZ, 0x10 ;  /* 0x00000010ff257803 */ /* 0x000fe40000000000 */
[----:B------:R-:W-:-:S02]  /*2730*/  ISETP.LT.OR P3, PT, R0, 0x21, P3 ;  /* 0x000000210000780c */ /* 0x000fc40001f61670 */
[----:B------:R-:W-:Y:S02]  /*2740*/  ISETP.GE.AND P4, PT, R4, 0x22, PT ;  /* 0x000000220400780c */ /* 0x000fe40003f86270 */
[----:B------:R-:W-:Y:S02]  /*2750*/  FSEL R40, R40, -INF , !P3 ;  /* 0xff80000028287808 */ /* 0x000fe40005800000 */
[----:B------:R-:W-:Y:S02]  /*2760*/  ISETP.GT.AND P3, PT, R2, 0x21, !P4 ;  /* 0x000000210200780c */ /* 0x000fe40006764270 */
[----:B------:R-:W-:Y:S02]  /*2770*/  P2R R77, PR, RZ, 0x10 ;  /* 0x00000010ff4d7803 */ /* 0x000fe40000000000 */
[----:B------:R-:W-:Y:S02]  /*2780*/  ISETP.LT.OR P3, PT, R0, 0x22, P3 ;  /* 0x000000220000780c */ /* 0x000fe40001f61670 */
[----:B------:R-:W-:-:S02]  /*2790*/  ISETP.GE.AND P4, PT, R4, 0x29, PT ;  /* 0x000000290400780c */ /* 0x000fc40003f86270 */
[----:B------:R-:W-:Y:S02]  /*27a0*/  FSEL R84, R41, -INF , !P3 ;  /* 0xff80000029547808 */ /* 0x000fe40005800000 */
[----:B------:R-:W-:Y:S02]  /*27b0*/  ISETP.GT.AND P3, PT, R2, 0x28, !P4 ;  /* 0x000000280200780c */ /* 0x000fe40006764270 */
[----:B------:R-:W-:Y:S02]  /*27c0*/  P2R R41, PR, RZ, 0x10 ;  /* 0x00000010ff297803 */ /* 0x000fe40000000000 */
        /* <DEDUP_REMOVED lines=51> */
[----:B------:R-:W-:Y:S02]  /*2b00*/  P2R R25, PR, RZ, 0x20 ;  /* 0x00000020ff197803 */ /* 0x000fe40000000000 */
[----:B------:R-:W-:Y:S02]  /*2b10*/  FSEL R64, R64, -INF , !P3 ;  /* 0xff80000040407808 */ /* 0x000fe40005800000 */
[C---:B------:R-:W-:Y:S02]  /*2b20*/  ISETP.GE.AND P3, PT, R4.reuse, 0x52, PT ;  /* 0x000000520400780c */ /* 0x040fe40003f66270 */
[----:B------:R-:W-:Y:S02]  /*2b30*/  ISETP.GE.AND P6, PT, R4, 0x1, PT ;  /* 0x000000010400780c */ /* 0x000fe40003fc6270 */
[----:B------:R-:W-:-:S04]  /*2b40*/  ISETP.GT.AND P4, PT, R2, 0x51, !P3 ;  /* 0x000000510200780c */ /* 0x000fc80005f84270 */
[----:B------:R-:W-:-:S04]  /*2b50*/  ISETP.LT.OR P4, PT, R0, 0x52, P4 ;  /* 0x000000520000780c */ /* 0x000fc80002781670 */
[----:B------:R-:W-:Y:S02]  /*2b60*/  FSEL R65, R65, -INF , !P4 ;  /* 0xff80000041417808 */ /* 0x000fe40006000000 */
[----:B------:R-:W-:-:S04]  /*2b70*/  ISETP.GE.AND P4, PT, R4, 0x59, PT ;  /* 0x000000590400780c */ /* 0x000fc80003f86270 */
[----:B------:R-:W-:-:S04]  /*2b80*/  ISETP.GT.AND P5, PT, R2, 0x58, !P4 ;  /* 0x000000580200780c */ /* 0x000fc800067a4270 */
[----:B------:R-:W-:-:S04]  /*2b90*/  ISETP.LT.OR P5, PT, R0, 0x59, P5 ;  /* 0x000000590000780c */ /* 0x000fc80002fa1670 */
[----:B------:R-:W-:Y:S02]  /*2ba0*/  FSEL R13, R68, -INF , !P5 ;  /* 0xff800000440d7808 */ /* 0x000fe40006800000 */
[----:B------:R-:W-:-:S04]  /*2bb0*/  ISETP.GT.AND P5, PT, R2, RZ, !P6 ;  /* 0x000000ff0200720c */ /* 0x000fc800077a4270 */
[----:B------:R-:W-:-:S04]  /*2bc0*/  ISETP.LT.OR P5, PT, R0, 0x1, P5 ;  /* 0x000000010000780c */ /* 0x000fc80002fa1670 */
[----:B------:R-:W-:Y:S02]  /*2bd0*/  FSEL R28, R24, -INF , !P5 ;  /* 0xff800000181c7808 */ /* 0x000fe40006800000 */
[----:B------:R-:W-:Y:S01]  /*2be0*/  ISETP.GE.AND P5, PT, R4, 0x5a, PT ;  /* 0x0000005a0400780c */ /* 0x000fe20003fa6270 */
[----:B------:R-:W-:-:S03]  /*2bf0*/  IMAD.IADD R4, R15, 0x1, R6 ;  /* 0x000000010f047824 */ /* 0x000fc600078e0206 */
[----:B------:R-:W-:Y:S02]  /*2c00*/  P2R R68, PR, RZ, 0x20 ;  /* 0x00000020ff447803 */ /* 0x000fe40000000000 */
[----:B------:R-:W-:Y:S02]  /*2c10*/  ISETP.GT.AND P5, PT, R2, 0x59, !P5 ;  /* 0x000000590200780c */ /* 0x000fe40006fa4270 */
[----:B------:R-:W-:Y:S02]  /*2c20*/  VIADDMNMX R2, R6, R12, R5, PT ;  /* 0x0000000c06027246 */ /* 0x000fe40003800105 */
[----:B------:R-:W-:-:S04]  /*2c30*/  ISETP.LT.OR P5, PT, R0, 0x5a, P5 ;  /* 0x0000005a0000780c */ /* 0x000fc80002fa1670 */
[----:B------:R-:W-:Y:S02]  /*2c40*/  FSEL R69, R69, -INF , !P5 ;  /* 0xff80000045457808 */ /* 0x000fe40006800000 */
[----:B------:R-:W-:-:S13]  /*2c50*/  PLOP3.LUT P5, PT, PT, PT, UP0, 0x40, 0x0 ;  /* 0x000000000000781c */ /* 0x000fda0003fae808 */
[----:B------:R-:W-:Y:S05]  /*2c60*/  @P5 BRA `(.L_x_883) ;  /* 0x0000000000605947 */ /* 0x000fea0003800000 */
        /* <DEDUP_REMOVED lines=9> */
[----:B------:R-:W-:Y:S01]  /*2d00*/  @P5 IMAD.HI.U32 R0, R3, UR14, RZ ;  /* 0x0000000e03005c27 */ /* 0x000fe2000f8e00ff */
[----:B------:R-:W-:-:S13]  /*2d10*/  PLOP3.LUT P5, PT, PT, PT, UP1, 0x80, 0x0 ;  /* 0x000000000000781c */ /* 0x000fda0003faf018 */
[----:B------:R-:W-:-:S04]  /*2d20*/  @P5 SHF.R.U32.HI R3, RZ, UR15, R0 ;  /* 0x0000000fff035c19 */ /* 0x000fc80008011600 */
[----:B------:R-:W-:Y:S01]  /*2d30*/  LOP3.LUT R3, RZ, R3, RZ, 0x33, !PT ;  /* 0x00000003ff037212 */ /* 0x000fe200078e33ff */
[----:B------:R-:W-:Y:S06]  /*2d40*/  BRA `(.L_x_886) ;  /* 0x0000000000187947 */ /* 0x000fec0003800000 */
.L_x_885:
[----:B------:R-:W-:-:S06]  /*2d50*/  UISETP.NE.AND UP1, UPT, UR7, 0x1, UPT ;  /* 0x000000010700788c */ /* 0x000fcc000bf25270 */
[----:B------:R-:W-:-:S05]  /*2d60*/  PLOP3.LUT P5, PT, PT, PT, UP1, 0x80, 0x0 ;  /* 0x000000000000781c */ /* 0x000fca0003faf018 */
[----:B------:R-:W-:-:S08]  /*2d70*/  @UP1 ULDC.64 UR14, c[0x0][0x9e8] ;  /* 0x00027a00000e1ab9 */ /* 0x000fd00000000a00 */
[----:B------:R-:W-:Y:S01]  /*2d80*/  @P5 IMAD.HI.U32 R0, R3, UR14, RZ ;  /* 0x0000000e03005c27 */ /* 0x000fe2000f8e00ff */
[----:B------:R-:W-:-:S13]  /*2d90*/  PLOP3.LUT P5, PT, PT, PT, UP1, 0x80, 0x0 ;  /* 0x000000000000781c */ /* 0x000fda0003faf018 */
[----:B------:R-:W-:-:S07]  /*2da0*/  @P5 SHF.R.U32.HI R3, RZ, UR15, R0 ;  /* 0x0000000fff035c19 */ /* 0x000fce0008011600 */
.L_x_886:
[----:B------:R-:W-:Y:S05]  /*2db0*/  BSYNC B0 ;  /* 0x0000000000007941 */ /* 0x000fea0003800000 */
.L_x_884:
[----:B------:R-:W-:-:S05]  /*2dc0*/  IMAD R3, R3, UR7, R20 ;  /* 0x0000000703037c24 */ /* 0x000fca000f8e0214 */
[----:B------:R-:W-:Y:S02]  /*2dd0*/  VIMNMX R4, R4, R3, !PT ;  /* 0x0000000304047248 */ /* 0x000fe40007fe0100 */
[----:B------:R-:W-:-:S07]  /*2de0*/  VIADDMNMX R2, R3, UR7, R2, PT ;  /* 0x0000000703027c46 */ /* 0x000fce000b800102 */
.L_x_883:
[C---:B------:R-:W-:Y:S01]  /*2df0*/  ISETP.GT.AND P1, PT, R4.reuse, 0x1, !P1 ;  /* 0x000000010400780c */ /* 0x040fe20004f24270 */
[----:B------:R-:W-:Y:S01]  /*2e00*/  ULDC UR11, c[0x0][0x988] ;  /* 0x00026200000b7ab9 */ /* 0x000fe20000000800 */
[----:B------:R-:W-:Y:S01]  /*2e10*/  ISETP.GT.AND P2, PT, R4, 0x8, !P2 ;  /* 0x000000080400780c */ /* 0x000fe20005744270 */
[----:B------:R-:W-:Y:S01]  /*2e20*/  IMAD.IADD R14, R75, 0x1, -R14 ;  /* 0x000000014b0e7824 */ /* 0x000fe200078e0a0e */
[----:B------:R-:W-:Y:S02]  /*2e30*/  ISETP.LT.OR P1, PT, R2, 0x2, P1 ;  /* 0x000000020200780c */ /* 0x000fe40000f21670 */
[----:B------:R-:W-:Y:S02]  /*2e40*/  FMNMX.FTZ R0, R28, R72, !PT ;  /* 0x000000481c007209 */ /* 0x000fe40007810000 */
[----:B------:R-:W-:Y:S02]  /*2e50*/  FSEL R27, R27, -INF , !P1 ;  /* 0xff8000001b1b7808 */ /* 0x000fe40004800000 */
[----:B------:R-:W-:-:S02]  /*2e60*/  ISETP.NE.AND P1, PT, R21, RZ, PT ;  /* 0x000000ff1500720c */ /* 0x000fc40003f25270 */
[----:B------:R-:W-:Y:S02]  /*2e70*/  ISETP.LT.OR P2, PT, R2, 0x9, P2 ;  /* 0x000000090200780c */ /* 0x000fe40001741670 */
[----:B------:R-:W-:Y:S02]  /*2e80*/  ISETP.GT.AND P1, PT, R4, 0x9, !P1 ;  /* 0x000000090400780c */ /* 0x000fe40004f24270 */
[----:B------:R-:W-:Y:S02]  /*2e90*/  FMNMX.FTZ R0, R76, R0, !PT ;  /* 0x000000004c007209 */ /* 0x000fe40007810000 */
[----:B------:R-:W-:Y:S02]  /*2ea0*/  ISETP.LT.OR P1, PT, R2, 0xa, P1 ;  /* 0x0000000a0200780c */ /* 0x000fe40000f21670 */
[----:B------:R-:W-:Y:S02]  /*2eb0*/  FSEL R21, R30, -INF , !P2 ;  /* 0xff8000001e157808 */ /* 0x000fe40005000000 */
[----:B------:R-:W-:-:S02]  /*2ec0*/  FSEL R31, R31, -INF , !P1 ;  /* 0xff8000001f1f7808 */ /* 0x000fc40004800000 */
[----:B------:R-:W-:Y:S02]  /*2ed0*/  ISETP.NE.AND P1, PT, R25, RZ, PT ;  /* 0x000000ff1900720c */ /* 0x000fe40003f25270 */
[----:B------:R-:W-:Y:S02]  /*2ee0*/  ISETP.NE.AND P2, PT, R29, RZ, PT ;  /* 0x000000ff1d00720c */ /* 0x000fe40003f45270 */
[----:B------:R-:W-:Y:S02]  /*2ef0*/  ISETP.GT.AND P1, PT, R4, 0x10, !P1 ;  /* 0x000000100400780c */ /* 0x000fe40004f24270 */
[----:B------:R-:W-:Y:S02]  /*2f00*/  FMNMX.FTZ R0, R78, R0, !PT ;  /* 0x000000004e007209 */ /* 0x000fe40007810000 */
[----:B------:R-:W-:Y:S02]  /*2f10*/  ISETP.LT.OR P1, PT, R2, 0x11, P1 ;  /* 0x000000110200780c */ /* 0x000fe40000f21670 */
[----:B------:R-:W-:-:S02]  /*2f20*/  FMNMX.FTZ R0, R32, R0, !PT ;  /* 0x0000000020007209 */ /* 0x000fc40007810000 */
[----:B------:R-:W-:Y:S02]  /*2f30*/  FSEL R25, R34, -INF , !P1 ;  /* 0xff80000022197808 */ /* 0x000fe40004800000 */
[----:B------:R-:W-:Y:S02]  /*2f40*/  ISETP.GT.AND P1, PT, R4, 0x11, !P2 ;  /* 0x000000110400780c */ /* 0x000fe40005724270 */
[----:B------:R-:W-:Y:S02]  /*2f50*/  ISETP.NE.AND P5, PT, R33, RZ, PT ;  /* 0x000000ff2100720c */ /* 0x000fe40003fa5270 */
[----:B------:R-:W-:Y:S02]  /*2f60*/  ISETP.LT.OR P1, PT, R2, 0x12, P1 ;  /* 0x000000120200780c */ /* 0x000fe40000f21670 */
[----:B------:R-:W-:Y:S02]  /*2f70*/  FMNMX.FTZ R0, R80, R0, !PT ;  /* 0x0000000050007209 */ /* 0x000fe40007810000 */
[----:B------:R-:W-:-:S02]  /*2f80*/  FSEL R35, R35, -INF , !P1 ;  /* 0xff80000023237808 */ /* 0x000fc40004800000 */
[----:B------:R-:W-:Y:S02]  /*2f90*/  ISETP.GT.AND P1, PT, R4, 0x18, !P5 ;  /* 0x000000180400780c */ /* 0x000fe40006f24270 */
[----:B------:R-:W-:Y:S02]  /*2fa0*/  FMNMX.FTZ R0, R36, R0, !PT ;  /* 0x0000000024007209 */ /* 0x000fe40007810000 */
[----:B------:R-:W-:Y:S02]  /*2fb0*/  ISETP.LT.OR P1, PT, R2, 0x19, P1 ;  /* 0x000000190200780c */ /* 0x000fe40000f21670 */
[----:B------:R-:W-:Y:S02]  /*2fc0*/  FMNMX.FTZ R0, R82, R0, !PT ;  /* 0x0000000052007209 */ /* 0x000fe40007810000 */
[----:B------:R-:W-:Y:S02]  /*2fd0*/  FSEL R29, R38, -INF , !P1 ;  /* 0xff800000261d7808 */ /* 0x000fe40004800000 */
[----:B------:R-:W-:-:S02]  /*2fe0*/  FMNMX.FTZ R0, R40, R0, !PT ;  /* 0x0000000028007209 */ /* 0x000fc40007810000 */
[----:B------:R-:W-:Y:S02]  /*2ff0*/  ISETP.NE.AND P1, PT, R73, RZ, PT ;  /* 0x000000ff4900720c */ /* 0x000fe40003f25270 */
[----:B------:R-:W-:Y:S02]  /*3000*/  FMNMX.FTZ R0, R84, R0, !PT ;  /* 0x0000000054007209 */ /* 0x000fe40007810000 */
[----:B------:R-:W-:Y:S02]  /*3010*/  ISETP.GT.AND P1, PT, R4, 0x19, !P1 ;  /* 0x000000190400780c */ /* 0x000fe40004f24270 */
[----:B------:R-:W-:Y:S02]  /*3020*/  FMNMX.FTZ R0, R44, R0, !PT ;  /* 0x000000002c007209 */ /* 0x000fe40007810000 */
[----:B------:R-:W-:Y:S02]  /*3030*/  ISETP.LT.OR P1, PT, R2, 0x1a, P1 ;  /* 0x0000001a0200780c */ /* 0x000fe40000f21670 */
[----:B------:R-:W-:-:S02]  /*3040*/  FMNMX.FTZ R0, R86, R0, !PT ;  /* 0x0000000056007209 */ /* 0x000fc40007810000 */
[----:B------:R-:W-:Y:S02]  /*3050*/  FSEL R39, R39, -INF , !P1 ;  /* 0xff80000027277808 */ /* 0x000fe40004800000 */
[----:B------:R-:W-:Y:S02]  /*3060*/  ISETP.NE.AND P1, PT, R37, RZ, PT ;  /* 0x000000ff2500720c */ /* 0x000fe40003f25270 */
[----:B------:R-:W-:Y:S02]  /*3070*/  FMNMX.FTZ R0, R48, R0, !PT ;  /* 0x0000000030007209 */ /* 0x000fe40007810000 */
[----:B------:R-:W-:Y:S02]  /*3080*/  ISETP.GT.AND P1, PT, R4, 0x20, !P1 ;  /* 0x000000200400780c */ /* 0x000fe40004f24270 */
[----:B------:R-:W-:Y:S02]  /*3090*/  FMNMX.FTZ R0, R88, R0, !PT ;  /* 0x0000000058007209 */ /* 0x000fe40007810000 */
[----:B------:R-:W-:-:S02]  /*30a0*/  ISETP.LT.OR P1, PT, R2, 0x21, P1 ;  /* 0x000000210200780c */ /* 0x000fc40000f21670 */
[----:B------:R-:W-:Y:S02]  /*30b0*/  FMNMX.FTZ R0, R52, R0, !PT ;  /* 0x0000000034007209 */ /* 0x000fe40007810000 */
[----:B------:R-:W-:Y:S02]  /*30c0*/  FSEL R33, R42, -INF , !P1 ;  /* 0xff8000002a217808 */ /* 0x000fe40004800000 */
[----:B------:R-:W-:Y:S02]  /*30d0*/  ISETP.NE.AND P1, PT, R77, RZ, PT ;  /* 0x000000ff4d00720c */ /* 0x000fe40003f25270 */
[----:B------:R-:W-:Y:S02]  /*30e0*/  FMNMX.FTZ R0, R90, R0, !PT ;  /* 0x000000005a007209 */ /* 0x000fe40007810000 */
[----:B------:R-:W-:Y:S02]  /*30f0*/  ISETP.GT.AND P1, PT, R4, 0x21, !P1 ;  /* 0x000000210400780c */ /* 0x000fe40004f24270 */
[----:B------:R-:W-:-:S02]  /*3100*/  FMNMX.FTZ R0, R56, R0, !PT ;  /* 0x0000000038007209 */ /* 0x000fc40007810000 */
[----:B------:R-:W-:Y:S02]  /*3110*/  ISETP.LT.OR P1, PT, R2, 0x22, P1 ;  /* 0x000000220200780c */ /* 0x000fe40000f21670 */
[----:B------:R-:W-:Y:S02]  /*3120*/  FMNMX.FTZ R0, R92, R0, !PT ;  /* 0x000000005c007209 */ /* 0x000fe40007810000 */
[----:B------:R-:W-:Y:S02]  /*3130*/  FSEL R43, R43, -INF , !P1 ;  /* 0xff8000002b2b7808 */ /* 0x000fe40004800000 */
[----:B------:R-:W-:Y:S02]  /*3140*/  ISETP.NE.AND P1, PT, R41, RZ, PT ;  /* 0x000000ff2900720c */ /* 0x000fe40003f25270 */
[----:B------:R-:W-:Y:S02]  /*3150*/  FMNMX.FTZ R0, R60, R0, !PT ;  /* 0x000000003c007209 */ /* 0x000fe40007810000 */
[----:B------:R-:W-:-:S02]  /*3160*/  ISETP.GT.AND P1, PT, R4, 0x28, !P1 ;  /* 0x000000280400780c */ /* 0x000fc40004f24270 */
[----:B------:R-:W-:Y:S02]  /*3170*/  FMNMX.FTZ R0, R94, R0, !PT ;  /* 0x000000005e007209 */ /* 0x000fe40007810000 */
[----:B------:R-:W-:Y:S02]  /*3180*/  ISETP.LT.OR P1, PT, R2, 0x29, P1 ;  /* 0x000000290200780c */ /* 0x000fe40000f21670 */
[----:B------:R-:W-:Y:S02]  /*3190*/  FMNMX.FTZ R0, R64, R0, !PT ;  /* 0x0000000040007209 */ /* 0x000fe40007810000 */
[----:B------:R-:W-:Y:S02]  /*31a0*/  FSEL R37, R46, -INF , !P1 ;  /* 0xff8000002e257808 */ /* 0x000fe40004800000 */
[----:B------:R-:W-:Y:S02]  /*31b0*/  FMNMX.FTZ R0, R65, R0, !PT ;  /* 0x0000000041007209 */ /* 0x000fe40007810000 */
[----:B------:R-:W-:-:S02]  /*31c0*/  ISETP.NE.AND P1, PT, R79, RZ, PT ;  /* 0x000000ff4f00720c */ /* 0x000fc40003f25270 */
[----:B------:R-:W-:Y:S02]  /*31d0*/  FMNMX.FTZ R0, R13, R0, !PT ;  /* 0x000000000d007209 */ /* 0x000fe40007810000 */
[----:B------:R-:W-:Y:S02]  /*31e0*/  ISETP.GT.AND P1, PT, R4, 0x29, !P1 ;  /* 0x000000290400780c */ /* 0x000fe40004f24270 */
[----:B------:R-:W-:Y:S01]  /*31f0*/  FMNMX.FTZ R12, R69, R0, !PT ;  /* 0x00000000450c7209 */ /* 0x000fe20007810000 */
[----:B------:R-:W-:Y:S01]  /*3200*/  IMAD.U32 R0, RZ, RZ, UR11 ;  /* 0x0000000bff007e24 */ /* 0x000fe2000f8e00ff */
[----:B------:R-:W-:Y:S02]  /*3210*/  ISETP.LT.OR P1, PT, R2, 0x2a, P1 ;  /* 0x0000002a0200780c */ /* 0x000fe40000f21670 */
[----:B------:R-:W-:Y:S01]  /*3220*/  ISETP.GT.AND P6, PT, R4, RZ, !P6 ;  /* 0x000000ff0400720c */ /* 0x000fe200077c4270 */
[----:B------:R-:W1:Y:S01]  /*3230*/  SHFL.BFLY PT, R5, R12, 0x2, 0x1f ;  /* 0x0c401f000c057f89 */ /* 0x000e6200000e0000 */
[----:B------:R-:W-:-:S02]  /*3240*/  FSEL R47, R47, -INF , !P1 ;  /* 0xff8000002f2f7808 */ /* 0x000fc40004800000 */
[----:B------:R-:W-:Y:S02]  /*3250*/  ISETP.NE.AND P1, PT, R45, RZ, PT ;  /* 0x000000ff2d00720c */ /* 0x000fe40003f25270 */
[----:B------:R-:W-:Y:S02]  /*3260*/  ISETP.LT.OR P6, PT, R2, 0x1, P6 ;  /* 0x000000010200780c */ /* 0x000fe400037c1670 */
[----:B------:R-:W-:Y:S02]  /*3270*/  ISETP.GT.AND P1, PT, R4, 0x30, !P1 ;  /* 0x000000300400780c */ /* 0x000fe40004f24270 */
[----:B------:R-:W-:Y:S02]  /*3280*/  FSEL R15, R26, -INF , !P6 ;  /* 0xff8000001a0f7808 */ /* 0x000fe40007000000 */
[----:B------:R-:W-:Y:S02]  /*3290*/  ISETP.LT.OR P1, PT, R2, 0x31, P1 ;  /* 0x000000310200780c */ /* 0x000fe40000f21670 */
[----:B------:R-:W-:-:S02]  /*32a0*/  ISETP.NE.AND P2, PT, R53, RZ, PT ;  /* 0x000000ff3500720c */ /* 0x000fc40003f45270 */
[----:B------:R-:W-:Y:S02]  /*32b0*/  FSEL R41, R50, -INF , !P1 ;  /* 0xff80000032297808 */ /* 0x000fe40004800000 */
[----:B------:R-:W-:Y:S02]  /*32c0*/  ISETP.NE.AND P1, PT, R81, RZ, PT ;  /* 0x000000ff5100720c */ /* 0x000fe40003f25270 */
[----:B------:R-:W-:Y:S02]  /*32d0*/  ISETP.NE.AND P5, PT, R85, RZ, PT ;  /* 0x000000ff5500720c */ /* 0x000fe40003fa5270 */
[----:B------:R-:W-:Y:S02]  /*32e0*/  ISETP.GT.AND P1, PT, R4, 0x31, !P1 ;  /* 0x000000310400780c */ /* 0x000fe40004f24270 */
[----:B------:R-:W-:Y:S02]  /*32f0*/  ISETP.NE.AND P6, PT, R87, RZ, PT ;  /* 0x000000ff5700720c */ /* 0x000fe40003fc5270 */
[----:B------:R-:W-:-:S02]  /*3300*/  ISETP.LT.OR P1, PT, R2, 0x32, P1 ;  /* 0x000000320200780c */ /* 0x000fc40000f21670 */
[----:B-1----:R-:W-:Y:S02]  /*3310*/  FMNMX.FTZ R20, R12, R5, !PT ;  /* 0x000000050c147209 */ /* 0x002fe40007810000 */
[----:B------:R-:W-:Y:S02]  /*3320*/  FMNMX.FTZ R12, R15, R27, !PT ;  /* 0x0000001b0f0c7209 */ /* 0x000fe40007810000 */
[----:B------:R-:W-:Y:S01]  /*3330*/  FSEL R51, R51, -INF , !P1 ;  /* 0xff80000033337808 */ /* 0x000fe20004800000 */
[----:B------:R-:W1:Y:S01]  /*3340*/  SHFL.BFLY PT, R5, R20, 0x1, 0x1f ;  /* 0x0c201f0014057f89 */ /* 0x000e6200000e0000 */
[----:B------:R-:W-:Y:S02]  /*3350*/  ISETP.NE.AND P1, PT, R49, RZ, PT ;  /* 0x000000ff3100720c */ /* 0x000fe40003f25270 */
[----:B------:R-:W-:Y:S02]  /*3360*/  FMNMX.FTZ R12, R21, R12, !PT ;  /* 0x0000000c150c7209 */ /* 0x000fe40007810000 */
[----:B------:R-:W-:-:S02]  /*3370*/  ISETP.GT.AND P1, PT, R4, 0x38, !P1 ;  /* 0x000000380400780c */ /* 0x000fc40004f24270 */
[----:B------:R-:W-:Y:S02]  /*3380*/  FMNMX.FTZ R12, R31, R12, !PT ;  /* 0x0000000c1f0c7209 */ /* 0x000fe40007810000 */
[----:B------:R-:W-:Y:S02]  /*3390*/  ISETP.LT.OR P1, PT, R2, 0x39, P1 ;  /* 0x000000390200780c */ /* 0x000fe40000f21670 */
[----:B------:R-:W-:Y:S02]  /*33a0*/  FMNMX.FTZ R12, R25, R12, !PT ;  /* 0x0000000c190c7209 */ /* 0x000fe40007810000 */
[----:B------:R-:W-:Y:S02]  /*33b0*/  FSEL R45, R54, -INF , !P1 ;  /* 0xff800000362d7808 */ /* 0x000fe40004800000 */
[----:B------:R-:W-:Y:S02]  /*33c0*/  ISETP.NE.AND P1, PT, R83, RZ, PT ;  /* 0x000000ff5300720c */ /* 0x000fe40003f25270 */
[----:B------:R-:W-:-:S02]  /*33d0*/  FMNMX.FTZ R12, R35, R12, !PT ;  /* 0x0000000c230c7209 */ /* 0x000fc40007810000 */
[----:B------:R-:W-:Y:S02]  /*33e0*/  ISETP.GT.AND P1, PT, R4, 0x39, !P1 ;  /* 0x000000390400780c */ /* 0x000fe40004f24270 */
[----:B------:R-:W-:Y:S02]  /*33f0*/  FMNMX.FTZ R12, R29, R12, !PT ;  /* 0x0000000c1d0c7209 */ /* 0x000fe40007810000 */
[----:B------:R-:W-:Y:S02]  /*3400*/  ISETP.LT.OR P1, PT, R2, 0x3a, P1 ;  /* 0x0000003a0200780c */ /* 0x000fe40000f21670 */
[----:B------:R-:W-:Y:S02]  /*3410*/  FMNMX.FTZ R12, R39, R12, !PT ;  /* 0x0000000c270c7209 */ /* 0x000fe40007810000 */
[----:B------:R-:W-:Y:S02]  /*3420*/  FSEL R55, R55, -INF , !P1 ;  /* 0xff80000037377808 */ /* 0x000fe40004800000 */
[----:B------:R-:W-:-:S02]  /*3430*/  ISETP.GT.AND P1, PT, R4, 0x40, !P2 ;  /* 0x000000400400780c */ /* 0x000fc40005724270 */
[----:B------:R-:W-:Y:S02]  /*3440*/  FMNMX.FTZ R12, R33, R12, !PT ;  /* 0x0000000c210c7209 */ /* 0x000fe40007810000 */
[----:B------:R-:W-:Y:S02]  /*3450*/  ISETP.LT.OR P1, PT, R2, 0x41, P1 ;  /* 0x000000410200780c */ /* 0x000fe40000f21670 */
[----:B------:R-:W-:Y:S02]  /*3460*/  FMNMX.FTZ R12, R43, R12, !PT ;  /* 0x0000000c2b0c7209 */ /* 0x000fe40007810000 */
[----:B------:R-:W-:Y:S02]  /*3470*/  FSEL R3, R58, -INF , !P1 ;  /* 0xff8000003a037808 */ /* 0x000fe40004800000 */
[----:B------:R-:W-:Y:S02]  /*3480*/  FMNMX.FTZ R12, R37, R12, !PT ;  /* 0x0000000c250c7209 */ /* 0x000fe40007810000 */
[----:B------:R-:W-:-:S02]  /*3490*/  ISETP.GT.AND P1, PT, R4, 0x41, !P5 ;  /* 0x000000410400780c */ /* 0x000fc40006f24270 */
[----:B-1----:R-:W-:Y:S02]  /*34a0*/  FMNMX.FTZ R5, R20, R5, !PT ;  /* 0x0000000514057209 */ /* 0x002fe40007810000 */
[----:B------:R-:W-:Y:S02]  /*34b0*/  FMNMX.FTZ R12, R47, R12, !PT ;  /* 0x0000000c2f0c7209 */ /* 0x000fe40007810000 */
[----:B------:R-:W-:Y:S01]  /*34c0*/  ISETP.LT.OR P1, PT, R2, 0x42, P1 ;  /* 0x000000420200780c */ /* 0x000fe20000f21670 */
[----:B------:R-:W-:Y:S01]  /*34d0*/  FMUL.FTZ R24, R5, R0 ;  /* 0x0000000005187220 */ /* 0x000fe20000410000 */
[----:B------:R-:W-:Y:S02]  /*34e0*/  FMNMX.FTZ R12, R41, R12, !PT ;  /* 0x0000000c290c7209 */ /* 0x000fe40007810000 */
[----:B------:R-:W-:Y:S02]  /*34f0*/  FSEL R59, R59, -INF , !P1 ;  /* 0xff8000003b3b7808 */ /* 0x000fe40004800000 */
[----:B------:R-:W-:-:S02]  /*3500*/  FSETP.NEU.FTZ.AND P1, PT, R5, -INF , PT ;  /* 0xff8000000500780b */ /* 0x000fc40003f3d000 */
[----:B------:R-:W-:Y:S02]  /*3510*/  ISETP.NE.AND P5, PT, R57, RZ, PT ;  /* 0x000000ff3900720c */ /* 0x000fe40003fa5270 */
[----:B------:R-:W-:Y:S02]  /*3520*/  FMNMX.FTZ R12, R51, R12, !PT ;  /* 0x0000000c330c7209 */ /* 0x000fe40007810000 */
[----:B------:R-:W-:Y:S02]  /*3530*/  FSEL R73, R24, RZ, P1 ;  /* 0x000000ff18497208 */ /* 0x000fe40000800000 */
[----:B------:R-:W-:Y:S02]  /*3540*/  ISETP.GT.AND P1, PT, R4, 0x48, !P5 ;  /* 0x000000480400780c */ /* 0x000fe40006f24270 */
[----:B------:R-:W-:Y:S01]  /*3550*/  FMNMX.FTZ R12, R45, R12, !PT ;  /* 0x0000000c2d0c7209 */ /* 0x000fe20007810000 */
[-CC-:B------:R-:W-:Y:S01]  /*3560*/  FFMA.FTZ R20, R28, R0.reuse, -R73.reuse ;  /* 0x000000001c147223 */ /* 0x180fe20000010849 */
[----:B------:R-:W-:Y:S01]  /*3570*/  ISETP.LT.OR P1, PT, R2, 0x49, P1 ;  /* 0x000000490200780c */ /* 0x000fe20000f21670 */
[--C-:B------:R-:W-:Y:S01]  /*3580*/  FFMA.FTZ R24, R72, R0, -R73.reuse ;  /* 0x0000000048187223 */ /* 0x100fe20000010849 */
[----:B------:R-:W-:Y:S01]  /*3590*/  FMNMX.FTZ R12, R55, R12, !PT ;  /* 0x0000000c370c7209 */ /* 0x000fe20007810000 */
[-CC-:B------:R-:W-:Y:S01]  /*35a0*/  FFMA.FTZ R26, R76, R0.reuse, -R73.reuse ;  /* 0x000000004c1a7223 */ /* 0x180fe20000010849 */
[----:B------:R-:W-:Y:S01]  /*35b0*/  FSEL R49, R62, -INF , !P1 ;  /* 0xff8000003e317808 */ /* 0x000fe20004800000 */
[----:B------:R-:W-:Y:S01]  /*35c0*/  MUFU.EX2 R20, R20 ;  /* 0x0000001400147308 */ /* 0x000fe20000000800 */
[----:B------:R-:W-:Y:S01]  /*35d0*/  ISETP.NE.AND P2, PT, R61, RZ, PT ;  /* 0x000000ff3d00720c */ /* 0x000fe20003f45270 */
[-CC-:B------:R-:W-:Y:S01]  /*35e0*/  FFMA.FTZ R28, R78, R0.reuse, -R73.reuse ;  /* 0x000000004e1c7223 */ /* 0x180fe20000010849 */
[----:B------:R-:W-:Y:S01]  /*35f0*/  ISETP.GT.AND P1, PT, R4, 0x49, !P6 ;  /* 0x000000490400780c */ /* 0x000fe20007724270 */
[--C-:B------:R-:W-:Y:S01]  /*3600*/  FFMA.FTZ R30, R32, R0, -R73.reuse ;  /* 0x00000000201e7223 */ /* 0x100fe20000010849 */
[----:B------:R-:W-:Y:S01]  /*3610*/  FMNMX.FTZ R12, R3, R12, !PT ;  /* 0x0000000c030c7209 */ /* 0x000fe20007810000 */
[-CC-:B------:R-:W-:Y:S01]  /*3620*/  FFMA.FTZ R13, R13, R0.reuse, -R73.reuse ;  /* 0x000000000d0d7223 */ /* 0x180fe20000010849 */
[----:B------:R-:W-:Y:S01]  /*3630*/  ISETP.GT.AND P2, PT, R4, 0x50, !P2 ;  /* 0x000000500400780c */ /* 0x000fe20005744270 */
[----:B------:R1:W2:Y:S01]  /*3640*/  MUFU.EX2 R77, R24 ;  /* 0x00000018004d7308 */ /* 0x0002a20000000800 */
[----:B------:R-:W-:Y:S01]  /*3650*/  ISETP.LT.OR P1, PT, R2, 0x4a, P1 ;  /* 0x0000004a0200780c */ /* 0x000fe20000f21670 */
[--C-:B------:R-:W-:Y:S01]  /*3660*/  FFMA.FTZ R32, R36, R0, -R73.reuse ;  /* 0x0000000024207223 */ /* 0x100fe20000010849 */
[----:B------:R-:W-:Y:S01]  /*3670*/  FMNMX.FTZ R12, R59, R12, !PT ;  /* 0x0000000c3b0c7209 */ /* 0x000fe20007810000 */
[-CC-:B------:R-:W-:Y:S01]  /*3680*/  FFMA.FTZ R34, R52, R0.reuse, -R73.reuse ;  /* 0x0000000034227223 */ /* 0x180fe20000010849 */
[----:B------:R-:W-:Y:S01]  /*3690*/  ISETP.GT.AND P3, PT, R4, 0x51, !P3 ;  /* 0x000000510400780c */ /* 0x000fe20005f64270 */
[-CC-:B------:R-:W-:Y:S01]  /*36a0*/  FFMA.FTZ R38, R56, R0.reuse, -R73.reuse ;  /* 0x0000000038267223 */ /* 0x180fe20000010849 */
[----:B------:R-:W-:Y:S01]  /*36b0*/  ISETP.LT.OR P2, PT, R2, 0x51, P2 ;  /* 0x000000510200780c */ /* 0x000fe20001741670 */
[----:B------:R-:W-:Y:S01]  /*36c0*/  MUFU.EX2 R26, R26 ;  /* 0x0000001a001a7308 */ /* 0x000fe20000000800 */
[----:B------:R-:W-:Y:S01]  /*36d0*/  FSEL R63, R63, -INF , !P1 ;  /* 0xff8000003f3f7808 */ /* 0x000fe20004800000 */
[--C-:B-1----:R-:W-:Y:S01]  /*36e0*/  FFMA.FTZ R24, R80, R0, -R73.reuse ;  /* 0x0000000050187223 */ /* 0x102fe20000010849 */
[----:B------:R-:W-:Y:S01]  /*36f0*/  FMNMX.FTZ R12, R49, R12, !PT ;  /* 0x0000000c310c7209 */ /* 0x000fe20007810000 */
[-CC-:B------:R-:W-:Y:S01]  /*3700*/  FFMA.FTZ R36, R90, R0.reuse, -R73.reuse ;  /* 0x000000005a247223 */ /* 0x180fe20000010849 */
[----:B------:R-:W-:Y:S01]  /*3710*/  ISETP.NE.AND P5, PT, R68, RZ, PT ;  /* 0x000000ff4400720c */ /* 0x000fe20003fa5270 */
[-CC-:B------:R-:W-:Y:S01]  /*3720*/  FFMA.FTZ R65, R65, R0.reuse, -R73.reuse ;  /* 0x0000000041417223 */ /* 0x180fe20000010849 */
[----:B------:R-:W-:Y:S01]  /*3730*/  ISETP.GT.AND P4, PT, R4, 0x58, !P4 ;  /* 0x000000580400780c */ /* 0x000fe20006784270 */
[----:B------:R1:W3:Y:S01]  /*3740*/  MUFU.EX2 R79, R28 ;  /* 0x0000001c004f7308 */ /* 0x0002e20000000800 */
[----:B------:R-:W-:Y:S01]  /*3750*/  ISETP.LT.OR P3, PT, R2, 0x52, P3 ;  /* 0x000000520200780c */ /* 0x000fe20001f61670 */
[----:B------:R-:W-:Y:S01]  /*3760*/  FFMA.FTZ R69, R69, R0, -R73 ;  /* 0x0000000045457223 */ /* 0x000fe20000010849 */
[----:B------:R-:W-:-:S02]  /*3770*/  FSEL R53, R66, -INF , !P2 ;  /* 0xff80000042357808 */ /* 0x000fc40005000000 */
[----:B------:R-:W-:Y:S02]  /*3780*/  FMNMX.FTZ R12, R63, R12, !PT ;  /* 0x0000000c3f0c7209 */ /* 0x000fe40007810000 */
[----:B------:R-:W-:Y:S01]  /*3790*/  ISETP.GT.AND P5, PT, R4, 0x59, !P5 ;  /* 0x000000590400780c */ /* 0x000fe20006fa4270 */
[-CC-:B------:R-:W-:Y:S01]  /*37a0*/  FFMA.FTZ R4, R40, R0.reuse, -R73.reuse ;  /* 0x0000000028047223 */ /* 0x180fe20000010849 */
[----:B------:R-:W-:Y:S01]  /*37b0*/  ISETP.LT.OR P4, PT, R2, 0x59, P4 ;  /* 0x000000590200780c */ /* 0x000fe20002781670 */
[--C-:B------:R-:W-:Y:S01]  /*37c0*/  FFMA.FTZ R40, R94, R0, -R73.reuse ;  /* 0x000000005e287223 */ /* 0x100fe20000010849 */
[----:B------:R-:W-:Y:S01]  /*37d0*/  FSEL R67, R67, -INF , !P3 ;  /* 0xff80000043437808 */ /* 0x000fe20005800000 */
[----:B------:R4:W-:Y:S01]  /*37e0*/  MUFU.EX2 R180, R4 ;  /* 0x0000000400b47308 */ /* 0x0009e20000000800 */
[----:B------:R-:W-:Y:S01]  /*37f0*/  FMNMX.FTZ R12, R53, R12, !PT ;  /* 0x0000000c350c7209 */ /* 0x000fe20007810000 */
[-CC-:B-1----:R-:W-:Y:S01]  /*3800*/  FFMA.FTZ R28, R82, R0.reuse, -R73.reuse ;  /* 0x00000000521c7223 */ /* 0x182fe20000010849 */
[----:B------:R-:W-:Y:S01]  /*3810*/  ISETP.LT.OR P5, PT, R2, 0x5a, P5 ;  /* 0x0000005a0200780c */ /* 0x000fe20002fa1670 */
[----:B------:R-:W-:Y:S01]  /*3820*/  FFMA.FTZ R2, R44, R0, -R73 ;  /* 0x000000002c027223 */ /* 0x000fe20000010849 */
[----:B------:R-:W-:-:S02]  /*3830*/  FSEL R57, R70, -INF , !P4 ;  /* 0xff80000046397808 */ /* 0x000fc40006000000 */
[----:B------:R-:W-:Y:S01]  /*3840*/  FMNMX.FTZ R12, R67, R12, !PT ;  /* 0x0000000c430c7209 */ /* 0x000fe20007810000 */
[----:B------:R-:W-:Y:S01]  /*3850*/  MUFU.EX2 R30, R30 ;  /* 0x0000001e001e7308 */ /* 0x000fe20000000800 */
[----:B------:R-:W-:Y:S01]  /*3860*/  FSEL R71, R71, -INF , !P5 ;  /* 0xff80000047477808 */ /* 0x000fe20006800000 */
[----:B----4-:R-:W-:Y:S01]  /*3870*/  FFMA.FTZ R4, R86, R0, -R73 ;  /* 0x0000000056047223 */ /* 0x010fe20000010849 */
[----:B------:R-:W-:Y:S02]  /*3880*/  FMNMX.FTZ R12, R57, R12, !PT ;  /* 0x0000000c390c7209 */ /* 0x000fe40007810000 */
[----:B--2---:R-:W-:Y:S02]  /*3890*/  F2FP.BF16.F32.PACK_AB R188, R77, R20 ;  /* 0x000000144dbc723e */ /* 0x004fe400000010ff */
[----:B------:R-:W-:Y:S01]  /*38a0*/  FMNMX.FTZ R12, R71, R12, !PT ;  /* 0x0000000c470c7209 */ /* 0x000fe20007810000 */
[----:B------:R-:W-:Y:S01]  /*38b0*/  MUFU.EX2 R87, R4 ;  /* 0x0000000400577308 */ /* 0x000fe20000000800 */
[----:B---3--:R-:W-:-:S03]  /*38c0*/  F2FP.BF16.F32.PACK_AB R190, R79, R26 ;  /* 0x0000001a4fbe723e */ /* 0x008fc600000010ff */
[----:B------:R-:W1:Y:S04]  /*38d0*/  SHFL.BFLY PT, R61, R12, 0x2, 0x1f ;  /* 0x0c401f000c3d7f89 */ /* 0x000e6800000e0000 */
[----:B------:R2:W3:Y:S08]  /*38e0*/  MUFU.EX2 R81, R24 ;  /* 0x0000001800517308 */ /* 0x0004f00000000800 */
[----:B------:R-:W-:Y:S01]  /*38f0*/  MUFU.EX2 R95, R40 ;  /* 0x00000028005f7308 */ /* 0x000fe20000000800 */
[----:B--2---:R-:W-:-:S07]  /*3900*/  FFMA.FTZ R24, R84, R0, -R73 ;  /* 0x0000000054187223 */ /* 0x004fce0000010849 */
[----:B------:R2:W-:Y:S01]  /*3910*/  MUFU.EX2 R170, R13 ;  /* 0x0000000d00aa7308 */ /* 0x0005e20000000800 */
[----:B---3--:R-:W-:Y:S02]  /*3920*/  F2FP.BF16.F32.PACK_AB R184, R81, R30 ;  /* 0x0000001e51b8723e */ /* 0x008fe400000010ff */
[----:B-1----:R-:W-:Y:S01]  /*3930*/  FMNMX.FTZ R61, R12, R61, !PT ;  /* 0x0000003d0c3d7209 */ /* 0x002fe20007810000 */
[----:B------:R-:W-:-:S04]  /*3940*/  FFMA.FTZ R12, R92, R0, -R73 ;  /* 0x000000005c0c7223 */ /* 0x000fc80000010849 */
[----:B------:R-:W1:Y:S01]  /*3950*/  MUFU.EX2 R32, R32 ;  /* 0x0000002000207308 */ /* 0x000e620000000800 */
[----:B------:R-:W3:Y:S01]  /*3960*/  SHFL.BFLY PT, R4, R61, 0x1, 0x1f ;  /* 0x0c201f003d047f89 */ /* 0x000ee200000e0000 */
[----:B--2---:R-:W-:-:S04]  /*3970*/  FADD.FTZ R13, R20, R77 ;  /* 0x0000004d140d7221 */ /* 0x004fc80000010000 */
[----:B------:R-:W-:Y:S02]  /*3980*/  FADD.FTZ R52, R26, R13 ;  /* 0x0000000d1a347221 */ /* 0x000fe40000010000 */
[----:B------:R-:W-:Y:S02]  /*3990*/  MUFU.EX2 R93, R12 ;  /* 0x0000000c005d7308 */ /* 0x000fe40000000800 */
[----:B------:R-:W-:-:S04]  /*39a0*/  FADD.FTZ R13, R79, R52 ;  /* 0x000000344f0d7221 */ /* 0x000fc80000010000 */
[----:B------:R-:W-:Y:S02]  /*39b0*/  FADD.FTZ R54, R30, R13 ;  /* 0x0000000d1e367221 */ /* 0x000fe40000010000 */
[----:B------:R2:W4:Y:S02]  /*39c0*/  MUFU.EX2 R83, R28 ;  /* 0x0000001c00537308 */ /* 0x0005240000000800 */
[----:B------:R-:W-:-:S04]  /*39d0*/  FADD.FTZ R13, R81, R54 ;  /* 0x00000036510d7221 */ /* 0x000fc80000010000 */
[----:B-1----:R-:W-:Y:S02]  /*39e0*/  FADD.FTZ R56, R32, R13 ;  /* 0x0000000d20387221 */ /* 0x002fe40000010000 */
[----:B------:R1:W-:Y:S01]  /*39f0*/  MUFU.EX2 R85, R24 ;  /* 0x0000001800557308 */ /* 0x0003e20000000800 */
[----:B---3--:R-:W-:Y:S01]  /*3a00*/  FMNMX.FTZ R4, R61, R4, !PT ;  /* 0x000000043d047209 */ /* 0x008fe20007810000 */
[----:B--2---:R-:W-:-:S03]  /*3a10*/  FFMA.FTZ R28, R48, R0, -R73 ;  /* 0x00000000301c7223 */ /* 0x004fc60000010849 */
[C---:B------:R-:W-:Y:S01]  /*3a20*/  FSETP.NEU.FTZ.AND P1, PT, R4.reuse, -INF , PT ;  /* 0xff8000000400780b */ /* 0x040fe20003f3d000 */
[-C--:B------:R-:W-:Y:S02]  /*3a30*/  FMUL.FTZ R12, R4, R0.reuse ;  /* 0x00000000040c7220 */ /* 0x080fe40000410000 */
[----:B------:R-:W2:Y:S01]  /*3a40*/  MUFU.EX2 R2, R2 ;  /* 0x0000000200027308 */ /* 0x000ea20000000800 */
[----:B-1----:R-:W-:Y:S01]  /*3a50*/  FFMA.FTZ R24, R88, R0, -R73 ;  /* 0x0000000058187223 */ /* 0x002fe20000010849 */
[----:B----4-:R-:W-:Y:S02]  /*3a60*/  F2FP.BF16.F32.PACK_AB R186, R83, R32 ;  /* 0x0000002053ba723e */ /* 0x010fe400000010ff */
        /* <DEDUP_REMOVED lines=18> */
[----:B------:R1:W3:Y:S01]  /*3b90*/  MUFU.EX2 R40, R27 ;  /* 0x0000001b00287308 */ /* 0x0002e20000000800 */
[-CC-:B------:R-:W-:Y:S01]  /*3ba0*/  FFMA.FTZ R45, R45, R0.reuse, -R12.reuse ;  /* 0x000000002d2d7223 */ /* 0x180fe2000001080c */
[-CC-:B------:R-:W-:Y:S01]  /*3bb0*/  FFMA.FTZ R55, R55, R0.reuse, -R12.reuse ;  /* 0x0000000037377223 */ /* 0x180fe2000001080c */
[-CC-:B------:R-:W-:Y:S01]  /*3bc0*/  FFMA.FTZ R3, R3, R0.reuse, -R12.reuse ;  /* 0x0000000003037223 */ /* 0x180fe2000001080c */
[-CC-:B------:R-:W-:Y:S01]  /*3bd0*/  FFMA.FTZ R59, R59, R0.reuse, -R12.reuse ;  /* 0x000000003b3b7223 */ /* 0x180fe2000001080c */
[-CC-:B------:R-:W-:Y:S01]  /*3be0*/  FFMA.FTZ R49, R49, R0.reuse, -R12.reuse ;  /* 0x0000000031317223 */ /* 0x180fe2000001080c */
[-CC-:B------:R-:W-:Y:S01]  /*3bf0*/  FFMA.FTZ R63, R63, R0.reuse, -R12.reuse ;  /* 0x000000003f3f7223 */ /* 0x180fe2000001080c */
[-C--:B------:R-:W-:Y:S01]  /*3c00*/  FFMA.FTZ R53, R53, R0.reuse, -R12 ;  /* 0x0000000035357223 */ /* 0x080fe2000001080c */
[----:B------:R-:W4:Y:S01]  /*3c10*/  MUFU.EX2 R21, R21 ;  /* 0x0000001500157308 */ /* 0x000f220000000800 */
[----:B-1----:R-:W-:Y:S01]  /*3c20*/  FADD.FTZ R27, R83, R56 ;  /* 0x00000038531b7221 */ /* 0x002fe20000010000 */
[-CC-:B------:R-:W-:Y:S01]  /*3c30*/  FFMA.FTZ R67, R67, R0.reuse, -R12.reuse ;  /* 0x0000000043437223 */ /* 0x180fe2000001080c */
[-CC-:B------:R-:W-:Y:S01]  /*3c40*/  FFMA.FTZ R57, R57, R0.reuse, -R12.reuse ;  /* 0x0000000039397223 */ /* 0x180fe2000001080c */
[----:B------:R-:W-:Y:S01]  /*3c50*/  FFMA.FTZ R71, R71, R0, -R12 ;  /* 0x0000000047477223 */ /* 0x000fe2000001080c */
[----:B------:R-:W-:Y:S01]  /*3c60*/  FADD.FTZ R58, R180, R27 ;  /* 0x0000001bb43a7221 */ /* 0x000fe20000010000 */
[----:B--2---:R-:W-:-:S02]  /*3c70*/  F2FP.BF16.F32.PACK_AB R182, R87, R2 ;  /* 0x0000000257b6723e */ /* 0x004fc400000010ff */
[----:B------:R-:W1:Y:S01]  /*3c80*/  MUFU.EX2 R42, R31 ;  /* 0x0000001f002a7308 */ /* 0x000e620000000800 */
[----:B---3--:R-:W-:Y:S01]  /*3c90*/  FADD.FTZ R54, R15, R40 ;  /* 0x000000280f367221 */ /* 0x008fe20000010000 */
[C---:B------:R-:W-:Y:S01]  /*3ca0*/  FADD.FTZ R27, R85.reuse, R58 ;  /* 0x0000003a551b7221 */ /* 0x040fe20000010000 */
[----:B------:R-:W-:Y:S02]  /*3cb0*/  F2FP.BF16.F32.PACK_AB R189, R40, R15 ;  /* 0x0000000f28bd723e */ /* 0x000fe400000010ff */
[----:B------:R-:W-:Y:S01]  /*3cc0*/  F2FP.BF16.F32.PACK_AB R180, R85, R180 ;  /* 0x000000b455b4723e */ /* 0x000fe200000010ff */
[----:B------:R-:W-:Y:S02]  /*3cd0*/  FADD.FTZ R58, R2, R27 ;  /* 0x0000001b023a7221 */ /* 0x000fe40000010000 */
[----:B------:R-:W2:Y:S01]  /*3ce0*/  MUFU.EX2 R25, R25 ;  /* 0x0000001900197308 */ /* 0x000ea20000000800 */
[----:B----4-:R-:W-:Y:S01]  /*3cf0*/  FADD.FTZ R13, R21, R54 ;  /* 0x00000036150d7221 */ /* 0x010fe20000010000 */
[----:B------:R-:W-:-:S06]  /*3d00*/  FADD.FTZ R27, R87, R58 ;  /* 0x0000003a571b7221 */ /* 0x000fcc0000010000 */
[----:B------:R-:W3:Y:S01]  /*3d10*/  MUFU.EX2 R44, R35 ;  /* 0x00000023002c7308 */ /* 0x000ee20000000800 */
[C---:B-1----:R-:W-:Y:S01]  /*3d20*/  FADD.FTZ R56, R42.reuse, R13 ;  /* 0x0000000d2a387221 */ /* 0x042fe20000010000 */
[----:B------:R-:W-:-:S06]  /*3d30*/  F2FP.BF16.F32.PACK_AB R191, R42, R21 ;  /* 0x000000152abf723e */ /* 0x000fcc00000010ff */
[----:B------:R-:W1:Y:S01]  /*3d40*/  MUFU.EX2 R29, R29 ;  /* 0x0000001d001d7308 */ /* 0x000e620000000800 */
[----:B--2---:R-:W-:-:S07]  /*3d50*/  FADD.FTZ R13, R25, R56 ;  /* 0x00000038190d7221 */ /* 0x004fce0000010000 */
[----:B------:R-:W2:Y:S01]  /*3d60*/  MUFU.EX2 R46, R39 ;  /* 0x00000027002e7308 */ /* 0x000ea20000000800 */
[C---:B---3--:R-:W-:Y:S01]  /*3d70*/  FADD.FTZ R56, R44.reuse, R13 ;  /* 0x0000000d2c387221 */ /* 0x048fe20000010000 */
[----:B------:R-:W-:-:S06]  /*3d80*/  F2FP.BF16.F32.PACK_AB R185, R44, R25 ;  /* 0x000000192cb9723e */ /* 0x000fcc00000010ff */
[----:B------:R-:W3:Y:S01]  /*3d90*/  MUFU.EX2 R33, R33 ;  /* 0x0000002100217308 */ /* 0x000ee20000000800 */
[----:B-1----:R-:W-:-:S07]  /*3da0*/  FADD.FTZ R13, R29, R56 ;  /* 0x000000381d0d7221 */ /* 0x002fce0000010000 */
[----:B------:R1:W4:Y:S01]  /*3db0*/  MUFU.EX2 R89, R24 ;  /* 0x0000001800597308 */ /* 0x0003220000000800 */
[C---:B--2---:R-:W-:Y:S01]  /*3dc0*/  FADD.FTZ R58, R46.reuse, R13 ;  /* 0x0000000d2e3a7221 */ /* 0x044fe20000010000 */
[----:B------:R-:W-:-:S06]  /*3dd0*/  F2FP.BF16.F32.PACK_AB R187, R46, R29 ;  /* 0x0000001d2ebb723e */ /* 0x000fcc00000010ff */
[----:B------:R-:W2:Y:S01]  /*3de0*/  MUFU.EX2 R48, R43 ;  /* 0x0000002b00307308 */ /* 0x000ea20000000800 */
[----:B-1----:R-:W-:Y:S01]  /*3df0*/  FFMA.FTZ R24, R60, R0, -R73 ;  /* 0x000000003c187223 */ /* 0x002fe20000010849 */
[----:B------:R-:W-:Y:S01]  /*3e00*/  FADD.FTZ R60, R28, R27 ;  /* 0x0000001b1c3c7221 */ /* 0x000fe20000010000 */
[----:B---3--:R-:W-:-:S05]  /*3e10*/  FADD.FTZ R13, R33, R58 ;  /* 0x0000003a210d7221 */ /* 0x008fca0000010000 */
[----:B------:R-:W1:Y:S01]  /*3e20*/  MUFU.EX2 R34, R34 ;  /* 0x0000002200227308 */ /* 0x000e620000000800 */
[C---:B----4-:R-:W-:Y:S01]  /*3e30*/  FADD.FTZ R27, R89.reuse, R60 ;  /* 0x0000003c591b7221 */ /* 0x050fe20000010000 */
[----:B------:R-:W-:-:S06]  /*3e40*/  F2FP.BF16.F32.PACK_AB R176, R89, R28 ;  /* 0x0000001c59b0723e */ /* 0x000fcc00000010ff */
[----:B------:R-:W3:Y:S01]  /*3e50*/  MUFU.EX2 R37, R37 ;  /* 0x0000002500257308 */ /* 0x000ee20000000800 */
[C---:B--2---:R-:W-:Y:S01]  /*3e60*/  FADD.FTZ R58, R48.reuse, R13 ;  /* 0x0000000d303a7221 */ /* 0x044fe20000010000 */
[----:B------:R-:W-:-:S06]  /*3e70*/  F2FP.BF16.F32.PACK_AB R181, R48, R33 ;  /* 0x0000002130b5723e */ /* 0x000fcc00000010ff */
[----:B------:R2:W4:Y:S01]  /*3e80*/  MUFU.EX2 R91, R36 ;  /* 0x00000024005b7308 */ /* 0x0005220000000800 */
[----:B-1----:R-:W-:-:S07]  /*3e90*/  FADD.FTZ R60, R34, R27 ;  /* 0x0000001b223c7221 */ /* 0x002fce0000010000 */
[----:B------:R-:W1:Y:S01]  /*3ea0*/  MUFU.EX2 R50, R47 ;  /* 0x0000002f00327308 */ /* 0x000e620000000800 */
[----:B--2---:R-:W-:Y:S01]  /*3eb0*/  FFMA.FTZ R36, R64, R0, -R73 ;  /* 0x0000000040247223 */ /* 0x004fe20000010849 */
[----:B---3--:R-:W-:-:S06]  /*3ec0*/  FADD.FTZ R13, R37, R58 ;  /* 0x0000003a250d7221 */ /* 0x008fcc0000010000 */
[----:B------:R-:W2:Y:S01]  /*3ed0*/  MUFU.EX2 R38, R38 ;  /* 0x0000002600267308 */ /* 0x000ea20000000800 */
[C---:B----4-:R-:W-:Y:S01]  /*3ee0*/  FADD.FTZ R27, R91.reuse, R60 ;  /* 0x0000003c5b1b7221 */ /* 0x050fe20000010000 */
[----:B------:R-:W-:-:S06]  /*3ef0*/  F2FP.BF16.F32.PACK_AB R178, R91, R34 ;  /* 0x000000225bb2723e */ /* 0x000fcc00000010ff */
[----:B------:R-:W3:Y:S01]  /*3f00*/  MUFU.EX2 R41, R41 ;  /* 0x0000002900297308 */ /* 0x000ee20000000800 */
[C---:B-1----:R-:W-:Y:S01]  /*3f10*/  FADD.FTZ R20, R50.reuse, R13 ;  /* 0x0000000d32147221 */ /* 0x042fe20000010000 */
[----:B------:R-:W-:-:S06]  /*3f20*/  F2FP.BF16.F32.PACK_AB R183, R50, R37 ;  /* 0x0000002532b7723e */ /* 0x000fcc00000010ff */
[----:B------:R-:W1:Y:S01]  /*3f30*/  MUFU.EX2 R52, R51 ;  /* 0x0000003300347308 */ /* 0x000e620000000800 */
[----:B--2---:R-:W-:Y:S01]  /*3f40*/  FADD.FTZ R26, R38, R27 ;  /* 0x0000001b261a7221 */ /* 0x004fe20000010000 */
[----:B------:R-:W-:-:S03]  /*3f50*/  F2FP.BF16.F32.PACK_AB R172, R93, R38 ;  /* 0x000000265dac723e */ /* 0x000fc600000010ff */
[----:B------:R-:W-:-:S03]  /*3f60*/  FADD.FTZ R27, R93, R26 ;  /* 0x0000001a5d1b7221 */ /* 0x000fc60000010000 */
[----:B------:R-:W2:Y:S01]  /*3f70*/  MUFU.EX2 R24, R24 ;  /* 0x0000001800187308 */ /* 0x000ea20000000800 */
[----:B---3--:R-:W-:-:S07]  /*3f80*/  FADD.FTZ R13, R41, R20 ;  /* 0x00000014290d7221 */ /* 0x008fce0000010000 */
        /* <DEDUP_REMOVED lines=13> */
[----:B--2---:R-:W-:-:S07]  /*4060*/  FADD.FTZ R26, R36, R27 ;  /* 0x0000001b241a7221 */ /* 0x004fce0000010000 */
[----:B------:R-:W2:Y:S01]  /*4070*/  MUFU.EX2 R56, R59 ;  /* 0x0000003b00387308 */ /* 0x000ea20000000800 */
[----:B---3--:R-:W-:-:S07]  /*4080*/  FADD.FTZ R13, R3, R20 ;  /* 0x00000014030d7221 */ /* 0x008fce0000010000 */
[----:B------:R-:W3:Y:S01]  /*4090*/  MUFU.EX2 R49, R49 ;  /* 0x0000003100317308 */ /* 0x000ee20000000800 */
[C---:B-1----:R-:W-:Y:S01]  /*40a0*/  FADD.FTZ R27, R65.reuse, R26 ;  /* 0x0000001a411b7221 */ /* 0x042fe20000010000 */
[----:B------:R-:W-:Y:S01]  /*40b0*/  VIADD R26, R14, UR42 ;  /* 0x0000002a0e1a7c36 */ /* 0x000fe20008000000 */
[----:B------:R-:W-:Y:S02]  /*40c0*/  F2FP.BF16.F32.PACK_AB R168, R65, R36 ;  /* 0x0000002441a8723e */ /* 0x000fe400000010ff */
[----:B------:R-:W-:Y:S02]  /*40d0*/  FADD.FTZ R24, R170, R27 ;  /* 0x0000001baa187221 */ /* 0x000fe40000010000 */
[----:B------:R-:W-:Y:S01]  /*40e0*/  R2UR UR14, R26 ;  /* 0x000000001a0e72ca */ /* 0x000fe200000e0000 */
[----:B------:R-:W1:Y:S01]  /*40f0*/  MUFU.EX2 R69, R69 ;  /* 0x0000004500457308 */ /* 0x000e620000000800 */
[C---:B--2---:R-:W-:Y:S01]  /*4100*/  FADD.FTZ R20, R56.reuse, R13 ;  /* 0x0000000d38147221 */ /* 0x044fe20000010000 */
[----:B------:R-:W-:-:S06]  /*4110*/  F2FP.BF16.F32.PACK_AB R173, R56, R3 ;  /* 0x0000000338ad723e */ /* 0x000fcc00000010ff */
[----:B------:R-:W2:Y:S01]  /*4120*/  MUFU.EX2 R12, R63 ;  /* 0x0000003f000c7308 */ /* 0x000ea20000000800 */
[----:B---3--:R-:W-:-:S03]  /*4130*/  FADD.FTZ R27, R49, R20 ;  /* 0x00000014311b7221 */ /* 0x008fc60000010000 */
[----:B------:R-:W-:-:S04]  /*4140*/  UIADD3 UR6, UR14, UR6, URZ ;  /* 0x000000060e067290 */ /* 0x000fc8000fffe03f */
[----:B------:R-:W3:Y:S01]  /*4150*/  MUFU.EX2 R53, R53 ;  /* 0x0000003500357308 */ /* 0x000ee20000000800 */
[C---:B-1----:R-:W-:Y:S01]  /*4160*/  FADD.FTZ R13, R69.reuse, R24 ;  /* 0x00000018450d7221 */ /* 0x042fe20000010000 */
[----:B------:R-:W-:-:S06]  /*4170*/  F2FP.BF16.F32.PACK_AB R170, R69, R170 ;  /* 0x000000aa45aa723e */ /* 0x000fcc00000010ff */
[----:B------:R-:W1:Y:S01]  /*4180*/  MUFU.EX2 R2, R67 ;  /* 0x0000004300027308 */ /* 0x000e620000000800 */
[C---:B--2---:R-:W-:Y:S01]  /*4190*/  FADD.FTZ R24, R12.reuse, R27 ;  /* 0x0000001b0c187221 */ /* 0x044fe20000010000 */
[----:B------:R-:W-:-:S06]  /*41a0*/  F2FP.BF16.F32.PACK_AB R175, R12, R49 ;  /* 0x000000310caf723e */ /* 0x000fcc00000010ff */
[----:B------:R-:W2:Y:S01]  /*41b0*/  MUFU.EX2 R57, R57 ;  /* 0x0000003900397308 */ /* 0x000ea20000000800 */
[----:B---3--:R-:W-:-:S07]  /*41c0*/  FADD.FTZ R15, R53, R24 ;  /* 0x00000018350f7221 */ /* 0x008fce0000010000 */
[----:B------:R-:W3:Y:S01]  /*41d0*/  MUFU.EX2 R20, R71 ;  /* 0x0000004700147308 */ /* 0x000ee20000000800 */
[C---:B-1----:R-:W-:Y:S01]  /*41e0*/  FADD.FTZ R24, R2.reuse, R15 ;  /* 0x0000000f02187221 */ /* 0x042fe20000010000 */
[----:B------:R-:W-:Y:S01]  /*41f0*/  F2FP.BF16.F32.PACK_AB R169, R2, R53 ;  /* 0x0000003502a9723e */ /* 0x000fe200000010ff */
[----:B------:R-:W-:Y:S02]  /*4200*/  VIADD R15, R74, 0xfffffffe ;  /* 0xfffffffe4a0f7836 */ /* 0x000fe40000000000 */
[----:B--2---:R-:W-:-:S04]  /*4210*/  FADD.FTZ R3, R57, R24 ;  /* 0x0000001839037221 */ /* 0x004fc80000010000 */
[C---:B---3--:R-:W-:Y:S01]  /*4220*/  FADD.FTZ R12, R20.reuse, R3 ;  /* 0x00000003140c7221 */ /* 0x048fe20000010000 */
[----:B------:R-:W-:Y:S01]  /*4230*/  F2FP.BF16.F32.PACK_AB R171, R20, R57 ;  /* 0x0000003914ab723e */ /* 0x000fe200000010ff */
[----:B------:R-:W-:Y:S06]  /*4240*/  @P1 BRA `(.L_x_887) ;  /* 0x0000000000481947 */ /* 0x000fec0003800000 */
[C---:B------:R-:W-:Y:S01]  /*4250*/  ISETP.GT.AND P1, PT, R26.reuse, RZ, PT ;  /* 0x000000ff1a00720c */ /* 0x040fe20003f24270 */
[----:B------:R-:W-:-:S05]  /*4260*/  VIADD R2, R26, 0xffffffff ;  /* 0xffffffff1a027836 */ /* 0x000fca0000000000 */
[----:B------:R-:W-:-:S07]  /*4270*/  R2UR UR11, R2 ;  /* 0x00000000020b72ca */ /* 0x000fce00000e0000 */
[----:B------:R-:W-:Y:S08]  /*4280*/  @P1 BRA `(.L_x_888) ;  /* 0x00000000001c1947 */ /* 0x000ff00003800000 */
[----:B------:R-:W-:Y:S02]  /*4290*/  UISETP.NE.AND UP1, UPT, UR7, 0x1, UPT ;  /* 0x000000010700788c */ /* 0x000fe4000bf25270 */
[----:B------:R-:W-:-:S09]  /*42a0*/  UIADD3 UR11, -UR14, URZ, URZ ;  /* 0x0000003f0e0b7290 */ /* 0x000fd2000fffe13f */
[----:B------:R-:W-:Y:S02]  /*42b0*/  @UP1 ULDC.64 UR14, c[0x0][0x9e8] ;  /* 0x00027a00000e1ab9 */ /* 0x000fe40000000a00 */
[----:B------:R-:W-:-:S04]  /*42c0*/  UIMAD.WIDE.U32 UR18, UR11, UR14, URZ ;  /* 0x0000000e0b1272a5 */ /* 0x000fc8000f8e003f */
[----:B------:R-:W-:-:S04]  /*42d0*/  @UP1 USHF.R.U32.HI UR11, URZ, UR15, UR19 ;  /* 0x0000000f3f0b1299 */ /* 0x000fc80008011613 */
[----:B------:R-:W-:Y:S01]  /*42e0*/  ULOP3.LUT UR11, URZ, UR11, URZ, 0x33, !UPT ;  /* 0x0000000b3f0b7292 */ /* 0x000fe2000f8e333f */
[----:B------:R-:W-:Y:S11]  /*42f0*/  BRA `(.L_x_889) ;  /* 0x0000000000107947 */ /* 0x000ff60003800000 */
.L_x_888:
[----:B------:R-:W-:-:S11]  /*4300*/  UISETP.NE.AND UP1, UPT, UR7, 0x1, UPT ;  /* 0x000000010700788c */ /* 0x000fd6000bf25270 */
[----:B------:R-:W-:Y:S02]  /*4310*/  @UP1 ULDC.64 UR14, c[0x0][0x9e8] ;  /* 0x00027a00000e1ab9 */ /* 0x000fe40000000a00 */
[----:B------:R-:W-:-:S04]  /*4320*/  UIMAD.WIDE.U32 UR18, UR11, UR14, URZ ;  /* 0x0000000e0b1272a5 */ /* 0x000fc8000f8e003f */
[----:B------:R-:W-:-:S12]  /*4330*/  @UP1 USHF.R.U32.HI UR11, URZ, UR15, UR19 ;  /* 0x0000000f3f0b1299 */ /* 0x000fd80008011613 */
.L_x_889:
[----:B------:R-:W-:-:S04]  /*4340*/  UIMAD UR7, UR11, UR7, UR7 ;  /* 0x000000070b0772a4 */ /* 0x000fc8000f8e0207 */
[----:B------:R-:W-:-:S04]  /*4350*/  UISETP.LT.AND UP1, UPT, UR6, UR7, UPT ;  /* 0x000000070600728c */ /* 0x000fc8000bf21270 */
[----:B------:R-:W-:-:S12]  /*4360*/  USEL UR6, UR6, UR7, UP1 ;  /* 0x0000000706067287 */ /* 0x000fd80008800000 */
.L_x_887:
[----:B------:R-:W-:Y:S01]  /*4370*/  UIMAD.WIDE UR6, UR6, 0x2aaaaaab, URZ ;  /* 0x2aaaaaab060678a5 */ /* 0x000fe2000f8e023f */
[----:B------:R-:W-:Y:S01]  /*4380*/  IMAD.MOV.U32 R3, RZ, RZ, 0x3f800000 ;  /* 0x3f800000ff037424 */ /* 0x000fe200078e00ff */
[----:B------:R-:W-:Y:S01]  /*4390*/  CS2R R118, SRZ ;  /* 0x0000000000767805 */ /* 0x000fe2000001ff00 */
[----:B------:R-:W-:Y:S01]  /*43a0*/  IMAD.MOV.U32 R2, RZ, RZ, 0x3f800000 ;  /* 0x3f800000ff027424 */ /* 0x000fe200078e00ff */
        /* <DEDUP_REMOVED lines=8> */
[----:B------:R-:W-:Y:S01]  /*4430*/  UISETP.LT.AND UP1, UPT, UR47, UR6, UPT ;  /* 0x000000062f00728c */ /* 0x000fe2000bf21270 */
[----:B------:R-:W-:Y:S02]  /*4440*/  CS2R R104, SRZ ;  /* 0x0000000000687805 */ /* 0x000fe4000001ff00 */
[----:B------:R-:W-:Y:S02]  /*4450*/  CS2R R102, SRZ ;  /* 0x0000000000667805 */ /* 0x000fe4000001ff00 */
[----:B------:R-:W-:Y:S01]  /*4460*/  CS2R R100, SRZ ;  /* 0x0000000000647805 */ /* 0x000fe2000001ff00 */
[----:B------:R-:W-:Y:S01]  /*4470*/  USEL UR41, UR47, UR6, !UP1 ;  /* 0x000000062f297287 */ /* 0x000fe2000c800000 */
[----:B------:R-:W-:-:S02]  /*4480*/  CS2R R98, SRZ ;  /* 0x0000000000627805 */ /* 0x000fc4000001ff00 */
[----:B------:R-:W-:Y:S02]  /*4490*/  CS2R R96, SRZ ;  /* 0x0000000000607805 */ /* 0x000fe4000001ff00 */
[----:B------:R-:W-:Y:S02]  /*44a0*/  CS2R R94, SRZ ;  /* 0x00000000005e7805 */ /* 0x000fe4000001ff00 */
[----:B------:R-:W-:Y:S02]  /*44b0*/  CS2R R92, SRZ ;  /* 0x00000000005c7805 */ /* 0x000fe4000001ff00 */
[----:B------:R-:W-:Y:S02]  /*44c0*/  CS2R R90, SRZ ;  /* 0x00000000005a7805 */ /* 0x000fe4000001ff00 */
[----:B------:R-:W-:Y:S02]  /*44d0*/  ISETP.GE.AND P1, PT, R15, UR41, PT ;  /* 0x000000290f007c0c */ /* 0x000fe4000bf26270 */
        /* <DEDUP_REMOVED lines=33> */
[----:B------:R-:W-:Y:S06]  /*46f0*/  @!P1 BRA `(.L_x_890) ;  /* 0x0000002c00e09947 */ /* 0x000fec0003800000 */
[----:B------:R-:W-:Y:S01]  /*4700*/  IMAD.IADD R20, R7, 0x1, R14 ;  /* 0x0000000107147824 */ /* 0x000fe200078e020e */
[----:B------:R-:W-:Y:S01]  /*4710*/  ULDC UR45, c[0x0][0x9e4] ;  /* 0x00027900002d7ab9 */ /* 0x000fe20000000800 */
[----:B------:R-:W-:Y:S02]  /*4720*/  IMAD.MOV.U32 R3, RZ, RZ, 0x3f800000 ;  /* 0x3f800000ff037424 */ /* 0x000fe400078e00ff */
[----:B------:R-:W-:-:S07]  /*4730*/  IMAD.MOV.U32 R119, RZ, RZ, RZ ;  /* 0x000000ffff777224 */ /* 0x000fce00078e00ff */
.L_x_907:
[----:B------:R-:W-:-:S04]  /*4740*/  UIADD3 UR7, UR36, 0x1, URZ ;  /* 0x0000000124077890 */ /* 0x000fc8000fffe03f */
[----:B------:R-:W-:-:S04]  /*4750*/  UISETP.NE.AND UP1, UPT, UR7, 0x2, UPT ;  /* 0x000000020700788c */ /* 0x000fc8000bf25270 */
[----:B------:R-:W-:Y:S02]  /*4760*/  USEL UR40, URZ, 0x1, UP1 ;  /* 0x000000013f287887 */ /* 0x000fe40008800000 */
[----:B------:R-:W-:Y:S02]  /*4770*/  USEL UR7, UR7, URZ, UP1 ;  /* 0x0000003f07077287 */ /* 0x000fe40008800000 */
[----:B------:R-:W-:Y:S01]  /*4780*/  ULOP3.LUT UR40, UR46, UR40, URZ, 0x3c, !UPT ;  /* 0x000000282e287292 */ /* 0x000fe2000f8e3c3f */
[----:B------:R-:W-:Y:S11]  /*4790*/  @!P0 BRA `(.L_x_891) ;  /* 0x0000000000048947 */ /* 0x000ff60003800000 */
[----:B------:R-:W-:Y:S01]  /*47a0*/  BPT.TRAP 0x1 ;  /* 0x000000040000795c */ /* 0x000fe20000300000 */
.L_x_891:
[----:B------:R-:W-:Y:S01]  /*47b0*/  ULEA UR38, UR7, UR37, 0x3 ;  /* 0x0000002507267291 */ /* 0x000fe2000f8e183f */
[----:B------:R-:W-:-:S05]  /*47c0*/  IMAD.U32 R0, RZ, RZ, UR40 ;  /* 0x00000028ff007e24 */ /* 0x000fca000f8e00ff */
[----:B------:R-:W-:-:S04]  /*47d0*/  SHF.L.U32 R0, R0, 0x1f, RZ ;  /* 0x0000001f00007819 */ /* 0x000fc800000006ff */
[----:B------:R1:W2:Y:S01]  /*47e0*/  SYNCS.PHASECHK.TRANS64.TRYWAIT P1, [UR38+0x30830], R0 ;  /* 0x03083000ff0075a7 */ /* 0x0002a20008020166 */
[----:B------:R-:W-:Y:S05]  /*47f0*/  @!P0 BRA `(.L_x_892) ;  /* 0x0000000000048947 */ /* 0x000fea0003800000 */
[----:B------:R-:W-:Y:S01]  /*4800*/  BPT.TRAP 0x1 ;  /* 0x000000040000795c */ /* 0x000fe20000300000 */
.L_x_892:
[----:B--2---:R-:W-:Y:S05]  /*4810*/  @P1 BRA `(.L_x_893) ;  /* 0x0000000000081947 */ /* 0x004fea0003800000 */
[----:B------:R-:W2:Y:S02]  /*4820*/  SYNCS.PHASECHK.TRANS64.TRYWAIT P1, [UR38+0x30830], R0 ;  /* 0x03083000ff0075a7 */ /* 0x000ea40008020166 */
[----:B--2---:R-:W-:Y:S05]  /*4830*/  @!P1 BRA `(.L_x_894) ;  /* 0x000000d800e09947 */ /* 0x004fea0003800000 */
.L_x_893:
[----:B------:R-:W-:Y:S01]  /*4840*/  R2UR UR56, R10 ;  /* 0x000000000a3872ca */ /* 0x000fe200000e0000 */
[----:B------:R-:W-:Y:S01]  /*4850*/  UIMAD UR6, UR7, 0x900, UR39 ;  /* 0x00000900070678a4 */ /* 0x000fe2000f8e0227 */
[----:B------:R-:W-:Y:S01]  /*4860*/  R2UR UR57, R11 ;  /* 0x000000000b3972ca */ /* 0x000fe200000e0000 */
[----:B------:R-:W-:Y:S01]  /*4870*/  WARPGROUP.ARRIVE ;  /* 0x00000000000079c5 */ /* 0x000fe20000000000 */
[----:B------:R-:W-:Y:S01]  /*4880*/  UMOV UR59, 0x40000040 ;  /* 0x40000040003b7882 */ /* 0x000fe20000000000 */
[----:B------:R-:W-:Y:S01]  /*4890*/  UIADD3 UR10, UR6, 0x4, URZ ;  /* 0x00000004060a7890 */ /* 0x000fe2000fffe03f */
[-C--:B------:R-:W-:Y:S01]  /*48a0*/  FMUL.FTZ R24, R24, R2.reuse ;  /* 0x0000000218187220 */ /* 0x080fe20000410000 */
[----:B------:R-:W-:Y:S01]  /*48b0*/  UMOV UR11, 0x40000040 ;  /* 0x40000040000b7882 */ /* 0x000fe20000000000 */
[----:B------:R-:W-:Y:S01]  /*48c0*/  UMOV UR58, UR6 ;  /* 0x00000006003a7c82 */ /* 0x000fe20008000000 */
[----:B------:R-:W-:Y:S01]  /*48d0*/  UIADD3 UR14, UR6, 0x6, URZ ;  /* 0x00000006060e7890 */ /* 0x000fe2000fffe03f */
[-C--:B------:R-:W-:Y:S01]  /*48e0*/  FMUL.FTZ R25, R25, R2.reuse ;  /* 0x0000000219197220 */ /* 0x080fe20000410000 */
[----:B------:R-:W-:Y:S01]  /*48f0*/  UMOV UR15, 0x40000040 ;  /* 0x40000040000f7882 */ /* 0x000fe20000000000 */
[----:B------:R-:W-:Y:S01]  /*4900*/  UIADD3 UR18, UR6, 0x300, URZ ;  /* 0x0000030006127890 */ /* 0x000fe2000fffe03f */
[-C--:B------:R-:W-:Y:S01]  /*4910*/  FMUL.FTZ R28, R28, R2.reuse ;  /* 0x000000021c1c7220 */ /* 0x080fe20000410000 */
[----:B------:R-:W-:Y:S01]  /*4920*/  UMOV UR19, 0x40000040 ;  /* 0x4000004000137882 */ /* 0x000fe20000000000 */
[----:B------:R-:W-:Y:S01]  /*4930*/  HGMMA.64x96x16.F32.BF16 R120, gdesc[UR56], RZ, !UPT, gsb0 ;  /* 0x01600000387879f0 */ /* 0x000fe2000c0018ff */
[----:B------:R-:W-:Y:S01]  /*4940*/  UIADD3 UR58, UR6, 0x2, URZ ;  /* 0x00000002063a7890 */ /* 0x000fe2000fffe03f */
[-C--:B------:R-:W-:Y:S01]  /*4950*/  FMUL.FTZ R29, R29, R2.reuse ;  /* 0x000000021d1d7220 */ /* 0x080fe20000410000 */
[----:B------:R-:W-:Y:S01]  /*4960*/  UMOV UR56, UR4 ;  /* 0x0000000400387c82 */ /* 0x000fe20008000000 */
[----:B------:R-:W-:Y:S01]  /*4970*/  UMOV UR57, UR5 ;  /* 0x0000000500397c82 */ /* 0x000fe20008000000 */
[----:B------:R-:W-:Y:S01]  /*4980*/  UMOV UR59, 0x40000040 ;  /* 0x40000040003b7882 */ /* 0x000fe20000000000 */
[----:B------:R-:W-:Y:S01]  /*4990*/  UIADD3 UR22, UR6, 0x302, URZ ;  /* 0x0000030206167890 */ /* 0x000fe2000fffe03f */
[-C--:B------:R-:W-:Y:S01]  /*49a0*/  FMUL.FTZ R32, R32, R2.reuse ;  /* 0x0000000220207220 */ /* 0x080fe20000410000 */
        /* <DEDUP_REMOVED lines=101> */
[----:B------:R-:W-:Y:S01]  /*5000*/  HGMMA.64x96x16.F32.BF16 R120, gdesc[UR56], R120, gsb0 ;  /* 0x01600000387879f0 */ /* 0x000fe20008001878 */
[----:B------:R-:W-:Y:S01]  /*5010*/  R2UR UR56, R8 ;  /* 0x00000000083872ca */ /* 0x000fe200000e0000 */
[----:B------:R-:W-:Y:S01]  /*5020*/  UIADD3 UR58, UR6, 0x606, URZ ;  /* 0x00000606063a7890 */ /* 0x000fe2000fffe03f */
[----:B------:R-:W-:Y:S01]  /*5030*/  R2UR UR57, R9 ;  /* 0x00000000093972ca */ /* 0x000fe200000e0000 */
[----:B------:R-:W-:Y:S01]  /*5040*/  UMOV UR59, 0x40000040 ;  /* 0x40000040003b7882 */ /* 0x000fe20000000000 */
[-C--:B------:R-:W-:Y:S01]  /*5050*/  FMUL.FTZ R115, R115, R3.reuse ;  /* 0x0000000373737220 */ /* 0x080fe20000410000 */
[-C--:B------:R-:W-:Y:S01]  /*5060*/  FMUL.FTZ R118, R118, R3.reuse ;  /* 0x0000000376767220 */ /* 0x080fe20000410000 */
[----:B------:R-:W-:Y:S01]  /*5070*/  FMUL.FTZ R119, R119, R3 ;  /* 0x0000000377777220 */ /* 0x000fe20000410000 */
[----:B------:R-:W-:-:S02]  /*5080*/  WARPGROUP.DEPBAR.LE gsb0, 0x0 ;  /* 0x00008000000079c5 */ /* 0x000fc40000010000 */
        /* <DEDUP_REMOVED lines=30> */
[----:B------:R-:W-:Y:S05]  /*5270*/  @!P0 BRA `(.L_x_895) ;  /* 0x0000000000048947 */ /* 0x000fea0003800000 */
[----:B------:R-:W-:Y:S01]  /*5280*/  BPT.TRAP 0x1 ;  /* 0x000000040000795c */ /* 0x000fe20000300000 */
.L_x_895:
[----:B------:R-:W-:Y:S01]  /*5290*/  ULEA UR6, UR36, UR37, 0x3 ;  /* 0x0000002524067291 */ /* 0x000fe2000f8e183f */
[----:B-12---:R-:W-:-:S05]  /*52a0*/  IMAD.U32 R0, RZ, RZ, UR46 ;  /* 0x0000002eff007e24 */ /* 0x006fca000f8e00ff */
[----:B------:R-:W-:-:S04]  /*52b0*/  SHF.L.U32 R0, R0, 0x1f, RZ ;  /* 0x0000001f00007819 */ /* 0x000fc800000006ff */
[----:B------:R1:W2:Y:S01]  /*52c0*/  SYNCS.PHASECHK.TRANS64.TRYWAIT P1, [UR6+0x30850], R0 ;  /* 0x03085000ff0075a7 */ /* 0x0002a20008020146 */
[----:B------:R-:W-:Y:S05]  /*52d0*/  @!P0 BRA `(.L_x_896) ;  /* 0x0000000000048947 */ /* 0x000fea0003800000 */
[----:B------:R-:W-:Y:S01]  /*52e0*/  BPT.TRAP 0x1 ;  /* 0x000000040000795c */ /* 0x000fe20000300000 */
.L_x_896:
[----:B--2---:R-:W-:Y:S05]  /*52f0*/  @P1 BRA `(.L_x_897) ;  /* 0x0000000000081947 */ /* 0x004fea0003800000 */
[----:B------:R-:W2:Y:S02]  /*5300*/  SYNCS.PHASECHK.TRANS64.TRYWAIT P1, [UR6+0x30850], R0 ;  /* 0x03085000ff0075a7 */ /* 0x000ea40008020146 */
[----:B--2---:R-:W-:Y:S05]  /*5310*/  @!P1 BRA `(.L_x_898) ;  /* 0x000000d000409947 */ /* 0x004fea0003800000 */
.L_x_897:
[----:B------:R-:W-:Y:S01]  /*5320*/  UIADD3 UR10, UR37, 0x400, URZ ;  /* 0x00000400250a7890 */ /* 0x000fe2000fffe03f */
[----:B------:R-:W-:Y:S01]  /*5330*/  WARPGROUP.ARRIVE ;  /* 0x00000000000079c5 */ /* 0x000fe20000000000 */
[----:B------:R-:W-:-:S05]  /*5340*/  UMOV UR11, 0x40000040 ;  /* 0x40000040000b7882 */ /* 0x000fca0000000000 */
[----:B------:R-:W3:Y:S01]  /*5350*/  S2R R210, SR_TID.X ;  /* 0x0000000000d27919 */ /* 0x000ee20000002100 */
[----:B------:R-:W-:Y:S01]  /*5360*/  USHF.R.U32.HI UR10, URZ, 0x4, UR10 ;  /* 0x000000043f0a7899 */ /* 0x000fe2000801160a */
[----:B-12---:R-:W-:Y:S01]  /*5370*/  IMAD.U32 R0, RZ, RZ, UR38 ;  /* 0x00000026ff007e24 */ /* 0x006fe2000f8e00ff */
[----:B------:R-:W-:Y:S01]  /*5380*/  ULDC UR18, c[0x0][0x2e0] ;  /* 0x0000b80000127ab9 */ /* 0x000fe20000000800 */
[----:B------:R-:W-:Y:S01]  /*5390*/  IMAD R2, R15, -0x60, RZ ;  /* 0xffffffa00f027824 */ /* 0x000fe200078e02ff */
[----:B------:R-:W-:Y:S01]  /*53a0*/  ULOP3.LUT UR10, UR10, 0x3fff, URZ, 0xc0, !UPT ;  /* 0x00003fff0a0a7892 */ /* 0x000fe2000f8ec03f */
[----:B------:R-:W-:Y:S02]  /*53b0*/  ULDC UR15, c[0x0][0x9dc] ;  /* 0x00027700000f7ab9 */ /* 0x000fe40000000800 */
[----:B------:R-:W-:Y:S01]  /*53c0*/  IMAD R3, R17, UR18, R2 ;  /* 0x0000001211037c24 */ /* 0x000fe2000f8e0202 */
[----:B------:R-:W-:-:S04]  /*53d0*/  ULOP3.LUT UR10, UR10, 0x3000000, URZ, 0xfc, !UPT ;  /* 0x030000000a0a7892 */ /* 0x000fc8000f8efc3f */
[----:B------:R-:W-:-:S07]  /*53e0*/  UIMAD UR14, UR36, 0x900, UR10 ;  /* 0x00000900240e78a4 */ /* 0x000fce000f8e020a */
[----:B------:R-:W-:Y:S02]  /*53f0*/  UMOV UR10, UR14 ;  /* 0x0000000e000a7c82 */ /* 0x000fe40008000000 */
[----:B------:R-:W-:Y:S01]  /*5400*/  HGMMA.64x192x16.F32.BF16 R24, R188, gdesc[UR8].tnspB, R24, gsb0 ;  /* 0x42e00008bc187df0 */ /* 0x000fe20008001818 */
[----:B------:R-:W-:Y:S01]  /*5410*/  UIADD3 UR10, UR14, 0x80, URZ ;  /* 0x000000800e0a7890 */ /* 0x000fe2000fffe03f */
[----:B------:R-:W-:Y:S01]  /*5420*/  UMOV UR11, 0x40000040 ;  /* 0x40000040000b7882 */ /* 0x000fe20000000000 */
[----:B---3--:R-:W-:-:S13]  /*5430*/  LOP3.LUT P1, RZ, R210, 0x7f, RZ, 0xc0, !PT ;  /* 0x0000007fd2ff7812 */ /* 0x008fda000782c0ff */
[----:B------:R-:W-:-:S05]  /*5440*/  @!P1 VIADD R0, R0, 0x30840 ;  /* 0x0003084000009836 */ /* 0x000fca0000000000 */
[----:B------:R-:W-:Y:S01]  /*5450*/  @!P1 PRMT R0, RZ, 0x654, R0 ;  /* 0x00000654ff009816 */ /* 0x000fe20000000000 */
        /* <DEDUP_REMOVED lines=23> */
[----:B------:R-:W-:Y:S01]  /*55d0*/  UMOV UR10, UR15 ;  /* 0x0000000f000a7c82 */ /* 0x000fe20008000000 */
[----:B------:R-:W-:Y:S01]  /*55e0*/  ULDC UR15, c[0x0][0x9e0] ;  /* 0x00027800000f7ab9 */ /* 0x000fe20000000800 */
[----:B------:R-:W-:Y:S01]  /*55f0*/  ULOP3.LUT UR11, URZ, UR10, URZ, 0x33, !UPT ;  /* 0x0000000a3f0b7292 */ /* 0x000fe2000f8e333f */
[----:B------:R-:W-:Y:S02]  /*5600*/  WARPGROUP.DEPBAR.LE gsb0, 0x0 ;  /* 0x00008000000079c5 */ /* 0x000fe40000010000 */
[----:B------:R-:W1:Y:S01]  /*5610*/  LDC R168, c[0x0][0x288] ;  /* 0x0000a200ffa87b82 */ /* 0x000e620000000800 */
[----:B------:R2:W-:Y:S01]  /*5620*/  @!P1 SYNCS.ARRIVE.TRANS64.RED.A1T0 RZ, [R0+URZ], RZ ;  /* 0x000000ff00ff99a7 */ /* 0x0005e2000810043f */
[----:B------:R-:W-:Y:S01]  /*5630*/  PLOP3.LUT P1, PT, PT, PT, UP0, 0x40, 0x0 ;  /* 0x000000000000781c */ /* 0x000fe20003f2e808 */
[----:B--2---:R-:W-:Y:S01]  /*5640*/  IMAD R0, R16, -0x2, R2 ;  /* 0xfffffffe10007824 */ /* 0x004fe200078e0202 */
[----:B-1----:R-:W-:-:S05]  /*5650*/  IADD3 R3, R3, 0x1, -R168 ;  /* 0x0000000103037810 */ /* 0x002fca0007ffe8a8 */
[----:B------:R-:W-:-:S04]  /*5660*/  IMAD R3, R16, -0x2, R3 ;  /* 0xfffffffe10037824 */ /* 0x000fc800078e0203 */
[C---:B------:R-:W-:Y:S02]  /*5670*/  VIADD R168, R3.reuse, UR15 ;  /* 0x0000000f03a87c36 */ /* 0x040fe40008000000 */
[----:B------:R-:W-:Y:S02]  /*5680*/  VIADD R21, R3, UR11 ;  /* 0x0000000b03157c36 */ /* 0x000fe40008000000 */
[C---:B------:R-:W-:Y:S02]  /*5690*/  IMAD.IADD R172, R7.reuse, 0x1, R168 ;  /* 0x0000000107ac7824 */ /* 0x040fe400078e02a8 */
[----:B------:R-:W-:Y:S01]  /*56a0*/  IMAD.IADD R170, R7, 0x1, R21 ;  /* 0x0000000107aa7824 */ /* 0x000fe200078e0215 */
[----:B------:R-:W-:Y:S06]  /*56b0*/  @P1 BRA `(.L_x_899) ;  /* 0x0000000000581947 */ /* 0x000fec0003800000 */
[----:B------:R-:W-:Y:S01]  /*56c0*/  ISETP.GT.AND P1, PT, R20, -0x1, PT ;  /* 0xffffffff1400780c */ /* 0x000fe20003f24270 */
[----:B------:R-:W-:-:S12]  /*56d0*/  BSSY B0, `(.L_x_900) ;  /* 0x0000011000007945 */ /* 0x000fd80003800000 */
[----:B------:R-:W-:Y:S05]  /*56e0*/  @P1 BRA `(.L_x_901) ;  /* 0x0000000000201947 */ /* 0x000fea0003800000 */
[----:B------:R-:W-:Y:S01]  /*56f0*/  IMAD.U32 R169, RZ, RZ, UR45 ;  /* 0x0000002dffa97e24 */ /* 0x000fe2000f8e00ff */
[----:B------:R-:W-:-:S04]  /*5700*/  LOP3.LUT R3, RZ, R20, RZ, 0x33, !PT ;  /* 0x00000014ff037212 */ /* 0x000fc800078e33ff */
[----:B------:R-:W-:-:S13]  /*5710*/  ISETP.NE.AND P1, PT, R169, 0x1, PT ;  /* 0x00000001a900780c */ /* 0x000fda0003f25270 */
[----:B------:R-:W1:Y:S02]  /*5720*/  @P1 LDC.64 R174, c[0x0][0x9e8] ;  /* 0x00027a00ffae1b82 */ /* 0x000e640000000a00 */
[----:B-1----:R-:W-:-:S05]  /*5730*/  @P1 IMAD.HI.U32 R174, R3, R174, RZ ;  /* 0x000000ae03ae1227 */ /* 0x002fca00078e00ff */
[----:B------:R-:W-:-:S04]  /*5740*/  @P1 SHF.R.U32.HI R3, RZ, R175, R174 ;  /* 0x000000afff031219 */ /* 0x000fc800000116ae */
[----:B------:R-:W-:Y:S01]  /*5750*/  LOP3.LUT R3, RZ, R3, RZ, 0x33, !PT ;  /* 0x00000003ff037212 */ /* 0x000fe200078e33ff */
[----:B------:R-:W-:Y:S06]  /*5760*/  BRA `(.L_x_902) ;  /* 0x00000000001c7947 */ /* 0x000fec0003800000 */
.L_x_901:
[----:B------:R-:W-:-:S05]  /*5770*/  IMAD.U32 R169, RZ, RZ, UR45 ;  /* 0x0000002dffa97e24 */ /* 0x000fca000f8e00ff */
[----:B------:R-:W-:-:S13]  /*5780*/  ISETP.NE.AND P1, PT, R169, 0x1, PT ;  /* 0x00000001a900780c */ /* 0x000fda0003f25270 */
[----:B------:R-:W1:Y:S01]  /*5790*/  @P1 LDC.64 R174, c[0x0][0x9e8] ;  /* 0x00027a00ffae1b82 */ /* 0x000e620000000a00 */
[----:B------:R-:W-:-:S04]  /*57a0*/  @P1 IMAD.IADD R3, R7, 0x1, R14 ;  /* 0x0000000107031824 */ /* 0x000fc800078e020e */
[----:B-1----:R-:W-:-:S04]  /*57b0*/  @P1 IMAD.HI.U32 R174, R3, R174, RZ ;  /* 0x000000ae03ae1227 */ /* 0x002fc800078e00ff */
[----:B------:R-:W-:Y:S01]  /*57c0*/  IMAD.MOV.U32 R3, RZ, RZ, R20 ;  /* 0x000000ffff037224 */ /* 0x000fe200078e0014 */
[----:B------:R-:W-:-:S07]  /*57d0*/  @P1 SHF.R.U32.HI R3, RZ, R175, R174 ;  /* 0x000000afff031219 */ /* 0x000fce00000116ae */
.L_x_902:
[----:B------:R-:W-:Y:S05]  /*57e0*/  BSYNC B0 ;  /* 0x0000000000007941 */ /* 0x000fea0003800000 */
.L_x_900:
[----:B------:R-:W-:-:S05]  /*57f0*/  IMAD R3, R3, R169, R0 ;  /* 0x000000a903037224 */ /* 0x000fca00078e0200 */
[----:B------:R-:W-:Y:S02]  /*5800*/  VIADDMNMX R172, R3, R169, R172, PT ;  /* 0x000000a903ac7246 */ /* 0x000fe400038001ac */
[----:B------:R-:W-:-:S07]  /*5810*/  VIMNMX R170, R170, R3, !PT ;  /* 0x00000003aaaa7248 */ /* 0x000fce0007fe0100 */
.L_x_899:
[C---:B------:R-:W-:Y:S02]  /*5820*/  ISETP.GE.AND P1, PT, R2.reuse, 0x2, PT ;  /* 0x000000020200780c */ /* 0x040fe40003f26270 */
        /* <DEDUP_REMOVED lines=90> */
[----:B------:R-:W-:Y:S02]  /*5dd0*/  P2R R176, PR, RZ, 0x20 ;  /* 0x00000020ffb07803 */ /* 0x000fe40000000000 */
[----:B------:R-:W-:Y:S02]  /*5de0*/  FSEL R157, R157, -INF , !P3 ;  /* 0xff8000009d9d7808 */ /* 0x000fe40005800000 */
[----:B------:R-:W-:-:S04]  /*5df0*/  ISETP.GE.AND P3, PT, R2, 0x51, PT ;  /* 0x000000510200780c */ /* 0x000fc80003f66270 */
[----:B------:R-:W-:-:S04]  /*5e00*/  ISETP.GT.AND P4, PT, R170, 0x50, !P3 ;  /* 0x00000050aa00780c */ /* 0x000fc80005f84270 */
[----:B------:R-:W-:-:S04]  /*5e10*/  ISETP.LT.OR P4, PT, R172, 0x51, P4 ;  /* 0x00000051ac00780c */ /* 0x000fc80002781670 */
        /* <DEDUP_REMOVED lines=10> */
[----:B------:R-:W-:Y:S02]  /*5ec0*/  P2R R156, PR, RZ, 0x40 ;  /* 0x00000040ff9c7803 */ /* 0x000fe40000000000 */
[----:B------:R-:W-:-:S04]  /*5ed0*/  ISETP.GT.AND P6, PT, R170, RZ, !P6 ;  /* 0x000000ffaa00720c */ /* 0x000fc800077c4270 */
[----:B------:R-:W-:-:S04]  /*5ee0*/  ISETP.LT.OR P6, PT, R172, 0x1, P6 ;  /* 0x00000001ac00780c */ /* 0x000fc800037c1670 */
[----:B------:R-:W-:Y:S01]  /*5ef0*/  FSEL R124, R120, -INF , !P6 ;  /* 0xff800000787c7808 */ /* 0x000fe20007000000 */
[----:B------:R-:W-:Y:S01]  /*5f00*/  IMAD.IADD R120, R6, 0x1, R21 ;  /* 0x0000000106787824 */ /* 0x000fe200078e0215 */
[----:B------:R-:W-:Y:S01]  /*5f10*/  ISETP.GE.AND P6, PT, R2, 0x5a, PT ;  /* 0x0000005a0200780c */ /* 0x000fe20003fc6270 */
[----:B------:R-:W-:-:S03]  /*5f20*/  IMAD.IADD R2, R6, 0x1, R168 ;  /* 0x0000000106027824 */ /* 0x000fc600078e02a8 */
[----:B------:R-:W-:Y:S02]  /*5f30*/  P2R R128, PR, RZ, 0x40 ;  /* 0x00000040ff807803 */ /* 0x000fe40000000000 */
[----:B------:R-:W-:-:S04]  /*5f40*/  ISETP.GT.AND P6, PT, R170, 0x59, !P6 ;  /* 0x00000059aa00780c */ /* 0x000fc800077c4270 */
[----:B------:R-:W-:-:S04]  /*5f50*/  ISETP.LT.OR P6, PT, R172, 0x5a, P6 ;  /* 0x0000005aac00780c */ /* 0x000fc800037c1670 */
[----:B------:R-:W-:Y:S02]  /*5f60*/  FSEL R165, R165, -INF , !P6 ;  /* 0xff800000a5a57808 */ /* 0x000fe40007000000 */
[----:B------:R-:W-:-:S13]  /*5f70*/  PLOP3.LUT P6, PT, PT, PT, UP0, 0x40, 0x0 ;  /* 0x000000000000781c */ /* 0x000fda0003fce808 */
[----:B------:R-:W-:Y:S05]  /*5f80*/  @P6 BRA `(.L_x_903) ;  /* 0x0000000000546947 */ /* 0x000fea0003800000 */
[----:B------:R-:W-:Y:S01]  /*5f90*/  IMAD.IADD R21, R6, 0x1, R14 ;  /* 0x0000000106157824 */ /* 0x000fe200078e020e */
[----:B------:R-:W-:Y:S04]  /*5fa0*/  BSSY B0, `(.L_x_904) ;  /* 0x0000010000007945 */ /* 0x000fe80003800000 */
[----:B------:R-:W-:-:S13]  /*5fb0*/  ISETP.GT.AND P6, PT, R21, -0x1, PT ;  /* 0xffffffff1500780c */ /* 0x000fda0003fc4270 */
        /* <DEDUP_REMOVED lines=9> */
.L_x_905:
[----:B------:R-:W-:-:S05]  /*6050*/  IMAD.U32 R132, RZ, RZ, UR45 ;  /* 0x0000002dff847e24 */ /* 0x000fca000f8e00ff */
[----:B------:R-:W-:-:S13]  /*6060*/  ISETP.NE.AND P6, PT, R132, 0x1, PT ;  /* 0x000000018400780c */ /* 0x000fda0003fc5270 */
[----:B------:R-:W1:Y:S02]  /*6070*/  @P6 LDC.64 R188, c[0x0][0x9e8] ;  /* 0x00027a00ffbc6b82 */ /* 0x000e640000000a00 */
[----:B-1----:R-:W-:-:S05]  /*6080*/  @P6 IMAD.HI.U32 R188, R21, R188, RZ ;  /* 0x000000bc15bc6227 */ /* 0x002fca00078e00ff */
[----:B------:R-:W-:-:S07]  /*6090*/  @P6 SHF.R.U32.HI R21, RZ, R189, R188 ;  /* 0x000000bdff156219 */ /* 0x000fce00000116bc */
.L_x_906:
[----:B------:R-:W-:Y:S05]  /*60a0*/  BSYNC B0 ;  /* 0x0000000000007941 */ /* 0x000fea0003800000 */
.L_x_904:
[----:B------:R-:W-:-:S05]  /*60b0*/  IMAD R21, R21, R132, R0 ;  /* 0x0000008415157224 */ /* 0x000fca00078e0200 */
[----:B------:R-:W-:Y:S02]  /*60c0*/  VIADDMNMX R2, R21, R132, R2, PT ;  /* 0x0000008415027246 */ /* 0x000fe40003800102 */
[----:B------:R-:W-:-:S07]  /*60d0*/  VIMNMX R120, R120, R21, !PT ;  /* 0x0000001578787248 */ /* 0x000fce0007fe0100 */
.L_x_903:
[C---:B------:R-:W-:Y:S01]  /*60e0*/  ISETP.GT.AND P1, PT, R120.reuse, 0x1, !P1 ;  /* 0x000000017800780c */ /* 0x040fe20004f24270 */
[----:B------:R-:W-:Y:S01]  /*60f0*/  UMOV UR46, UR40 ;  /* 0x00000028002e7c82 */ /* 0x000fe20008000000 */
[----:B------:R-:W-:Y:S01]  /*6100*/  ISETP.GT.AND P2, PT, R120, 0x8, !P2 ;  /* 0x000000087800780c */ /* 0x000fe20005744270 */
[----:B------:R-:W-:Y:S01]  /*6110*/  UMOV UR36, UR7 ;  /* 0x0000000700247c82 */ /* 0x000fe20008000000 */
[C---:B------:R-:W-:Y:S02]  /*6120*/  ISETP.LT.OR P1, PT, R2.reuse, 0x2, P1 ;  /* 0x000000020200780c */ /* 0x040fe40000f21670 */
[----:B------:R-:W-:Y:S02]  /*6130*/  ISETP.LT.OR P2, PT, R2, 0x9, P2 ;  /* 0x000000090200780c */ /* 0x000fe40001741670 */
[----:B------:R-:W-:Y:S02]  /*6140*/  FSEL R217, R123, -INF , !P1 ;  /* 0xff8000007bd97808 */ /* 0x000fe40004800000 */
[----:B------:R-:W-:-:S02]  /*6150*/  ISETP.NE.AND P1, PT, R174, RZ, PT ;  /* 0x000000ffae00720c */ /* 0x000fc40003f25270 */
[----:B------:R-:W-:Y:S02]  /*6160*/  FSEL R189, R126, -INF , !P2 ;  /* 0xff8000007ebd7808 */ /* 0x000fe40005000000 */
[----:B------:R-:W-:Y:S02]  /*6170*/  ISETP.GT.AND P1, PT, R120, 0x9, !P1 ;  /* 0x000000097800780c */ /* 0x000fe40004f24270 */
[----:B------:R-:W-:Y:S02]  /*6180*/  ISETP.NE.AND P2, PT, R191, RZ, PT ;  /* 0x000000ffbf00720c */ /* 0x000fe40003f45270 */
[----:B------:R-:W-:Y:S02]  /*6190*/  ISETP.LT.OR P1, PT, R2, 0xa, P1 ;  /* 0x0000000a0200780c */ /* 0x000fe40000f21670 */
[----:B------:R-:W-:Y:S02]  /*61a0*/  ISETP.NE.AND P6, PT, R205, RZ, PT ;  /* 0x000000ffcd00720c */ /* 0x000fe40003fc5270 */
[----:B------:R-:W-:-:S02]  /*61b0*/  FSEL R215, R127, -INF , !P1 ;  /* 0xff8000007fd77808 */ /* 0x000fc40004800000 */
        /* <DEDUP_REMOVED lines=21> */
[----:B------:R-:W-:Y:S02]  /*6310*/  ISETP.GT.AND P1, PT, R120, 0x19, !P2 ;  /* 0x000000197800780c */ /* 0x000fe40005724270 */
[----:B------:R-:W-:Y:S02]  /*6320*/  FMNMX.FTZ R0, R171, R0, !PT ;  /* 0x00000000ab007209 */ /* 0x000fe40007810000 */
[----:B------:R-:W-:-:S02]  /*6330*/  ISETP.LT.OR P1, PT, R2, 0x1a, P1 ;  /* 0x0000001a0200780c */ /* 0x000fc40000f21670 */
[----:B------:R-:W-:Y:S02]  /*6340*/  FMNMX.FTZ R0, R169, R0, !PT ;  /* 0x00000000a9007209 */ /* 0x000fe40007810000 */
[----:B------:R-:W-:Y:S02]  /*6350*/  FSEL R211, R135, -INF , !P1 ;  /* 0xff80000087d37808 */ /* 0x000fe40004800000 */
[----:B------:R-:W-:Y:S02]  /*6360*/  ISETP.GT.AND P1, PT, R120, 0x20, !P6 ;  /* 0x000000207800780c */ /* 0x000fe40007724270 */
[----:B------:R-:W-:Y:S02]  /*6370*/  FMNMX.FTZ R0, R141, R0, !PT ;  /* 0x000000008d007209 */ /* 0x000fe40007810000 */
[----:B------:R-:W-:Y:S02]  /*6380*/  ISETP.LT.OR P1, PT, R2, 0x21, P1 ;  /* 0x000000210200780c */ /* 0x000fe40000f21670 */
[----:B------:R-:W-:-:S02]  /*6390*/  FMNMX.FTZ R0, R3, R0, !PT ;  /* 0x0000000003007209 */ /* 0x000fc40007810000 */
[----:B------:R-:W-:Y:S01]  /*63a0*/  FSEL R205, R138, -INF , !P1 ;  /* 0xff8000008acd7808 */ /* 0x000fe20004800000 */
[----:B------:R-:W-:Y:S01]  /*63b0*/  IMAD.U32 R138, RZ, RZ, UR6 ;  /* 0x00000006ff8a7e24 */ /* 0x000fe2000f8e00ff */
        /* <DEDUP_REMOVED lines=22> */
[----:B------:R-:W-:-:S02]  /*6520*/  ISETP.NE.AND P2, PT, R206, RZ, PT ;  /* 0x000000ffce00720c */ /* 0x000fc40003f45270 */
[----:B------:R-:W-:Y:S02]  /*6530*/  ISETP.GT.AND P1, PT, R120, 0x30, !P1 ;  /* 0x000000307800780c */ /* 0x000fe40004f24270 */
[----:B------:R-:W-:Y:S02]  /*6540*/  FMNMX.FTZ R0, R137, R0, !PT ;  /* 0x0000000089007209 */ /* 0x000fe40007810000 */
[----:B------:R-:W-:Y:S02]  /*6550*/  ISETP.LT.OR P1, PT, R2, 0x31, P1 ;  /* 0x000000310200780c */ /* 0x000fe40000f21670 */
[----:B------:R-:W-:Y:S02]  /*6560*/  FMNMX.FTZ R126, R165, R0, !PT ;  /* 0x00000000a57e7209 */ /* 0x000fe40007810000 */
[----:B------:R-:W-:Y:S01]  /*6570*/  FSEL R135, R146, -INF , !P1 ;  /* 0xff80000092877808 */ /* 0x000fe20004800000 */
[----:B------:R-:W1:Y:S01]  /*6580*/  LDC R0, c[0x0][0x988] ;  /* 0x00026200ff007b82 */ /* 0x000e620000000800 */
[----:B------:R-:W-:Y:S01]  /*6590*/  ISETP.NE.AND P1, PT, R144, RZ, PT ;  /* 0x000000ff9000720c */ /* 0x000fe20003f25270 */
[----:B------:R-:W2:Y:S01]  /*65a0*/  SHFL.BFLY PT, R21, R126, 0x2, 0x1f ;  /* 0x0c401f007e157f89 */ /* 0x000ea200000e0000 */
[----:B------:R-:W-:-:S02]  /*65b0*/  ISETP.NE.AND P6, PT, R208, RZ, PT ;  /* 0x000000ffd000720c */ /* 0x000fc40003fc5270 */
[C---:B------:R-:W-:Y:S02]  /*65c0*/  ISETP.GT.AND P1, PT, R120.reuse, 0x31, !P1 ;  /* 0x000000317800780c */ /* 0x040fe40004f24270 */
[----:B------:R-:W-:Y:S02]  /*65d0*/  ISETP.GT.AND P3, PT, R120, 0x50, !P3 ;  /* 0x000000507800780c */ /* 0x000fe40005f64270 */
[----:B------:R-:W-:Y:S02]  /*65e0*/  ISETP.LT.OR P1, PT, R2, 0x32, P1 ;  /* 0x000000320200780c */ /* 0x000fe40000f21670 */
[----:B------:R-:W-:Y:S02]  /*65f0*/  ISETP.GT.AND P4, PT, R120, 0x51, !P4 ;  /* 0x000000517800780c */ /* 0x000fe40006784270 */
[----:B------:R-:W-:Y:S02]  /*6600*/  FSEL R147, R147, -INF , !P1 ;  /* 0xff80000093937808 */ /* 0x000fe40004800000 */
[----:B------:R-:W-:-:S02]  /*6610*/  ISETP.NE.AND P1, PT, R186, RZ, PT ;  /* 0x000000ffba00720c */ /* 0x000fc40003f25270 */
[----:B------:R-:W-:Y:S02]  /*6620*/  ISETP.LT.OR P3, PT, R2, 0x51, P3 ;  /* 0x000000510200780c */ /* 0x000fe40001f61670 */
[C---:B------:R-:W-:Y:S02]  /*6630*/  ISETP.GT.AND P1, PT, R120.reuse, 0x38, !P1 ;  /* 0x000000387800780c */ /* 0x040fe40004f24270 */
[----:B------:R-:W-:Y:S02]  /*6640*/  ISETP.GT.AND P5, PT, R120, 0x58, !P5 ;  /* 0x000000587800780c */ /* 0x000fe40006fa4270 */
[C---:B------:R-:W-:Y:S02]  /*6650*/  ISETP.LT.OR P1, PT, R2.reuse, 0x39, P1 ;  /* 0x000000390200780c */ /* 0x040fe40000f21670 */
[----:B------:R-:W-:Y:S02]  /*6660*/  ISETP.LT.OR P4, PT, R2, 0x52, P4 ;  /* 0x000000520200780c */ /* 0x000fe40002781670 */
[----:B------:R-:W-:-:S02]  /*6670*/  FSEL R131, R150, -INF , !P1 ;  /* 0xff80000096837808 */ /* 0x000fc40004800000 */
[----:B------:R-:W-:Y:S02]  /*6680*/  ISETP.NE.AND P1, PT, R148, RZ, PT ;  /* 0x000000ff9400720c */ /* 0x000fe40003f25270 */
[----:B--2---:R-:W-:Y:S02]  /*6690*/  FMNMX.FTZ R130, R126, R21, !PT ;  /* 0x000000157e827209 */ /* 0x004fe40007810000 */
[----:B------:R-:W-:Y:S02]  /*66a0*/  ISETP.GT.AND P1, PT, R120, 0x39, !P1 ;  /* 0x000000397800780c */ /* 0x000fe40004f24270 */
[C---:B------:R-:W-:Y:S01]  /*66b0*/  ISETP.LT.OR P5, PT, R2.reuse, 0x59, P5 ;  /* 0x000000590200780c */ /* 0x040fe20002fa1670 */
[----:B------:R-:W2:Y:S01]  /*66c0*/  SHFL.BFLY PT, R21, R130, 0x1, 0x1f ;  /* 0x0c201f0082157f89 */ /* 0x000ea200000e0000 */
[----:B------:R-:W-:-:S04]  /*66d0*/  ISETP.LT.OR P1, PT, R2, 0x3a, P1 ;  /* 0x0000003a0200780c */ /* 0x000fc80000f21670 */
[----:B------:R-:W-:Y:S02]  /*66e0*/  FSEL R151, R151, -INF , !P1 ;  /* 0xff80000097977808 */ /* 0x000fe40004800000 */
[----:B------:R-:W-:-:S04]  /*66f0*/  ISETP.NE.AND P1, PT, R190, RZ, PT ;  /* 0x000000ffbe00720c */ /* 0x000fc80003f25270 */
[----:B------:R-:W-:-:S04]  /*6700*/  ISETP.GT.AND P1, PT, R120, 0x40, !P1 ;  /* 0x000000407800780c */ /* 0x000fc80004f24270 */
[----:B------:R-:W-:-:S04]  /*6710*/  ISETP.LT.OR P1, PT, R2, 0x41, P1 ;  /* 0x000000410200780c */ /* 0x000fc80000f21670 */
[----:B------:R-:W-:Y:S02]  /*6720*/  FSEL R127, R154, -INF , !P1 ;  /* 0xff8000009a7f7808 */ /* 0x000fe40004800000 */
[----:B------:R-:W-:Y:S02]  /*6730*/  ISETP.NE.AND P1, PT, R152, RZ, PT ;  /* 0x000000ff9800720c */ /* 0x000fe40003f25270 */
[----:B--2---:R-:W-:Y:S02]  /*6740*/  FMNMX.FTZ R21, R130, R21, !PT ;  /* 0x0000001582157209 */ /* 0x004fe40007810000 */
[----:B------:R-:W-:-:S04]  /*6750*/  ISETP.GT.AND P1, PT, R120, 0x41, !P1 ;  /* 0x000000417800780c */ /* 0x000fc80004f24270 */
[----:B------:R-:W-:-:S04]  /*6760*/  ISETP.LT.OR P1, PT, R2, 0x42, P1 ;  /* 0x000000420200780c */ /* 0x000fc80000f21670 */
[----:B------:R-:W-:Y:S02]  /*6770*/  FSEL R155, R155, -INF , !P1 ;  /* 0xff8000009b9b7808 */ /* 0x000fe40004800000 */
[----:B------:R-:W-:-:S04]  /*6780*/  ISETP.GT.AND P1, PT, R120, 0x48, !P2 ;  /* 0x000000487800780c */ /* 0x000fc80005724270 */
[----:B------:R-:W-:-:S04]  /*6790*/  ISETP.LT.OR P1, PT, R2, 0x49, P1 ;  /* 0x000000490200780c */ /* 0x000fc80000f21670 */
[----:B------:R-:W-:Y:S02]  /*67a0*/  FSEL R123, R158, -INF , !P1 ;  /* 0xff8000009e7b7808 */ /* 0x000fe40004800000 */
[----:B------:R-:W-:Y:S02]  /*67b0*/  ISETP.GT.AND P1, PT, R120, 0x49, !P6 ;  /* 0x000000497800780c */ /* 0x000fe40007724270 */
[----:B------:R-:W-:Y:S02]  /*67c0*/  ISETP.NE.AND P6, PT, R156, RZ, PT ;  /* 0x000000ff9c00720c */ /* 0x000fe40003fc5270 */
[----:B------:R-:W-:-:S04]  /*67d0*/  ISETP.LT.OR P1, PT, R2, 0x4a, P1 ;  /* 0x0000004a0200780c */ /* 0x000fc80000f21670 */
[----:B------:R-:W-:Y:S02]  /*67e0*/  FSEL R159, R159, -INF , !P1 ;  /* 0xff8000009f9f7808 */ /* 0x000fe40004800000 */
[----:B------:R-:W-:Y:S02]  /*67f0*/  ISETP.GT.AND P1, PT, R120, RZ, !P6 ;  /* 0x000000ff7800720c */ /* 0x000fe40007724270 */
[----:B------:R-:W-:Y:S02]  /*6800*/  ISETP.NE.AND P6, PT, R128, RZ, PT ;  /* 0x000000ff8000720c */ /* 0x000fe40003fc5270 */
[----:B------:R-:W-:Y:S02]  /*6810*/  ISETP.LT.OR P1, PT, R2, 0x1, P1 ;  /* 0x000000010200780c */ /* 0x000fe40000f21670 */
[----:B------:R-:W-:Y:S02]  /*6820*/  ISETP.GT.AND P2, PT, R120, 0x59, !P6 ;  /* 0x000000597800780c */ /* 0x000fe40007744270 */
[----:B------:R-:W-:Y:S01]  /*6830*/  FSEL R221, R122, -INF , !P1 ;  /* 0xff8000007add7808 */ /* 0x000fe20004800000 */
[C---:B-1----:R-:W-:Y:S01]  /*6840*/  FMUL.FTZ R122, R21.reuse, R0 ;  /* 0x00000000157a7220 */ /* 0x042fe20000410000 */
[----:B------:R-:W-:-:S02]  /*6850*/  FSETP.NEU.FTZ.AND P1, PT, R21, -INF , PT ;  /* 0xff8000001500780b */ /* 0x000fc40003f3d000 */
[----:B------:R-:W-:Y:S02]  /*6860*/  FMNMX.FTZ R126, R221, R4, !PT ;  /* 0x00000004dd7e7209 */ /* 0x000fe40007810000 */
[----:B------:R-:W-:Y:S02]  /*6870*/  FSEL R122, R122, RZ, P1 ;  /* 0x000000ff7a7a7208 */ /* 0x000fe40000800000 */
[----:B------:R-:W-:Y:S02]  /*6880*/  FMNMX.FTZ R126, R217, R126, !PT ;  /* 0x0000007ed97e7209 */ /* 0x000fe40007810000 */
[----:B------:R-:W-:Y:S01]  /*6890*/  ISETP.LT.OR P2, PT, R2, 0x5a, P2 ;  /* 0x0000005a0200780c */ /* 0x000fe20001741670 */
[--C-:B------:R-:W-:Y:S01]  /*68a0*/  FFMA.FTZ R180, R173, R0, -R122.reuse ;  /* 0x00000000adb47223 */ /* 0x100fe2000001087a */
[----:B------:R-:W-:Y:S01]  /*68b0*/  FMNMX.FTZ R126, R189, R126, !PT ;  /* 0x0000007ebd7e7209 */ /* 0x000fe20007810000 */
[-CC-:B------:R-:W-:Y:S01]  /*68c0*/  FFMA.FTZ R120, R171, R0.reuse, -R122.reuse ;  /* 0x00000000ab787223 */ /* 0x180fe2000001087a */
[----:B------:R-:W-:Y:S01]  /*68d0*/  FSEL R173, R162, -INF , !P3 ;  /* 0xff800000a2ad7808 */ /* 0x000fe20005800000 */
[--C-:B------:R-:W-:Y:S01]  /*68e0*/  FFMA.FTZ R186, R177, R0, -R122.reuse ;  /* 0x00000000b1ba7223 */ /* 0x100fe2000001087a */
[----:B------:R-:W-:Y:S01]  /*68f0*/  FMNMX.FTZ R126, R215, R126, !PT ;  /* 0x0000007ed77e7209 */ /* 0x000fe20007810000 */
[-CC-:B------:R-:W-:Y:S01]  /*6900*/  FFMA.FTZ R176, R3, R0.reuse, -R122.reuse ;  /* 0x0000000003b07223 */ /* 0x180fe2000001087a */
[----:B------:R-:W-:Y:S01]  /*6910*/  FSEL R171, R163, -INF , !P4 ;  /* 0xff800000a3ab7808 */ /* 0x000fe20006000000 */
[--C-:B------:R-:W-:Y:S01]  /*6920*/  FFMA.FTZ R172, R125, R0, -R122.reuse ;  /* 0x000000007dac7223 */ /* 0x100fe2000001087a */
[----:B------:R-:W-:Y:S01]  /*6930*/  FMNMX.FTZ R126, R207, R126, !PT ;  /* 0x0000007ecf7e7209 */ /* 0x000fe20007810000 */
[----:B------:R1:W-:Y:S01]  /*6940*/  MUFU.EX2 R163, R120 ;  /* 0x0000007800a37308 */ /* 0x0003e20000000800 */
[----:B------:R-:W-:Y:S01]  /*6950*/  FSEL R177, R166, -INF , !P5 ;  /* 0xff800000a6b17808 */ /* 0x000fe20006800000 */
[--C-:B------:R-:W-:Y:S01]  /*6960*/  FFMA.FTZ R219, R124, R0, -R122.reuse ;  /* 0x000000007cdb7223 */ /* 0x100fe2000001087a */
[----:B------:R-:W-:Y:S01]  /*6970*/  FMNMX.FTZ R126, R213, R126, !PT ;  /* 0x0000007ed57e7209 */ /* 0x000fe20007810000 */
[-CC-:B------:R-:W-:Y:S01]  /*6980*/  FFMA.FTZ R188, R187, R0.reuse, -R122.reuse ;  /* 0x00000000bbbc7223 */ /* 0x180fe2000001087a */
[----:B------:R-:W-:Y:S01]  /*6990*/  FSEL R167, R167, -INF , !P2 ;  /* 0xff800000a7a77808 */ /* 0x000fe20005000000 */
[--C-:B------:R-:W-:Y:S01]  /*69a0*/  FFMA.FTZ R190, R185, R0, -R122.reuse ;  /* 0x00000000b9be7223 */ /* 0x100fe2000001087a */
[----:B------:R-:W-:Y:S01]  /*69b0*/  FMNMX.FTZ R126, R191, R126, !PT ;  /* 0x0000007ebf7e7209 */ /* 0x000fe20007810000 */
[----:B------:R-:W-:Y:S01]  /*69c0*/  MUFU.EX2 R219, R219 ;  /* 0x000000db00db7308 */ /* 0x000fe20000000800 */
[----:B-1----:R-:W-:Y:S01]  /*69d0*/  FSEL R120, R21, RZ, P1 ;  /* 0x000000ff15787208 */ /* 0x002fe20000800000 */
[--C-:B------:R-:W-:Y:S01]  /*69e0*/  FFMA.FTZ R183, R183, R0, -R122.reuse ;  /* 0x00000000b7b77223 */ /* 0x100fe2000001087a */
[----:B------:R-:W-:Y:S01]  /*69f0*/  FMNMX.FTZ R126, R211, R126, !PT ;  /* 0x0000007ed37e7209 */ /* 0x000fe20007810000 */
[-CC-:B------:R-:W-:Y:S01]  /*6a00*/  FFMA.FTZ R184, R181, R0.reuse, -R122.reuse ;  /* 0x00000000b5b87223 */ /* 0x180fe2000001087a */
[-CC-:B------:R-:W-:Y:S01]  /*6a10*/  FFMA.FTZ R179, R179, R0.reuse, -R122.reuse ;  /* 0x00000000b3b37223 */ /* 0x180fe2000001087a */
[--C-:B------:R-:W-:Y:S01]  /*6a20*/  FFMA.FTZ R170, R137, R0, -R122.reuse ;  /* 0x0000000089aa7223 */ /* 0x100fe2000001087a */
[----:B------:R-:W-:Y:S01]  /*6a30*/  FMNMX.FTZ R126, R205, R126, !PT ;  /* 0x0000007ecd7e7209 */ /* 0x000fe20007810000 */
[----:B------:R-:W-:Y:S01]  /*6a40*/  MUFU.EX2 R188, R188 ;  /* 0x000000bc00bc7308 */ /* 0x000fe20000000800 */
[-CC-:B------:R-:W-:Y:S01]  /*6a50*/  FFMA.FTZ R178, R121, R0.reuse, -R122.reuse ;  /* 0x0000000079b27223 */ /* 0x180fe2000001087a */
        /* <DEDUP_REMOVED lines=15> */
[----:B------:R-:W-:Y:S01]  /*6b50*/  FFMA.FTZ R133, R161, R0, -R122 ;  /* 0x00000000a1857223 */ /* 0x000fe2000001087a */
[----:B------:R-:W-:-:S02]  /*6b60*/  LOP3.LUT P6, RZ, R210, 0x7f, RZ, 0xc0, !PT ;  /* 0x0000007fd2ff7812 */ /* 0x000fc400078cc0ff */
[----:B------:R-:W-:-:S04]  /*6b70*/  FMNMX.FTZ R126, R147, R126, !PT ;  /* 0x0000007e937e7209 */ /* 0x000fc80007810000 */
[----:B------:R-:W-:Y:S01]  /*6b80*/  FMNMX.FTZ R126, R131, R126, !PT ;  /* 0x0000007e837e7209 */ /* 0x000fe20007810000 */
[----:B------:R-:W-:Y:S03]  /*6b90*/  MUFU.EX2 R184, R184 ;  /* 0x000000b800b87308 */ /* 0x000fe60000000800 */
        /* <DEDUP_REMOVED lines=12> */
[----:B------:R-:W-:-:S05]  /*6c60*/  FMNMX.FTZ R126, R167, R126, !PT ;  /* 0x0000007ea77e7209 */ /* 0x000fca0007810000 */
[----:B------:R-:W1:Y:S01]  /*6c70*/  SHFL.BFLY PT, R3, R126, 0x2, 0x1f ;  /* 0x0c401f007e037f89 */ /* 0x000e6200000e0000 */
[----:B------:R-:W-:Y:S08]  /*6c80*/  MUFU.EX2 R182, R182 ;  /* 0x000000b600b67308 */ /* 0x000ff00000000800 */
[----:B------:R-:W-:Y:S08]  /*6c90*/  MUFU.EX2 R141, R141 ;  /* 0x0000008d008d7308 */ /* 0x000ff00000000800 */
[----:B------:R-:W-:Y:S01]  /*6ca0*/  MUFU.EX2 R176, R176 ;  /* 0x000000b000b07308 */ /* 0x000fe20000000800 */
[----:B-1----:R-:W-:-:S07]  /*6cb0*/  FMNMX.FTZ R3, R126, R3, !PT ;  /* 0x000000037e037209 */ /* 0x002fce0007810000 */
[----:B------:R-:W-:Y:S01]  /*6cc0*/  MUFU.EX2 R145, R145 ;  /* 0x0000009100917308 */ /* 0x000fe20000000800 */
[----:B------:R-:W1:Y:S07]  /*6cd0*/  SHFL.BFLY PT, R2, R3, 0x1, 0x1f ;  /* 0x0c201f0003027f89 */ /* 0x000e6e00000e0000 */
[----:B------:R-:W-:Y:S08]  /*6ce0*/  MUFU.EX2 R178, R178 ;  /* 0x000000b200b27308 */ /* 0x000ff00000000800 */
[----:B------:R-:W-:Y:S08]  /*6cf0*/  MUFU.EX2 R121, R121 ;  /* 0x0000007900797308 */ /* 0x000ff00000000800 */
[----:B------:R-:W-:Y:S01]  /*6d00*/  MUFU.EX2 R172, R172 ;  /* 0x000000ac00ac7308 */ /* 0x000fe20000000800 */
[----:B-1----:R-:W-:Y:S01]  /*6d10*/  FMNMX.FTZ R125, R3, R2, !PT ;  /* 0x00000002037d7209 */ /* 0x002fe20007810000 */
[----:B------:R-:W-:Y:S01]  /*6d20*/  FADD.FTZ R3, -R120, R5 ;  /* 0x0000000578037221 */ /* 0x000fe20000010100 */
[----:B------:R-:W-:-:S02]  /*6d30*/  FFMA.FTZ R5, R165, R0, -R122 ;  /* 0x00000000a5057223 */ /* 0x000fc4000001087a */
[----:B------:R-:W-:Y:S01]  /*6d40*/  FSETP.NEU.FTZ.AND P1, PT, R125, -INF , PT ;  /* 0xff8000007d00780b */ /* 0x000fe20003f3d000 */
[-C--:B------:R-:W-:Y:S01]  /*6d50*/  FMUL.FTZ R3, R3, R0.reuse ;  /* 0x0000000003037220 */ /* 0x080fe20000410000 */
[----:B------:R-:W-:Y:S01]  /*6d60*/  FMUL.FTZ R126, R125, R0 ;  /* 0x000000007d7e7220 */ /* 0x000fe20000410000 */
[----:B------:R-:W-:Y:S04]  /*6d70*/  MUFU.EX2 R149, R149 ;  /* 0x0000009500957308 */ /* 0x000fe80000000800 */
[----:B------:R-:W-:-:S04]  /*6d80*/  FSEL R126, R126, RZ, P1 ;  /* 0x000000ff7e7e7208 */ /* 0x000fc80000800000 */
[----:B------:R1:W2:Y:S01]  /*6d90*/  MUFU.EX2 R2, R3 ;  /* 0x0000000300027308 */ /* 0x0002a20000000800 */
        /* <DEDUP_REMOVED lines=8> */
[----:B-1----:R-:W-:Y:S01]  /*6e20*/  FSEL R3, R125, RZ, P1 ;  /* 0x000000ff7d037208 */ /* 0x002fe20000800000 */
[-CC-:B------:R-:W-:Y:S01]  /*6e30*/  FFMA.FTZ R132, R139, R0.reuse, -R126.reuse ;  /* 0x000000008b847223 */ /* 0x180fe2000001087e */
[-CC-:B------:R-:W-:Y:S01]  /*6e40*/  FFMA.FTZ R139, R143, R0.reuse, -R126.reuse ;  /* 0x000000008f8b7223 */ /* 0x180fe2000001087e */
[-CC-:B------:R-:W-:Y:S01]  /*6e50*/  FFMA.FTZ R128, R211, R0.reuse, -R126.reuse ;  /* 0x00000000d3807223 */ /* 0x180fe2000001087e */
[-C--:B------:R-:W-:Y:S01]  /*6e60*/  FFMA.FTZ R181, R205, R0.reuse, -R126 ;  /* 0x00000000cdb57223 */ /* 0x080fe2000001087e */
[----:B------:R-:W-:Y:S01]  /*6e70*/  FADD.FTZ R3, -R3, R4 ;  /* 0x0000000403037221 */ /* 0x000fe20000010100 */
[-CC-:B------:R-:W-:Y:S01]  /*6e80*/  FFMA.FTZ R130, R209, R0.reuse, -R126.reuse ;  /* 0x00000000d1827223 */ /* 0x180fe2000001087e */
[----:B------:R-:W-:Y:S01]  /*6e90*/  MUFU.EX2 R137, R137 ;  /* 0x0000008900897308 */ /* 0x000fe20000000800 */
[----:B--2---:R-:W-:Y:S01]  /*6ea0*/  FFMA.FTZ R13, R2, R13, R219 ;  /* 0x0000000d020d7223 */ /* 0x004fe200000100db */
[-C--:B------:R-:W-:Y:S01]  /*6eb0*/  FMUL.FTZ R3, R3, R0.reuse ;  /* 0x0000000003037220 */ /* 0x080fe20000410000 */
[-CC-:B------:R-:W-:Y:S01]  /*6ec0*/  FFMA.FTZ R4, R135, R0.reuse, -R126.reuse ;  /* 0x0000000087047223 */ /* 0x180fe2000001087e */
[-CC-:B------:R-:W-:Y:S01]  /*6ed0*/  FFMA.FTZ R135, R147, R0.reuse, -R126.reuse ;  /* 0x0000000093877223 */ /* 0x180fe2000001087e */
[----:B------:R-:W-:Y:S01]  /*6ee0*/  FADD.FTZ R13, R188, R13 ;  /* 0x0000000dbc0d7221 */ /* 0x000fe20000010000 */
[-CC-:B------:R-:W-:Y:S01]  /*6ef0*/  FFMA.FTZ R127, R127, R0.reuse, -R126.reuse ;  /* 0x000000007f7f7223 */ /* 0x180fe2000001087e */
[-CC-:B------:R-:W-:Y:S01]  /*6f00*/  FFMA.FTZ R123, R123, R0.reuse, -R126.reuse ;  /* 0x000000007b7b7223 */ /* 0x180fe2000001087e */
[----:B------:R-:W1:Y:S01]  /*6f10*/  MUFU.EX2 R3, R3 ;  /* 0x0000000300037308 */ /* 0x000e620000000800 */
[----:B------:R-:W-:Y:S01]  /*6f20*/  FADD.FTZ R134, R190, R13 ;  /* 0x0000000dbe867221 */ /* 0x000fe20000010000 */
[-CC-:B------:R-:W-:Y:S01]  /*6f30*/  FFMA.FTZ R159, R159, R0.reuse, -R126.reuse ;  /* 0x000000009f9f7223 */ /* 0x180fe2000001087e */
[-CC-:B------:R-:W-:Y:S01]  /*6f40*/  FFMA.FTZ R173, R173, R0.reuse, -R126.reuse ;  /* 0x00000000adad7223 */ /* 0x180fe2000001087e */
[-C--:B------:R-:W-:Y:S01]  /*6f50*/  FFMA.FTZ R171, R171, R0.reuse, -R126 ;  /* 0x00000000abab7223 */ /* 0x080fe2000001087e */
[----:B------:R-:W-:Y:S01]  /*6f60*/  FADD.FTZ R13, R183, R134 ;  /* 0x00000086b70d7221 */ /* 0x000fe20000010000 */
[-CC-:B------:R-:W-:Y:S01]  /*6f70*/  FFMA.FTZ R177, R177, R0.reuse, -R126.reuse ;  /* 0x00000000b1b17223 */ /* 0x180fe2000001087e */
[----:B------:R-:W-:Y:S01]  /*6f80*/  ISETP.GT.AND P1, PT, R15, UR41, PT ;  /* 0x000000290f007c0c */ /* 0x000fe2000bf24270 */
[----:B------:R-:W2:Y:S01]  /*6f90*/  MUFU.EX2 R122, R122 ;  /* 0x0000007a007a7308 */ /* 0x000ea20000000800 */
[----:B------:R-:W-:Y:S01]  /*6fa0*/  FADD.FTZ R136, R184, R13 ;  /* 0x0000000db8887221 */ /* 0x000fe20000010000 */
[----:B------:R-:W-:Y:S01]  /*6fb0*/  FFMA.FTZ R13, R131, R0, -R126 ;  /* 0x00000000830d7223 */ /* 0x000fe2000001087e */
[----:B------:R-:W-:Y:S01]  /*6fc0*/  F2FP.BF16.F32.PACK_AB R184, R179, R184 ;  /* 0x000000b8b3b8723e */ /* 0x000fe200000010ff */
[----:B------:R-:W-:-:S02]  /*6fd0*/  VIADD R15, R15, 0xffffffff ;  /* 0xffffffff0f0f7836 */ /* 0x000fc40000000000 */
[----:B------:R-:W-:Y:S01]  /*6fe0*/  FADD.FTZ R131, R179, R136 ;  /* 0x00000088b3837221 */ /* 0x000fe20000010000 */
[----:B------:R-:W-:Y:S01]  /*6ff0*/  F2FP.BF16.F32.PACK_AB R190, R183, R190 ;  /* 0x000000beb7be723e */ /* 0x000fe200000010ff */
[----:B------:R-:W3:Y:S01]  /*7000*/  MUFU.EX2 R153, R153 ;  /* 0x0000009900997308 */ /* 0x000ee20000000800 */
[----:B-1----:R-:W-:Y:S01]  /*7010*/  FFMA.FTZ R134, R3, R12, R120 ;  /* 0x0000000c03867223 */ /* 0x002fe20000010078 */
[----:B------:R-:W-:Y:S01]  /*7020*/  FADD.FTZ R136, R186, R131 ;  /* 0x00000083ba887221 */ /* 0x000fe20000010000 */
[----:B------:R-:W-:Y:S01]  /*7030*/  FFMA.FTZ R131, R151, R0, -R126 ;  /* 0x0000000097837223 */ /* 0x000fe2000001087e */
[----:B------:R-:W-:Y:S01]  /*7040*/  F2FP.BF16.F32.PACK_AB R186, R175, R186 ;  /* 0x000000baafba723e */ /* 0x000fe200000010ff */
[----:B------:R-:W-:Y:S01]  /*7050*/  FADD.FTZ R143, R137, R134 ;  /* 0x00000086898f7221 */ /* 0x000fe20000010000 */
[----:B------:R-:W-:Y:S02]  /*7060*/  F2FP.BF16.F32.PACK_AB R188, R188, R219 ;  /* 0x000000dbbcbc723e */ /* 0x000fe400000010ff */
[----:B------:R-:W1:Y:S01]  /*7070*/  MUFU.EX2 R185, R185 ;  /* 0x000000b900b97308 */ /* 0x000e620000000800 */
[----:B--2---:R-:W-:Y:S01]  /*7080*/  FADD.FTZ R134, R122, R143 ;  /* 0x0000008f7a867221 */ /* 0x004fe20000010000 */
[----:B------:R-:W-:Y:S01]  /*7090*/  FADD.FTZ R143, R175, R136 ;  /* 0x00000088af8f7221 */ /* 0x000fe20000010000 */
[----:B------:R-:W-:-:S03]  /*70a0*/  F2FP.BF16.F32.PACK_AB R189, R137, R120 ;  /* 0x0000007889bd723e */ /* 0x000fc600000010ff */
[----:B------:R-:W-:Y:S01]  /*70b0*/  FADD.FTZ R136, R180, R143 ;  /* 0x0000008fb4887221 */ /* 0x000fe20000010000 */
[----:B------:R-:W-:Y:S01]  /*70c0*/  F2FP.BF16.F32.PACK_AB R180, R163, R180 ;  /* 0x000000b4a3b4723e */ /* 0x000fe200000010ff */
[----:B------:R-:W2:Y:S01]  /*70d0*/  MUFU.EX2 R124, R124 ;  /* 0x0000007c007c7308 */ /* 0x000ea20000000800 */
[----:B---3--:R-:W-:Y:S01]  /*70e0*/  FADD.FTZ R134, R153, R134 ;  /* 0x0000008699867221 */ /* 0x008fe20000010000 */
[----:B------:R-:W-:Y:S01]  /*70f0*/  FADD.FTZ R143, R163, R136 ;  /* 0x00000088a38f7221 */ /* 0x000fe20000010000 */
[----:B------:R-:W-:-:S05]  /*7100*/  F2FP.BF16.F32.PACK_AB R191, R153, R122 ;  /* 0x0000007a99bf723e */ /* 0x000fca00000010ff */
[----:B------:R-:W3:Y:S08]  /*7110*/  MUFU.EX2 R187, R187 ;  /* 0x000000bb00bb7308 */ /* 0x000ef00000000800 */
[----:B------:R-:W4:Y:S08]  /*7120*/  MUFU.EX2 R128, R128 ;  /* 0x0000008000807308 */ /* 0x000f300000000800 */
[----:B------:R-:W5:Y:S08]  /*7130*/  MUFU.EX2 R181, R181 ;  /* 0x000000b500b57308 */ /* 0x000f700000000800 */
[----:B------:R1:W-:Y:S08]  /*7140*/  MUFU.EX2 R12, R13 ;  /* 0x0000000d000c7308 */ /* 0x0003f00000000800 */
[----:B------:R-:W5:Y:S01]  /*7150*/  MUFU.EX2 R130, R130 ;  /* 0x0000008200827308 */ /* 0x000f620000000800 */
[----:B-1----:R-:W-:Y:S01]  /*7160*/  FADD.FTZ R13, R185, R134 ;  /* 0x00000086b90d7221 */ /* 0x002fe20000010000 */
[----:B------:R-:W-:-:S02]  /*7170*/  @!P6 VIADD R134, R138, 0x30860 ;  /* 0x000308608a86e836 */ /* 0x000fc40000000000 */
[----:B------:R-:W-:Y:S01]  /*7180*/  FADD.FTZ R138, R182, R143 ;  /* 0x0000008fb68a7221 */ /* 0x000fe20000010000 */
[C---:B------:R-:W-:Y:S01]  /*7190*/  F2FP.BF16.F32.PACK_AB R182, R141.reuse, R182 ;  /* 0x000000b68db6723e */ /* 0x040fe200000010ff */
[C---:B--2---:R-:W-:Y:S01]  /*71a0*/  FADD.FTZ R136, R124.reuse, R13 ;  /* 0x0000000d7c887221 */ /* 0x044fe20000010000 */
[----:B------:R-:W-:Y:S01]  /*71b0*/  F2FP.BF16.F32.PACK_AB R185, R124, R185 ;  /* 0x000000b97cb9723e */ /* 0x000fe200000010ff */
[----:B------:R-:W-:Y:S01]  /*71c0*/  FADD.FTZ R143, R141, R138 ;  /* 0x0000008a8d8f7221 */ /* 0x000fe20000010000 */
[----:B------:R-:W1:Y:S01]  /*71d0*/  MUFU.EX2 R132, R132 ;  /* 0x0000008400847308 */ /* 0x000e620000000800 */
[----:B---3--:R-:W-:Y:S01]  /*71e0*/  FADD.FTZ R13, R187, R136 ;  /* 0x00000088bb0d7221 */ /* 0x008fe20000010000 */
[----:B------:R-:W-:Y:S01]  /*71f0*/  @!P6 PRMT R140, RZ, 0x654, R134 ;  /* 0x00000654ff8ce816 */ /* 0x000fe20000000086 */
[----:B------:R-:W-:Y:S01]  /*7200*/  FADD.FTZ R138, R176, R143 ;  /* 0x0000008fb08a7221 */ /* 0x000fe20000010000 */
[-C--:B------:R-:W-:Y:S01]  /*7210*/  FFMA.FTZ R134, R155, R0.reuse, -R126 ;  /* 0x000000009b867223 */ /* 0x080fe2000001087e */
[----:B----4-:R-:W-:Y:S01]  /*7220*/  FADD.FTZ R136, R128, R13 ;  /* 0x0000000d80887221 */ /* 0x010fe20000010000 */
[----:B------:R2:W-:Y:S01]  /*7230*/  @!P6 SYNCS.ARRIVE.TRANS64.RED.A1T0 RZ, [R140+URZ], RZ ;  /* 0x000000ff8cffe9a7 */ /* 0x0005e2000810043f */
[----:B------:R-:W-:Y:S01]  /*7240*/  FADD.FTZ R143, R145, R138 ;  /* 0x0000008a918f7221 */ /* 0x000fe20000010000 */
[----:B------:R-:W3:Y:S01]  /*7250*/  MUFU.EX2 R139, R139 ;  /* 0x0000008b008b7308 */ /* 0x000ee20000000800 */
[----:B-----5:R-:W-:Y:S01]  /*7260*/  FADD.FTZ R13, R181, R136 ;  /* 0x00000088b50d7221 */ /* 0x020fe20000010000 */
[----:B------:R-:W-:Y:S01]  /*7270*/  FFMA.FTZ R126, R167, R0, -R126 ;  /* 0x00000000a77e7223 */ /* 0x000fe2000001087e */
[----:B------:R-:W-:Y:S01]  /*7280*/  FADD.FTZ R138, R178, R143 ;  /* 0x0000008fb28a7221 */ /* 0x000fe20000010000 */
[----:B------:R-:W-:Y:S01]  /*7290*/  F2FP.BF16.F32.PACK_AB R178, R121, R178 ;  /* 0x000000b279b2723e */ /* 0x000fe200000010ff */
[----:B------:R-:W-:Y:S01]  /*72a0*/  FADD.FTZ R13, R130, R13 ;  /* 0x0000000d820d7221 */ /* 0x000fe20000010000 */
[----:B------:R-:W-:Y:S01]  /*72b0*/  F2FP.BF16.F32.PACK_AB R176, R145, R176 ;  /* 0x000000b091b0723e */ /* 0x000fe200000010ff */
[----:B------:R-:W-:Y:S01]  /*72c0*/  FADD.FTZ R143, R121, R138 ;  /* 0x0000008a798f7221 */ /* 0x000fe20000010000 */
[----:B------:R-:W4:Y:S01]  /*72d0*/  MUFU.EX2 R4, R4 ;  /* 0x0000000400047308 */ /* 0x000f220000000800 */
[----:B-1----:R-:W-:Y:S01]  /*72e0*/  FADD.FTZ R136, R132, R13 ;  /* 0x0000000d84887221 */ /* 0x002fe20000010000 */
[----:B------:R-:W-:Y:S01]  /*72f0*/  F2FP.BF16.F32.PACK_AB R187, R128, R187 ;  /* 0x000000bb80bb723e */ /* 0x000fe200000010ff */
[----:B------:R-:W-:Y:S01]  /*7300*/  FADD.FTZ R138, R172, R143 ;  /* 0x0000008fac8a7221 */ /* 0x000fe20000010000 */
[----:B------:R-:W-:-:S02]  /*7310*/  F2FP.BF16.F32.PACK_AB R172, R149, R172 ;  /* 0x000000ac95ac723e */ /* 0x000fc400000010ff */
[----:B------:R-:W-:Y:S02]  /*7320*/  F2FP.BF16.F32.PACK_AB R181, R130, R181 ;  /* 0x000000b582b5723e */ /* 0x000fe400000010ff */
[----:B------:R-:W1:Y:S01]  /*7330*/  MUFU.EX2 R135, R135 ;  /* 0x0000008700877308 */ /* 0x000e620000000800 */
[C---:B---3--:R-:W-:Y:S01]  /*7340*/  FADD.FTZ R13, R139.reuse, R136 ;  /* 0x000000888b0d7221 */ /* 0x048fe20000010000 */
[----:B------:R-:W-:-:S06]  /*7350*/  F2FP.BF16.F32.PACK_AB R183, R139, R132 ;  /* 0x000000848bb7723e */ /* 0x000fcc00000010ff */
[----:B------:R-:W-:Y:S01]  /*7360*/  MUFU.EX2 R174, R174 ;  /* 0x000000ae00ae7308 */ /* 0x000fe20000000800 */
[----:B----4-:R-:W-:-:S07]  /*7370*/  FADD.FTZ R136, R4, R13 ;  /* 0x0000000d04887221 */ /* 0x010fce0000010000 */
[----:B------:R-:W-:Y:S01]  /*7380*/  MUFU.EX2 R129, R129 ;  /* 0x0000008100817308 */ /* 0x000fe20000000800 */
[----:B-1----:R-:W-:-:S04]  /*7390*/  FADD.FTZ R13, R135, R136 ;  /* 0x00000088870d7221 */ /* 0x002fc80000010000 */
[----:B------:R-:W-:-:S03]  /*73a0*/  FADD.FTZ R136, R12, R13 ;  /* 0x0000000d0c887221 */ /* 0x000fc60000010000 */
[----:B------:R-:W1:Y:S08]  /*73b0*/  MUFU.EX2 R131, R131 ;  /* 0x0000008300837308 */ /* 0x000e700000000800 */
[----:B------:R-:W3:Y:S08]  /*73c0*/  MUFU.EX2 R168, R168 ;  /* 0x000000a800a87308 */ /* 0x000ef00000000800 */
[----:B------:R-:W4:Y:S01]  /*73d0*/  MUFU.EX2 R127, R127 ;  /* 0x0000007f007f7308 */ /* 0x000f220000000800 */
[C---:B-1----:R-:W-:Y:S01]  /*73e0*/  FADD.FTZ R136, R131.reuse, R136 ;  /* 0x0000008883887221 */ /* 0x042fe20000010000 */
[----:B------:R-:W-:-:S06]  /*73f0*/  F2FP.BF16.F32.PACK_AB R179, R131, R12 ;  /* 0x0000000c83b3723e */ /* 0x000fcc00000010ff */
[----:B------:R-:W1:Y:S08]  /*7400*/  MUFU.EX2 R133, R133 ;  /* 0x0000008500857308 */ /* 0x000e700000000800 */
[----:B--2---:R2:W-:Y:S08]  /*7410*/  MUFU.EX2 R140, R123 ;  /* 0x0000007b008c7308 */ /* 0x0045f00000000800 */
[----:B------:R-:W5:Y:S01]  /*7420*/  MUFU.EX2 R134, R134 ;  /* 0x0000008600867308 */ /* 0x000f620000000800 */
[----:B--2---:R-:W-:-:S04]  /*7430*/  FADD.FTZ R123, R149, R138 ;  /* 0x0000008a957b7221 */ /* 0x004fc80000010000 */
[----:B------:R-:W-:Y:S01]  /*7440*/  FADD.FTZ R138, R174, R123 ;  /* 0x0000007bae8a7221 */ /* 0x000fe20000010000 */
[C---:B------:R-:W-:Y:S02]  /*7450*/  F2FP.BF16.F32.PACK_AB R174, R129.reuse, R174 ;  /* 0x000000ae81ae723e */ /* 0x040fe400000010ff */
[----:B------:R-:W2:Y:S01]  /*7460*/  MUFU.EX2 R170, R170 ;  /* 0x000000aa00aa7308 */ /* 0x000ea20000000800 */
[----:B------:R-:W-:-:S04]  /*7470*/  FADD.FTZ R13, R129, R138 ;  /* 0x0000008a810d7221 */ /* 0x000fc80000010000 */
[----:B---3--:R-:W-:Y:S01]  /*7480*/  FADD.FTZ R138, R168, R13 ;  /* 0x0000000da88a7221 */ /* 0x008fe20000010000 */
[----:B----4-:R-:W-:Y:S01]  /*7490*/  FADD.FTZ R13, R127, R136 ;  /* 0x000000887f0d7221 */ /* 0x010fe20000010000 */
[C---:B-1----:R-:W-:Y:S01]  /*74a0*/  F2FP.BF16.F32.PACK_AB R168, R133.reuse, R168 ;  /* 0x000000a885a8723e */ /* 0x042fe200000010ff */
[----:B------:R-:W1:Y:S01]  /*74b0*/  MUFU.EX2 R159, R159 ;  /* 0x0000009f009f7308 */ /* 0x000e620000000800 */
[----:B------:R-:W-:Y:S01]  /*74c0*/  FADD.FTZ R121, R133, R138 ;  /* 0x0000008a85797221 */ /* 0x000fe20000010000 */
[----:B-----5:R-:W-:-:S06]  /*74d0*/  FADD.FTZ R13, R134, R13 ;  /* 0x0000000d860d7221 */ /* 0x020fcc0000010000 */
[----:B------:R3:W4:Y:S01]  /*74e0*/  MUFU.EX2 R142, R173 ;  /* 0x000000ad008e7308 */ /* 0x0007220000000800 */
[----:B--2---:R-:W-:Y:S01]  /*74f0*/  FADD.FTZ R136, R170, R121 ;  /* 0x00000079aa887221 */ /* 0x004fe20000010000 */
[----:B------:R-:W-:-:S06]  /*7500*/  FADD.FTZ R121, R140, R13 ;  /* 0x0000000d8c797221 */ /* 0x000fcc0000010000 */
[----:B------:R-:W2:Y:S01]  /*7510*/  MUFU.EX2 R169, R171 ;  /* 0x000000ab00a97308 */ /* 0x000ea20000000800 */
[C---:B-1----:R-:W-:Y:S01]  /*7520*/  FADD.FTZ R121, R159.reuse, R121 ;  /* 0x000000799f797221 */ /* 0x042fe20000010000 */
[----:B---3--:R-:W-:Y:S02]  /*7530*/  F2FP.BF16.F32.PACK_AB R173, R134, R127 ;  /* 0x0000007f86ad723e */ /* 0x008fe400000010ff */
[----:B------:R-:W-:-:S04]  /*7540*/  F2FP.BF16.F32.PACK_AB R175, R159, R140 ;  /* 0x0000008c9faf723e */ /* 0x000fc800000010ff */
[----:B------:R1:W3:Y:S01]  /*7550*/  MUFU.EX2 R138, R177 ;  /* 0x000000b1008a7308 */ /* 0x0002e20000000800 */
[----:B----4-:R-:W-:-:S07]  /*7560*/  FADD.FTZ R121, R142, R121 ;  /* 0x000000798e797221 */ /* 0x010fce0000010000 */
[----:B------:R-:W4:Y:S01]  /*7570*/  MUFU.EX2 R5, R5 ;  /* 0x0000000500057308 */ /* 0x000f220000000800 */
[----:B--2---:R-:W-:Y:S01]  /*7580*/  FADD.FTZ R121, R169, R121 ;  /* 0x00000079a9797221 */ /* 0x004fe20000010000 */
[----:B-1----:R-:W-:Y:S01]  /*7590*/  F2FP.BF16.F32.PACK_AB R177, R135, R4 ;  /* 0x0000000487b1723e */ /* 0x002fe200000010ff */
[----:B------:R-:W-:Y:S01]  /*75a0*/  IMAD.MOV.U32 R4, RZ, RZ, R125 ;  /* 0x000000ffff047224 */ /* 0x000fe200078e007d */
[----:B------:R-:W-:-:S04]  /*75b0*/  F2FP.BF16.F32.PACK_AB R169, R169, R142 ;  /* 0x0000008ea9a9723e */ /* 0x000fc800000010ff */
[----:B------:R-:W1:Y:S01]  /*75c0*/  MUFU.EX2 R126, R126 ;  /* 0x0000007e007e7308 */ /* 0x000e620000000800 */
[----:B---3--:R-:W-:Y:S01]  /*75d0*/  FADD.FTZ R121, R138, R121 ;  /* 0x000000798a797221 */ /* 0x008fe20000010000 */
[C---:B----4-:R-:W-:Y:S01]  /*75e0*/  FADD.FTZ R13, R5.reuse, R136 ;  /* 0x00000088050d7221 */ /* 0x050fe20000010000 */
[----:B------:R-:W-:Y:S01]  /*75f0*/  F2FP.BF16.F32.PACK_AB R170, R5, R170 ;  /* 0x000000aa05aa723e */ /* 0x000fe200000010ff */
[----:B------:R-:W-:Y:S02]  /*7600*/  IMAD.MOV.U32 R5, RZ, RZ, R21 ;  /* 0x000000ffff057224 */ /* 0x000fe400078e0015 */
[C---:B-1----:R-:W-:Y:S01]  /*7610*/  FADD.FTZ R12, R126.reuse, R121 ;  /* 0x000000797e0c7221 */ /* 0x042fe20000010000 */
[----:B------:R-:W-:Y:S01]  /*7620*/  F2FP.BF16.F32.PACK_AB R171, R126, R138 ;  /* 0x0000008a7eab723e */ /* 0x000fe200000010ff */
[----:B------:R-:W-:Y:S06]  /*7630*/  @P1 BRA `(.L_x_907) ;  /* 0xffffffd000401947 */ /* 0x000fec000383ffff */
[----:B------:R-:W-:Y:S01]  /*7640*/  IMAD.MOV.U32 R4, RZ, RZ, R125 ;  /* 0x000000ffff047224 */ /* 0x000fe200078e007d */
[----:B------:R-:W-:Y:S01]  /*7650*/  UMOV UR36, UR7 ;  /* 0x0000000700247c82 */ /* 0x000fe20008000000 */
[----:B------:R-:W-:Y:S01]  /*7660*/  IMAD.MOV.U32 R5, RZ, RZ, R21 ;  /* 0x000000ffff057224 */ /* 0x000fe200078e0015 */
[----:B------:R-:W-:-:S06]  /*7670*/  UMOV UR46, UR40 ;  /* 0x00000028002e7c82 */ /* 0x000fcc0008000000 */
.L_x_890:
[----:B------:R-:W1:Y:S01]  /*7680*/  LDC R20, c[0x0][0x9e4] ;  /* 0x00027900ff147b82 */ /* 0x000e620000000800 */
[----:B------:R-:W-:Y:S01]  /*7690*/  VIADD R21, R192, -UR10 ;  /* 0x8000000ac0157c36 */ /* 0x000fe20008000000 */
[----:B------:R-:W-:-:S04]  /*76a0*/  LOP3.LUT R193, R193, 0xffefffff, RZ, 0xc0, !PT ;  /* 0xffefffffc1c17812 */ /* 0x000fc800078ec0ff */
[----:B------:R-:W-:Y:S02]  /*76b0*/  R2UR UR6, R21 ;  /* 0x00000000150672ca */ /* 0x000fe400000e0000 */
[----:B-1----:R-:W-:-:S13]  /*76c0*/  ISETP.GE.AND P1, PT, R20, 0x1, PT ;  /* 0x000000011400780c */ /* 0x002fda0003f26270 */
[----:B------:R-:W-:Y:S01]  /*76d0*/  @P1 LOP3.LUT R193, R193, 0x100000, RZ, 0xfc, !PT ;  /* 0x00100000c1c11812 */ /* 0x000fe200078efcff */
[----:B------:R-:W-:Y:S06]  /*76e0*/  @!P1 BRA `(.L_x_908) ;  /* 0x0000000000449947 */ /* 0x000fec0003800000 */
        /* <DEDUP_REMOVED lines=9> */
.L_x_909:
[----:B------:R-:W-:-:S13]  /*7780*/  ISETP.NE.AND P1, PT, R20, 0x1, PT ;  /* 0x000000011400780c */ /* 0x000fda0003f25270 */
[----:B------:R-:W1:Y:S02]  /*7790*/  @P1 LDC.64 R120, c[0x0][0x9e8] ;  /* 0x00027a00ff781b82 */ /* 0x000e640000000a00 */
[----:B-1----:R-:W-:-:S05]  /*77a0*/  @P1 IMAD.HI.U32 R120, R192, R120, RZ ;  /* 0x00000078c0781227 */ /* 0x002fca00078e00ff */
[----:B------:R-:W-:-:S07]  /*77b0*/  @P1 SHF.R.U32.HI R192, RZ, R121, R120 ;  /* 0x00000079ffc01219 */ /* 0x000fce0000011678 */
.L_x_910:
[----:B------:R-:W-:-:S05]  /*77c0*/  IMAD R192, R192, R20, RZ ;  /* 0x00000014c0c07224 */ /* 0x000fca00078e02ff */
[----:B------:R-:W-:-:S13]  /*77d0*/  R2UR UR7, R192 ;  /* 0x00000000c00772ca */ /* 0x000fda00000e0000 */
[----:B------:R-:W-:-:S04]  /*77e0*/  UISETP.LT.AND UP0, UPT, UR6, UR7, UPT ;  /* 0x000000070600728c */ /* 0x000fc8000bf01270 */
[----:B------:R-:W-:-:S12]  /*77f0*/  USEL UR6, UR6, UR7, !UP0 ;  /* 0x0000000706067287 */ /* 0x000fd8000c000000 */
.L_x_908:
[----:B------:R-:W-:-:S04]  /*7800*/  UIADD3 UR6, UR6, 0x5f, URZ ;  /* 0x0000005f06067890 */ /* 0x000fc8000fffe03f */
[----:B------:R-:W-:-:S04]  /*7810*/  UIMAD.WIDE UR6, UR6, 0x2aaaaaab, URZ ;  /* 0x2aaaaaab060678a5 */ /* 0x000fc8000f8e023f */
[----:B------:R-:W-:-:S04]  /*7820*/  USHF.R.U32.HI UR6, URZ, 0x1f, UR7 ;  /* 0x0000001f3f067899 */ /* 0x000fc80008011607 */
[----:B------:R-:W-:-:S04]  /*7830*/  ULEA.HI.SX32 UR6, UR7, UR6, 0x1c ;  /* 0x0000000607067291 */ /* 0x000fc8000f8fe23f */
[----:B------:R-:W-:-:S04]  /*7840*/  UISETP.LT.AND UP0, UPT, UR47, UR6, UPT ;  /* 0x000000062f00728c */ /* 0x000fc8000bf01270 */
[----:B------:R-:W-:-:S06]  /*7850*/  USEL UR40, UR47, UR6, !UP0 ;  /* 0x000000062f287287 */ /* 0x000fcc000c000000 */
[----:B------:R-:W-:-:S13]  /*7860*/  ISETP.GE.AND P1, PT, R15, UR40, PT ;  /* 0x000000280f007c0c */ /* 0x000fda000bf26270 */
[----:B------:R-:W-:Y:S05]  /*7870*/  @!P1 BRA `(.L_x_911) ;  /* 0x0000001c00809947 */ /* 0x000fea0003800000 */
[----:B------:R-:W-:Y:S01]  /*7880*/  IMAD.MOV.U32 R21, RZ, RZ, R4 ;  /* 0x000000ffff157224 */ /* 0x000fe200078e0004 */
[----:B------:R-:W-:Y:S01]  /*7890*/  UMOV UR38, UR46 ;  /* 0x0000002e00267c82 */ /* 0x000fe20008000000 */
[----:B------:R-:W-:Y:S01]  /*78a0*/  IMAD.MOV.U32 R192, RZ, RZ, R5 ;  /* 0x000000ffffc07224 */ /* 0x000fe200078e0005 */
[----:B------:R-:W-:-:S06]  /*78b0*/  UMOV UR7, UR36 ;  /* 0x0000002400077c82 */ /* 0x000fcc0008000000 */
.L_x_920:
[----:B------:R-:W-:-:S04]  /*78c0*/  UIADD3 UR36, UR7, 0x1, URZ ;  /* 0x0000000107247890 */ /* 0x000fc8000fffe03f */
[----:B------:R-:W-:-:S04]  /*78d0*/  UISETP.NE.AND UP0, UPT, UR36, 0x2, UPT ;  /* 0x000000022400788c */ /* 0x000fc8000bf05270 */
[----:B------:R-:W-:Y:S02]  /*78e0*/  USEL UR46, URZ, 0x1, UP0 ;  /* 0x000000013f2e7887 */ /* 0x000fe40008000000 */
[----:B------:R-:W-:Y:S02]  /*78f0*/  USEL UR36, UR36, URZ, UP0 ;  /* 0x0000003f24247287 */ /* 0x000fe40008000000 */
[----:B------:R-:W-:Y:S01]  /*7900*/  ULOP3.LUT UR46, UR38, UR46, URZ, 0x3c, !UPT ;  /* 0x0000002e262e7292 */ /* 0x000fe2000f8e3c3f */
[----:B------:R-:W-:Y:S11]  /*7910*/  @!P0 BRA `(.L_x_912) ;  /* 0x0000000000048947 */ /* 0x000ff60003800000 */
[----:B------:R-:W-:Y:S01]  /*7920*/  BPT.TRAP 0x1 ;  /* 0x000000040000795c */ /* 0x000fe20000300000 */
.L_x_912:
[----:B------:R-:W-:Y:S01]  /*7930*/  ULEA UR6, UR36, UR37, 0x3 ;  /* 0x0000002524067291 */ /* 0x000fe2000f8e183f */
[----:B------:R-:W-:-:S05]  /*7940*/  IMAD.U32 R0, RZ, RZ, UR46 ;  /* 0x0000002eff007e24 */ /* 0x000fca000f8e00ff */
[----:B------:R-:W-:-:S04]  /*7950*/  SHF.L.U32 R0, R0, 0x1f, RZ ;  /* 0x0000001f00007819 */ /* 0x000fc800000006ff */
[----:B------:R1:W2:Y:S01]  /*7960*/  SYNCS.PHASECHK.TRANS64.TRYWAIT P1, [UR6+0x30830], R0 ;  /* 0x03083000ff0075a7 */ /* 0x0002a20008020146 */
[----:B------:R-:W-:Y:S05]  /*7970*/  @!P0 BRA `(.L_x_913) ;  /* 0x0000000000048947 */ /* 0x000fea0003800000 */
[----:B------:R-:W-:Y:S01]  /*7980*/  BPT.TRAP 0x1 ;  /* 0x000000040000795c */ /* 0x000fe20000300000 */
.L_x_913:
[----:B--2---:R-:W-:Y:S05]  /*7990*/  @P1 BRA `(.L_x_914) ;  /* 0x0000000000081947 */ /* 0x004fea0003800000 */
[----:B------:R-:W2:Y:S02]  /*79a0*/  SYNCS.PHASECHK.TRANS64.TRYWAIT P1, [UR6+0x30830], R0 ;  /* 0x03083000ff0075a7 */ /* 0x000ea40008020146 */
[----:B--2---:R-:W-:Y:S05]  /*79b0*/  @!P1 BRA `(.L_x_915) ;  /* 0x000000a800b09947 */ /* 0x004fea0003800000 */
.L_x_914:
        /* <DEDUP_REMOVED lines=165> */
.L_x_916:
[----:B------:R-:W-:Y:S01]  /*8410*/  ULEA UR11, UR7, UR37, 0x3 ;  /* 0x00000025070b7291 */ /* 0x000fe2000f8e183f */
[----:B-12---:R-:W-:-:S05]  /*8420*/  IMAD.U32 R0, RZ, RZ, UR38 ;  /* 0x00000026ff007e24 */ /* 0x006fca000f8e00ff */
[----:B------:R-:W-:-:S04]  /*8430*/  SHF.L.U32 R0, R0, 0x1f, RZ ;  /* 0x0000001f00007819 */ /* 0x000fc800000006ff */
[----:B------:R1:W2:Y:S01]  /*8440*/  SYNCS.PHASECHK.TRANS64.TRYWAIT P1, [UR11+0x30850], R0 ;  /* 0x03085000ff0075a7 */ /* 0x0002a2000802014b */
[----:B------:R-:W-:Y:S05]  /*8450*/  @!P0 BRA `(.L_x_917) ;  /* 0x0000000000048947 */ /* 0x000fea0003800000 */
[----:B------:R-:W-:Y:S01]  /*8460*/  BPT.TRAP 0x1 ;  /* 0x000000040000795c */ /* 0x000fe20000300000 */
.L_x_917:
[----:B--2---:R-:W-:Y:S05]  /*8470*/  @P1 BRA `(.L_x_918) ;  /* 0x0000000000081947 */ /* 0x004fea0003800000 */
[----:B------:R-:W2:Y:S02]  /*8480*/  SYNCS.PHASECHK.TRANS64.TRYWAIT P1, [UR11+0x30850], R0 ;  /* 0x03085000ff0075a7 */ /* 0x000ea4000802014b */
[----:B--2---:R-:W-:Y:S05]  /*8490*/  @!P1 BRA `(.L_x_919) ;  /* 0x000000a000109947 */ /* 0x004fea0003800000 */
.L_x_918:
[----:B------:R-:W-:Y:S01]  /*84a0*/  UIADD3 UR6, UR37, 0x400, URZ ;  /* 0x0000040025067890 */ /* 0x000fe2000fffe03f */
[----:B------:R-:W-:Y:S01]  /*84b0*/  WARPGROUP.ARRIVE ;  /* 0x00000000000079c5 */ /* 0x000fe20000000000 */
[----:B-12---:R-:W-:-:S05]  /*84c0*/  FMNMX.FTZ R0, R120, R192, !PT ;  /* 0x000000c078007209 */ /* 0x006fca0007810000 */
[----:B------:R-:W1:Y:S01]  /*84d0*/  S2R R205, SR_TID.X ;  /* 0x0000000000cd7919 */ /* 0x000e620000002100 */
[----:B------:R-:W-:Y:S01]  /*84e0*/  USHF.R.U32.HI UR6, URZ, 0x4, UR6 ;  /* 0x000000043f067899 */ /* 0x000fe20008011606 */
[----:B------:R-:W-:Y:S01]  /*84f0*/  FMNMX.FTZ R4, R122, R21, !PT ;  /* 0x000000157a047209 */ /* 0x000fe20007810000 */
[----:B------:R-:W-:Y:S01]  /*8500*/  UMOV UR38, UR46 ;  /* 0x0000002e00267c82 */ /* 0x000fe20008000000 */
[----:B------:R-:W-:Y:S01]  /*8510*/  FMNMX.FTZ R3, R121, R0, !PT ;  /* 0x0000000079037209 */ /* 0x000fe20007810000 */
[----:B------:R-:W-:-:S03]  /*8520*/  ULOP3.LUT UR6, UR6, 0x3fff, URZ, 0xc0, !UPT ;  /* 0x00003fff06067892 */ /* 0x000fc6000f8ec03f */
[----:B------:R-:W-:Y:S01]  /*8530*/  FMNMX.FTZ R0, R124, R3, !PT ;  /* 0x000000037c007209 */ /* 0x000fe20007810000 */
[----:B------:R-:W-:-:S03]  /*8540*/  ULOP3.LUT UR6, UR6, 0x3000000, URZ, 0xfc, !UPT ;  /* 0x0300000006067892 */ /* 0x000fc6000f8efc3f */
[----:B------:R-:W-:Y:S01]  /*8550*/  FMNMX.FTZ R3, R125, R0, !PT ;  /* 0x000000007d037209 */ /* 0x000fe20007810000 */
[----:B------:R-:W-:-:S03]  /*8560*/  UIMAD UR10, UR7, 0x900, UR6 ;  /* 0x00000900070a78a4 */ /* 0x000fc6000f8e0206 */
[----:B------:R-:W-:Y:S01]  /*8570*/  UMOV UR7, 0x40000040 ;  /* 0x4000004000077882 */ /* 0x000fe20000000000 */
[----:B------:R-:W-:-:S03]  /*8580*/  FMNMX.FTZ R0, R128, R3, !PT ;  /* 0x0000000380007209 */ /* 0x000fc60007810000 */
[----:B------:R-:W-:Y:S01]  /*8590*/  UMOV UR6, UR10 ;  /* 0x0000000a00067c82 */ /* 0x000fe20008000000 */
[----:B------:R-:W-:Y:S01]  /*85a0*/  FMNMX.FTZ R3, R129, R0, !PT ;  /* 0x0000000081037209 */ /* 0x000fe20007810000 */
[----:B------:R-:W-:Y:S01]  /*85b0*/  HGMMA.64x192x16.F32.BF16 R24, R188, gdesc[UR4].tnspB, R24, gsb0 ;  /* 0x42e00004bc187df0 */ /* 0x000fe20008001818 */
[----:B------:R-:W-:Y:S01]  /*85c0*/  UIADD3 UR6, UR10, 0x80, URZ ;  /* 0x000000800a067890 */ /* 0x000fe2000fffe03f */
[----:B------:R-:W-:Y:S01]  /*85d0*/  UMOV UR7, 0x40000040 ;  /* 0x4000004000077882 */ /* 0x000fe20000000000 */
[----:B------:R-:W-:-:S04]  /*85e0*/  FMNMX.FTZ R0, R132, R3, !PT ;  /* 0x0000000384007209 */ /* 0x000fc80007810000 */
[----:B------:R-:W-:Y:S02]  /*85f0*/  FMNMX.FTZ R3, R133, R0, !PT ;  /* 0x0000000085037209 */ /* 0x000fe40007810000 */
[----:B-1----:R-:W-:Y:S02]  /*8600*/  LOP3.LUT P1, RZ, R205, 0x7f, RZ, 0xc0, !PT ;  /* 0x0000007fcdff7812 */ /* 0x002fe4000782c0ff */
        /* <DEDUP_REMOVED lines=17> */
[----:B------:R-:W2:Y:S01]  /*8720*/  SHFL.BFLY PT, R3, R2, 0x2, 0x1f ;  /* 0x0c401f0002037f89 */ /* 0x000ea200000e0000 */
        /* <DEDUP_REMOVED lines=12> */
[----:B--2---:R-:W-:-:S14]  /*87f0*/  FMNMX.FTZ R180, R2, R3, !PT ;  /* 0x0000000302b47209 */ /* 0x004fdc0007810000 */
[----:B------:R-:W-:Y:S01]  /*8800*/  HGMMA.64x192x16.F32.BF16 R24, R176, gdesc[UR4].tnspB, R24, gsb0 ;  /* 0x42e00004b0187df0 */ /* 0x000fe20008001818 */
[----:B------:R-:W-:Y:S01]  /*8810*/  UIADD3 UR6, UR10, 0x200, URZ ;  /* 0x000002000a067890 */ /* 0x000fe2000fffe03f */
[----:B------:R-:W2:Y:S01]  /*8820*/  SHFL.BFLY PT, R5, R180, 0x1, 0x1f ;  /* 0x0c201f00b4057f89 */ /* 0x000ea200000e0000 */
[----:B------:R-:W-:Y:S01]  /*8830*/  UMOV UR7, 0x40000040 ;  /* 0x4000004000077882 */ /* 0x000fe20000000000 */
[----:B--2---:R-:W-:-:S05]  /*8840*/  FMNMX.FTZ R5, R180, R5, !PT ;  /* 0x00000005b4057209 */ /* 0x004fca0007810000 */
[----:B------:R-:W-:Y:S01]  /*8850*/  FADD.FTZ R3, -R5, R192 ;  /* 0x000000c005037221 */ /* 0x000fe20000010100 */
[----:B------:R-:W-:Y:S01]  /*8860*/  IMAD.MOV.U32 R192, RZ, RZ, R5 ;  /* 0x000000ffffc07224 */ /* 0x000fe200078e0005 */
[----:B------:R-:W-:Y:S02]  /*8870*/  WARPGROUP.DEPBAR.LE gsb0, 0x0 ;  /* 0x00008000000079c5 */ /* 0x000fe40000010000 */
[----:B------:R-:W-:Y:S01]  /*8880*/  WARPGROUP.ARRIVE ;  /* 0x00000000000079c5 */ /* 0x000fe20000000000 */
[----:B------:R-:W-:Y:S01]  /*8890*/  FMNMX.FTZ R179, R123, R4, !PT ;  /* 0x000000047bb37209 */ /* 0x000fe20007810000 */
[-C--:B-1----:R-:W-:Y:S01]  /*88a0*/  FMUL.FTZ R176, R3, R0.reuse ;  /* 0x0000000003b07220 */ /* 0x082fe20000410000 */
[-C--:B------:R-:W-:Y:S02]  /*88b0*/  FMUL.FTZ R3, R5, R0.reuse ;  /* 0x0000000005037220 */ /* 0x080fe40000410000 */
[----:B------:R-:W-:Y:S02]  /*88c0*/  FMNMX.FTZ R4, R126, R179, !PT ;  /* 0x000000b37e047209 */ /* 0x000fe40007810000 */
[----:B------:R-:W-:Y:S01]  /*88d0*/  HGMMA.64x192x16.F32.BF16 R24, R172, gdesc[UR4].tnspB, R24, gsb0 ;  /* 0x42e00004ac187df0 */ /* 0x000fe20008001818 */
[--C-:B------:R-:W-:Y:S01]  /*88e0*/  FFMA.FTZ R188, R121, R0, -R3.reuse ;  /* 0x0000000079bc7223 */ /* 0x100fe20000010803 */
[----:B------:R-:W-:Y:S01]  /*88f0*/  UIADD3 UR6, UR10, 0x280, URZ ;  /* 0x000002800a067890 */ /* 0x000fe2000fffe03f */
[----:B------:R-:W-:Y:S01]  /*8900*/  FMNMX.FTZ R121, R127, R4, !PT ;  /* 0x000000047f797209 */ /* 0x000fe20007810000 */
[----:B------:R-:W-:Y:S01]  /*8910*/  UMOV UR7, 0x40000040 ;  /* 0x4000004000077882 */ /* 0x000fe20000000000 */
[----:B------:R1:W-:Y:S01]  /*8920*/  MUFU.EX2 R2, R176 ;  /* 0x000000b000027308 */ /* 0x0003e20000000800 */
[-CC-:B------:R-:W-:Y:S01]  /*8930*/  FFMA.FTZ R177, R120, R0.reuse, -R3.reuse ;  /* 0x0000000078b17223 */ /* 0x180fe20000010803 */
[----:B------:R-:W-:Y:S01]  /*8940*/  FMNMX.FTZ R4, R130, R121, !PT ;  /* 0x0000007982047209 */ /* 0x000fe20007810000 */
[-CC-:B------:R-:W-:Y:S01]  /*8950*/  FFMA.FTZ R190, R124, R0.reuse, -R3.reuse ;  /* 0x000000007cbe7223 */ /* 0x180fe20000010803 */
[-CC-:B------:R-:W-:Y:S01]  /*8960*/  FFMA.FTZ R184, R128, R0.reuse, -R3.reuse ;  /* 0x0000000080b87223 */ /* 0x180fe20000010803 */
[--C-:B------:R-:W-:Y:S01]  /*8970*/  FFMA.FTZ R186, R132, R0, -R3.reuse ;  /* 0x0000000084ba7223 */ /* 0x100fe20000010803 */
[----:B------:R-:W-:Y:S01]  /*8980*/  FMNMX.FTZ R121, R131, R4, !PT ;  /* 0x0000000483797209 */ /* 0x000fe20007810000 */
[-CC-:B------:R-:W-:Y:S01]  /*8990*/  FFMA.FTZ R180, R136, R0.reuse, -R3.reuse ;  /* 0x0000000088b47223 */ /* 0x180fe20000010803 */
[-CC-:B------:R-:W-:Y:S01]  /*89a0*/  FFMA.FTZ R182, R140, R0.reuse, -R3.reuse ;  /* 0x000000008cb67223 */ /* 0x180fe20000010803 */
[-CC-:B-1----:R-:W-:Y:S01]  /*89b0*/  FFMA.FTZ R176, R144, R0.reuse, -R3.reuse ;  /* 0x0000000090b07223 */ /* 0x182fe20000010803 */
[----:B------:R-:W-:Y:S01]  /*89c0*/  FMNMX.FTZ R4, R134, R121, !PT ;  /* 0x0000007986047209 */ /* 0x000fe20007810000 */
[-CC-:B------:R-:W-:Y:S01]  /*89d0*/  FFMA.FTZ R121, R125, R0.reuse, -R3.reuse ;  /* 0x000000007d797223 */ /* 0x180fe20000010803 */
[-CC-:B------:R-:W-:Y:S01]  /*89e0*/  FFMA.FTZ R178, R148, R0.reuse, -R3.reuse ;  /* 0x0000000094b27223 */ /* 0x180fe20000010803 */
[--C-:B------:R-:W-:Y:S01]  /*89f0*/  FFMA.FTZ R120, R160, R0, -R3.reuse ;  /* 0x00000000a0787223 */ /* 0x100fe20000010803 */
[----:B------:R-:W-:Y:S01]  /*8a00*/  FMNMX.FTZ R125, R135, R4, !PT ;  /* 0x00000004877d7209 */ /* 0x000fe20007810000 */
[-CC-:B------:R-:W-:Y:S01]  /*8a10*/  FFMA.FTZ R124, R164, R0.reuse, -R3.reuse ;  /* 0x00000000a47c7223 */ /* 0x180fe20000010803 */
[----:B------:R-:W-:Y:S01]  /*8a20*/  FFMA.FTZ R165, R165, R0, -R3 ;  /* 0x00000000a5a57223 */ /* 0x000fe20000010803 */
[----:B------:R-:W1:Y:S01]  /*8a30*/  MUFU.EX2 R177, R177 ;  /* 0x000000b100b17308 */ /* 0x000e620000000800 */
[----:B------:R-:W-:-:S04]  /*8a40*/  FMNMX.FTZ R4, R138, R125, !PT ;  /* 0x0000007d8a047209 */ /* 0x000fc80007810000 */
[----:B------:R-:W-:-:S03]  /*8a50*/  FMNMX.FTZ R125, R139, R4, !PT ;  /* 0x000000048b7d7209 */ /* 0x000fc60007810000 */
[----:B------:R-:W2:Y:S01]  /*8a60*/  MUFU.EX2 R188, R188 ;  /* 0x000000bc00bc7308 */ /* 0x000ea20000000800 */
[----:B------:R-:W-:Y:S01]  /*8a70*/  FMNMX.FTZ R4, R142, R125, !PT ;  /* 0x0000007d8e047209 */ /* 0x000fe20007810000 */
[----:B------:R-:W-:-:S03]  /*8a80*/  FFMA.FTZ R125, R129, R0, -R3 ;  /* 0x00000000817d7223 */ /* 0x000fc60000010803 */
[----:B------:R-:W-:-:S03]  /*8a90*/  FMNMX.FTZ R129, R143, R4, !PT ;  /* 0x000000048f817209 */ /* 0x000fc60007810000 */
[----:B------:R-:W3:Y:S01]  /*8aa0*/  MUFU.EX2 R190, R190 ;  /* 0x000000be00be7308 */ /* 0x000ee20000000800 */
[----:B------:R-:W-:Y:S01]  /*8ab0*/  FMNMX.FTZ R4, R146, R129, !PT ;  /* 0x0000008192047209 */ /* 0x000fe20007810000 */
[----:B-1----:R-:W-:-:S03]  /*8ac0*/  FFMA.FTZ R13, R2, R13, R177 ;  /* 0x0000000d020d7223 */ /* 0x002fc600000100b1 */
[----:B------:R-:W-:-:S03]  /*8ad0*/  FMNMX.FTZ R129, R147, R4, !PT ;  /* 0x0000000493817209 */ /* 0x000fc60007810000 */
[----:B------:R-:W1:Y:S01]  /*8ae0*/  MUFU.EX2 R121, R121 ;  /* 0x0000007900797308 */ /* 0x000e620000000800 */
[----:B------:R-:W-:Y:S01]  /*8af0*/  FMNMX.FTZ R4, R150, R129, !PT ;  /* 0x0000008196047209 */ /* 0x000fe20007810000 */
[----:B------:R-:W-:Y:S01]  /*8b00*/  FFMA.FTZ R129, R133, R0, -R3 ;  /* 0x0000000085817223 */ /* 0x000fe20000010803 */
[C---:B--2---:R-:W-:Y:S01]  /*8b10*/  FADD.FTZ R13, R188.reuse, R13 ;  /* 0x0000000dbc0d7221 */ /* 0x044fe20000010000 */
[----:B------:R-:W-:Y:S02]  /*8b20*/  F2FP.BF16.F32.PACK_AB R188, R188, R177 ;  /* 0x000000b1bcbc723e */ /* 0x000fe400000010ff */
[----:B------:R-:W-:Y:S02]  /*8b30*/  FMNMX.FTZ R133, R151, R4, !PT ;  /* 0x0000000497857209 */ /* 0x000fe40007810000 */
[----:B------:R-:W-:Y:S01]  /*8b40*/  MUFU.EX2 R184, R184 ;  /* 0x000000b800b87308 */ /* 0x000fe20000000800 */
[----:B---3--:R-:W-:Y:S01]  /*8b50*/  FADD.FTZ R140, R190, R13 ;  /* 0x0000000dbe8c7221 */ /* 0x008fe20000010000 */
[----:B------:R-:W-:-:S04]  /*8b60*/  FMNMX.FTZ R4, R154, R133, !PT ;  /* 0x000000859a047209 */ /* 0x000fc80007810000 */
[----:B------:R-:W-:Y:S02]  /*8b70*/  FMNMX.FTZ R133, R155, R4, !PT ;  /* 0x000000049b857209 */ /* 0x000fe40007810000 */
[----:B------:R-:W-:Y:S01]  /*8b80*/  MUFU.EX2 R125, R125 ;  /* 0x0000007d007d7308 */ /* 0x000fe20000000800 */
[----:B-1----:R-:W-:Y:S02]  /*8b90*/  F2FP.BF16.F32.PACK_AB R190, R121, R190 ;  /* 0x000000be79be723e */ /* 0x002fe400000010ff */
[----:B------:R-:W-:Y:S01]  /*8ba0*/  FMNMX.FTZ R4, R158, R133, !PT ;  /* 0x000000859e047209 */ /* 0x000fe20007810000 */
[----:B------:R-:W-:-:S03]  /*8bb0*/  FFMA.FTZ R133, R137, R0, -R3 ;  /* 0x0000000089857223 */ /* 0x000fc60000010803 */
[----:B------:R-:W-:Y:S01]  /*8bc0*/  FMNMX.FTZ R137, R159, R4, !PT ;  /* 0x000000049f897209 */ /* 0x000fe20007810000 */
[----:B------:R-:W-:Y:S03]  /*8bd0*/  MUFU.EX2 R186, R186 ;  /* 0x000000ba00ba7308 */ /* 0x000fe60000000800 */
[----:B------:R-:W-:-:S04]  /*8be0*/  FMNMX.FTZ R4, R162, R137, !PT ;  /* 0x00000089a2047209 */ /* 0x000fc80007810000 */
[----:B------:R-:W-:Y:S01]  /*8bf0*/  FMNMX.FTZ R137, R163, R4, !PT ;  /* 0x00000004a3897209 */ /* 0x000fe20007810000 */
[----:B------:R-:W-:Y:S03]  /*8c00*/  MUFU.EX2 R129, R129 ;  /* 0x0000008100817308 */ /* 0x000fe60000000800 */
        /* <DEDUP_REMOVED lines=23> */
[----:B------:R-:W1:Y:S01]  /*8d80*/  SHFL.BFLY PT, R173, R4, 0x2, 0x1f ;  /* 0x0c401f0004ad7f89 */ /* 0x000e6200000e0000 */
[-CC-:B------:R-:W-:Y:S01]  /*8d90*/  FFMA.FTZ R172, R152, R0.reuse, -R3.reuse ;  /* 0x0000000098ac7223 */ /* 0x180fe20000010803 */
[----:B------:R-:W-:-:S03]  /*8da0*/  FFMA.FTZ R174, R156, R0, -R3 ;  /* 0x000000009cae7223 */ /* 0x000fc60000010803 */
[----:B------:R-:W-:Y:S01]  /*8db0*/  HGMMA.64x192x16.F32.BF16 R24, R168, gdesc[UR4].tnspB, R24, gsb0 ;  /* 0x42e00004a8187df0 */ /* 0x000fe20008001818 */
[----:B------:R-:W-:Y:S01]  /*8dc0*/  UMOV UR7, UR36 ;  /* 0x0000002400077c82 */ /* 0x000fe20008000000 */
[----:B------:R-:W-:Y:S08]  /*8dd0*/  MUFU.EX2 R172, R172 ;  /* 0x000000ac00ac7308 */ /* 0x000ff00000000800 */
[----:B------:R-:W-:Y:S01]  /*8de0*/  MUFU.EX2 R174, R174 ;  /* 0x000000ae00ae7308 */ /* 0x000fe20000000800 */
[----:B-1----:R-:W-:-:S05]  /*8df0*/  FMNMX.FTZ R173, R4, R173, !PT ;  /* 0x000000ad04ad7209 */ /* 0x002fca0007810000 */
[----:B------:R-:W1:Y:S02]  /*8e00*/  SHFL.BFLY PT, R4, R173, 0x1, 0x1f ;  /* 0x0c201f00ad047f89 */ /* 0x000e6400000e0000 */
[----:B-1----:R-:W-:-:S05]  /*8e10*/  FMNMX.FTZ R4, R173, R4, !PT ;  /* 0x00000004ad047209 */ /* 0x002fca0007810000 */
[C---:B------:R-:W-:Y:S01]  /*8e20*/  FADD.FTZ R3, -R4.reuse, R21 ;  /* 0x0000001504037221 */ /* 0x040fe20000010100 */
[-C--:B------:R-:W-:Y:S01]  /*8e30*/  FMUL.FTZ R161, R4, R0.reuse ;  /* 0x0000000004a17220 */ /* 0x080fe20000410000 */
[----:B------:R-:W-:Y:S02]  /*8e40*/  MUFU.EX2 R21, R165 ;  /* 0x000000a500157308 */ /* 0x000fe40000000800 */
[-C--:B------:R-:W-:Y:S01]  /*8e50*/  FMUL.FTZ R3, R3, R0.reuse ;  /* 0x0000000003037220 */ /* 0x080fe20000410000 */
[-CC-:B------:R-:W-:Y:S01]  /*8e60*/  FFMA.FTZ R122, R122, R0.reuse, -R161.reuse ;  /* 0x000000007a7a7223 */ /* 0x180fe200000108a1 */
[-CC-:B------:R-:W-:Y:S01]  /*8e70*/  FFMA.FTZ R191, R126, R0.reuse, -R161.reuse ;  /* 0x000000007ebf7223 */ /* 0x180fe200000108a1 */
[-CC-:B------:R-:W-:Y:S01]  /*8e80*/  FFMA.FTZ R126, R127, R0.reuse, -R161.reuse ;  /* 0x000000007f7e7223 */ /* 0x180fe200000108a1 */
[-CC-:B------:R-:W-:Y:S01]  /*8e90*/  FFMA.FTZ R189, R123, R0.reuse, -R161.reuse ;  /* 0x000000007bbd7223 */ /* 0x180fe200000108a1 */
[----:B------:R-:W-:Y:S01]  /*8ea0*/  IMAD.U32 R127, RZ, RZ, UR36 ;  /* 0x00000024ff7f7e24 */ /* 0x000fe2000f8e00ff */
[----:B------:R-:W-:Y:S01]  /*8eb0*/  MUFU.EX2 R3, R3 ;  /* 0x0000000300037308 */ /* 0x000fe20000000800 */
[-CC-:B------:R-:W-:Y:S01]  /*8ec0*/  FFMA.FTZ R185, R130, R0.reuse, -R161.reuse ;  /* 0x0000000082b97223 */ /* 0x180fe200000108a1 */
[-CC-:B------:R-:W-:Y:S01]  /*8ed0*/  FFMA.FTZ R128, R131, R0.reuse, -R161.reuse ;  /* 0x0000000083807223 */ /* 0x180fe200000108a1 */
[----:B------:R-:W-:Y:S01]  /*8ee0*/  IMAD.U32 R131, RZ, RZ, UR11 ;  /* 0x0000000bff837e24 */ /* 0x000fe2000f8e00ff */
[----:B------:R-:W-:Y:S01]  /*8ef0*/  @!P1 LEA R127, R127, UR37, 0x3 ;  /* 0x000000257f7f9c11 */ /* 0x000fe2000f8e18ff */
[-CC-:B------:R-:W-:Y:S01]  /*8f00*/  FFMA.FTZ R187, R134, R0.reuse, -R161.reuse ;  /* 0x0000000086bb7223 */ /* 0x180fe200000108a1 */
[-CC-:B------:R-:W-:Y:S01]  /*8f10*/  FFMA.FTZ R181, R138, R0.reuse, -R161.reuse ;  /* 0x000000008ab57223 */ /* 0x180fe200000108a1 */
[----:B------:R-:W-:Y:S01]  /*8f20*/  FFMA.FTZ R130, R135, R0, -R161 ;  /* 0x0000000087827223 */ /* 0x000fe200000108a1 */
[----:B------:R-:W1:Y:S01]  /*8f30*/  MUFU.EX2 R122, R122 ;  /* 0x0000007a007a7308 */ /* 0x000e620000000800 */
[----:B------:R-:W-:-:S02]  /*8f40*/  @!P1 VIADD R127, R127, 0x30840 ;  /* 0x000308407f7f9836 */ /* 0x000fc40000000000 */
[-CC-:B------:R-:W-:Y:S01]  /*8f50*/  FFMA.FTZ R132, R139, R0.reuse, -R161.reuse ;  /* 0x000000008b847223 */ /* 0x180fe200000108a1 */
[-CC-:B------:R-:W-:Y:S01]  /*8f60*/  FFMA.FTZ R183, R142, R0.reuse, -R161.reuse ;  /* 0x000000008eb77223 */ /* 0x180fe200000108a1 */
[-CC-:B------:R-:W-:Y:S01]  /*8f70*/  FFMA.FTZ R134, R143, R0.reuse, -R161.reuse ;  /* 0x000000008f867223 */ /* 0x180fe200000108a1 */
[-C--:B------:R-:W-:Y:S01]  /*8f80*/  FFMA.FTZ R123, R146, R0.reuse, -R161 ;  /* 0x00000000927b7223 */ /* 0x080fe200000108a1 */
[----:B------:R-:W-:Y:S01]  /*8f90*/  @!P1 PRMT R127, RZ, 0x654, R127 ;  /* 0x00000654ff7f9816 */ /* 0x000fe2000000007f */
        /* <DEDUP_REMOVED lines=8> */
[--C-:B------:R-:W-:Y:S01]  /*9020*/  FFMA.FTZ R163, R163, R0, -R161.reuse ;  /* 0x00000000a3a37223 */ /* 0x100fe200000108a1 */
[----:B------:R-:W3:Y:S01]  /*9030*/  MUFU.EX2 R191, R191 ;  /* 0x000000bf00bf7308 */ /* 0x000ee20000000800 */
[----:B-1----:R-:W-:Y:S01]  /*9040*/  FFMA.FTZ R12, R3, R12, R122 ;  /* 0x0000000c030c7223 */ /* 0x002fe2000001007a */
[----:B------:R-:W-:-:S06]  /*9050*/  FFMA.FTZ R166, R166, R0, -R161 ;  /* 0x00000000a6a67223 */ /* 0x000fcc00000108a1 */
[----:B------:R-:W1:Y:S01]  /*9060*/  MUFU.EX2 R126, R126 ;  /* 0x0000007e007e7308 */ /* 0x000e620000000800 */
[----:B--2---:R-:W-:Y:S01]  /*9070*/  FADD.FTZ R138, R189, R12 ;  /* 0x0000000cbd8a7221 */ /* 0x004fe20000010000 */
[--C-:B------:R-:W-:Y:S01]  /*9080*/  FFMA.FTZ R12, R151, R0, -R161.reuse ;  /* 0x00000000970c7223 */ /* 0x100fe200000108a1 */
[----:B------:R-:W-:Y:S01]  /*9090*/  F2FP.BF16.F32.PACK_AB R189, R189, R122 ;  /* 0x0000007abdbd723e */ /* 0x000fe200000010ff */
[----:B------:R-:W-:-:S04]  /*90a0*/  FFMA.FTZ R161, R167, R0, -R161 ;  /* 0x00000000a7a17223 */ /* 0x000fc800000108a1 */
        /* <DEDUP_REMOVED lines=12> */
[----:B------:R-:W1:Y:S01]  /*9170*/  MUFU.EX2 R132, R132 ;  /* 0x0000008400847308 */ /* 0x000e620000000800 */
[C---:B--2---:R-:W-:Y:S01]  /*9180*/  FADD.FTZ R138, R130.reuse, R13 ;  /* 0x0000000d828a7221 */ /* 0x044fe20000010000 */
[----:B------:R-:W-:-:S06]  /*9190*/  F2FP.BF16.F32.PACK_AB R187, R130, R187 ;  /* 0x000000bb82bb723e */ /* 0x000fcc00000010ff */
        /* <DEDUP_REMOVED lines=16> */
[----:B---3--:R-:W-:Y:S01]  /*92a0*/  FADD.FTZ R13, R179, R122 ;  /* 0x0000007ab30d7221 */ /* 0x008fe20000010000 */
[----:B------:R-:W-:Y:S02]  /*92b0*/  WARPGROUP.DEPBAR.LE gsb0, 0x0 ;  /* 0x00008000000079c5 */ /* 0x000fe40000010000 */
[----:B------:R3:W-:Y:S04]  /*92c0*/  @!P1 SYNCS.ARRIVE.TRANS64.RED.A1T0 RZ, [R127+URZ], RZ ;  /* 0x000000ff7fff99a7 */ /* 0x0007e8000810043f */
[----:B------:R-:W4:Y:S01]  /*92d0*/  MUFU.EX2 R155, R155 ;  /* 0x0000009b009b7308 */ /* 0x000f220000000800 */
[C---:B-1----:R-:W-:Y:S01]  /*92e0*/  FADD.FTZ R122, R12.reuse, R13 ;  /* 0x0000000d0c7a7221 */ /* 0x042fe20000010000 */
[----:B------:R-:W-:-:S02]  /*92f0*/  F2FP.BF16.F32.PACK_AB R179, R12, R179 ;  /* 0x000000b30cb3723e */ /* 0x000fc400000010ff */
[----:B------:R-:W-:Y:S02]  /*9300*/  F2FP.BF16.F32.PACK_AB R170, R21, R124 ;  /* 0x0000007c15aa723e */ /* 0x000fe400000010ff */
[----:B------:R-:W-:Y:S01]  /*9310*/  F2FP.BF16.F32.PACK_AB R168, R157, R120 ;  /* 0x000000789da8723e */ /* 0x000fe200000010ff */
[----:B---3--:R-:W-:Y:S01]  /*9320*/  @!P1 VIADD R127, R131, 0x30860 ;  /* 0x00030860837f9836 */ /* 0x008fe20000000000 */
[----:B------:R-:W1:Y:S01]  /*9330*/  MUFU.EX2 R175, R158 ;  /* 0x0000009e00af7308 */ /* 0x000e620000000800 */
[----:B--2---:R-:W-:-:S03]  /*9340*/  FADD.FTZ R122, R173, R122 ;  /* 0x0000007aad7a7221 */ /* 0x004fc60000010000 */
[----:B------:R-:W-:-:S04]  /*9350*/  @!P1 PRMT R127, RZ, 0x654, R127 ;  /* 0x00000654ff7f9816 */ /* 0x000fc8000000007f */
[----:B------:R2:W-:Y:S01]  /*9360*/  @!P1 SYNCS.ARRIVE.TRANS64.RED.A1T0 RZ, [R127+URZ], RZ ;  /* 0x000000ff7fff99a7 */ /* 0x0005e2000810043f */
[----:B------:R-:W3:Y:S01]  /*9370*/  MUFU.EX2 R159, R159 ;  /* 0x0000009f009f7308 */ /* 0x000ee20000000800 */
[----:B----4-:R-:W-:Y:S01]  /*9380*/  FADD.FTZ R122, R155, R122 ;  /* 0x0000007a9b7a7221 */ /* 0x010fe20000010000 */
[C---:B------:R-:W-:Y:S01]  /*9390*/  ISETP.GT.AND P1, PT, R15.reuse, UR40, PT ;  /* 0x000000280f007c0c */ /* 0x040fe2000bf24270 */
[----:B------:R-:W-:Y:S01]  /*93a0*/  VIADD R15, R15, 0xffffffff ;  /* 0xffffffff0f0f7836 */ /* 0x000fe20000000000 */
[----:B------:R-:W-:Y:S01]  /*93b0*/  F2FP.BF16.F32.PACK_AB R173, R155, R173 ;  /* 0x000000ad9bad723e */ /* 0x000fe200000010ff */
[----:B--2---:R-:W-:-:S03]  /*93c0*/  FADD.FTZ R127, R121, R140 ;  /* 0x0000008c797f7221 */ /* 0x004fc60000010000 */
[----:B------:R-:W2:Y:S01]  /*93d0*/  MUFU.EX2 R169, R162 ;  /* 0x000000a200a97308 */ /* 0x000ea20000000800 */
[----:B-1----:R-:W-:Y:S01]  /*93e0*/  FADD.FTZ R122, R175, R122 ;  /* 0x0000007aaf7a7221 */ /* 0x002fe20000010000 */
[----:B------:R-:W-:Y:S01]  /*93f0*/  FADD.FTZ R140, R184, R127 ;  /* 0x0000007fb88c7221 */ /* 0x000fe20000010000 */
[----:B------:R-:W-:-:S03]  /*9400*/  F2FP.BF16.F32.PACK_AB R184, R125, R184 ;  /* 0x000000b87db8723e */ /* 0x000fc600000010ff */
[----:B------:R-:W-:Y:S02]  /*9410*/  FADD.FTZ R127, R125, R140 ;  /* 0x0000008c7d7f7221 */ /* 0x000fe40000010000 */
[----:B------:R-:W1:Y:S01]  /*9420*/  MUFU.EX2 R163, R163 ;  /* 0x000000a300a37308 */ /* 0x000e620000000800 */
[C---:B---3--:R-:W-:Y:S01]  /*9430*/  FADD.FTZ R122, R159.reuse, R122 ;  /* 0x0000007a9f7a7221 */ /* 0x048fe20000010000 */
[----:B------:R-:W-:Y:S01]  /*9440*/  F2FP.BF16.F32.PACK_AB R175, R159, R175 ;  /* 0x000000af9faf723e */ /* 0x000fe200000010ff */
[----:B------:R-:W-:Y:S01]  /*9450*/  FADD.FTZ R140, R186, R127 ;  /* 0x0000007fba8c7221 */ /* 0x000fe20000010000 */
[----:B------:R-:W-:-:S03]  /*9460*/  F2FP.BF16.F32.PACK_AB R186, R129, R186 ;  /* 0x000000ba81ba723e */ /* 0x000fc600000010ff */
[----:B------:R-:W-:Y:S01]  /*9470*/  FADD.FTZ R127, R129, R140 ;  /* 0x0000008c817f7221 */ /* 0x000fe20000010000 */
[----:B------:R-:W3:Y:S01]  /*9480*/  MUFU.EX2 R171, R166 ;  /* 0x000000a600ab7308 */ /* 0x000ee20000000800 */
[----:B--2---:R-:W-:Y:S02]  /*9490*/  FADD.FTZ R122, R169, R122 ;  /* 0x0000007aa97a7221 */ /* 0x004fe40000010000 */
[----:B------:R-:W-:Y:S01]  /*94a0*/  FADD.FTZ R140, R180, R127 ;  /* 0x0000007fb48c7221 */ /* 0x000fe20000010000 */
[----:B------:R-:W-:-:S03]  /*94b0*/  F2FP.BF16.F32.PACK_AB R180, R133, R180 ;  /* 0x000000b485b4723e */ /* 0x000fc600000010ff */
[----:B------:R-:W-:Y:S01]  /*94c0*/  FADD.FTZ R121, R133, R140 ;  /* 0x0000008c85797221 */ /* 0x000fe20000010000 */
[----:B------:R-:W2:Y:S01]  /*94d0*/  MUFU.EX2 R161, R161 ;  /* 0x000000a100a17308 */ /* 0x000ea20000000800 */
[C---:B-1----:R-:W-:Y:S01]  /*94e0*/  FADD.FTZ R122, R163.reuse, R122 ;  /* 0x0000007aa37a7221 */ /* 0x042fe20000010000 */
[----:B------:R-:W-:Y:S01]  /*94f0*/  F2FP.BF16.F32.PACK_AB R169, R163, R169 ;  /* 0x000000a9a3a9723e */ /* 0x000fe200000010ff */
[----:B------:R-:W-:Y:S01]  /*9500*/  FADD.FTZ R140, R182, R121 ;  /* 0x00000079b68c7221 */ /* 0x000fe20000010000 */
[----:B------:R-:W-:-:S03]  /*9510*/  F2FP.BF16.F32.PACK_AB R182, R137, R182 ;  /* 0x000000b689b6723e */ /* 0x000fc600000010ff */
[----:B------:R-:W-:Y:S01]  /*9520*/  FADD.FTZ R121, R137, R140 ;  /* 0x0000008c89797221 */ /* 0x000fe20000010000 */
[----:B---3--:R-:W-:-:S03]  /*9530*/  FADD.FTZ R122, R171, R122 ;  /* 0x0000007aab7a7221 */ /* 0x008fc60000010000 */
[----:B------:R-:W-:Y:S01]  /*9540*/  FADD.FTZ R126, R176, R121 ;  /* 0x00000079b07e7221 */ /* 0x000fe20000010000 */
[----:B------:R-:W-:-:S03]  /*9550*/  F2FP.BF16.F32.PACK_AB R176, R141, R176 ;  /* 0x000000b08db0723e */ /* 0x000fc600000010ff */
[----:B------:R-:W-:Y:S01]  /*9560*/  FADD.FTZ R121, R141, R126 ;  /* 0x0000007e8d797221 */ /* 0x000fe20000010000 */
[----:B--2---:R-:W-:-:S03]  /*9570*/  F2FP.BF16.F32.PACK_AB R171, R161, R171 ;  /* 0x000000aba1ab723e */ /* 0x004fc600000010ff */
[----:B------:R-:W-:Y:S01]  /*9580*/  FADD.FTZ R126, R178, R121 ;  /* 0x00000079b27e7221 */ /* 0x000fe20000010000 */
[----:B------:R-:W-:-:S03]  /*9590*/  F2FP.BF16.F32.PACK_AB R178, R145, R178 ;  /* 0x000000b291b2723e */ /* 0x000fc600000010ff */
[----:B------:R-:W-:-:S04]  /*95a0*/  FADD.FTZ R121, R145, R126 ;  /* 0x0000007e91797221 */ /* 0x000fc80000010000 */
[----:B------:R-:W-:Y:S01]  /*95b0*/  FADD.FTZ R126, R172, R121 ;  /* 0x00000079ac7e7221 */ /* 0x000fe20000010000 */
[----:B------:R-:W-:-:S03]  /*95c0*/  F2FP.BF16.F32.PACK_AB R172, R149, R172 ;  /* 0x000000ac95ac723e */ /* 0x000fc600000010ff */
[----:B------:R-:W-:-:S04]  /*95d0*/  FADD.FTZ R13, R149, R126 ;  /* 0x0000007e950d7221 */ /* 0x000fc80000010000 */
[----:B------:R-:W-:Y:S01]  /*95e0*/  FADD.FTZ R126, R174, R13 ;  /* 0x0000000dae7e7221 */ /* 0x000fe20000010000 */
[----:B------:R-:W-:-:S03]  /*95f0*/  F2FP.BF16.F32.PACK_AB R174, R153, R174 ;  /* 0x000000ae99ae723e */ /* 0x000fc600000010ff */
[----:B------:R-:W-:-:S04]  /*9600*/  FADD.FTZ R13, R153, R126 ;  /* 0x0000007e990d7221 */ /* 0x000fc80000010000 */
[----:B------:R-:W-:-:S04]  /*9610*/  FADD.FTZ R12, R120, R13 ;  /* 0x0000000d780c7221 */ /* 0x000fc80000010000 */
[----:B------:R-:W-:-:S04]  /*9620*/  FADD.FTZ R13, R157, R12 ;  /* 0x0000000c9d0d7221 */ /* 0x000fc80000010000 */
[----:B------:R-:W-:-:S04]  /*9630*/  FADD.FTZ R12, R124, R13 ;  /* 0x0000000d7c0c7221 */ /* 0x000fc80000010000 */
[----:B------:R-:W-:Y:S01]  /*9640*/  FADD.FTZ R13, R21, R12 ;  /* 0x0000000c150d7221 */ /* 0x000fe20000010000 */
[----:B------:R-:W-:Y:S01]  /*9650*/  FADD.FTZ R12, R161, R122 ;  /* 0x0000007aa10c7221 */ /* 0x000fe20000010000 */
[----:B------:R-:W-:Y:S01]  /*9660*/  IMAD.MOV.U32 R21, RZ, RZ, R4 ;  /* 0x000000ffff157224 */ /* 0x000fe200078e0004 */
[----:B------:R-:W-:Y:S06]  /*9670*/  @P1 BRA `(.L_x_920) ;  /* 0xffffffe000901947 */ /* 0x000fec000383ffff */
.L_x_911:
[----:B------:R-:W-:-:S13]  /*9680*/  ISETP.GE.AND P1, PT, R15, UR47, PT ;  /* 0x0000002f0f007c0c */ /* 0x000fda000bf26270 */
[----:B------:R-:W-:Y:S05]  /*9690*/  @!P1 BRA `(.L_x_921) ;  /* 0x0000002c00d89947 */ /* 0x000fea0003800000 */
[----:B------:R-:W-:Y:S01]  /*96a0*/  IMAD.MOV.U32 R21, RZ, RZ, R4 ;  /* 0x000000ffff157224 */ /* 0x000fe200078e0004 */
[----:B------:R-:W-:Y:S01]  /*96b0*/  UMOV UR38, UR46 ;  /* 0x0000002e00267c82 */ /* 0x000fe20008000000 */
[----:B------:R-:W-:Y:S01]  /*96c0*/  IMAD.MOV.U32 R205, RZ, RZ, R5 ;  /* 0x000000ffffcd7224 */ /* 0x000fe200078e0005 */
[----:B------:R-:W-:Y:S01]  /*96d0*/  UMOV UR7, UR36 ;  /* 0x0000002400077c82 */ /* 0x000fe20008000000 */
[----:B------:R-:W-:Y:S01]  /*96e0*/  IMAD.IADD R192, R7, 0x1, R14 ;  /* 0x0000000107c07824 */ /* 0x000fe200078e020e */
[----:B------:R-:W-:Y:S01]  /*96f0*/  ULDC UR40, c[0x0][0x9e4] ;  /* 0x0002790000287ab9 */ /* 0x000fe20000000800 */
[----:B------:R-:W-:Y:S01]  /*9700*/  ULDC UR41, c[0x0][0x9dc] ;  /* 0x0002770000297ab9 */ /* 0x000fe20000000800 */
[----:B------:R-:W-:-:S05]  /*9710*/  ULDC UR45, c[0x0][0x9e0] ;  /* 0x00027800002d7ab9 */ /* 0x000fca0000000800 */
.L_x_938:
[----:B------:R-:W-:-:S04]  /*9720*/  UIADD3 UR36, UR7, 0x1, URZ ;  /* 0x0000000107247890 */ /* 0x000fc8000fffe03f */
[----:B------:R-:W-:-:S04]  /*9730*/  UISETP.NE.AND UP0, UPT, UR36, 0x2, UPT ;  /* 0x000000022400788c */ /* 0x000fc8000bf05270 */
[----:B------:R-:W-:Y:S02]  /*9740*/  USEL UR46, URZ, 0x1, UP0 ;  /* 0x000000013f2e7887 */ /* 0x000fe40008000000 */
[----:B------:R-:W-:Y:S02]  /*9750*/  USEL UR36, UR36, URZ, UP0 ;  /* 0x0000003f24247287 */ /* 0x000fe40008000000 */
[----:B------:R-:W-:Y:S01]  /*9760*/  ULOP3.LUT UR46, UR38, UR46, URZ, 0x3c, !UPT ;  /* 0x0000002e262e7292 */ /* 0x000fe2000f8e3c3f */
[----:B------:R-:W-:Y:S11]  /*9770*/  @!P0 BRA `(.L_x_922) ;  /* 0x0000000000048947 */ /* 0x000ff60003800000 */
[----:B------:R-:W-:Y:S01]  /*9780*/  BPT.TRAP 0x1 ;  /* 0x000000040000795c */ /* 0x000fe20000300000 */
.L_x_922:
[----:B------:R-:W-:Y:S01]  /*9790*/  ULEA UR6, UR36, UR37, 0x3 ;  /* 0x0000002524067291 */ /* 0x000fe2000f8e183f */
[----:B------:R-:W-:-:S05]  /*97a0*/  IMAD.U32 R0, RZ, RZ, UR46 ;  /* 0x0000002eff007e24 */ /* 0x000fca000f8e00ff */
[----:B------:R-:W-:-:S04]  /*97b0*/  SHF.L.U32 R0, R0, 0x1f, RZ ;  /* 0x0000001f00007819 */ /* 0x000fc800000006ff */
[----:B------:R1:W2:Y:S01]  /*97c0*/  SYNCS.PHASECHK.TRANS64.TRYWAIT P1, [UR6+0x30830], R0 ;  /* 0x03083000ff0075a7 */ /* 0x0002a20008020146 */
[----:B------:R-:W-:Y:S05]  /*97d0*/  @!P0 BRA `(.L_x_923) ;  /* 0x0000000000048947 */ /* 0x000fea0003800000 */
[----:B------:R-:W-:Y:S01]  /*97e0*/  BPT.TRAP 0x1 ;  /* 0x000000040000795c */ /* 0x000fe20000300000 */
.L_x_923:
[----:B--2---:R-:W-:Y:S05]  /*97f0*/  @P1 BRA `(.L_x_924) ;  /* 0x0000000000081947 */ /* 0x004fea0003800000 */
[----:B------:R-:W2:Y:S02]  /*9800*/  SYNCS.PHASECHK.TRANS64.TRYWAIT P1, [UR6+0x30830], R0 ;  /* 0x03083000ff0075a7 */ /* 0x000ea40008020146 */
[----:B--2---:R-:W-:Y:S05]  /*9810*/  @!P1 BRA `(.L_x_925) ;  /* 0x0000008c00489947 */ /* 0x004fea0003800000 */
.L_x_924:
        /* <DEDUP_REMOVED lines=165> */
.L_x_926:
[----:B------:R-:W-:Y:S01]  /*a270*/  ULEA UR10, UR7, UR37, 0x3 ;  /* 0x00000025070a7291 */ /* 0x000fe2000f8e183f */
[----:B-12---:R-:W-:-:S05]  /*a280*/  IMAD.U32 R0, RZ, RZ, UR38 ;  /* 0x00000026ff007e24 */ /* 0x006fca000f8e00ff */
[----:B------:R-:W-:-:S04]  /*a290*/  SHF.L.U32 R0, R0, 0x1f, RZ ;  /* 0x0000001f00007819 */ /* 0x000fc800000006ff */
[----:B------:R1:W2:Y:S01]  /*a2a0*/  SYNCS.PHASECHK.TRANS64.TRYWAIT P1, [UR10+0x30850], R0 ;  /* 0x03085000ff0075a7 */ /* 0x0002a2000802014a */
[----:B------:R-:W-:Y:S05]  /*a2b0*/  @!P0 BRA `(.L_x_927) ;  /* 0x0000000000048947 */ /* 0x000fea0003800000 */
[----:B------:R-:W-:Y:S01]  /*a2c0*/  BPT.TRAP 0x1 ;  /* 0x000000040000795c */ /* 0x000fe20000300000 */
.L_x_927:
[----:B--2---:R-:W-:Y:S05]  /*a2d0*/  @P1 BRA `(.L_x_928) ;  /* 0x0000000000081947 */ /* 0x004fea0003800000 */
[----:B------:R-:W2:Y:S02]  /*a2e0*/  SYNCS.PHASECHK.TRANS64.TRYWAIT P1, [UR10+0x30850], R0 ;  /* 0x03085000ff0075a7 */ /* 0x000ea4000802014a */
[----:B--2---:R-:W-:Y:S05]  /*a2f0*/  @!P1 BRA `(.L_x_929) ;  /* 0x0000008000a89947 */ /* 0x004fea0003800000 */
.L_x_928:
[----:B------:R-:W-:Y:S01]  /*a300*/  UIADD3 UR6, UR37, 0x400, URZ ;  /* 0x0000040025067890 */ /* 0x000fe2000fffe03f */
[----:B------:R-:W-:-:S06]  /*a310*/  WARPGROUP.ARRIVE ;  /* 0x00000000000079c5 */ /* 0x000fcc0000000000 */
[----:B------:R-:W3:Y:S01]  /*a320*/  S2R R208, SR_TID.X ;  /* 0x0000000000d07919 */ /* 0x000ee20000002100 */
[----:B------:R-:W4:Y:S01]  /*a330*/  LDC R4, c[0x0][0x288] ;  /* 0x0000a200ff047b82 */ /* 0x000f220000000800 */
[----:B------:R-:W-:Y:S01]  /*a340*/  USHF.R.U32.HI UR6, URZ, 0x4, UR6 ;  /* 0x000000043f067899 */ /* 0x000fe20008011606 */
[----:B-12---:R-:W-:Y:S01]  /*a350*/  IMAD.U32 R0, RZ, RZ, UR36 ;  /* 0x00000024ff007e24 */ /* 0x006fe2000f8e00ff */
[----:B------:R-:W-:Y:S01]  /*a360*/  ULDC UR14, c[0x0][0x2e0] ;  /* 0x0000b800000e7ab9 */ /* 0x000fe20000000800 */
[----:B------:R-:W-:Y:S01]  /*a370*/  IMAD R2, R15, -0x60, RZ ;  /* 0xffffffa00f027824 */ /* 0x000fe200078e02ff */
[----:B------:R-:W-:-:S03]  /*a380*/  ULOP3.LUT UR6, UR6, 0x3fff, URZ, 0xc0, !UPT ;  /* 0x00003fff06067892 */ /* 0x000fc6000f8ec03f */
[----:B------:R-:W-:Y:S01]  /*a390*/  IMAD R3, R17, UR14, R2 ;  /* 0x0000000e11037c24 */ /* 0x000fe2000f8e0202 */
[----:B------:R-:W-:-:S04]  /*a3a0*/  ULOP3.LUT UR6, UR6, 0x3000000, URZ, 0xfc, !UPT ;  /* 0x0300000006067892 */ /* 0x000fc8000f8efc3f */
[----:B------:R-:W-:-:S03]  /*a3b0*/  UIMAD UR11, UR7, 0x900, UR6 ;  /* 0x00000900070b78a4 */ /* 0x000fc6000f8e0206 */
[----:B------:R-:W-:-:S04]  /*a3c0*/  UMOV UR7, 0x40000040 ;  /* 0x4000004000077882 */ /* 0x000fc80000000000 */
[----:B------:R-:W-:Y:S02]  /*a3d0*/  UMOV UR6, UR11 ;  /* 0x0000000b00067c82 */ /* 0x000fe40008000000 */
[----:B------:R-:W-:Y:S01]  /*a3e0*/  HGMMA.64x192x16.F32.BF16 R24, R188, gdesc[UR4].tnspB, R24, gsb0 ;  /* 0x42e00004bc187df0 */ /* 0x000fe20008001818 */
[----:B------:R-:W-:Y:S01]  /*a3f0*/  UIADD3 UR6, UR11, 0x80, URZ ;  /* 0x000000800b067890 */ /* 0x000fe2000fffe03f */
[----:B----4-:R-:W-:Y:S01]  /*a400*/  IADD3 R3, R3, 0x1, -R4 ;  /* 0x0000000103037810 */ /* 0x010fe20007ffe804 */
[----:B------:R-:W-:-:S04]  /*a410*/  UMOV UR7, 0x40000040 ;  /* 0x4000004000077882 */ /* 0x000fc80000000000 */
[----:B------:R-:W-:Y:S01]  /*a420*/  IMAD R3, R16, -0x2, R3 ;  /* 0xfffffffe10037824 */ /* 0x000fe200078e0203 */
[----:B---3--:R-:W-:-:S03]  /*a430*/  LOP3.LUT P1, RZ, R208, 0x7f, RZ, 0xc0, !PT ;  /* 0x0000007fd0ff7812 */ /* 0x008fc6000782c0ff */
[----:B------:R-:W-:-:S10]  /*a440*/  VIADD R5, R3, UR45 ;  /* 0x0000002d03057c36 */ /* 0x000fd40008000000 */
[----:B------:R-:W-:-:S05]  /*a450*/  @!P1 LEA R0, R0, UR37, 0x3 ;  /* 0x0000002500009c11 */ /* 0x000fca000f8e18ff */
        /* <DEDUP_REMOVED lines=25> */
[----:B------:R-:W-:-:S06]  /*a5f0*/  ULOP3.LUT UR6, URZ, UR41, URZ, 0x33, !UPT ;  /* 0x000000293f067292 */ /* 0x000fcc000f8e333f */
[----:B------:R-:W-:Y:S01]  /*a600*/  VIADD R4, R3, UR6 ;  /* 0x0000000603047c36 */ /* 0x000fe20008000000 */
[----:B------:R-:W-:Y:S02]  /*a610*/  WARPGROUP.DEPBAR.LE gsb0, 0x0 ;  /* 0x00008000000079c5 */ /* 0x000fe40000010000 */
[----:B------:R1:W-:Y:S01]  /*a620*/  @!P1 SYNCS.ARRIVE.TRANS64.RED.A1T0 RZ, [R0+URZ], RZ ;  /* 0x000000ff00ff99a7 */ /* 0x0003e2000810043f */
[----:B------:R-:W-:Y:S01]  /*a630*/  ISETP.GE.AND P1, PT, R20, 0x1, PT ;  /* 0x000000011400780c */ /* 0x000fe20003f26270 */
[C---:B------:R-:W-:Y:S02]  /*a640*/  IMAD.IADD R170, R7.reuse, 0x1, R5 ;  /* 0x0000000107aa7824 */ /* 0x040fe400078e0205 */
[----:B------:R-:W-:Y:S02]  /*a650*/  IMAD.IADD R168, R7, 0x1, R4 ;  /* 0x0000000107a87824 */ /* 0x000fe400078e0204 */
[----:B-1----:R-:W-:-:S08]  /*a660*/  IMAD R0, R16, -0x2, R2 ;  /* 0xfffffffe10007824 */ /* 0x002fd000078e0202 */
[----:B------:R-:W-:Y:S05]  /*a670*/  @!P1 BRA `(.L_x_930) ;  /* 0x0000000000589947 */ /* 0x000fea0003800000 */
        /* <DEDUP_REMOVED lines=11> */
.L_x_932:
[----:B------:R-:W-:-:S05]  /*a730*/  IMAD.U32 R169, RZ, RZ, UR40 ;  /* 0x00000028ffa97e24 */ /* 0x000fca000f8e00ff */
[----:B------:R-:W-:-:S13]  /*a740*/  ISETP.NE.AND P1, PT, R169, 0x1, PT ;  /* 0x00000001a900780c */ /* 0x000fda0003f25270 */
[----:B------:R-:W1:Y:S01]  /*a750*/  @P1 LDC.64 R172, c[0x0][0x9e8] ;  /* 0x00027a00ffac1b82 */ /* 0x000e620000000a00 */
[----:B------:R-:W-:-:S04]  /*a760*/  @P1 IMAD.IADD R3, R7, 0x1, R14 ;  /* 0x0000000107031824 */ /* 0x000fc800078e020e */
[----:B-1----:R-:W-:-:S04]  /*a770*/  @P1 IMAD.HI.U32 R172, R3, R172, RZ ;  /* 0x000000ac03ac1227 */ /* 0x002fc800078e00ff */
[----:B------:R-:W-:Y:S01]  /*a780*/  IMAD.MOV.U32 R3, RZ, RZ, R192 ;  /* 0x000000ffff037224 */ /* 0x000fe200078e00c0 */
[----:B------:R-:W-:-:S07]  /*a790*/  @P1 SHF.R.U32.HI R3, RZ, R173, R172 ;  /* 0x000000adff031219 */ /* 0x000fce00000116ac */
.L_x_933:
[----:B------:R-:W-:Y:S05]  /*a7a0*/  BSYNC B0 ;  /* 0x0000000000007941 */ /* 0x000fea0003800000 */
.L_x_931:
[----:B------:R-:W-:-:S05]  /*a7b0*/  IMAD R3, R3, R169, R0 ;  /* 0x000000a903037224 */ /* 0x000fca00078e0200 */
[----:B------:R-:W-:Y:S02]  /*a7c0*/  VIADDMNMX R170, R3, R169, R170, PT ;  /* 0x000000a903aa7246 */ /* 0x000fe400038001aa */
[----:B------:R-:W-:-:S07]  /*a7d0*/  VIMNMX R168, R168, R3, !PT ;  /* 0x00000003a8a87248 */ /* 0x000fce0007fe0100 */
.L_x_930:
[C---:B------:R-:W-:Y:S02]  /*a7e0*/  ISETP.GE.AND P2, PT, R2.reuse, 0x9, PT ;  /* 0x000000090200780c */ /* 0x040fe40003f46270 */
[----:B------:R-:W-:Y:S02]  /*a7f0*/  ISETP.GE.AND P1, PT, R2, 0x2, PT ;  /* 0x000000020200780c */ /* 0x000fe40003f26270 */
[C---:B------:R-:W-:Y:S02]  /*a800*/  ISETP.GT.AND P3, PT, R168.reuse, 0x8, !P2 ;  /* 0x00000008a800780c */ /* 0x040fe40005764270 */
[----:B------:R-:W-:Y:S02]  /*a810*/  ISETP.GT.AND P4, PT, R168, 0x1, !P1 ;  /* 0x00000001a800780c */ /* 0x000fe40004f84270 */
[----:B------:R-:W-:Y:S02]  /*a820*/  ISETP.LT.OR P3, PT, R170, 0x9, P3 ;  /* 0x00000009aa00780c */ /* 0x000fe40001f61670 */
[----:B------:R-:W-:-:S02]  /*a830*/  ISETP.GE.AND P5, PT, R2, 0xa, PT ;  /* 0x0000000a0200780c */ /* 0x000fc40003fa6270 */
[----:B------:R-:W-:Y:S02]  /*a840*/  FSEL R173, R124, -INF , !P3 ;  /* 0xff8000007cad7808 */ /* 0x000fe40005800000 */
[----:B------:R-:W-:Y:S02]  /*a850*/  ISETP.LT.OR P4, PT, R170, 0x2, P4 ;  /* 0x00000002aa00780c */ /* 0x000fe40002781670 */
[----:B------:R-:W-:Y:S02]  /*a860*/  ISETP.GT.AND P3, PT, R168, 0x9, !P5 ;  /* 0x00000009a800780c */ /* 0x000fe40006f64270 */
[----:B------:R-:W-:Y:S02]  /*a870*/  FSEL R171, R121, -INF , !P4 ;  /* 0xff80000079ab7808 */ /* 0x000fe40006000000 */
        /* <DEDUP_REMOVED lines=107> */
[----:B------:R-:W-:-:S13]  /*af30*/  ISETP.GE.AND P6, PT, R20, 0x1, PT ;  /* 0x000000011400780c */ /* 0x000fda0003fc6270 */
[----:B------:R-:W-:Y:S05]  /*af40*/  @!P6 BRA `(.L_x_934) ;  /* 0x000000000054e947 */ /* 0x000fea0003800000 */
        /* <DEDUP_REMOVED lines=12> */
.L_x_936:
[----:B------:R-:W-:-:S05]  /*b010*/  IMAD.U32 R132, RZ, RZ, UR40 ;  /* 0x00000028ff847e24 */ /* 0x000fca000f8e00ff */
[----:B------:R-:W-:-:S13]  /*b020*/  ISETP.NE.AND P6, PT, R132, 0x1, PT ;  /* 0x000000018400780c */ /* 0x000fda0003fc5270 */
[----:B------:R-:W1:Y:S02]  /*b030*/  @P6 LDC.64 R4, c[0x0][0x9e8] ;  /* 0x00027a00ff046b82 */ /* 0x000e640000000a00 */
[----:B-1----:R-:W-:-:S05]  /*b040*/  @P6 IMAD.HI.U32 R4, R189, R4, RZ ;  /* 0x00000004bd046227 */ /* 0x002fca00078e00ff */
[----:B------:R-:W-:-:S07]  /*b050*/  @P6 SHF.R.U32.HI R189, RZ, R5, R4 ;  /* 0x00000005ffbd6219 */ /* 0x000fce0000011604 */
.L_x_937:
[----:B------:R-:W-:Y:S05]  /*b060*/  BSYNC B0 ;  /* 0x0000000000007941 */ /* 0x000fea0003800000 */
.L_x_935:
[----:B------:R-:W-:-:S05]  /*b070*/  IMAD R189, R189, R132, R0 ;  /* 0x00000084bdbd7224 */ /* 0x000fca00078e0200 */
[----:B------:R-:W-:Y:S02]  /*b080*/  VIADDMNMX R2, R189, R132, R2, PT ;  /* 0x00000084bd027246 */ /* 0x000fe40003800102 */
[----:B------:R-:W-:-:S07]  /*b090*/  VIMNMX R120, R120, R189, !PT ;  /* 0x000000bd78787248 */ /* 0x000fce0007fe0100 */
.L_x_934:
        /* <DEDUP_REMOVED lines=41> */
[----:B------:R-:W-:Y:S02]  /*b330*/  ISETP.NE.AND P6, PT, R207, RZ, PT ;  /* 0x000000ffcf00720c */ /* 0x000fe40003fc5270 */
        /* <DEDUP_REMOVED lines=27> */
[----:B------:R-:W-:Y:S02]  /*b4f0*/  ISETP.NE.AND P2, PT, R206, RZ, PT ;  /* 0x000000ffce00720c */ /* 0x000fe40003f45270 */
[----:B------:R-:W-:Y:S02]  /*b500*/  ISETP.LT.OR P1, PT, R2, 0x31, P1 ;  /* 0x000000310200780c */ /* 0x000fe40000f21670 */
[----:B------:R-:W-:Y:S02]  /*b510*/  FMNMX.FTZ R0, R137, R0, !PT ;  /* 0x0000000089007209 */ /* 0x000fe40007810000 */
[----:B------:R-:W-:Y:S02]  /*b520*/  FSEL R135, R146, -INF , !P1 ;  /* 0xff80000092877808 */ /* 0x000fe40004800000 */
[----:B------:R-:W-:-:S02]  /*b530*/  ISETP.NE.AND P1, PT, R144, RZ, PT ;  /* 0x000000ff9000720c */ /* 0x000fc40003f25270 */
[----:B------:R-:W-:Y:S02]  /*b540*/  FMNMX.FTZ R4, R165, R0, !PT ;  /* 0x00000000a5047209 */ /* 0x000fe40007810000 */
[C---:B------:R-:W-:Y:S01]  /*b550*/  ISETP.GT.AND P1, PT, R120.reuse, 0x31, !P1 ;  /* 0x000000317800780c */ /* 0x040fe20004f24270 */
[----:B------:R-:W1:Y:S01]  /*b560*/  LDC R0, c[0x0][0x988] ;  /* 0x00026200ff007b82 */ /* 0x000e620000000800 */
[----:B------:R-:W-:Y:S01]  /*b570*/  ISETP.GT.AND P3, PT, R120, 0x50, !P3 ;  /* 0x000000507800780c */ /* 0x000fe20005f64270 */
[----:B------:R-:W2:Y:S01]  /*b580*/  SHFL.BFLY PT, R5, R4, 0x2, 0x1f ;  /* 0x0c401f0004057f89 */ /* 0x000ea200000e0000 */
[C---:B------:R-:W-:Y:S02]  /*b590*/  ISETP.LT.OR P1, PT, R2.reuse, 0x32, P1 ;  /* 0x000000320200780c */ /* 0x040fe40000f21670 */
[----:B------:R-:W-:Y:S02]  /*b5a0*/  ISETP.LT.OR P3, PT, R2, 0x51, P3 ;  /* 0x000000510200780c */ /* 0x000fe40001f61670 */
[----:B------:R-:W-:-:S02]  /*b5b0*/  FSEL R147, R147, -INF , !P1 ;  /* 0xff80000093937808 */ /* 0x000fc40004800000 */
[----:B------:R-:W-:Y:S02]  /*b5c0*/  ISETP.NE.AND P1, PT, R182, RZ, PT ;  /* 0x000000ffb600720c */ /* 0x000fe40003f25270 */
[C---:B------:R-:W-:Y:S02]  /*b5d0*/  ISETP.GT.AND P4, PT, R120.reuse, 0x51, !P4 ;  /* 0x000000517800780c */ /* 0x040fe40006784270 */
[----:B------:R-:W-:Y:S02]  /*b5e0*/  ISETP.GT.AND P1, PT, R120, 0x38, !P1 ;  /* 0x000000387800780c */ /* 0x000fe40004f24270 */
[----:B------:R-:W-:Y:S02]  /*b5f0*/  FSEL R221, R162, -INF , !P3 ;  /* 0xff800000a2dd7808 */ /* 0x000fe40005800000 */
[----:B------:R-:W-:Y:S02]  /*b600*/  ISETP.LT.OR P1, PT, R2, 0x39, P1 ;  /* 0x000000390200780c */ /* 0x000fe40000f21670 */
[----:B------:R-:W-:-:S02]  /*b610*/  ISETP.GT.AND P5, PT, R120, 0x58, !P5 ;  /* 0x000000587800780c */ /* 0x000fc40006fa4270 */
[----:B------:R-:W-:Y:S02]  /*b620*/  FSEL R131, R150, -INF , !P1 ;  /* 0xff80000096837808 */ /* 0x000fe40004800000 */
[----:B------:R-:W-:Y:S02]  /*b630*/  ISETP.NE.AND P1, PT, R148, RZ, PT ;  /* 0x000000ff9400720c */ /* 0x000fe40003f25270 */
[----:B------:R-:W-:Y:S02]  /*b640*/  ISETP.LT.OR P4, PT, R2, 0x52, P4 ;  /* 0x000000520200780c */ /* 0x000fe40002781670 */
[----:B------:R-:W-:Y:S02]  /*b650*/  ISETP.GT.AND P1, PT, R120, 0x39, !P1 ;  /* 0x000000397800780c */ /* 0x000fe40004f24270 */
[----:B--2---:R-:W-:Y:S02]  /*b660*/  FMNMX.FTZ R130, R4, R5, !PT ;  /* 0x0000000504827209 */ /* 0x004fe40007810000 */
[----:B------:R-:W-:-:S02]  /*b670*/  ISETP.LT.OR P1, PT, R2, 0x3a, P1 ;  /* 0x0000003a0200780c */ /* 0x000fc40000f21670 */
[----:B------:R-:W-:Y:S01]  /*b680*/  ISETP.LT.OR P5, PT, R2, 0x59, P5 ;  /* 0x000000590200780c */ /* 0x000fe20002fa1670 */
[----:B------:R-:W2:Y:S01]  /*b690*/  SHFL.BFLY PT, R5, R130, 0x1, 0x1f ;  /* 0x0c201f0082057f89 */ /* 0x000ea200000e0000 */
[----:B------:R-:W-:Y:S02]  /*b6a0*/  FSEL R151, R151, -INF , !P1 ;  /* 0xff80000097977808 */ /* 0x000fe40004800000 */
[----:B------:R-:W-:-:S04]  /*b6b0*/  ISETP.NE.AND P1, PT, R184, RZ, PT ;  /* 0x000000ffb800720c */ /* 0x000fc80003f25270 */
[----:B------:R-:W-:-:S04]  /*b6c0*/  ISETP.GT.AND P1, PT, R120, 0x40, !P1 ;  /* 0x000000407800780c */ /* 0x000fc80004f24270 */
[----:B------:R-:W-:-:S04]  /*b6d0*/  ISETP.LT.OR P1, PT, R2, 0x41, P1 ;  /* 0x000000410200780c */ /* 0x000fc80000f21670 */
[----:B------:R-:W-:Y:S02]  /*b6e0*/  FSEL R127, R154, -INF , !P1 ;  /* 0xff8000009a7f7808 */ /* 0x000fe40004800000 */
[----:B------:R-:W-:-:S04]  /*b6f0*/  ISETP.NE.AND P1, PT, R152, RZ, PT ;  /* 0x000000ff9800720c */ /* 0x000fc80003f25270 */
[----:B------:R-:W-:Y:S02]  /*b700*/  ISETP.GT.AND P1, PT, R120, 0x41, !P1 ;  /* 0x000000417800780c */ /* 0x000fe40004f24270 */
[----:B--2---:R-:W-:Y:S02]  /*b710*/  FMNMX.FTZ R5, R130, R5, !PT ;  /* 0x0000000582057209 */ /* 0x004fe40007810000 */
[----:B------:R-:W-:-:S03]  /*b720*/  ISETP.LT.OR P1, PT, R2, 0x42, P1 ;  /* 0x000000420200780c */ /* 0x000fc60000f21670 */
[----:B-1----:R-:W-:Y:S01]  /*b730*/  FMUL.FTZ R126, R5, R0 ;  /* 0x00000000057e7220 */ /* 0x002fe20000410000 */
        /* <DEDUP_REMOVED lines=12> */
[----:B------:R-:W-:-:S02]  /*b800*/  FSEL R122, R122, -INF , !P1 ;  /* 0xff8000007a7a7808 */ /* 0x000fc40004800000 */
[----:B------:R-:W-:Y:S02]  /*b810*/  FSETP.NEU.FTZ.AND P1, PT, R5, -INF , PT ;  /* 0xff8000000500780b */ /* 0x000fe40003f3d000 */
        /* <DEDUP_REMOVED lines=19> */
[----:B------:R-:W-:Y:S01]  /*b950*/  FSEL R2, R5, RZ, P1 ;  /* 0x000000ff05027208 */ /* 0x000fe20000800000 */
        /* <DEDUP_REMOVED lines=22> */
[----:B------:R-:W-:Y:S01]  /*bac0*/  FFMA.FTZ R137, R165, R0, -R126 ;  /* 0x00000000a5897223 */ /* 0x000fe2000001087e */
[----:B------:R-:W-:Y:S01]  /*bad0*/  MUFU.EX2 R188, R188 ;  /* 0x000000bc00bc7308 */ /* 0x000fe20000000800 */
        /* <DEDUP_REMOVED lines=18> */
[----:B------:R-:W-:Y:S04]  /*bc00*/  MUFU.EX2 R175, R175 ;  /* 0x000000af00af7308 */ /* 0x000fe80000000800 */
[----:B------:R-:W1:Y:S04]  /*bc10*/  SHFL.BFLY PT, R3, R4, 0x2, 0x1f ;  /* 0x0c401f0004037f89 */ /* 0x000e6800000e0000 */
[----:B------:R-:W-:Y:S08]  /*bc20*/  MUFU.EX2 R180, R180 ;  /* 0x000000b400b47308 */ /* 0x000ff00000000800 */
[----:B------:R2:W-:Y:S08]  /*bc30*/  MUFU.EX2 R163, R187 ;  /* 0x000000bb00a37308 */ /* 0x0005f00000000800 */
        /* <DEDUP_REMOVED lines=9> */
[----:B------:R-:W-:-:S02]  /*bcd0*/  IMAD.MOV.U32 R205, RZ, RZ, R5 ;  /* 0x000000ffffcd7224 */ /* 0x000fc400078e0005 */
[C---:B------:R-:W-:Y:S01]  /*bce0*/  FSETP.NEU.FTZ.AND P1, PT, R4.reuse, -INF , PT ;  /* 0xff8000000400780b */ /* 0x040fe20003f3d000 */
[-C--:B------:R-:W-:Y:S01]  /*bcf0*/  FMUL.FTZ R3, R3, R0.reuse ;  /* 0x0000000003037220 */ /* 0x080fe20000410000 */
[C---:B------:R-:W-:Y:S01]  /*bd00*/  FMUL.FTZ R126, R4.reuse, R0 ;  /* 0x00000000047e7220 */ /* 0x040fe20000410000 */
[----:B------:R-:W-:Y:S01]  /*bd10*/  MUFU.EX2 R121, R121 ;  /* 0x0000007900797308 */ /* 0x000fe20000000800 */
[----:B------:R-:W-:-:S03]  /*bd20*/  FSEL R132, R4, RZ, P1 ;  /* 0x000000ff04847208 */ /* 0x000fc60000800000 */
[----:B------:R-:W-:Y:S02]  /*bd30*/  FSEL R126, R126, RZ, P1 ;  /* 0x000000ff7e7e7208 */ /* 0x000fe40000800000 */
[C---:B------:R-:W-:Y:S01]  /*bd40*/  ISETP.GT.AND P1, PT, R15.reuse, UR47, PT ;  /* 0x0000002f0f007c0c */ /* 0x040fe2000bf24270 */
[----:B------:R-:W-:Y:S01]  /*bd50*/  VIADD R15, R15, 0xffffffff ;  /* 0xffffffff0f0f7836 */ /* 0x000fe20000000000 */
[----:B------:R1:W3:Y:S01]  /*bd60*/  MUFU.EX2 R2, R3 ;  /* 0x0000000300027308 */ /* 0x0002e20000000800 */
[-CC-:B------:R-:W-:Y:S01]  /*bd70*/  FFMA.FTZ R120, R122, R0.reuse, -R126.reuse ;  /* 0x000000007a787223 */ /* 0x180fe2000001087e */
[-CC-:B------:R-:W-:Y:S01]  /*bd80*/  FFMA.FTZ R149, R219, R0.reuse, -R126.reuse ;  /* 0x00000000db957223 */ /* 0x180fe2000001087e */
[-CC-:B------:R-:W-:Y:S01]  /*bd90*/  FFMA.FTZ R122, R189, R0.reuse, -R126.reuse ;  /* 0x00000000bd7a7223 */ /* 0x180fe2000001087e */
[-CC-:B------:R-:W-:Y:S01]  /*bda0*/  FFMA.FTZ R153, R217, R0.reuse, -R126.reuse ;  /* 0x00000000d9997223 */ /* 0x180fe2000001087e */
[-CC-:B------:R-:W-:Y:S01]  /*bdb0*/  FFMA.FTZ R185, R209, R0.reuse, -R126.reuse ;  /* 0x00000000d1b97223 */ /* 0x180fe2000001087e */
[-CC-:B------:R-:W-:Y:S01]  /*bdc0*/  FFMA.FTZ R124, R215, R0.reuse, -R126.reuse ;  /* 0x00000000d77c7223 */ /* 0x180fe2000001087e */
[-CC-:B--2---:R-:W-:Y:S01]  /*bdd0*/  FFMA.FTZ R187, R191, R0.reuse, -R126.reuse ;  /* 0x00000000bfbb7223 */ /* 0x184fe2000001087e */
[----:B------:R-:W-:Y:S01]  /*bde0*/  MUFU.EX2 R120, R120 ;  /* 0x0000007800787308 */ /* 0x000fe20000000800 */
[----:B-1----:R-:W-:Y:S01]  /*bdf0*/  FADD.FTZ R3, -R132, R21 ;  /* 0x0000001584037221 */ /* 0x002fe20000010100 */
[-CC-:B------:R-:W-:Y:S01]  /*be00*/  FFMA.FTZ R21, R135, R0.reuse, -R126.reuse ;  /* 0x0000000087157223 */ /* 0x180fe2000001087e */
[-CC-:B------:R-:W-:Y:S01]  /*be10*/  FFMA.FTZ R128, R213, R0.reuse, -R126.reuse ;  /* 0x00000000d5807223 */ /* 0x180fe2000001087e */
[-CC-:B------:R-:W-:Y:S01]  /*be20*/  FFMA.FTZ R181, R207, R0.reuse, -R126.reuse ;  /* 0x00000000cfb57223 */ /* 0x180fe2000001087e */
[-C--:B------:R-:W-:Y:S01]  /*be30*/  FMUL.FTZ R3, R3, R0.reuse ;  /* 0x0000000003037220 */ /* 0x080fe20000410000 */
[-CC-:B------:R-:W-:Y:S01]  /*be40*/  FFMA.FTZ R130, R211, R0.reuse, -R126.reuse ;  /* 0x00000000d3827223 */ /* 0x180fe2000001087e */
[-CC-:B------:R-:W-:Y:S01]  /*be50*/  FFMA.FTZ R183, R139, R0.reuse, -R126.reuse ;  /* 0x000000008bb77223 */ /* 0x180fe2000001087e */
[----:B------:R-:W-:Y:S01]  /*be60*/  MUFU.EX2 R149, R149 ;  /* 0x0000009500957308 */ /* 0x000fe20000000800 */
[----:B---3--:R-:W-:Y:S01]  /*be70*/  FFMA.FTZ R13, R2, R13, R223 ;  /* 0x0000000d020d7223 */ /* 0x008fe200000100df */
[-CC-:B------:R-:W-:Y:S01]  /*be80*/  FFMA.FTZ R143, R143, R0.reuse, -R126.reuse ;  /* 0x000000008f8f7223 */ /* 0x180fe2000001087e */
[----:B------:R-:W-:Y:S01]  /*be90*/  FFMA.FTZ R134, R147, R0, -R126 ;  /* 0x0000000093867223 */ /* 0x000fe2000001087e */
[----:B------:R-:W-:-:S02]  /*bea0*/  IMAD.U32 R139, RZ, RZ, UR10 ;  /* 0x0000000aff8b7e24 */ /* 0x000fc4000f8e00ff */
        /* <DEDUP_REMOVED lines=9> */
[--C-:B------:R-:W-:Y:S01]  /*bf40*/  FFMA.FTZ R179, R179, R0, -R126.reuse ;  /* 0x00000000b3b37223 */ /* 0x100fe2000001087e */
[----:B------:R-:W-:Y:S01]  /*bf50*/  F2FP.BF16.F32.PACK_AB R190, R171, R190 ;  /* 0x000000beabbe723e */ /* 0x000fe200000010ff */
[----:B------:R-:W2:Y:S01]  /*bf60*/  MUFU.EX2 R122, R122 ;  /* 0x0000007a007a7308 */ /* 0x000ea20000000800 */
[----:B------:R-:W-:Y:S01]  /*bf70*/  FADD.FTZ R138, R184, R13 ;  /* 0x0000000db88a7221 */ /* 0x000fe20000010000 */
[----:B------:R-:W-:Y:S01]  /*bf80*/  FFMA.FTZ R13, R131, R0, -R126 ;  /* 0x00000000830d7223 */ /* 0x000fe2000001087e */
[----:B------:R-:W-:-:S02]  /*bf90*/  F2FP.BF16.F32.PACK_AB R184, R173, R184 ;  /* 0x000000b8adb8723e */ /* 0x000fc400000010ff */
[----:B------:R-:W-:Y:S01]  /*bfa0*/  FADD.FTZ R131, R173, R138 ;  /* 0x0000008aad837221 */ /* 0x000fe20000010000 */
[----:B------:R-:W-:Y:S02]  /*bfb0*/  F2FP.BF16.F32.PACK_AB R188, R188, R223 ;  /* 0x000000dfbcbc723e */ /* 0x000fe400000010ff */
[----:B------:R-:W3:Y:S01]  /*bfc0*/  MUFU.EX2 R153, R153 ;  /* 0x0000009900997308 */ /* 0x000ee20000000800 */
[----:B-1----:R-:W-:Y:S01]  /*bfd0*/  FFMA.FTZ R136, R3, R12, R120 ;  /* 0x0000000c03887223 */ /* 0x002fe20000010078 */
[----:B------:R-:W-:Y:S01]  /*bfe0*/  FADD.FTZ R138, R186, R131 ;  /* 0x00000083ba8a7221 */ /* 0x000fe20000010000 */
[----:B------:R-:W-:Y:S01]  /*bff0*/  FFMA.FTZ R131, R151, R0, -R126 ;  /* 0x0000000097837223 */ /* 0x000fe2000001087e */
[----:B------:R-:W-:Y:S01]  /*c000*/  F2FP.BF16.F32.PACK_AB R186, R175, R186 ;  /* 0x000000baafba723e */ /* 0x000fe200000010ff */
[C---:B------:R-:W-:Y:S01]  /*c010*/  FADD.FTZ R135, R149.reuse, R136 ;  /* 0x0000008895877221 */ /* 0x040fe20000010000 */
[----:B------:R-:W-:Y:S02]  /*c020*/  F2FP.BF16.F32.PACK_AB R189, R149, R120 ;  /* 0x0000007895bd723e */ /* 0x000fe400000010ff */
[----:B------:R-:W1:Y:S01]  /*c030*/  MUFU.EX2 R185, R185 ;  /* 0x000000b900b97308 */ /* 0x000e620000000800 */
[----:B--2---:R-:W-:Y:S01]  /*c040*/  FADD.FTZ R136, R122, R135 ;  /* 0x000000877a887221 */ /* 0x004fe20000010000 */
[----:B------:R-:W-:-:S04]  /*c050*/  FADD.FTZ R135, R175, R138 ;  /* 0x0000008aaf877221 */ /* 0x000fc80000010000 */
[----:B------:R-:W-:Y:S01]  /*c060*/  FADD.FTZ R138, R180, R135 ;  /* 0x00000087b48a7221 */ /* 0x000fe20000010000 */
[----:B------:R-:W-:Y:S01]  /*c070*/  F2FP.BF16.F32.PACK_AB R180, R163, R180 ;  /* 0x000000b4a3b4723e */ /* 0x000fe200000010ff */
[----:B------:R-:W2:Y:S01]  /*c080*/  MUFU.EX2 R124, R124 ;  /* 0x0000007c007c7308 */ /* 0x000ea20000000800 */
[----:B---3--:R-:W-:Y:S01]  /*c090*/  FADD.FTZ R136, R153, R136 ;  /* 0x0000008899887221 */ /* 0x008fe20000010000 */
[----:B------:R-:W-:Y:S01]  /*c0a0*/  FADD.FTZ R135, R163, R138 ;  /* 0x0000008aa3877221 */ /* 0x000fe20000010000 */
[----:B------:R-:W-:-:S03]  /*c0b0*/  F2FP.BF16.F32.PACK_AB R191, R153, R122 ;  /* 0x0000007a99bf723e */ /* 0x000fc600000010ff */
[----:B------:R-:W-:Y:S01]  /*c0c0*/  FADD.FTZ R140, R182, R135 ;  /* 0x00000087b68c7221 */ /* 0x000fe20000010000 */
[C---:B------:R-:W-:Y:S01]  /*c0d0*/  F2FP.BF16.F32.PACK_AB R182, R141.reuse, R182 ;  /* 0x000000b68db6723e */ /* 0x040fe200000010ff */
[----:B------:R-:W3:Y:S02]  /*c0e0*/  MUFU.EX2 R187, R187 ;  /* 0x000000bb00bb7308 */ /* 0x000ee40000000800 */
[----:B------:R-:W-:-:S04]  /*c0f0*/  FADD.FTZ R135, R141, R140 ;  /* 0x0000008c8d877221 */ /* 0x000fc80000010000 */
[----:B------:R-:W-:Y:S01]  /*c100*/  FADD.FTZ R140, R176, R135 ;  /* 0x00000087b08c7221 */ /* 0x000fe20000010000 */
[C---:B------:R-:W-:Y:S01]  /*c110*/  F2FP.BF16.F32.PACK_AB R176, R145.reuse, R176 ;  /* 0x000000b091b0723e */ /* 0x040fe200000010ff */
[----:B------:R-:W4:Y:S02]  /*c120*/  MUFU.EX2 R128, R128 ;  /* 0x0000008000807308 */ /* 0x000f240000000800 */
[----:B------:R-:W-:-:S04]  /*c130*/  FADD.FTZ R135, R145, R140 ;  /* 0x0000008c91877221 */ /* 0x000fc80000010000 */
[----:B------:R-:W-:Y:S01]  /*c140*/  FADD.FTZ R140, R178, R135 ;  /* 0x00000087b28c7221 */ /* 0x000fe20000010000 */
[C---:B------:R-:W-:Y:S01]  /*c150*/  F2FP.BF16.F32.PACK_AB R178, R121.reuse, R178 ;  /* 0x000000b279b2723e */ /* 0x040fe200000010ff */
[----:B------:R-:W5:Y:S02]  /*c160*/  MUFU.EX2 R181, R181 ;  /* 0x000000b500b57308 */ /* 0x000f640000000800 */
[----:B------:R-:W-:-:S06]  /*c170*/  FADD.FTZ R135, R121, R140 ;  /* 0x0000008c79877221 */ /* 0x000fcc0000010000 */
[----:B------:R1:W-:Y:S08]  /*c180*/  MUFU.EX2 R12, R13 ;  /* 0x0000000d000c7308 */ /* 0x0003f00000000800 */
[----:B------:R-:W5:Y:S01]  /*c190*/  MUFU.EX2 R130, R130 ;  /* 0x0000008200827308 */ /* 0x000f620000000800 */
[----:B-1----:R-:W-:Y:S01]  /*c1a0*/  FADD.FTZ R13, R185, R136 ;  /* 0x00000088b90d7221 */ /* 0x002fe20000010000 */
[----:B------:R-:W-:Y:S01]  /*c1b0*/  @!P6 VIADD R136, R139, 0x30860 ;  /* 0x000308608b88e836 */ /* 0x000fe20000000000 */
[----:B--2---:R-:W-:-:S02]  /*c1c0*/  F2FP.BF16.F32.PACK_AB R185, R124, R185 ;  /* 0x000000b97cb9723e */ /* 0x004fc400000010ff */
[----:B------:R-:W-:Y:S02]  /*c1d0*/  FADD.FTZ R138, R124, R13 ;  /* 0x0000000d7c8a7221 */ /* 0x000fe40000010000 */
[----:B------:R-:W-:Y:S01]  /*c1e0*/  @!P6 PRMT R139, RZ, 0x654, R136 ;  /* 0x00000654ff8be816 */ /* 0x000fe20000000088 */
[----:B------:R-:W1:Y:S01]  /*c1f0*/  MUFU.EX2 R183, R183 ;  /* 0x000000b700b77308 */ /* 0x000e620000000800 */
[----:B---3--:R-:W-:Y:S01]  /*c200*/  FADD.FTZ R13, R187, R138 ;  /* 0x0000008abb0d7221 */ /* 0x008fe20000010000 */
[-CC-:B------:R-:W-:Y:S01]  /*c210*/  FFMA.FTZ R136, R155, R0.reuse, -R126.reuse ;  /* 0x000000009b887223 */ /* 0x180fe2000001087e */
[----:B------:R-:W-:Y:S01]  /*c220*/  FFMA.FTZ R126, R167, R0, -R126 ;  /* 0x00000000a77e7223 */ /* 0x000fe2000001087e */
[----:B------:R2:W-:Y:S01]  /*c230*/  @!P6 SYNCS.ARRIVE.TRANS64.RED.A1T0 RZ, [R139+URZ], RZ ;  /* 0x000000ff8bffe9a7 */ /* 0x0005e2000810043f */
[C---:B----4-:R-:W-:Y:S01]  /*c240*/  FADD.FTZ R138, R128.reuse, R13 ;  /* 0x0000000d808a7221 */ /* 0x050fe20000010000 */
[----:B------:R-:W-:Y:S02]  /*c250*/  F2FP.BF16.F32.PACK_AB R187, R128, R187 ;  /* 0x000000bb80bb723e */ /* 0x000fe400000010ff */
[----:B------:R-:W3:Y:S01]  /*c260*/  MUFU.EX2 R132, R143 ;  /* 0x0000008f00847308 */ /* 0x000ee20000000800 */
[----:B-----5:R-:W-:Y:S01]  /*c270*/  FADD.FTZ R13, R181, R138 ;  /* 0x0000008ab50d7221 */ /* 0x020fe20000010000 */
[----:B------:R-:W-:-:S03]  /*c280*/  F2FP.BF16.F32.PACK_AB R181, R130, R181 ;  /* 0x000000b582b5723e */ /* 0x000fc600000010ff */
[----:B------:R-:W-:-:S03]  /*c290*/  FADD.FTZ R138, R130, R13 ;  /* 0x0000000d828a7221 */ /* 0x000fc60000010000 */
[----:B------:R-:W4:Y:S01]  /*c2a0*/  MUFU.EX2 R172, R172 ;  /* 0x000000ac00ac7308 */ /* 0x000f220000000800 */
[----:B-1----:R-:W-:-:S07]  /*c2b0*/  FADD.FTZ R13, R183, R138 ;  /* 0x0000008ab70d7221 */ /* 0x002fce0000010000 */
[----:B------:R-:W1:Y:S01]  /*c2c0*/  MUFU.EX2 R21, R21 ;  /* 0x0000001500157308 */ /* 0x000e620000000800 */
[C---:B---3--:R-:W-:Y:S01]  /*c2d0*/  FADD.FTZ R138, R132.reuse, R13 ;  /* 0x0000000d848a7221 */ /* 0x048fe20000010000 */
[----:B------:R-:W-:-:S06]  /*c2e0*/  F2FP.BF16.F32.PACK_AB R183, R132, R183 ;  /* 0x000000b784b7723e */ /* 0x000fcc00000010ff */
[----:B------:R-:W3:Y:S01]  /*c2f0*/  MUFU.EX2 R125, R125 ;  /* 0x0000007d007d7308 */ /* 0x000ee20000000800 */
[----:B----4-:R-:W-:-:S07]  /*c300*/  FADD.FTZ R140, R172, R135 ;  /* 0x00000087ac8c7221 */ /* 0x010fce0000010000 */
[----:B------:R-:W4:Y:S01]  /*c310*/  MUFU.EX2 R134, R134 ;  /* 0x0000008600867308 */ /* 0x000f220000000800 */
[----:B-1----:R-:W-:-:S07]  /*c320*/  FADD.FTZ R13, R21, R138 ;  /* 0x0000008a150d7221 */ /* 0x002fce0000010000 */
[----:B------:R-:W-:Y:S01]  /*c330*/  MUFU.EX2 R174, R174 ;  /* 0x000000ae00ae7308 */ /* 0x000fe20000000800 */
[----:B---3--:R-:W-:-:S07]  /*c340*/  F2FP.BF16.F32.PACK_AB R172, R125, R172 ;  /* 0x000000ac7dac723e */ /* 0x008fce00000010ff */
[----:B------:R-:W-:Y:S01]  /*c350*/  MUFU.EX2 R129, R129 ;  /* 0x0000008100817308 */ /* 0x000fe20000000800 */
[----:B----4-:R-:W-:-:S04]  /*c360*/  FADD.FTZ R13, R134, R13 ;  /* 0x0000000d860d7221 */ /* 0x010fc80000010000 */
[----:B------:R-:W-:-:S03]  /*c370*/  FADD.FTZ R138, R12, R13 ;  /* 0x0000000d0c8a7221 */ /* 0x000fc60000010000 */
[----:B------:R-:W1:Y:S08]  /*c380*/  MUFU.EX2 R131, R131 ;  /* 0x0000008300837308 */ /* 0x000e700000000800 */
[----:B------:R-:W3:Y:S08]  /*c390*/  MUFU.EX2 R168, R168 ;  /* 0x000000a800a87308 */ /* 0x000ef00000000800 */
[----:B------:R-:W4:Y:S01]  /*c3a0*/  MUFU.EX2 R127, R127 ;  /* 0x0000007f007f7308 */ /* 0x000f220000000800 */
[----:B-1----:R-:W-:-:S07]  /*c3b0*/  FADD.FTZ R138, R131, R138 ;  /* 0x0000008a838a7221 */ /* 0x002fce0000010000 */
[----:B------:R-:W1:Y:S08]  /*c3c0*/  MUFU.EX2 R133, R133 ;  /* 0x0000008500857308 */ /* 0x000e700000000800 */
[----:B------:R5:W-:Y:S08]  /*c3d0*/  MUFU.EX2 R142, R123 ;  /* 0x0000007b008e7308 */ /* 0x000bf00000000800 */
[----:B------:R-:W2:Y:S01]  /*c3e0*/  MUFU.EX2 R136, R136 ;  /* 0x0000008800887308 */ /* 0x000ea20000000800 */
[----:B-----5:R-:W-:-:S04]  /*c3f0*/  FADD.FTZ R123, R125, R140 ;  /* 0x0000008c7d7b7221 */ /* 0x020fc80000010000 */
[----:B------:R-:W-:Y:S01]  /*c400*/  FADD.FTZ R140, R174, R123 ;  /* 0x0000007bae8c7221 */ /* 0x000fe20000010000 */
[C---:B------:R-:W-:Y:S02]  /*c410*/  F2FP.BF16.F32.PACK_AB R174, R129.reuse, R174 ;  /* 0x000000ae81ae723e */ /* 0x040fe400000010ff */
[----:B------:R-:W5:Y:S01]  /*c420*/  MUFU.EX2 R170, R170 ;  /* 0x000000aa00aa7308 */ /* 0x000f620000000800 */
[----:B------:R-:W-:-:S04]  /*c430*/  FADD.FTZ R13, R129, R140 ;  /* 0x0000008c810d7221 */ /* 0x000fc80000010000 */
[----:B---3--:R-:W-:Y:S01]  /*c440*/  FADD.FTZ R140, R168, R13 ;  /* 0x0000000da88c7221 */ /* 0x008fe20000010000 */
[----:B----4-:R-:W-:Y:S01]  /*c450*/  FADD.FTZ R13, R127, R138 ;  /* 0x0000008a7f0d7221 */ /* 0x010fe20000010000 */
[C---:B-1----:R-:W-:Y:S01]  /*c460*/  F2FP.BF16.F32.PACK_AB R168, R133.reuse, R168 ;  /* 0x000000a885a8723e */ /* 0x042fe200000010ff */
[----:B------:R-:W1:Y:S01]  /*c470*/  MUFU.EX2 R159, R159 ;  /* 0x0000009f009f7308 */ /* 0x000e620000000800 */
[----:B------:R-:W-:Y:S01]  /*c480*/  FADD.FTZ R121, R133, R140 ;  /* 0x0000008c85797221 */ /* 0x000fe20000010000 */
[C---:B--2---:R-:W-:Y:S01]  /*c490*/  FADD.FTZ R13, R136.reuse, R13 ;  /* 0x0000000d880d7221 */ /* 0x044fe20000010000 */
[----:B------:R-:W-:-:S05]  /*c4a0*/  F2FP.BF16.F32.PACK_AB R173, R136, R127 ;  /* 0x0000007f88ad723e */ /* 0x000fca00000010ff */
[----:B------:R-:W2:Y:S01]  /*c4b0*/  MUFU.EX2 R144, R221 ;  /* 0x000000dd00907308 */ /* 0x000ea20000000800 */
[----:B-----5:R-:W-:Y:S01]  /*c4c0*/  FADD.FTZ R138, R170, R121 ;  /* 0x00000079aa8a7221 */ /* 0x020fe20000010000 */
[----:B------:R-:W-:-:S06]  /*c4d0*/  FADD.FTZ R121, R142, R13 ;  /* 0x0000000d8e797221 */ /* 0x000fcc0000010000 */
[----:B------:R3:W4:Y:S01]  /*c4e0*/  MUFU.EX2 R169, R177 ;  /* 0x000000b100a97308 */ /* 0x0007220000000800 */
[C---:B-1----:R-:W-:Y:S01]  /*c4f0*/  FADD.FTZ R121, R159.reuse, R121 ;  /* 0x000000799f797221 */ /* 0x042fe20000010000 */
[----:B------:R-:W-:-:S06]  /*c500*/  F2FP.BF16.F32.PACK_AB R175, R159, R142 ;  /* 0x0000008e9faf723e */ /* 0x000fcc00000010ff */
[----:B------:R1:W5:Y:S01]  /*c510*/  MUFU.EX2 R140, R179 ;  /* 0x000000b3008c7308 */ /* 0x0003620000000800 */
[----:B--2---:R-:W-:Y:S01]  /*c520*/  FADD.FTZ R121, R144, R121 ;  /* 0x0000007990797221 */ /* 0x004fe20000010000 */
[----:B---3--:R-:W-:Y:S01]  /*c530*/  F2FP.BF16.F32.PACK_AB R177, R134, R21 ;  /* 0x0000001586b1723e */ /* 0x008fe200000010ff */
[----:B------:R-:W-:-:S05]  /*c540*/  IMAD.MOV.U32 R21, RZ, RZ, R4 ;  /* 0x000000ffff157224 */ /* 0x000fca00078e0004 */
[----:B------:R-:W2:Y:S01]  /*c550*/  MUFU.EX2 R137, R137 ;  /* 0x0000008900897308 */ /* 0x000ea20000000800 */
[----:B----4-:R-:W-:Y:S01]  /*c560*/  FADD.FTZ R121, R169, R121 ;  /* 0x00000079a9797221 */ /* 0x010fe20000010000 */
[----:B-1----:R-:W-:Y:S02]  /*c570*/  F2FP.BF16.F32.PACK_AB R179, R131, R12 ;  /* 0x0000000c83b3723e */ /* 0x002fe400000010ff */
[----:B------:R-:W-:-:S04]  /*c580*/  F2FP.BF16.F32.PACK_AB R169, R169, R144 ;  /* 0x00000090a9a9723e */ /* 0x000fc800000010ff */
[----:B------:R-:W1:Y:S01]  /*c590*/  MUFU.EX2 R126, R126 ;  /* 0x0000007e007e7308 */ /* 0x000e620000000800 */
[----:B-----5:R-:W-:Y:S01]  /*c5a0*/  FADD.FTZ R121, R140, R121 ;  /* 0x000000798c797221 */ /* 0x020fe20000010000 */
[C---:B--2---:R-:W-:Y:S01]  /*c5b0*/  FADD.FTZ R13, R137.reuse, R138 ;  /* 0x0000008a890d7221 */ /* 0x044fe20000010000 */
[----:B------:R-:W-:Y:S02]  /*c5c0*/  F2FP.BF16.F32.PACK_AB R170, R137, R170 ;  /* 0x000000aa89aa723e */ /* 0x000fe400000010ff */
[C---:B-1----:R-:W-:Y:S01]  /*c5d0*/  FADD.FTZ R12, R126.reuse, R121 ;  /* 0x000000797e0c7221 */ /* 0x042fe20000010000 */
[----:B------:R-:W-:Y:S01]  /*c5e0*/  F2FP.BF16.F32.PACK_AB R171, R126, R140 ;  /* 0x0000008c7eab723e */ /* 0x000fe200000010ff */
[----:B------:R-:W-:Y:S06]  /*c5f0*/  @P1 BRA `(.L_x_938) ;  /* 0xffffffd000481947 */ /* 0x000fec000383ffff */
.L_x_921:
        /* <DEDUP_REMOVED lines=99> */
.L_x_939:
[----:B------:R-:W-:Y:S01]  /*cc30*/  ULEA UR5, UR36, UR37, 0x3 ;  /* 0x0000002524057291 */ /* 0x000fe2000f8e183f */
[----:B------:R-:W-:-:S05]  /*cc40*/  IMAD.U32 R2, RZ, RZ, UR46 ;  /* 0x0000002eff027e24 */ /* 0x000fca000f8e00ff */
[----:B------:R-:W-:-:S04]  /*cc50*/  SHF.L.U32 R2, R2, 0x1f, RZ ;  /* 0x0000001f02027819 */ /* 0x000fc800000006ff */
[----:B------:R1:W2:Y:S01]  /*cc60*/  SYNCS.PHASECHK.TRANS64.TRYWAIT P1, [UR5+0x30850], R2 ;  /* 0x03085002ff0075a7 */ /* 0x0002a20008020145 */
[----:B------:R-:W-:Y:S05]  /*cc70*/  @!P0 BRA `(.L_x_940) ;  /* 0x0000000000048947 */ /* 0x000fea0003800000 */
[----:B------:R-:W-:Y:S01]  /*cc80*/  BPT.TRAP 0x1 ;  /* 0x000000040000795c */ /* 0x000fe20000300000 */
.L_x_940:
[----:B--2---:R-:W-:Y:S05]  /*cc90*/  @P1 BRA `(.L_x_941) ;  /* 0x0000000000081947 */ /* 0x004fea0003800000 */
[----:B------:R-:W2:Y:S02]  /*cca0*/  SYNCS.PHASECHK.TRANS64.TRYWAIT P0, [UR5+0x30850], R2 ;  /* 0x03085002ff0075a7 */ /* 0x000ea40008000145 */
[----:B--2---:R-:W-:Y:S05]  /*ccb0*/  @!P0 BRA `(.L_x_942) ;  /* 0x0000005800508947 */ /* 0x004fea0003800000 */
.L_x_941:
[----:B------:R-:W-:Y:S01]  /*ccc0*/  UIADD3 UR37, UR37, 0x400, URZ ;  /* 0x0000040025257890 */ /* 0x000fe2000fffe03f */
[----:B------:R-:W-:Y:S01]  /*ccd0*/  WARPGROUP.ARRIVE ;  /* 0x00000000000079c5 */ /* 0x000fe20000000000 */
[----:B------:R-:W-:Y:S01]  /*cce0*/  UMOV UR7, 0x40000040 ;  /* 0x4000004000077882 */ /* 0x000fe20000000000 */
[----:B--2---:R-:W2:Y:S01]  /*ccf0*/  SHFL.BFLY PT, R3, R12, 0x2, 0x1f ;  /* 0x0c401f000c037f89 */ /* 0x004ea200000e0000 */
[----:B------:R-:W-:Y:S01]  /*cd00*/  USHF.R.U32.HI UR37, URZ, 0x4, UR37 ;  /* 0x000000043f257899 */ /* 0x000fe20008011625 */
[----:B------:R-:W-:Y:S02]  /*cd10*/  CS2R R8, SRZ ;  /* 0x0000000000087805 */ /* 0x000fe4000001ff00 */
[----:B------:R-:W-:Y:S01]  /*cd20*/  R2UR UR8, R197 ;  /* 0x00000000c50872ca */ /* 0x000fe200000e0000 */
[----:B-1----:R-:W1:Y:S01]  /*cd30*/  SHFL.BFLY PT, R2, R13, 0x2, 0x1f ;  /* 0x0c401f000d027f89 */ /* 0x002e6200000e0000 */
[----:B------:R-:W-:Y:S01]  /*cd40*/  ULOP3.LUT UR37, UR37, 0x3fff, URZ, 0xc0, !UPT ;  /* 0x00003fff25257892 */ /* 0x000fe2000f8ec03f */
[----:B------:R-:W3:Y:S03]  /*cd50*/  S2R R11, SR_TID.X ;  /* 0x00000000000b7919 */ /* 0x000ee60000002100 */
[----:B------:R-:W-:-:S04]  /*cd60*/  ULOP3.LUT UR4, UR37, 0x3000000, URZ, 0xfc, !UPT ;  /* 0x0300000025047892 */ /* 0x000fc8000f8efc3f */
[----:B------:R-:W-:Y:S02]  /*cd70*/  UIMAD UR4, UR36, 0x900, UR4 ;  /* 0x00000900240478a4 */ /* 0x000fe4000f8e0204 */
[----:B------:R-:W-:Y:S02]  /*cd80*/  UIADD3 UR36, UR36, 0x1, URZ ;  /* 0x0000000124247890 */ /* 0x000fe4000fffe03f */
[----:B------:R-:W-:Y:S02]  /*cd90*/  UIADD3 UR8, UR8, 0x1, URZ ;  /* 0x0000000108087890 */ /* 0x000fe4000fffe03f */
[----:B------:R-:W-:Y:S01]  /*cda0*/  UISETP.NE.AND UP0, UPT, UR36, 0x2, UPT ;  /* 0x000000022400788c */ /* 0x000fe2000bf05270 */
[----:B------:R-:W-:Y:S02]  /*cdb0*/  UMOV UR6, UR4 ;  /* 0x0000000400067c82 */ /* 0x000fe40008000000 */
[----:B------:R-:W-:Y:S01]  /*cdc0*/  HGMMA.64x192x16.F32.BF16 R24, R188, gdesc[UR4].tnspB, R24, gsb0 ;  /* 0x42e00004bc187df0 */ /* 0x000fe20008001818 */
[----:B------:R-:W-:Y:S01]  /*cdd0*/  UIADD3 UR6, UR4, 0x80, URZ ;  /* 0x0000008004067890 */ /* 0x000fe2000fffe03f */
[----:B--2---:R-:W-:Y:S01]  /*cde0*/  FADD.FTZ R6, R3, R12 ;  /* 0x0000000c03067221 */ /* 0x004fe20000010000 */
[----:B------:R-:W-:Y:S01]  /*cdf0*/  UMOV UR7, 0x40000040 ;  /* 0x4000004000077882 */ /* 0x000fe20000000000 */
[----:B------:R-:W-:-:S02]  /*ce00*/  IMAD.U32 R197, RZ, RZ, UR8 ;  /* 0x00000008ffc57e24 */ /* 0x000fc4000f8e00ff */
[----:B-1----:R-:W-:Y:S01]  /*ce10*/  FADD.FTZ R2, R2, R13 ;  /* 0x0000000d02027221 */ /* 0x002fe20000010000 */
[----:B------:R-:W-:Y:S01]  /*ce20*/  IMAD.U32 R13, RZ, RZ, UR5 ;  /* 0x00000005ff0d7e24 */ /* 0x000fe2000f8e00ff */
[----:B------:R-:W1:Y:S01]  /*ce30*/  SHFL.BFLY PT, R7, R6, 0x1, 0x1f ;  /* 0x0c201f0006077f89 */ /* 0x000e6200000e0000 */
[----:B------:R-:W-:-:S03]  /*ce40*/  USEL UR36, UR36, URZ, UP0 ;  /* 0x0000003f24247287 */ /* 0x000fc60008000000 */
[----:B------:R-:W2:Y:S01]  /*ce50*/  SHFL.BFLY PT, R3, R2, 0x1, 0x1f ;  /* 0x0c201f0002037f89 */ /* 0x000ea200000e0000 */
[----:B---3--:R-:W-:Y:S01]  /*ce60*/  LOP3.LUT P2, RZ, R11, 0x7f, RZ, 0xc0, !PT ;  /* 0x0000007f0bff7812 */ /* 0x008fe2000784c0ff */
[----:B-1----:R-:W-:Y:S01]  /*ce70*/  FADD.FTZ R15, R6, R7 ;  /* 0x00000007060f7221 */ /* 0x002fe20000010000 */
[----:B--2---:R-:W-:-:S04]  /*ce80*/  FADD.FTZ R14, R2, R3 ;  /* 0x00000003020e7221 */ /* 0x004fc80000010000 */
[----:B------:R-:W-:Y:S01]  /*ce90*/  FSETP.NE.FTZ.AND P1, PT, R15, RZ, PT ;  /* 0x000000ff0f00720b */ /* 0x000fe20003f35000 */
[----:B------:R-:W-:Y:S02]  /*cea0*/  IMAD.MOV.U32 R3, RZ, RZ, -0x800000 ;  /* 0xff800000ff037424 */ /* 0x000fe400078e00ff */
[----:B------:R-:W-:Y:S01]  /*ceb0*/  IMAD.MOV.U32 R2, RZ, RZ, -0x800000 ;  /* 0xff800000ff027424 */ /* 0x000fe200078e00ff */
[----:B------:R-:W-:-:S09]  /*cec0*/  FSETP.NE.FTZ.AND P0, PT, R14, RZ, PT ;  /* 0x000000ff0e00720b */ /* 0x000fd20003f15000 */
[----:B------:R-:W1:Y:S01]  /*ced0*/  @P1 MUFU.LG2 R10, R15 ;  /* 0x0000000f000a1308 */ /* 0x000e620000000c00 */
[----:B------:R-:W-:-:S03]  /*cee0*/  @P1 FMUL.FTZ R12, R0, 0.69314718246459960938 ;  /* 0x3f317218000c1820 */ /* 0x000fc60000410000 */
[----:B------:R-:W-:Y:S01]  /*cef0*/  @P0 FMUL.FTZ R6, R0, 0.69314718246459960938 ;  /* 0x3f31721800060820 */ /* 0x000fe20000410000 */
[----:B------:R-:W-:-:S03]  /*cf00*/  @!P2 VIADD R0, R13, 0x30860 ;  /* 0x000308600d00a836 */ /* 0x000fc60000000000 */
[----:B------:R-:W2:Y:S08]  /*cf10*/  @P0 MUFU.LG2 R7, R14 ;  /* 0x0000000e00070308 */ /* 0x000eb00000000c00 */
[----:B------:R-:W3:Y:S01]  /*cf20*/  @P0 MUFU.RCP R8, R14 ;  /* 0x0000000e00080308 */ /* 0x000ee20000001000 */
[----:B-1----:R-:W-:-:S04]  /*cf30*/  @P1 FMUL.FTZ R11, R10, 0.69314718246459960938 ;  /* 0x3f3172180a0b1820 */ /* 0x002fc80000410000 */
[----:B------:R-:W-:Y:S01]  /*cf40*/  @P1 FFMA.FTZ R3, R12, R4, R11 ;  /* 0x000000040c031223 */ /* 0x000fe2000001000b */
[----:B------:R-:W-:Y:S02]  /*cf50*/  @!P2 PRMT R4, RZ, 0x654, R0 ;  /* 0x00000654ff04a816 */ /* 0x000fe40000000000 */
[----:B------:R-:W1:Y:S01]  /*cf60*/  @P1 MUFU.RCP R9, R15 ;  /* 0x0000000f00091308 */ /* 0x000e620000001000 */
[----:B--2---:R-:W-:-:S04]  /*cf70*/  @P0 FMUL.FTZ R7, R7, 0.69314718246459960938 ;  /* 0x3f31721807070820 */ /* 0x004fc80000410000 */
[----:B------:R-:W-:Y:S01]  /*cf80*/  @P0 FFMA.FTZ R2, R6, R5, R7 ;  /* 0x0000000506020223 */ /* 0x000fe20000010007 */
[----:B------:R-:W-:Y:S01]  /*cf90*/  PLOP3.LUT P0, PT, PT, PT, PT, 0x8, 0x0 ;  /* 0x000000000000781c */ /* 0x000fe20003f0e170 */
        /* <DEDUP_REMOVED lines=21> */
[----:B------:R-:W-:-:S04]  /*d0f0*/  USEL UR4, URZ, 0x1, UP0 ;  /* 0x000000013f047887 */ /* 0x000fc80008000000 */
[----:B------:R-:W-:Y:S01]  /*d100*/  ULOP3.LUT UR46, UR46, UR4, URZ, 0x3c, !UPT ;  /* 0x000000042e2e7292 */ /* 0x000fe2000f8e3c3f */
[----:B------:R-:W-:Y:S02]  /*d110*/  WARPGROUP.DEPBAR.LE gsb0, 0x0 ;  /* 0x00008000000079c5 */ /* 0x000fe40000010000 */
[----:B------:R-:W-:-:S10]  /*d120*/  WARPGROUP.ARRIVE ;  /* 0x00000000000079c5 */ /* 0x000fd40000000000 */
[----:B------:R-:W-:Y:S03]  /*d130*/  HGMMA.64x192x16.F32.BF16 R24, R168, gdesc[UR4].tnspB, R24, gsb0 ;  /* 0x42e00004a8187df0 */ /* 0x000fe60008001818 */
[----:B------:R-:W-:Y:S02]  /*d140*/  WARPGROUP.DEPBAR.LE gsb0, 0x0 ;  /* 0x00008000000079c5 */ /* 0x000fe40000010000 */
[----:B------:R2:W-:Y:S01]  /*d150*/  @!P2 SYNCS.ARRIVE.TRANS64.RED.A1T0 RZ, [R4+URZ], RZ ;  /* 0x000000ff04ffa9a7 */ /* 0x0005e2000810043f */
[-C--:B---3--:R-:W-:Y:S01]  /*d160*/  FMUL.FTZ R0, R32, R8.reuse ;  /* 0x0000000820007220 */ /* 0x088fe20000410000 */
[-C--:B-1----:R-:W-:Y:S01]  /*d170*/  FMUL.FTZ R32, R27, R9.reuse ;  /* 0x000000091b207220 */ /* 0x082fe20000410000 */
        /* <DEDUP_REMOVED lines=93> */
[----:B--2---:R-:W-:-:S07]  /*d750*/  FMUL.FTZ R119, R119, R9 ;  /* 0x0000000977777220 */ /* 0x004fce0000410000 */
.L_x_872:
[----:B------:R-:W1:Y:S08]  /*d760*/  S2UR UR4, SR_CgaCtaId ;  /* 0x00000000000479c3 */ /* 0x000e700000008800 */
[----:B------:R-:W-:Y:S06]  /*d770*/  BAR.SYNC.DEFER_BLOCKING 0x5, 0x120 ;  /* 0x0144800000007b1d */ /* 0x000fec0000010000 */
[----:B------:R-:W-:-:S02]  /*d780*/  UMOV UR37, 0x400 ;  /* 0x0000040000257882 */ /* 0x000fc40000000000 */
[----:B-1----:R-:W-:-:S09]  /*d790*/  ULEA UR37, UR4, UR37, 0x18 ;  /* 0x0000002504257291 */ /* 0x002fd2000f8ec03f */
[----:B------:R-:W1:Y:S02]  /*d7a0*/  LDS R4, [UR37+0x308d0] ;  /* 0x0308d025ff047984 */ /* 0x000e640008000800 */
[----:B-1----:R-:W-:Y:S01]  /*d7b0*/  R2UR UR4, R4 ;  /* 0x00000000040472ca */ /* 0x002fe200000e0000 */
[----:B------:R-:W-:Y:S06]  /*d7c0*/  BAR.ARV 0x4, 0x120 ;  /* 0x0104800000007b1d */ /* 0x000fec0000002000 */
[----:B------:R-:W-:Y:S08]  /*d7d0*/  @P0 BRA `(.L_x_943) ;  /* 0x0000000c00180947 */ /* 0x000ff00003800000 */
[----:B------:R-:W-:Y:S01]  /*d7e0*/  IADD3 R13, P4, R18, 0x60, RZ ;  /* 0x00000060120d7810 */ /* 0x000fe20007f9e0ff */
[----:B------:R-:W-:Y:S01]  /*d7f0*/  VIADD R129, R200, UR42 ;  /* 0x0000002ac8817c36 */ /* 0x000fe20008000000 */
[C---:B------:R-:W-:Y:S01]  /*d800*/  IADD3 R21, P5, R18.reuse, 0x4020, RZ ;  /* 0x0000402012157810 */ /* 0x040fe20007fbe0ff */
[----:B------:R-:W-:Y:S01]  /*d810*/  ULDC UR10, c[0x0][0xa88] ;  /* 0x0002a200000a7ab9 */ /* 0x000fe20000000800 */
[----:B------:R-:W-:Y:S01]  /*d820*/  LOP3.LUT R12, R13, 0x380, RZ, 0xc0, !PT ;  /* 0x000003800d0c7812 */ /* 0x000fe200078ec0ff */
[----:B------:R-:W-:Y:S01]  /*d830*/  VIADD R4, R129, 0x8 ;  /* 0x0000000881047836 */ /* 0x000fe20000000000 */
[----:B------:R-:W-:Y:S01]  /*d840*/  IADD3 R9, P3, R18, 0x20, RZ ;  /* 0x0000002012097810 */ /* 0x000fe20007f7e0ff */
[----:B------:R-:W-:Y:S01]  /*d850*/  USHF.R.S32.HI UR5, URZ, 0x1f, UR43 ;  /* 0x0000001f3f057899 */ /* 0x000fe2000801142b */
[----:B------:R-:W-:Y:S01]  /*d860*/  SHF.R.U64 R12, R12, 0x3, RZ ;  /* 0x000000030c0c7819 */ /* 0x000fe200000012ff */
[----:B------:R-:W-:Y:S01]  /*d870*/  ULDC.64 UR8, c[0x0][0xb70] ;  /* 0x0002dc0000087ab9 */ /* 0x000fe20000000a00 */
[----:B------:R-:W-:Y:S01]  /*d880*/  LOP3.LUT R5, R18, 0x380, RZ, 0xc0, !PT ;  /* 0x0000038012057812 */ /* 0x000fe200078ec0ff */
[----:B------:R-:W-:Y:S01]  /*d890*/  UIMAD UR5, UR5, UR8, URZ ;  /* 0x00000008050572a4 */ /* 0x000fe2000f8e023f */
[----:B------:R-:W-:Y:S01]  /*d8a0*/  LOP3.LUT R12, R12, R13, RZ, 0x3c, !PT ;  /* 0x0000000d0c0c7212 */ /* 0x000fe200078e3cff */
[----:B------:R-:W-:Y:S01]  /*d8b0*/  IMAD.X R13, RZ, RZ, R19, P4 ;  /* 0x000000ffff0d7224 */ /* 0x000fe200020e0613 */
[----:B------:R-:W-:Y:S01]  /*d8c0*/  LOP3.LUT R20, R21, 0x380, RZ, 0xc0, !PT ;  /* 0x0000038015147812 */ /* 0x000fe200078ec0ff */
[----:B------:R-:W-:Y:S01]  /*d8d0*/  UIMAD.WIDE.U32 UR6, UR43, UR8, URZ ;  /* 0x000000082b0672a5 */ /* 0x000fe2000f8e003f */
[C---:B------:R-:W-:Y:S01]  /*d8e0*/  IADD3 R17, P4, R18.reuse, 0x8000, RZ ;  /* 0x0000800012117810 */ /* 0x040fe20007f9e0ff */
[----:B------:R-:W-:Y:S01]  /*d8f0*/  UIMAD UR5, UR43, UR9, UR5 ;  /* 0x000000092b0572a4 */ /* 0x000fe2000f8e0205 */
[----:B------:R-:W-:-:S02]  /*d900*/  IADD3 R11, P2, R18, 0x40, RZ ;  /* 0x00000040120b7810 */ /* 0x000fc40007f5e0ff */
[----:B------:R-:W-:Y:S01]  /*d910*/  LOP3.LUT R8, R9, 0x380, RZ, 0xc0, !PT ;  /* 0x0000038009087812 */ /* 0x000fe200078ec0ff */
[----:B------:R-:W-:Y:S01]  /*d920*/  UIADD3 UR5, UR7, UR5, URZ ;  /* 0x0000000507057290 */ /* 0x000fe2000fffe03f */
[----:B------:R-:W-:Y:S02]  /*d930*/  LOP3.LUT P0, RZ, R199, 0x3, RZ, 0xc0, !PT ;  /* 0x00000003c7ff7812 */ /* 0x000fe4000780c0ff */
[----:B------:R-:W-:Y:S02]  /*d940*/  IADD3 R15, P6, R18, 0x4000, RZ ;  /* 0x00004000120f7810 */ /* 0x000fe40007fde0ff */
[----:B------:R-:W-:Y:S02]  /*d950*/  SHF.R.U64 R5, R5, 0x3, RZ ;  /* 0x0000000305057819 */ /* 0x000fe400000012ff */
[----:B------:R-:W-:Y:S02]  /*d960*/  SHF.R.U64 R20, R20, 0x3, RZ ;  /* 0x0000000314147819 */ /* 0x000fe400000012ff */
[----:B------:R-:W-:-:S02]  /*d970*/  LOP3.LUT R28, R17, 0x380, RZ, 0xc0, !PT ;  /* 0x00000380111c7812 */ /* 0x000fc400078ec0ff */
[----:B------:R-:W-:Y:S02]  /*d980*/  LOP3.LUT R10, R11, 0x380, RZ, 0xc0, !PT ;  /* 0x000003800b0a7812 */ /* 0x000fe400078ec0ff */
[----:B------:R-:W-:Y:S02]  /*d990*/  SHF.R.U64 R8, R8, 0x3, RZ ;  /* 0x0000000308087819 */ /* 0x000fe400000012ff */
[----:B------:R-:W-:Y:S02]  /*d9a0*/  ISETP.GE.OR P1, PT, R4, UR10, P0 ;  /* 0x0000000a04007c0c */ /* 0x000fe40008726670 */
[----:B------:R-:W-:Y:S02]  /*d9b0*/  LOP3.LUT R14, R15, 0x380, RZ, 0xc0, !PT ;  /* 0x000003800f0e7812 */ /* 0x000fe400078ec0ff */
[----:B------:R-:W-:Y:S01]  /*d9c0*/  LOP3.LUT R4, R5, R18, RZ, 0x3c, !PT ;  /* 0x0000001205047212 */ /* 0x000fe200078e3cff */
[--C-:B------:R-:W-:Y:S01]  /*d9d0*/  IMAD.MOV.U32 R5, RZ, RZ, R19.reuse ;  /* 0x000000ffff057224 */ /* 0x100fe200078e0013 */
[----:B------:R-:W-:Y:S01]  /*d9e0*/  LOP3.LUT R20, R20, R21, RZ, 0x3c, !PT ;  /* 0x0000001514147212 */ /* 0x000fe200078e3cff */
[----:B------:R-:W-:Y:S01]  /*d9f0*/  IMAD.X R21, RZ, RZ, R19, P5 ;  /* 0x000000ffff157224 */ /* 0x000fe200028e0613 */
[----:B------:R-:W-:-:S02]  /*da00*/  SHF.R.U64 R28, R28, 0x3, RZ ;  /* 0x000000031c1c7819 */ /* 0x000fc400000012ff */
[----:B------:R-:W-:Y:S02]  /*da10*/  SHF.R.U64 R10, R10, 0x3, RZ ;  /* 0x000000030a0a7819 */ /* 0x000fe400000012ff */
[----:B------:R-:W-:Y:S01]  /*da20*/  LOP3.LUT R8, R8, R9, RZ, 0x3c, !PT ;  /* 0x0000000908087212 */ /* 0x000fe200078e3cff */
[----:B------:R-:W-:Y:S01]  /*da30*/  IMAD.X R9, RZ, RZ, R19, P3 ;  /* 0x000000ffff097224 */ /* 0x000fe200018e0613 */
[----:B------:R-:W-:Y:S02]  /*da40*/  SHF.R.U64 R14, R14, 0x3, RZ ;  /* 0x000000030e0e7819 */ /* 0x000fe400000012ff */
[C---:B------:R-:W-:Y:S02]  /*da50*/  IADD3 R25, P3, R18.reuse, 0x4040, RZ ;  /* 0x0000404012197810 */ /* 0x040fe40007f7e0ff */
[----:B------:R-:W-:Y:S02]  /*da60*/  IADD3 R74, P5, R18, 0x8040, RZ ;  /* 0x00008040124a7810 */ /* 0x000fe40007fbe0ff */
[----:B------:R-:W-:-:S02]  /*da70*/  LOP3.LUT R28, R28, R17, RZ, 0x3c, !PT ;  /* 0x000000111c1c7212 */ /* 0x000fc400078e3cff */
[----:B------:R-:W-:Y:S01]  /*da80*/  LOP3.LUT R10, R10, R11, RZ, 0x3c, !PT ;  /* 0x0000000b0a0a7212 */ /* 0x000fe200078e3cff */
[----:B------:R-:W-:Y:S01]  /*da90*/  IMAD.X R11, RZ, RZ, R19, P2 ;  /* 0x000000ffff0b7224 */ /* 0x000fe200010e0613 */
[----:B------:R-:W-:Y:S02]  /*daa0*/  MOV R17, R4 ;  /* 0x0000000400117202 */ /* 0x000fe40000000f00 */
[----:B------:R-:W-:Y:S02]  /*dab0*/  MOV R86, R20 ;  /* 0x0000001400567202 */ /* 0x000fe40000000f00 */
[----:B------:R-:W-:Y:S01]  /*dac0*/  LOP3.LUT R14, R14, R15, RZ, 0x3c, !PT ;  /* 0x0000000f0e0e7212 */ /* 0x000fe200078e3cff */
[----:B------:R-:W1:Y:S01]  /*dad0*/  LDC.64 R20, c[0x0][0xb78] ;  /* 0x0002de00ff147b82 */ /* 0x000e620000000a00 */
[----:B------:R-:W-:Y:S02]  /*dae0*/  F2FP.BF16.F32.PACK_AB R4, R120, R7 ;  /* 0x000000077804723e */ /* 0x000fe400000010ff */
[----:B------:R-:W-:-:S02]  /*daf0*/  IADD3 R15, P2, R18, 0x4060, RZ ;  /* 0x00004060120f7810 */ /* 0x000fc40007f5e0ff */
[----:B------:R-:W-:Y:S02]  /*db00*/  LOP3.LUT R24, R25, 0x380, RZ, 0xc0, !PT ;  /* 0x0000038019187812 */ /* 0x000fe400078ec0ff */
[----:B------:R-:W-:Y:S02]  /*db10*/  LOP3.LUT R7, R74, 0x380, RZ, 0xc0, !PT ;  /* 0x000003804a077812 */ /* 0x000fe400078ec0ff */
[----:B------:R-:W-:Y:S02]  /*db20*/  F2FP.BF16.F32.PACK_AB R6, R29, R6 ;  /* 0x000000061d06723e */ /* 0x000fe400000010ff */
[----:B------:R-:W-:Y:S02]  /*db30*/  LOP3.LUT R26, R15, 0x380, RZ, 0xc0, !PT ;  /* 0x000003800f1a7812 */ /* 0x000fe400078ec0ff */
[----:B------:R-:W-:Y:S02]  /*db40*/  SHF.R.U64 R24, R24, 0x3, RZ ;  /* 0x0000000318187819 */ /* 0x000fe400000012ff */
[----:B------:R-:W-:-:S02]  /*db50*/  SHF.R.U64 R29, R7, 0x3, RZ ;  /* 0x00000003071d7819 */ /* 0x000fc400000012ff */
[----:B------:R-:W-:Y:S01]  /*db60*/  F2FP.BF16.F32.PACK_AB R7, R27, R30 ;  /* 0x0000001e1b07723e */ /* 0x000fe200000010ff */
[--C-:B------:R-:W-:Y:S01]  /*db70*/  IMAD.X R27, RZ, RZ, R19.reuse, P2 ;  /* 0x000000ffff1b7224 */ /* 0x100fe200010e0613 */
[----:B------:R-:W-:Y:S02]  /*db80*/  SHF.R.U64 R26, R26, 0x3, RZ ;  /* 0x000000031a1a7819 */ /* 0x000fe400000012ff */
[----:B------:R-:W-:Y:S01]  /*db90*/  LOP3.LUT R24, R24, R25, RZ, 0x3c, !PT ;  /* 0x0000001918187212 */ /* 0x000fe200078e3cff */
[--C-:B------:R-:W-:Y:S01]  /*dba0*/  IMAD.X R25, RZ, RZ, R19.reuse, P3 ;  /* 0x000000ffff197224 */ /* 0x100fe200018e0613 */
[----:B------:R-:W-:Y:S01]  /*dbb0*/  F2FP.BF16.F32.PACK_AB R5, R32, R125 ;  /* 0x0000007d2005723e */ /* 0x000fe200000010ff */
[----:B------:R-:W-:Y:S01]  /*dbc0*/  BAR.SYNC.DEFER_BLOCKING 0x1, 0x100 ;  /* 0x0044000000007b1d */ /* 0x000fe20000010000 */
[----:B------:R-:W-:Y:S01]  /*dbd0*/  LOP3.LUT R30, R29, R74, RZ, 0x3c, !PT ;  /* 0x0000004a1d1e7212 */ /* 0x000fe200078e3cff */
[----:B------:R-:W-:Y:S01]  /*dbe0*/  IMAD.X R29, RZ, RZ, R19, P4 ;  /* 0x000000ffff1d7224 */ /* 0x000fe200020e0613 */
[----:B------:R-:W-:-:S02]  /*dbf0*/  IADD3 R75, P3, R18, 0x8060, RZ ;  /* 0x00008060124b7810 */ /* 0x000fc40007f7e0ff */
[----:B------:R-:W-:Y:S01]  /*dc00*/  LOP3.LUT R26, R26, R15, RZ, 0x3c, !PT ;  /* 0x0000000f1a1a7212 */ /* 0x000fe200078e3cff */
[----:B------:R-:W-:Y:S01]  /*dc10*/  IMAD.X R15, RZ, RZ, R19, P6 ;  /* 0x000000ffff0f7224 */ /* 0x000fe200030e0613 */
[----:B------:R-:W-:Y:S02]  /*dc20*/  IADD3 R35, P6, R18, 0x8020, RZ ;  /* 0x0000802012237810 */ /* 0x000fe40007fde0ff */
[----:B------:R-:W-:Y:S02]  /*dc30*/  LOP3.LUT R32, R75, 0x380, RZ, 0xc0, !PT ;  /* 0x000003804b207812 */ /* 0x000fe400078ec0ff */
[----:B------:R-:W-:Y:S02]  /*dc40*/  LOP3.LUT R34, R35, 0x380, RZ, 0xc0, !PT ;  /* 0x0000038023227812 */ /* 0x000fe400078ec0ff */
[----:B------:R-:W-:Y:S02]  /*dc50*/  SHF.R.U64 R32, R32, 0x3, RZ ;  /* 0x0000000320207819 */ /* 0x000fe400000012ff */
[----:B------:R-:W-:-:S02]  /*dc60*/  SHF.R.U64 R34, R34, 0x3, RZ ;  /* 0x0000000322227819 */ /* 0x000fc400000012ff */
[----:B------:R-:W-:Y:S02]  /*dc70*/  LOP3.LUT R32, R32, R75, RZ, 0x3c, !PT ;  /* 0x0000004b20207212 */ /* 0x000fe400078e3cff */
[----:B------:R-:W-:Y:S02]  /*dc80*/  MOV R127, R8 ;  /* 0x00000008007f7202 */ /* 0x000fe40000000f00 */
[----:B------:R-:W-:Y:S02]  /*dc90*/  MOV R125, R10 ;  /* 0x0000000a007d7202 */ /* 0x000fe40000000f00 */
[----:B------:R-:W-:Y:S01]  /*dca0*/  MOV R120, R12 ;  /* 0x0000000c00787202 */ /* 0x000fe20000000f00 */
[----:B------:R2:W-:Y:S01]  /*dcb0*/  STSM.16.M88.4 [R17], R4 ;  /* 0x0000000411007844 */ /* 0x0005e20000000200 */
[----:B------:R-:W-:Y:S02]  /*dcc0*/  MOV R87, R14 ;  /* 0x0000000e00577202 */ /* 0x000fe40000000f00 */
[----:B------:R-:W-:-:S02]  /*dcd0*/  F2FP.BF16.F32.PACK_AB R8, R41, R40 ;  /* 0x000000282908723e */ /* 0x000fc400000010ff */
[----:B------:R-:W-:Y:S02]  /*dce0*/  F2FP.BF16.F32.PACK_AB R9, R122, R121 ;  /* 0x000000797a09723e */ /* 0x000fe400000010ff */
[----:B------:R-:W-:Y:S02]  /*dcf0*/  F2FP.BF16.F32.PACK_AB R10, R45, R44 ;  /* 0x0000002c2d0a723e */ /* 0x000fe400000010ff */
[----:B------:R-:W-:Y:S02]  /*dd00*/  F2FP.BF16.F32.PACK_AB R11, R47, R46 ;  /* 0x0000002e2f0b723e */ /* 0x000fe400000010ff */
[----:B------:R-:W-:Y:S01]  /*dd10*/  LOP3.LUT R34, R34, R35, RZ, 0x3c, !PT ;  /* 0x0000002322227212 */ /* 0x000fe200078e3cff */
[----:B------:R-:W-:Y:S01]  /*dd20*/  IMAD.X R35, RZ, RZ, R19, P6 ;  /* 0x000000ffff237224 */ /* 0x000fe200030e0613 */
[----:B------:R-:W-:Y:S02]  /*dd30*/  MOV R75, R24 ;  /* 0x00000018004b7202 */ /* 0x000fe40000000f00 */
[----:B------:R-:W-:-:S02]  /*dd40*/  MOV R74, R26 ;  /* 0x0000001a004a7202 */ /* 0x000fc40000000f00 */
[----:B--2---:R-:W-:Y:S01]  /*dd50*/  MOV R17, R28 ;  /* 0x0000001c00117202 */ /* 0x004fe20000000f00 */
[----:B------:R-:W-:Y:S01]  /*dd60*/  IMAD.U32 R29, RZ, RZ, UR7 ;  /* 0x00000007ff1d7e24 */ /* 0x000fe2000f8e00ff */
[----:B------:R-:W-:Y:S01]  /*dd70*/  F2FP.BF16.F32.PACK_AB R7, R124, R31 ;  /* 0x0000001f7c07723e */ /* 0x000fe200000010ff */
[----:B------:R-:W-:Y:S01]  /*dd80*/  IMAD.U32 R29, RZ, RZ, UR5 ;  /* 0x00000005ff1d7e24 */ /* 0x000fe2000f8e00ff */
[----:B------:R-:W-:Y:S01]  /*dd90*/  USHF.R.S32.HI UR5, URZ, 0x1f, UR44 ;  /* 0x0000001f3f057899 */ /* 0x000fe2000801142c */
[--C-:B------:R-:W-:Y:S01]  /*dda0*/  IMAD.X R31, RZ, RZ, R19.reuse, P5 ;  /* 0x000000ffff1f7224 */ /* 0x100fe200028e0613 */
[----:B------:R-:W-:Y:S01]  /*ddb0*/  F2FP.BF16.F32.PACK_AB R4, R33, R0 ;  /* 0x000000002104723e */ /* 0x000fe200000010ff */
[----:B------:R-:W-:Y:S01]  /*ddc0*/  IMAD.X R33, RZ, RZ, R19, P3 ;  /* 0x000000ffff217224 */ /* 0x000fe200018e0613 */
[----:B------:R-:W-:Y:S01]  /*ddd0*/  F2FP.BF16.F32.PACK_AB R5, R126, R123 ;  /* 0x0000007b7e05723e */ /* 0x000fe200000010ff */
[----:B------:R-:W-:Y:S01]  /*dde0*/  IMAD.U32 R28, RZ, RZ, UR6 ;  /* 0x00000006ff1c7e24 */ /* 0x000fe2000f8e00ff */
[----:B------:R-:W-:Y:S01]  /*ddf0*/  F2FP.BF16.F32.PACK_AB R6, R37, R36 ;  /* 0x000000242506723e */ /* 0x000fe200000010ff */
[----:B------:R-:W-:Y:S01]  /*de00*/  ULDC.64 UR6, c[0x0][0xb40] ;  /* 0x0002d00000067ab9 */ /* 0x000fe20000000a00 */
[----:B------:R-:W-:Y:S01]  /*de10*/  MOV R0, R30 ;  /* 0x0000001e00007202 */ /* 0x000fe20000000f00 */
[C---:B-1----:R-:W-:Y:S01]  /*de20*/  IMAD R30, R20.reuse, UR5, RZ ;  /* 0x00000005141e7c24 */ /* 0x042fe2000f8e02ff */
[----:B------:R-:W-:Y:S01]  /*de30*/  MOV R32, R32 ;  /* 0x0000002000207202 */ /* 0x000fe20000000f00 */
[----:B------:R1:W-:Y:S01]  /*de40*/  STSM.16.M88.4 [R127], R4 ;  /* 0x000000047f007844 */ /* 0x0003e20000000200 */
[----:B------:R-:W-:Y:S01]  /*de50*/  F2FP.BF16.F32.PACK_AB R12, R49, R48 ;  /* 0x00000030310c723e */ /* 0x000fe200000010ff */
[----:B------:R-:W-:Y:S01]  /*de60*/  IMAD R33, R21, UR44, R30 ;  /* 0x0000002c15217c24 */ /* 0x000fe2000f8e021e */
[----:B------:R-:W-:Y:S01]  /*de70*/  F2FP.BF16.F32.PACK_AB R13, R51, R50 ;  /* 0x00000032330d723e */ /* 0x000fe200000010ff */
[----:B------:R-:W-:Y:S01]  /*de80*/  IMAD.WIDE.U32 R20, R20, UR44, R28 ;  /* 0x0000002c14147c25 */ /* 0x000fe2000f8e001c */
[----:B------:R-:W-:Y:S01]  /*de90*/  F2FP.BF16.F32.PACK_AB R14, R53, R52 ;  /* 0x00000034350e723e */ /* 0x000fe200000010ff */
[----:B------:R-:W-:Y:S01]  /*dea0*/  STSM.16.M88.4 [R125], R8 ;  /* 0x000000087d007844 */ /* 0x000fe20000000200 */
[----:B------:R-:W-:-:S02]  /*deb0*/  F2FP.BF16.F32.PACK_AB R15, R55, R54 ;  /* 0x00000036370f723e */ /* 0x000fc400000010ff */
[----:B------:R-:W-:Y:S02]  /*dec0*/  F2FP.BF16.F32.PACK_AB R24, R57, R56 ;  /* 0x000000383918723e */ /* 0x000fe400000010ff */
[----:B------:R-:W-:Y:S01]  /*ded0*/  F2FP.BF16.F32.PACK_AB R25, R59, R58 ;  /* 0x0000003a3b19723e */ /* 0x000fe200000010ff */
[----:B------:R-:W-:Y:S01]  /*dee0*/  STSM.16.M88.4 [R120], R12 ;  /* 0x0000000c78007844 */ /* 0x000fe20000000200 */
[----:B------:R-:W-:Y:S02]  /*def0*/  F2FP.BF16.F32.PACK_AB R26, R61, R60 ;  /* 0x0000003c3d1a723e */ /* 0x000fe400000010ff */
[----:B------:R-:W-:Y:S02]  /*df00*/  F2FP.BF16.F32.PACK_AB R27, R63, R62 ;  /* 0x0000003e3f1b723e */ /* 0x000fe400000010ff */
[----:B-1----:R-:W-:Y:S02]  /*df10*/  F2FP.BF16.F32.PACK_AB R4, R65, R64 ;  /* 0x000000404104723e */ /* 0x002fe400000010ff */
[----:B------:R-:W-:Y:S01]  /*df20*/  F2FP.BF16.F32.PACK_AB R5, R67, R66 ;  /* 0x000000424305723e */ /* 0x000fe200000010ff */
[----:B------:R-:W-:Y:S01]  /*df30*/  STSM.16.M88.4 [R87], R24 ;  /* 0x0000001857007844 */ /* 0x000fe20000000200 */
[----:B------:R-:W-:-:S02]  /*df40*/  F2FP.BF16.F32.PACK_AB R6, R69, R68 ;  /* 0x000000444506723e */ /* 0x000fc400000010ff */
[----:B------:R-:W-:Y:S02]  /*df50*/  F2FP.BF16.F32.PACK_AB R7, R71, R70 ;  /* 0x000000464707723e */ /* 0x000fe400000010ff */
[----:B------:R-:W-:Y:S02]  /*df60*/  F2FP.BF16.F32.PACK_AB R80, R81, R80 ;  /* 0x000000505150723e */ /* 0x000fe400000010ff */
[----:B------:R-:W-:Y:S01]  /*df70*/  F2FP.BF16.F32.PACK_AB R28, R73, R72 ;  /* 0x00000048491c723e */ /* 0x000fe200000010ff */
[----:B------:R1:W-:Y:S01]  /*df80*/  STSM.16.M88.4 [R86], R4 ;  /* 0x0000000456007844 */ /* 0x0003e20000000200 */
[----:B------:R-:W-:Y:S02]  /*df90*/  F2FP.BF16.F32.PACK_AB R29, R43, R38 ;  /* 0x000000262b1d723e */ /* 0x000fe400000010ff */
[----:B------:R-:W-:Y:S02]  /*dfa0*/  F2FP.BF16.F32.PACK_AB R30, R77, R76 ;  /* 0x0000004c4d1e723e */ /* 0x000fe400000010ff */
[----:B------:R-:W-:-:S02]  /*dfb0*/  F2FP.BF16.F32.PACK_AB R31, R79, R78 ;  /* 0x0000004e4f1f723e */ /* 0x000fc400000010ff */
[----:B------:R-:W-:Y:S02]  /*dfc0*/  F2FP.BF16.F32.PACK_AB R81, R39, R82 ;  /* 0x000000522751723e */ /* 0x000fe400000010ff */
        /* <DEDUP_REMOVED lines=12> */
[----:B------:R-:W-:Y:S02]  /*e090*/  MOV R34, R34 ;  /* 0x0000002200227202 */ /* 0x000fe40000000f00 */
        /* <DEDUP_REMOVED lines=11> */
[----:B-1----:R-:W-:Y:S02]  /*e150*/  SHF.R.S32.HI R5, RZ, 0x1f, R129 ;  /* 0x0000001fff057819 */ /* 0x002fe40000011481 */
[C---:B------:R-:W-:Y:S01]  /*e160*/  IADD3 R6, P2, R129.reuse, R20, RZ ;  /* 0x0000001481067210 */ /* 0x040fe20007f5e0ff */
[----:B------:R-:W-:Y:S01]  /*e170*/  STSM.16.M88.4 [R32], R112 ;  /* 0x0000007020007844 */ /* 0x000fe20000000200 */
[----:B------:R-:W-:Y:S02]  /*e180*/  ISETP.GE.OR P0, PT, R129, UR10, P0 ;  /* 0x0000000a81007c0c */ /* 0x000fe40008706670 */
[----:B------:R-:W-:Y:S01]  /*e190*/  IADD3.X R5, R5, R21, R33, P2, !PT ;  /* 0x0000001505057210 */ /* 0x000fe200017fe421 */
[----:B------:R-:W-:Y:S01]  /*e1a0*/  @!PT LDS RZ, [RZ] ;  /* 0x00000000fffff984 */ /* 0x000fe20000000800 */
[----:B------:R-:W-:Y:S01]  /*e1b0*/  @!PT LDS RZ, [RZ] ;  /* 0x00000000fffff984 */ /* 0x000fe20000000800 */
[----:B------:R-:W-:Y:S01]  /*e1c0*/  @!PT LDS RZ, [RZ] ;  /* 0x00000000fffff984 */ /* 0x000fe20000000800 */
[----:B------:R-:W-:Y:S01]  /*e1d0*/  @!PT LDS RZ, [RZ] ;  /* 0x00000000fffff984 */ /* 0x000fe20000000800 */
[----:B------:R1:W-:Y:S06]  /*e1e0*/  MEMBAR.ALL.CTA ;  /* 0x0000000000007992 */ /* 0x0003ec0000008000 */
[----:B-1----:R-:W1:Y:S02]  /*e1f0*/  FENCE.VIEW.ASYNC.S ;  /* 0x00000000000073c6 */ /* 0x002e640000000000 */
[----:B-1----:R-:W-:Y:S06]  /*e200*/  BAR.ARV 0x1, 0x120 ;  /* 0x0044800000007b1d */ /* 0x002fec0000002000 */
[----:B------:R-:W-:-:S04]  /*e210*/  LEA R4, P2, R6, UR6, 0x2 ;  /* 0x0000000606047c11 */ /* 0x000fc8000f8410ff */
[----:B------:R-:W-:Y:S02]  /*e220*/  LEA.HI.X R5, R6, UR7, R5, 0x2, P2 ;  /* 0x0000000706057c11 */ /* 0x000fe400090f1405 */
[----:B------:R-:W1:Y:S04]  /*e230*/  SHFL.IDX PT, R6, R202, RZ, 0x1f ;  /* 0x00001fffca067589 */ /* 0x000e6800000e0000 */
[----:B------:R2:W-:Y:S04]  /*e240*/  @!P1 STG.E desc[UR60][R4.64+0x20], R3 ;  /* 0x0000200304009986 */ /* 0x0005e8000c10193c */
[----:B------:R2:W-:Y:S01]  /*e250*/  @!P0 STG.E desc[UR60][R4.64], R2 ;  /* 0x0000000204008986 */ /* 0x0005e2000c10193c */
[----:B-1----:R-:W-:-:S13]  /*e260*/  ISETP.NE.AND P0, PT, R6, 0x7, PT ;  /* 0x000000070600780c */ /* 0x002fda0003f05270 */
[----:B--2---:R-:W-:Y:S05]  /*e270*/  @P0 BRA `(.L_x_944) ;  /* 0x0000000800bc0947 */ /* 0x004fea0003800000 */
[----:B------:R-:W-:Y:S01]  /*e280*/  BAR.SYNC.DEFER_BLOCKING 0x1, 0x120 ;  /* 0x0044800000007b1d */ /* 0x000fe20000010000 */
[----:B------:R-:W-:-:S05]  /*e290*/  ELECT P0, URZ, PT ;  /* 0x00000000003f782f */ /* 0x000fca0003800000 */
[----:B------:R-:W-:Y:S08]  /*e2a0*/  BSSY B0, `(.L_x_945) ;  /* 0x0000018000007945 */ /* 0x000ff00003800000 */
[----:B------:R-:W-:Y:S05]  /*e2b0*/  @!P0 BRA `(.L_x_946) ;  /* 0x0000000000588947 */ /* 0x000fea0003800000 */
[----:B------:R-:W-:Y:S01]  /*e2c0*/  ULDC.64 UR10, c[0x0][0x198] ;  /* 0x00006600000a7ab9 */ /* 0x000fe20000000a00 */
[----:B------:R-:W-:Y:S02]  /*e2d0*/  UIADD3 UR5, UR37, 0x4000, URZ ;  /* 0x0000400025057890 */ /* 0x000fe4000fffe03f */
[----:B------:R-:W-:Y:S02]  /*e2e0*/  UIADD3 UR6, UP0, UR10, 0x9f0, URZ ;  /* 0x000009f00a067890 */ /* 0x000fe4000ff1e03f */
[----:B------:R-:W-:Y:S02]  /*e2f0*/  UIADD3 UR9, UR37, 0x8000, URZ ;  /* 0x0000800025097890 */ /* 0x000fe4000fffe03f */
[----:B------:R-:W-:Y:S01]  /*e300*/  UIADD3.X UR7, URZ, UR11, URZ, UP0, !UPT ;  /* 0x0000000b3f077290 */ /* 0x000fe200087fe43f */
[----:B------:R-:W-:Y:S01]  /*e310*/  UMOV UR41, URZ ;  /* 0x0000003f00297c82 */ /* 0x000fe20008000000 */
[----:B------:R-:W-:Y:S01]  /*e320*/  UMOV UR45, URZ ;  /* 0x0000003f002d7c82 */ /* 0x000fe20008000000 */
[----:B------:R-:W-:Y:S01]  /*e330*/  UMOV UR40, UR37 ;  /* 0x0000002500287c82 */ /* 0x000fe20008000000 */
[----:B------:R-:W-:-:S05]  /*e340*/  UMOV UR8, 0x40 ;  /* 0x0000004000087882 */ /* 0x000fca0000000000 */
        /* <DEDUP_REMOVED lines=13> */
.L_x_946:
[----:B------:R-:W-:Y:S05]  /*e420*/  BSYNC B0 ;  /* 0x0000000000007941 */ /* 0x000fea0003800000 */
.L_x_945:
[----:B------:R-:W-:Y:S05]  /*e430*/  BRA `(.L_x_944) ;  /* 0x00000008004c7947 */ /* 0x000fea0003800000 */
.L_x_943:
[----:B------:R-:W1:Y:S01]  /*e440*/  LDC R12, c[0x0][0xdac] ;  /* 0x00036b00ff0c7b82 */ /* 0x000e620000000800 */
[----:B------:R-:W-:Y:S01]  /*e450*/  ISETP.GT.AND P0, PT, R204, 0x7f, PT ;  /* 0x0000007fcc00780c */ /* 0x000fe20003f04270 */
[----:B------:R-:W-:Y:S01]  /*e460*/  USHF.R.S32.HI UR6, URZ, 0x1f, UR43 ;  /* 0x0000001f3f067899 */ /* 0x000fe2000801142b */
[----:B------:R-:W-:Y:S01]  /*e470*/  BSSY B0, `(.L_x_947) ;  /* 0x000001b000007945 */ /* 0x000fe20003800000 */
[----:B------:R-:W-:Y:S01]  /*e480*/  USHF.R.S32.HI UR7, URZ, 0x1f, UR44 ;  /* 0x0000001f3f077899 */ /* 0x000fe2000801142c */
[----:B------:R-:W-:-:S03]  /*e490*/  SHF.R.S32.HI R23, RZ, 0x1f, R22 ;  /* 0x0000001fff177819 */ /* 0x000fc60000011416 */
[----:B------:R-:W2:Y:S08]  /*e4a0*/  LDC.64 R6, c[0x0][0xae0] ;  /* 0x0002b800ff067b82 */ /* 0x000eb00000000a00 */
[----:B------:R-:W3:Y:S01]  /*e4b0*/  LDC.64 R8, c[0x0][0xae8] ;  /* 0x0002ba00ff087b82 */ /* 0x000ee20000000a00 */
[----:B------:R-:W-:Y:S05]  /*e4c0*/  @P0 BRA `(.L_x_948) ;  /* 0x0000000000540947 */ /* 0x000fea0003800000 */
[----:B------:R-:W4:Y:S01]  /*e4d0*/  S2R R0, SR_TID.X ;  /* 0x0000000000007919 */ /* 0x000f220000002100 */
[----:B------:R-:W-:Y:S01]  /*e4e0*/  ULDC UR5, c[0x0][0xa88] ;  /* 0x0002a20000057ab9 */ /* 0x000fe20000000800 */
[----:B----4-:R-:W-:-:S04]  /*e4f0*/  IADD3 R2, R198, -0x80, R0 ;  /* 0xffffff80c6027810 */ /* 0x010fc80007ffe000 */
[----:B------:R-:W-:-:S13]  /*e500*/  ISETP.GE.AND P0, PT, R2, UR5, PT ;  /* 0x0000000502007c0c */ /* 0x000fda000bf06270 */
[----:B------:R-:W-:Y:S05]  /*e510*/  @P0 BRA `(.L_x_948) ;  /* 0x0000000000400947 */ /* 0x000fea0003800000 */
[----:B------:R-:W4:Y:S01]  /*e520*/  LDC.64 R4, c[0x0][0xb70] ;  /* 0x0002dc00ff047b82 */ /* 0x000f220000000a00 */
[----:B------:R-:W-:Y:S01]  /*e530*/  SHF.R.S32.HI R3, RZ, 0x1f, R2 ;  /* 0x0000001fff037819 */ /* 0x000fe20000011402 */
[----:B------:R-:W-:-:S06]  /*e540*/  ULDC.64 UR8, c[0x0][0xb40] ;  /* 0x0002d00000087ab9 */ /* 0x000fcc0000000a00 */
[----:B------:R-:W5:Y:S01]  /*e550*/  LDC.64 R10, c[0x0][0xb78] ;  /* 0x0002de00ff0a7b82 */ /* 0x000f620000000a00 */
[C---:B----4-:R-:W-:Y:S02]  /*e560*/  IMAD R0, R4.reuse, UR6, RZ ;  /* 0x0000000604007c24 */ /* 0x050fe4000f8e02ff */
[----:B------:R-:W-:-:S04]  /*e570*/  IMAD.WIDE.U32 R2, R4, UR43, R2 ;  /* 0x0000002b04027c25 */ /* 0x000fc8000f8e0002 */
[----:B------:R-:W-:Y:S02]  /*e580*/  IMAD R5, R5, UR43, R0 ;  /* 0x0000002b05057c24 */ /* 0x000fe4000f8e0200 */
[C---:B-----5:R-:W-:Y:S02]  /*e590*/  IMAD R0, R10.reuse, UR7, RZ ;  /* 0x000000070a007c24 */ /* 0x060fe4000f8e02ff */
[----:B------:R-:W-:Y:S02]  /*e5a0*/  IMAD.IADD R3, R3, 0x1, R5 ;  /* 0x0000000103037824 */ /* 0x000fe400078e0205 */
[----:B------:R-:W-:Y:S02]  /*e5b0*/  IMAD R5, R11, UR44, R0 ;  /* 0x0000002c0b057c24 */ /* 0x000fe4000f8e0200 */
[----:B------:R-:W-:-:S04]  /*e5c0*/  IMAD.WIDE.U32 R2, R10, UR44, R2 ;  /* 0x0000002c0a027c25 */ /* 0x000fc8000f8e0002 */
[----:B------:R-:W-:Y:S01]  /*e5d0*/  IMAD.IADD R3, R3, 0x1, R5 ;  /* 0x0000000103037824 */ /* 0x000fe200078e0205 */
[----:B------:R-:W-:-:S04]  /*e5e0*/  LEA R4, P0, R2, UR8, 0x2 ;  /* 0x0000000802047c11 */ /* 0x000fc8000f8010ff */
[----:B------:R-:W-:Y:S01]  /*e5f0*/  LEA.HI.X R5, R2, UR9, R3, 0x2, P0 ;  /* 0x0000000902057c11 */ /* 0x000fe200080f1403 */
[----:B------:R-:W-:-:S05]  /*e600*/  IMAD.MOV.U32 R3, RZ, RZ, -0x800000 ;  /* 0xff800000ff037424 */ /* 0x000fca00078e00ff */
[----:B------:R4:W-:Y:S03]  /*e610*/  STG.E desc[UR60][R4.64], R3 ;  /* 0x0000000304007986 */ /* 0x0009e6000c10193c */
.L_x_948:
[----:B------:R-:W-:Y:S05]  /*e620*/  BSYNC B0 ;  /* 0x0000000000007941 */ /* 0x000fea0003800000 */
.L_x_947:
[----:B------:R-:W-:Y:S01]  /*e630*/  R2UR UR8, R196 ;  /* 0x00000000c40872ca */ /* 0x000fe200000e0000 */
[----:B------:R-:W-:Y:S01]  /*e640*/  ULDC UR5, c[0x0][0xa88] ;  /* 0x0002a20000057ab9 */ /* 0x000fe20000000800 */
[C---:B--2---:R-:W-:Y:S01]  /*e650*/  IMAD R0, R6.reuse, UR6, RZ ;  /* 0x0000000606007c24 */ /* 0x044fe2000f8e02ff */
[----:B------:R-:W-:Y:S01]  /*e660*/  UIADD3 UR42, -UR42, UR5, URZ ;  /* 0x000000052a2a7290 */ /* 0x000fe2000fffe13f */
[----:B----4-:R-:W-:Y:S01]  /*e670*/  IMAD.WIDE.U32 R2, R6, UR43, R22 ;  /* 0x0000002b06027c25 */ /* 0x010fe2000f8e0016 */
[----:B------:R-:W-:Y:S01]  /*e680*/  SHF.R.S32.HI R195, RZ, 0x1f, R194 ;  /* 0x0000001fffc37819 */ /* 0x000fe200000114c2 */
[----:B------:R-:W-:Y:S02]  /*e690*/  BSSY B0, `(.L_x_949) ;  /* 0x0000025000007945 */ /* 0x000fe40003800000 */
[----:B------:R-:W-:Y:S01]  /*e6a0*/  IMAD R5, R7, UR43, R0 ;  /* 0x0000002b07057c24 */ /* 0x000fe2000f8e0200 */
[C---:B------:R-:W-:Y:S01]  /*e6b0*/  ISETP.GE.AND P3, PT, R194.reuse, UR42, PT ;  /* 0x0000002ac2007c0c */ /* 0x040fe2000bf66270 */
[----:B------:R-:W-:-:S02]  /*e6c0*/  VIADD R0, R194, 0x40 ;  /* 0x00000040c2007836 */ /* 0x000fc40000000000 */
[----:B------:R-:W-:Y:S01]  /*e6d0*/  VIADD R4, R194, 0x20 ;  /* 0x00000020c2047836 */ /* 0x000fe20000000000 */
[----:B------:R-:W-:Y:S01]  /*e6e0*/  ULOP3.LUT UR5, URZ, UR8, URZ, 0x33, !UPT ;  /* 0x000000083f057292 */ /* 0x000fe2000f8e333f */
[----:B------:R-:W-:Y:S01]  /*e6f0*/  IMAD.IADD R3, R3, 0x1, R5 ;  /* 0x0000000103037824 */ /* 0x000fe200078e0205 */
[----:B------:R-:W-:Y:S01]  /*e700*/  ISETP.GE.AND P1, PT, R0, UR42, PT ;  /* 0x0000002a00007c0c */ /* 0x000fe2000bf26270 */
[----:B---3--:R-:W-:Y:S01]  /*e710*/  IMAD R0, R8, UR7, RZ ;  /* 0x0000000708007c24 */ /* 0x008fe2000f8e02ff */
[----:B------:R-:W-:Y:S01]  /*e720*/  ISETP.GE.AND P0, PT, R4, UR42, PT ;  /* 0x0000002a04007c0c */ /* 0x000fe2000bf06270 */
[----:B------:R-:W-:Y:S02]  /*e730*/  VIADD R4, R194, 0x60 ;  /* 0x00000060c2047836 */ /* 0x000fe40000000000 */
[----:B------:R-:W-:Y:S02]  /*e740*/  IMAD R9, R9, UR44, R0 ;  /* 0x0000002c09097c24 */ /* 0x000fe4000f8e0200 */
[----:B-1----:R-:W-:Y:S01]  /*e750*/  VIADD R5, R12, UR5 ;  /* 0x000000050c057c36 */ /* 0x002fe20008000000 */
[----:B------:R-:W-:Y:S01]  /*e760*/  ISETP.GE.AND P2, PT, R4, UR42, PT ;  /* 0x0000002a04007c0c */ /* 0x000fe2000bf46270 */
[----:B------:R-:W-:-:S04]  /*e770*/  IMAD.WIDE.U32 R6, R8, UR44, R2 ;  /* 0x0000002c08067c25 */ /* 0x000fc8000f8e0002 */
[----:B------:R-:W-:-:S04]  /*e780*/  IMAD.WIDE R4, R5, 0x80, R194 ;  /* 0x0000008005047825 */ /* 0x000fc800078e02c2 */
[----:B------:R-:W-:Y:S01]  /*e790*/  IMAD.IADD R11, R7, 0x1, R9 ;  /* 0x00000001070b7824 */ /* 0x000fe200078e0209 */
        /* <DEDUP_REMOVED lines=20> */
.L_x_950:
[----:B------:R-:W-:Y:S05]  /*e8e0*/  BSYNC B0 ;  /* 0x0000000000007941 */ /* 0x000fea0003800000 */
.L_x_949:
[----:B------:R-:W-:Y:S04]  /*e8f0*/  BSSY B0, `(.L_x_951) ;  /* 0x0000017000007945 */ /* 0x000fe80003800000 */
[----:B------:R-:W-:Y:S05]  /*e900*/  @P0 BRA `(.L_x_952) ;  /* 0x0000000000540947 */ /* 0x000fea0003800000 */
[----:B-1----:R-:W-:Y:S01]  /*e910*/  IADD3 R9, P0, R4, 0x20, RZ ;  /* 0x0000002004097810 */ /* 0x002fe20007f1e0ff */
        /* <DEDUP_REMOVED lines=20> */
.L_x_952:
[----:B------:R-:W-:Y:S05]  /*ea60*/  BSYNC B0 ;  /* 0x0000000000007941 */ /* 0x000fea0003800000 */
.L_x_951:
[----:B------:R-:W-:Y:S04]  /*ea70*/  BSSY B0, `(.L_x_953) ;  /* 0x0000017000007945 */ /* 0x000fe80003800000 */
[----:B------:R-:W-:Y:S05]  /*ea80*/  @P1 BRA `(.L_x_954) ;  /* 0x0000000000541947 */ /* 0x000fea0003800000 */
[----:B-12---:R-:W-:Y:S01]  /*ea90*/  IADD3 R9, P0, R4, 0x40, RZ ;  /* 0x0000004004097810 */ /* 0x006fe20007f1e0ff */
        /* <DEDUP_REMOVED lines=20> */
.L_x_954:
[----:B------:R-:W-:Y:S05]  /*ebe0*/  BSYNC B0 ;  /* 0x0000000000007941 */ /* 0x000fea0003800000 */
.L_x_953:
[----:B------:R-:W-:Y:S04]  /*ebf0*/  BSSY B0, `(.L_x_944) ;  /* 0x0000017000007945 */ /* 0x000fe80003800000 */
        /* <DEDUP_REMOVED lines=22> */
.L_x_955:
[----:B------:R-:W-:Y:S05]  /*ed60*/  BSYNC B0 ;  /* 0x0000000000007941 */ /* 0x000fea0003800000 */
.L_x_944:
[----:B------:R-:W5:Y:S02]  /*ed70*/  LDC R0, c[0x0][0xda8] ;  /* 0x00036a00ff007b82 */ /* 0x000f640000000800 */
[----:B-----5:R-:W-:-:S13]  /*ed80*/  ISETP.LE.AND P0, PT, R0, UR4, PT ;  /* 0x0000000400007c0c */ /* 0x020fda000bf03270 */
[----:B------:R-:W-:Y:S05]  /*ed90*/  @!P0 BRA `(.L_x_956) ;  /* 0xffffff2000148947 */ /* 0x000fea000383ffff */
[----:B------:R-:W-:Y:S05]  /*eda0*/  EXIT ;  /* 0x000000000000794d */ /* 0x000fea0003800000 */
.L_x_862:
[----:B------:R-:W-:-:S08]  /*edb0*/  NOP ;  /* 0x0000000000007918 */ /* 0x000fd00000000000 */
[----:B-1----:R-:W1:-:S00]  /*edc0*/  USETMAXREG.DEALLOC.CTAPOOL 0x18 ;  /* 0x00000018000079c8 */ /* 0x002e4000080e0500 */
[----:B-1----:R-:W-:-:S06]  /*edd0*/  LOP3.LUT R0, R0, 0x3, RZ, 0xc0, !PT ;  /* 0x0000000300007812 */ /* 0x002fcc00078ec0ff */
[----:B------:R-:W1:Y:S02]  /*ede0*/  SHFL.IDX PT, R0, R0, RZ, 0x1f ;  /* 0x00001fff00007589 */ /* 0x000e6400000e0000 */
[----:B-1----:R-:W-:-:S13]  /*edf0*/  ISETP.NE.AND P0, PT, R0, RZ, PT ;  /* 0x000000ff0000720c */ /* 0x002fda0003f05270 */
[----:B------:R-:W-:Y:S05]  /*ee00*/  @P0 EXIT ;  /* 0x000000000000094d */ /* 0x000fea0003800000 */
[----:B------:R-:W1:Y:S01]  /*ee10*/  S2UR UR4, SR_CTAID.X ;  /* 0x00000000000479c3 */ /* 0x000e620000002500 */
[----:B------:R-:W-:Y:S01]  /*ee20*/  UMOV UR47, URZ ;  /* 0x0000003f002f7c82 */ /* 0x000fe20008000000 */
[----:B------:R-:W-:Y:S02]  /*ee30*/  IMAD.MOV.U32 R16, RZ, RZ, RZ ;  /* 0x000000ffff107224 */ /* 0x000fe400078e00ff */
[----:B------:R-:W-:-:S04]  /*ee40*/  IMAD.MOV.U32 R17, RZ, RZ, 0x1 ;  /* 0x00000001ff117424 */ /* 0x000fc800078e00ff */
[----:B------:R-:W1:Y:S02]  /*ee50*/  LDC R0, c[0x0][0xda8] ;  /* 0x00036a00ff007b82 */ /* 0x000e640000000800 */
[----:B-1----:R-:W-:-:S13]  /*ee60*/  ISETP.LE.AND P0, PT, R0, UR4, PT ;  /* 0x0000000400007c0c */ /* 0x002fda000bf03270 */
[----:B------:R-:W-:Y:S05]  /*ee70*/  @P0 BRA `(.L_x_957) ;  /* 0x00000030004c0947 */ /* 0x000fea0003800000 */
[----:B------:R-:W-:Y:S01]  /*ee80*/  IMAD.U32 R19, RZ, RZ, UR4 ;  /* 0x00000004ff137e24 */ /* 0x000fe2000f8e00ff */
[----:B------:R-:W-:Y:S01]  /*ee90*/  ULDC UR48, c[0x0][0xc] ;  /* 0x0000030000307ab9 */ /* 0x000fe20000000800 */
[----:B------:R-:W-:Y:S01]  /*eea0*/  IMAD.MOV.U32 R17, RZ, RZ, 0x1 ;  /* 0x00000001ff117424 */ /* 0x000fe200078e00ff */
[----:B------:R-:W-:Y:S01]  /*eeb0*/  ULDC.64 UR44, c[0x0][0x198] ;  /* 0x00006600002c7ab9 */ /* 0x000fe20000000a00 */
[----:B------:R-:W-:Y:S01]  /*eec0*/  IMAD.MOV.U32 R16, RZ, RZ, RZ ;  /* 0x000000ffff107224 */ /* 0x000fe200078e00ff */
[----:B------:R-:W-:-:S06]  /*eed0*/  UMOV UR47, URZ ;  /* 0x0000003f002f7c82 */ /* 0x000fcc0008000000 */
.L_x_1011:
[----:B------:R-:W-:Y:S01]  /*eee0*/  ULDC UR7, c[0x0][0xdd0] ;  /* 0x0003740000077ab9 */ /* 0x000fe20000000800 */
[----:B-1----:R-:W1:Y:S01]  /*eef0*/  LDC R0, c[0x0][0xde8] ;  /* 0x00037a00ff007b82 */ /* 0x002e620000000800 */
[C---:B------:R-:W-:Y:S01]  /*ef00*/  R2UR UR8, R19.reuse ;  /* 0x00000000130872ca */ /* 0x040fe200000e0000 */
[----:B------:R-:W-:Y:S01]  /*ef10*/  UISETP.NE.AND UP0, UPT, UR7, 0x1, UPT ;  /* 0x000000010700788c */ /* 0x000fe2000bf05270 */
[----:B------:R-:W-:-:S10]  /*ef20*/  R2UR UR6, R19 ;  /* 0x00000000130672ca */ /* 0x000fd400000e0000 */
[----:B------:R-:W-:Y:S01]  /*ef30*/  @UP0 ULDC UR4, c[0x0][0xdd4] ;  /* 0x0003750000040ab9 */ /* 0x000fe20000000800 */
[----:B------:R-:W-:Y:S01]  /*ef40*/  @UP0 ULDC UR9, c[0x0][0xdd8] ;  /* 0x0003760000090ab9 */ /* 0x000fe20000000800 */
[----:B------:R-:W-:-:S04]  /*ef50*/  UIMAD.WIDE.U32 UR4, UR8, UR4, URZ ;  /* 0x00000004080472a5 */ /* 0x000fc8000f8e003f */
[----:B------:R-:W-:-:S04]  /*ef60*/  @UP0 USHF.R.U32.HI UR8, URZ, UR9, UR5 ;  /* 0x000000093f080299 */ /* 0x000fc80008011605 */
[----:B------:R-:W-:Y:S02]  /*ef70*/  UIADD3 UR4, -UR8, URZ, URZ ;  /* 0x0000003f08047290 */ /* 0x000fe4000fffe13f */
[----:B-1----:R-:W-:Y:S02]  /*ef80*/  ISETP.LE.AND P0, PT, R0, UR8, PT ;  /* 0x0000000800007c0c */ /* 0x002fe4000bf03270 */
[----:B------:R-:W-:-:S11]  /*ef90*/  UIMAD UR7, UR7, UR4, UR6 ;  /* 0x00000004070772a4 */ /* 0x000fd6000f8e0206 */
[----:B------:R-:W-:Y:S05]  /*efa0*/  @!P0 BRA `(.L_x_958) ;  /* 0x0000000000208947 */ /* 0x000fea0003800000 */
[----:B------:R-:W-:Y:S01]  /*efb0*/  ULDC UR9, c[0x0][0xddc] ;  /* 0x0003770000097ab9 */ /* 0x000fe20000000800 */
[----:B------:R-:W-:Y:S01]  /*efc0*/  UMOV UR6, UR7 ;  /* 0x0000000700067c82 */ /* 0x000fe20008000000 */
[----:B------:R-:W-:-:S11]  /*efd0*/  UISETP.NE.AND UP0, UPT, UR9, 0x1, UPT ;  /* 0x000000010900788c */ /* 0x000fd6000bf05270 */
[----:B------:R-:W-:Y:S02]  /*efe0*/  @UP0 ULDC.64 UR10, c[0x0][0xde0] ;  /* 0x00037800000a0ab9 */ /* 0x000fe40000000a00 */
[----:B------:R-:W-:-:S04]  /*eff0*/  UIMAD.WIDE.U32 UR4, UR7, UR10, URZ ;  /* 0x0000000a070472a5 */ /* 0x000fc8000f8e003f */
[----:B------:R-:W-:-:S04]  /*f000*/  @UP0 USHF.R.U32.HI UR6, URZ, UR11, UR5 ;  /* 0x0000000b3f060299 */ /* 0x000fc80008011605 */
[----:B------:R-:W-:Y:S01]  /*f010*/  UIMAD UR4, UR6, UR9, URZ ;  /* 0x00000009060472a4 */ /* 0x000fe2000f8e023f */
[----:B------:R-:W-:Y:S11]  /*f020*/  BRA `(.L_x_959) ;  /* 0x00000000001c7947 */ /* 0x000ff60003800000 */
.L_x_958:
[----:B------:R-:W-:Y:S01]  /*f030*/  ULDC UR9, c[0x0][0xdc4] ;  /* 0x0003710000097ab9 */ /* 0x000fe20000000800 */
[----:B------:R-:W-:Y:S01]  /*f040*/  UMOV UR6, UR7 ;  /* 0x0000000700067c82 */ /* 0x000fe20008000000 */
[----:B------:R-:W-:-:S11]  /*f050*/  UISETP.NE.AND UP0, UPT, UR9, 0x1, UPT ;  /* 0x000000010900788c */ /* 0x000fd6000bf05270 */
[----:B------:R-:W-:Y:S02]  /*f060*/  @UP0 ULDC.64 UR10, c[0x0][0xdc8] ;  /* 0x00037200000a0ab9 */ /* 0x000fe40000000a00 */
[----:B------:R-:W-:-:S04]  /*f070*/  UIMAD.WIDE.U32 UR4, UR7, UR10, URZ ;  /* 0x0000000a070472a5 */ /* 0x000fc8000f8e003f */
[----:B------:R-:W-:-:S04]  /*f080*/  @UP0 USHF.R.U32.HI UR6, URZ, UR11, UR5 ;  /* 0x0000000b3f060299 */ /* 0x000fc80008011605 */
[----:B------:R-:W-:-:S12]  /*f090*/  UIMAD UR4, UR6, UR9, URZ ;  /* 0x00000009060472a4 */ /* 0x000fd8000f8e023f */
.L_x_959:
[----:B------:R-:W-:Y:S01]  /*f0a0*/  ULDC.64 UR12, c[0x0][0x3f8] ;  /* 0x0000fe00000c7ab9 */ /* 0x000fe20000000a00 */
[----:B------:R-:W-:Y:S02]  /*f0b0*/  UIADD3 UR9, UR7, -UR4, URZ ;  /* 0x8000000407097290 */ /* 0x000fe4000fffe03f */
[----:B------:R-:W-:Y:S02]  /*f0c0*/  UISETP.NE.U32.AND UP0, UPT, UR12, URZ, UPT ;  /* 0x0000003f0c00728c */ /* 0x000fe4000bf05070 */
[----:B------:R-:W-:Y:S01]  /*f0d0*/  ULOP3.LUT UR10, URZ, UR6, URZ, 0x33, !UPT ;  /* 0x000000063f0a7292 */ /* 0x000fe2000f8e333f */
[----:B------:R-:W-:Y:S01]  /*f0e0*/  ULDC UR12, c[0x0][0xdb8] ;  /* 0x00036e00000c7ab9 */ /* 0x000fe20000000800 */
[----:B------:R-:W-:Y:S01]  /*f0f0*/  ULDC.64 UR4, c[0x0][0x9e0] ;  /* 0x0002780000047ab9 */ /* 0x000fe20000000a00 */
[----:B------:R-:W-:Y:S02]  /*f100*/  UISETP.NE.AND UP1, UPT, UR12, 0x1, UPT ;  /* 0x000000010c00788c */ /* 0x000fe4000bf25270 */
[----:B------:R-:W-:Y:S01]  /*f110*/  UISETP.NE.AND.EX UP0, UPT, UR13, URZ, UPT, UP0 ;  /* 0x0000003f0d00728c */ /* 0x000fe2000bf05300 */
[----:B------:R-:W-:-:S02]  /*f120*/  ULDC UR11, c[0x0][0xdc4] ;  /* 0x00037100000b7ab9 */ /* 0x000fc40000000800 */
[----:B------:R-:W-:Y:S01]  /*f130*/  ULDC UR13, c[0x0][0xdac] ;  /* 0x00036b00000d7ab9 */ /* 0x000fe20000000800 */
[----:B------:R-:W-:Y:S02]  /*f140*/  UISETP.GE.AND UP2, UPT, UR5, 0x1, UPT ;  /* 0x000000010500788c */ /* 0x000fe4000bf46270 */
[----:B------:R-:W-:Y:S02]  /*f150*/  UIMAD UR11, UR8, UR11, UR9 ;  /* 0x0000000b080b72a4 */ /* 0x000fe4000f8e0209 */
[----:B------:R-:W-:Y:S01]  /*f160*/  UIADD3 UR10, UR10, UR13, URZ ;  /* 0x0000000d0a0a7290 */ /* 0x000fe2000fffe03f */
[----:B------:R-:W-:Y:S01]  /*f170*/  @UP1 ULDC UR8, c[0x0][0xdbc] ;  /* 0x00036f0000081ab9 */ /* 0x000fe20000000800 */
[----:B------:R-:W-:Y:S01]  /*f180*/  PLOP3.LUT P1, PT, PT, PT, UP2, 0x80, 0x0 ;  /* 0x000000000000781c */ /* 0x000fe20003f2f028 */
[----:B------:R-:W-:Y:S02]  /*f190*/  UIMAD.WIDE.U32 UR8, UR11, UR8, URZ ;  /* 0x000000080b0872a5 */ /* 0x000fe4000f8e003f */
[----:B------:R-:W-:Y:S01]  /*f1a0*/  USHF.L.U32 UR41, UR10, 0x7, URZ ;  /* 0x000000070a297899 */ /* 0x000fe2000800063f */
[----:B------:R-:W-:Y:S01]  /*f1b0*/  ULDC UR14, c[0x0][0x404] ;  /* 0x00010100000e7ab9 */ /* 0x000fe20000000800 */
[----:B------:R-:W-:Y:S01]  /*f1c0*/  ULDC UR7, c[0x0][0x288] ;  /* 0x0000a20000077ab9 */ /* 0x000fe20000000800 */
[----:B------:R-:W-:Y:S01]  /*f1d0*/  @UP1 ULDC UR13, c[0x0][0xdc0] ;  /* 0x00037000000d1ab9 */ /* 0x000fe20000000800 */
[----:B------:R-:W-:Y:S01]  /*f1e0*/  UMOV UR43, UR11 ;  /* 0x0000000b002b7c82 */ /* 0x000fe20008000000 */
[----:B------:R-:W-:-:S02]  /*f1f0*/  USEL UR14, UR14, 0x1, UP0 ;  /* 0x000000010e0e7887 */ /* 0x000fc40008000000 */
[----:B------:R-:W-:Y:S02]  /*f200*/  UIADD3 UR10, UR41, 0x80, -UR7 ;  /* 0x00000080290a7890 */ /* 0x000fe4000fffe807 */
[----:B------:R-:W-:Y:S01]  /*f210*/  @UP1 USHF.R.U32.HI UR43, URZ, UR13, UR9 ;  /* 0x0000000d3f2b1299 */ /* 0x000fe20008011609 */
[----:B------:R-:W-:Y:S02]  /*f220*/  ULDC UR6, c[0x0][0x2e0] ;  /* 0x0000b80000067ab9 */ /* 0x000fe40000000800 */
[----:B------:R-:W-:Y:S02]  /*f230*/  UIMAD UR8, UR14, UR6, UR10 ;  /* 0x000000060e0872a4 */ /* 0x000fe4000f8e020a */
[----:B------:R-:W-:Y:S02]  /*f240*/  UIADD3 UR42, -UR43, URZ, URZ ;  /* 0x0000003f2b2a7290 */ /* 0x000fe4000fffe13f */
[----:B------:R-:W-:Y:S02]  /*f250*/  UIADD3 UR4, UR8, UR4, URZ ;  /* 0x0000000408047290 */ /* 0x000fe4000fffe03f */
[----:B------:R-:W-:Y:S01]  /*f260*/  UIMAD UR42, UR12, UR42, UR11 ;  /* 0x0000002a0c2a72a4 */ /* 0x000fe2000f8e020b */
[----:B------:R-:W-:Y:S11]  /*f270*/  @!P1 BRA `(.L_x_960) ;  /* 0x0000000000449947 */ /* 0x000ff60003800000 */
[----:B------:R-:W-:Y:S01]  /*f280*/  ISETP.LT.AND P0, PT, RZ, UR8, PT ;  /* 0x00000008ff007c0c */ /* 0x000fe2000bf01270 */
[----:B------:R-:W-:-:S12]  /*f290*/  UIADD3 UR10, UR8, -0x1, URZ ;  /* 0xffffffff080a7890 */ /* 0x000fd8000fffe03f */
[----:B------:R-:W-:Y:S05]  /*f2a0*/  @P0 BRA `(.L_x_961) ;  /* 0x00000000001c0947 */ /* 0x000fea0003800000 */
[----:B------:R-:W-:Y:S02]  /*f2b0*/  UISETP.NE.AND UP0, UPT, UR5, 0x1, UPT ;  /* 0x000000010500788c */ /* 0x000fe4000bf05270 */
[----:B------:R-:W-:-:S09]  /*f2c0*/  UIADD3 UR10, -UR8, URZ, URZ ;  /* 0x0000003f080a7290 */ /* 0x000fd2000fffe13f */
[----:B------:R-:W-:Y:S02]  /*f2d0*/  @UP0 ULDC.64 UR12, c[0x0][0x9e8] ;  /* 0x00027a00000c0ab9 */ /* 0x000fe40000000a00 */
[----:B------:R-:W-:-:S04]  /*f2e0*/  UIMAD.WIDE.U32 UR8, UR10, UR12, URZ ;  /* 0x0000000c0a0872a5 */ /* 0x000fc8000f8e003f */
[----:B------:R-:W-:-:S04]  /*f2f0*/  @UP0 USHF.R.U32.HI UR10, URZ, UR13, UR9 ;  /* 0x0000000d3f0a0299 */ /* 0x000fc80008011609 */
[----:B------:R-:W-:Y:S01]  /*f300*/  ULOP3.LUT UR10, URZ, UR10, URZ, 0x33, !UPT ;  /* 0x0000000a3f0a7292 */ /* 0x000fe2000f8e333f */
[----:B------:R-:W-:Y:S11]  /*f310*/  BRA `(.L_x_962) ;  /* 0x0000000000107947 */ /* 0x000ff60003800000 */
.L_x_961:
[----:B------:R-:W-:-:S11]  /*f320*/  UISETP.NE.AND UP0, UPT, UR5, 0x1, UPT ;  /* 0x000000010500788c */ /* 0x000fd6000bf05270 */
[----:B------:R-:W-:Y:S02]  /*f330*/  @UP0 ULDC.64 UR12, c[0x0][0x9e8] ;  /* 0x00027a00000c0ab9 */ /* 0x000fe40000000a00 */
[----:B------:R-:W-:-:S04]  /*f340*/  UIMAD.WIDE.U32 UR8, UR10, UR12, URZ ;  /* 0x0000000c0a0872a5 */ /* 0x000fc8000f8e003f */
[----:B------:R-:W-:-:S12]  /*f350*/  @UP0 USHF.R.U32.HI UR10, URZ, UR13, UR9 ;  /* 0x0000000d3f0a0299 */ /* 0x000fd80008011609 */
.L_x_962:
[----:B------:R-:W-:-:S04]  /*f360*/  UIMAD UR10, UR10, UR5, UR5 ;  /* 0x000000050a0a72a4 */ /* 0x000fc8000f8e0205 */
[----:B------:R-:W-:-:S04]  /*f370*/  UISETP.LT.AND UP0, UPT, UR4, UR10, UPT ;  /* 0x0000000a0400728c */ /* 0x000fc8000bf01270 */
[----:B------:R-:W-:-:S12]  /*f380*/  USEL UR4, UR4, UR10, UP0 ;  /* 0x0000000a04047287 */ /* 0x000fd80008000000 */
.L_x_960:
[----:B------:R-:W-:Y:S02]  /*f390*/  UIMAD UR8, UR14, UR6, 0x5f ;  /* 0x0000005f0e0874a4 */ /* 0x000fe4000f8e0206 */
[----:B------:R-:W-:Y:S02]  /*f3a0*/  UIADD3 UR10, UR4, 0x5f, URZ ;  /* 0x0000005f040a7890 */ /* 0x000fe4000fffe03f */
[----:B------:R-:W-:Y:S02]  /*f3b0*/  UIMAD.WIDE UR8, UR8, 0x2aaaaaab, URZ ;  /* 0x2aaaaaab080878a5 */ /* 0x000fe4000f8e023f */
[----:B------:R-:W-:Y:S02]  /*f3c0*/  UIMAD.WIDE UR10, UR10, 0x2aaaaaab, URZ ;  /* 0x2aaaaaab0a0a78a5 */ /* 0x000fe4000f8e023f */
[----:B------:R-:W-:Y:S02]  /*f3d0*/  USHF.R.U32.HI UR8, URZ, 0x1f, UR9 ;  /* 0x0000001f3f087899 */ /* 0x000fe40008011609 */
[----:B------:R-:W-:-:S02]  /*f3e0*/  USHF.R.U32.HI UR4, URZ, 0x1f, UR11 ;  /* 0x0000001f3f047899 */ /* 0x000fc4000801160b */
[----:B------:R-:W-:Y:S02]  /*f3f0*/  UIADD3 UR7, UR41, -UR7, URZ ;  /* 0x8000000729077290 */ /* 0x000fe4000fffe03f */
[----:B------:R-:W-:Y:S02]  /*f400*/  ULEA.HI.SX32 UR9, UR9, UR8, 0x1c ;  /* 0x0000000809097291 */ /* 0x000fe4000f8fe23f */
[----:B------:R-:W-:Y:S02]  /*f410*/  ULEA.HI.SX32 UR4, UR11, UR4, 0x1c ;  /* 0x000000040b047291 */ /* 0x000fe4000f8fe23f */
[----:B------:R-:W-:Y:S02]  /*f420*/  UIMAD UR7, UR14, UR6, UR7 ;  /* 0x000000060e0772a4 */ /* 0x000fe4000f8e0207 */
[----:B------:R-:W-:Y:S01]  /*f430*/  UISETP.LT.AND UP0, UPT, UR9, UR4, UPT ;  /* 0x000000040900728c */ /* 0x000fe2000bf01270 */
[----:B------:R-:W-:Y:S02]  /*f440*/  ULDC UR8, c[0x0][0x9dc] ;  /* 0x0002770000087ab9 */ /* 0x000fe40000000800 */
[----:B------:R-:W-:-:S02]  /*f450*/  UIADD3 UR8, UR7, -UR8, URZ ;  /* 0x8000000807087290 */ /* 0x000fc4000fffe03f */
[----:B------:R-:W-:Y:S01]  /*f460*/  USEL UR46, UR9, UR4, UP0 ;  /* 0x00000004092e7287 */ /* 0x000fe20008000000 */
[----:B------:R-:W-:Y:S11]  /*f470*/  @!P1 BRA `(.L_x_963) ;  /* 0x0000000000489947 */ /* 0x000ff60003800000 */
[----:B------:R-:W-:Y:S02]  /*f480*/  UMOV UR4, UR7 ;  /* 0x0000000700047c82 */ /* 0x000fe40008000000 */
[----:B------:R-:W-:-:S06]  /*f490*/  UISETP.GT.AND UP0, UPT, UR4, -0x1, UPT ;  /* 0xffffffff0400788c */ /* 0x000fcc000bf04270 */
[----:B------:R-:W-:-:S13]  /*f4a0*/  PLOP3.LUT P0, PT, PT, PT, UP0, 0x80, 0x0 ;  /* 0x000000000000781c */ /* 0x000fda0003f0f008 */
[----:B------:R-:W-:Y:S05]  /*f4b0*/  @P0 BRA `(.L_x_964) ;  /* 0x00000000001c0947 */ /* 0x000fea0003800000 */
[----:B------:R-:W-:Y:S02]  /*f4c0*/  UISETP.NE.AND UP0, UPT, UR5, 0x1, UPT ;  /* 0x000000010500788c */ /* 0x000fe4000bf05270 */
[----:B------:R-:W-:-:S09]  /*f4d0*/  ULOP3.LUT UR4, URZ, UR4, URZ, 0x33, !UPT ;  /* 0x000000043f047292 */ /* 0x000fd2000f8e333f */
[----:B------:R-:W-:Y:S02]  /*f4e0*/  @UP0 ULDC.64 UR10, c[0x0][0x9e8] ;  /* 0x00027a00000a0ab9 */ /* 0x000fe40000000a00 */
[----:B------:R-:W-:-:S04]  /*f4f0*/  UIMAD.WIDE.U32 UR6, UR4, UR10, URZ ;  /* 0x0000000a040672a5 */ /* 0x000fc8000f8e003f */
[----:B------:R-:W-:-:S04]  /*f500*/  @UP0 USHF.R.U32.HI UR4, URZ, UR11, UR7 ;  /* 0x0000000b3f040299 */ /* 0x000fc80008011607 */
[----:B------:R-:W-:Y:S01]  /*f510*/  ULOP3.LUT UR4, URZ, UR4, URZ, 0x33, !UPT ;  /* 0x000000043f047292 */ /* 0x000fe2000f8e333f */
[----:B------:R-:W-:Y:S11]  /*f520*/  BRA `(.L_x_965) ;  /* 0x0000000000107947 */ /* 0x000ff60003800000 */
.L_x_964:
[----:B------:R-:W-:-:S11]  /*f530*/  UISETP.NE.AND UP0, UPT, UR5, 0x1, UPT ;  /* 0x000000010500788c */ /* 0x000fd6000bf05270 */
[----:B------:R-:W-:Y:S02]  /*f540*/  @UP0 ULDC.64 UR10, c[0x0][0x9e8] ;  /* 0x00027a00000a0ab9 */ /* 0x000fe40000000a00 */
[----:B------:R-:W-:-:S04]  /*f550*/  UIMAD.WIDE.U32 UR6, UR4, UR10, URZ ;  /* 0x0000000a040672a5 */ /* 0x000fc8000f8e003f */
[----:B------:R-:W-:-:S12]  /*f560*/  @UP0 USHF.R.U32.HI UR4, URZ, UR11, UR7 ;  /* 0x0000000b3f040299 */ /* 0x000fd80008011607 */
.L_x_965:
[----:B------:R-:W-:-:S04]  /*f570*/  UIMAD UR4, UR4, UR5, URZ ;  /* 0x00000005040472a4 */ /* 0x000fc8000f8e023f */
[----:B------:R-:W-:-:S04]  /*f580*/  UISETP.LT.AND UP0, UPT, UR8, UR4, UPT ;  /* 0x000000040800728c */ /* 0x000fc8000bf01270 */
[----:B------:R-:W-:-:S12]  /*f590*/  USEL UR8, UR8, UR4, !UP0 ;  /* 0x0000000408087287 */ /* 0x000fd8000c000000 */
.L_x_963:
[----:B------:R-:W-:Y:S01]  /*f5a0*/  UIMAD.WIDE UR4, UR8, 0x2aaaaaab, URZ ;  /* 0x2aaaaaab080478a5 */ /* 0x000fe2000f8e023f */
[----:B------:R-:W-:Y:S03]  /*f5b0*/  BSSY B6, `(.L_x_966) ;  /* 0x000028e000067945 */ /* 0x000fe60003800000 */
[----:B------:R-:W-:-:S04]  /*f5c0*/  USHF.R.U32.HI UR4, URZ, 0x1f, UR5 ;  /* 0x0000001f3f047899 */ /* 0x000fc80008011605 */
[----:B------:R-:W-:-:S04]  /*f5d0*/  ULEA.HI.SX32 UR4, UR5, UR4, 0x1c ;  /* 0x0000000405047291 */ /* 0x000fc8000f8fe23f */
[----:B------:R-:W-:-:S04]  /*f5e0*/  UISETP.LT.AND UP0, UPT, URZ, UR4, UPT ;  /* 0x000000043f00728c */ /* 0x000fc8000bf01270 */
[----:B------:R-:W-:-:S04]  /*f5f0*/  USEL UR39, URZ, UR4, !UP0 ;  /* 0x000000043f277287 */ /* 0x000fc8000c000000 */
[----:B------:R-:W-:-:S06]  /*f600*/  UISETP.GT.AND UP0, UPT, UR46, UR39, UPT ;  /* 0x000000272e00728c */ /* 0x000fcc000bf04270 */
[----:B------:R-:W-:-:S13]  /*f610*/  PLOP3.LUT P0, PT, PT, PT, UP0, 0x80, 0x0 ;  /* 0x000000000000781c */ /* 0x000fda0003f0f008 */
[----:B------:R-:W-:Y:S05]  /*f620*/  @P0 BRA `(.L_x_967) ;  /* 0x0000000000480947 */ /* 0x000fea0003800000 */
[----:B------:R-:W1:Y:S01]  /*f630*/  S2R R0, SR_TID.X ;  /* 0x0000000000007919 */ /* 0x000e620000002100 */
[----:B------:R-:W-:Y:S01]  /*f640*/  IMAD.MOV.U32 R13, RZ, RZ, R19 ;  /* 0x000000ffff0d7224 */ /* 0x000fe200078e0013 */
        /* <DEDUP_REMOVED lines=14> */
[----:B-1----:R-:W-:Y:S01]  /*f730*/  IADD3 R13, R0, UR48, R13 ;  /* 0x00000030000d7c10 */ /* 0x002fe2000fffe00d */
[----:B------:R-:W-:Y:S06]  /*f740*/  BRA `(.L_x_968) ;  /* 0x0000002400d07947 */ /* 0x000fec0003800000 */
.L_x_967:
[----:B------:R-:W1:Y:S01]  /*f750*/  S2UR UR4, SR_CgaCtaId ;  /* 0x00000000000479c3 */ /* 0x000e620000008800 */
[----:B------:R-:W-:Y:S02]  /*f760*/  UMOV UR38, 0x400 ;  /* 0x0000040000267882 */ /* 0x000fe40000000000 */
[----:B-1----:R-:W-:-:S04]  /*f770*/  ULEA UR38, UR4, UR38, 0x18 ;  /* 0x0000002604267291 */ /* 0x002fc8000f8ec03f */
[----:B------:R-:W-:-:S04]  /*f780*/  UIADD3 UR4, UR38, 0x1e400, URZ ;  /* 0x0001e40026047890 */ /* 0x000fc8000fffe03f */
[----:B------:R-:W-:-:S06]  /*f790*/  ULOP3.LUT UP0, URZ, UR4, 0x3ff, URZ, 0xc0, !UPT ;  /* 0x000003ff043f7892 */ /* 0x000fcc000f80c03f */
[----:B------:R-:W-:-:S13]  /*f7a0*/  PLOP3.LUT P0, PT, PT, PT, UP0, 0x80, 0x0 ;  /* 0x000000000000781c */ /* 0x000fda0003f0f008 */
[----:B------:R-:W-:Y:S05]  /*f7b0*/  @!P0 BRA `(.L_x_969) ;  /* 0x0000000000408947 */ /* 0x000fea0003800000 */
        /* <DEDUP_REMOVED lines=16> */
.L_x_969:
        /* <DEDUP_REMOVED lines=20> */
.L_x_971:
[----:B------:R1:W2:Y:S01]  /*fa00*/  LDC.64 R2, c[0x4][R18] ;  /* 0x0100000012027b82 */ /* 0x0002a20000000a00 */
[----:B------:R-:W-:Y:S01]  /*fa10*/  ULDC.64 UR6, c[0x4][0xa8] ;  /* 0x01002a0000067ab9 */ /* 0x000fe20000000a00 */
[----:B------:R-:W-:Y:S01]  /*fa20*/  ULDC.64 UR8, c[0x4][0xb0] ;  /* 0x01002c0000087ab9 */ /* 0x000fe20000000a00 */
[----:B------:R-:W-:Y:S01]  /*fa30*/  ULDC.64 UR4, c[0x4][0x40] ;  /* 0x0100100000047ab9 */ /* 0x000fe20000000a00 */
        /* <DEDUP_REMOVED lines=11> */
.L_x_970:
[----:B------:R-:W-:Y:S01]  /*faf0*/  ULDC.64 UR4, c[0x0][0x9f8] ;  /* 0x00027e0000047ab9 */ /* 0x000fe20000000a00 */
[----:B------:R-:W-:Y:S01]  /*fb00*/  IMAD.U32 R5, RZ, RZ, UR43 ;  /* 0x0000002bff057e24 */ /* 0x000fe2000f8e00ff */
[----:B------:R-:W-:Y:S01]  /*fb10*/  ISETP.NE.U32.AND P0, PT, RZ, UR4, PT ;  /* 0x00000004ff007c0c */ /* 0x000fe2000bf05070 */
[----:B------:R-:W-:Y:S01]  /*fb20*/  IMAD.U32 R0, RZ, RZ, UR43 ;  /* 0x0000002bff007e24 */ /* 0x000fe2000f8e00ff */
[----:B------:R-:W1:Y:S01]  /*fb30*/  LDC R4, c[0x0][0x428] ;  /* 0x00010a00ff047b82 */ /* 0x000e620000000800 */
[----:B------:R-:W2:Y:S01]  /*fb40*/  S2R R18, SR_TID.X ;  /* 0x0000000000127919 */ /* 0x000ea20000002100 */
[----:B------:R-:W-:-:S13]  /*fb50*/  ISETP.NE.AND.EX P0, PT, RZ, UR5, PT, P0 ;  /* 0x00000005ff007c0c */ /* 0x000fda000bf05300 */
[----:B------:R-:W3:Y:S02]  /*fb60*/  @P0 LDC.64 R2, c[0x0][0x9f8] ;  /* 0x00027e00ff020b82 */ /* 0x000ee40000000a00 */
[----:B---3--:R-:W-:-:S05]  /*fb70*/  @P0 IMAD.WIDE R2, R5, 0x4, R2 ;  /* 0x0000000405020825 */ /* 0x008fca00078e0202 */
[----:B------:R3:W4:Y:S01]  /*fb80*/  @P0 LDG.E R0, desc[UR60][R2.64] ;  /* 0x0000003c02000981 */ /* 0x000722000c1e1900 */
[----:B-1----:R-:W-:Y:S01]  /*fb90*/  ISETP.NE.AND P0, PT, R4, 0x1, PT ;  /* 0x000000010400780c */ /* 0x002fe20003f05270 */
[----:B------:R-:W-:Y:S01]  /*fba0*/  IMAD.U32 R4, RZ, RZ, UR42 ;  /* 0x0000002aff047e24 */ /* 0x000fe2000f8e00ff */
[----:B--2---:R-:W-:Y:S01]  /*fbb0*/  LOP3.LUT R18, R18, 0x1f, RZ, 0xc0, !PT ;  /* 0x0000001f12127812 */ /* 0x004fe200078ec0ff */
[----:B------:R-:W-:Y:S01]  /*fbc0*/  UMOV UR40, URZ ;  /* 0x0000003f00287c82 */ /* 0x000fe20008000000 */
[----:B------:R-:W-:Y:S01]  /*fbd0*/  UMOV UR8, 0x40 ;  /* 0x0000004000087882 */ /* 0x000fe20000000000 */
[----:B------:R-:W-:Y:S01]  /*fbe0*/  UMOV UR9, UR41 ;  /* 0x0000002900097c82 */ /* 0x000fe20008000000 */
[----:B------:R-:W-:Y:S01]  /*fbf0*/  ISETP.NE.AND P1, PT, R18, RZ, PT ;  /* 0x000000ff1200720c */ /* 0x000fe20003f25270 */
[----:B------:R-:W-:Y:S01]  /*fc00*/  UMOV UR10, UR42 ;  /* 0x0000002a000a7c82 */ /* 0x000fe20008000000 */
[----:B------:R-:W-:Y:S01]  /*fc10*/  UMOV UR11, UR43 ;  /* 0x0000002b000b7c82 */ /* 0x000fe20008000000 */
[----:B---3--:R-:W1:Y:S01]  /*fc20*/  LDC.64 R2, c[0x0][0x3f8] ;  /* 0x0000fe00ff027b82 */ /* 0x008e620000000a00 */
[----:B------:R-:W-:Y:S01]  /*fc30*/  UMOV UR12, 0x80 ;  /* 0x00000080000c7882 */ /* 0x000fe20000000000 */
[----:B------:R-:W-:Y:S01]  /*fc40*/  UMOV UR13, UR41 ;  /* 0x00000029000d7c82 */ /* 0x000fe20008000000 */
[----:B------:R-:W-:Y:S01]  /*fc50*/  UMOV UR14, UR42 ;  /* 0x0000002a000e7c82 */ /* 0x000fe20008000000 */
[----:B------:R-:W-:Y:S01]  /*fc60*/  UMOV UR15, UR43 ;  /* 0x0000002b000f7c82 */ /* 0x000fe20008000000 */
[----:B------:R-:W-:-:S03]  /*fc70*/  UMOV UR6, 0xffffffff ;  /* 0xffffffff00067882 */ /* 0x000fc60000000000 */
[----:B------:R-:W2:Y:S02]  /*fc80*/  @P0 LDC R5, c[0x0][0x42c] ;  /* 0x00010b00ff050b82 */ /* 0x000ea40000000800 */
[----:B------:R-:W-:-:S05]  /*fc90*/  VOTEU.ALL UP1, P1 ;  /* 0x00000000003f7886 */ /* 0x000fca0000820000 */
[----:B------:R-:W-:Y:S01]  /*fca0*/  @!UP1 UIADD3 UR4, UP0, UR44, 0x270, URZ ;  /* 0x000002702c049890 */ /* 0x000fe2000ff1e03f */
[----:B------:R-:W3:Y:S03]  /*fcb0*/  @P0 LDC R6, c[0x0][0x430] ;  /* 0x00010c00ff060b82 */ /* 0x000ee60000000800 */
[----:B------:R-:W-:-:S09]  /*fcc0*/  @!UP1 UIADD3.X UR5, URZ, UR45, URZ, UP0, !UPT ;  /* 0x0000002d3f059290 */ /* 0x000fd200087fe43f */
[----:B------:R1:W-:Y:S01]  /*fcd0*/  @!UP1 UTMAPF.L2.4D [UR40], [UR4] ;  /* 0x00000028040095b8 */ /* 0x0003e20008018000 */
[----:B--2---:R-:W-:Y:S01]  /*fce0*/  @P0 IMAD.HI.U32 R5, R5, UR42, RZ ;  /* 0x0000002a05050c27 */ /* 0x004fe2000f8e00ff */
[----:B------:R2:W-:Y:S04]  /*fcf0*/  @!UP1 UTMAPF.L2.4D [UR8], [UR4] ;  /* 0x00000008040095b8 */ /* 0x0005e80008018000 */
[----:B---3--:R-:W-:Y:S01]  /*fd00*/  @P0 SHF.R.U32.HI R4, RZ, R6, R5 ;  /* 0x00000006ff040219 */ /* 0x008fe20000011605 */
[----:B------:R-:W-:Y:S01]  /*fd10*/  IMAD.U32 R5, RZ, RZ, UR46 ;  /* 0x0000002eff057e24 */ /* 0x000fe2000f8e00ff */
[----:B-1----:R-:W-:Y:S01]  /*fd20*/  ISETP.NE.U32.AND P0, PT, R2, RZ, PT ;  /* 0x000000ff0200720c */ /* 0x002fe20003f05070 */
[----:B------:R2:W-:Y:S02]  /*fd30*/  @!UP1 UTMAPF.L2.4D [UR12], [UR4] ;  /* 0x0000000c040095b8 */ /* 0x0005e40008018000 */
[----:B------:R-:W-:Y:S01]  /*fd40*/  VIADD R5, R5, 0xffffffff ;  /* 0xffffffff05057836 */ /* 0x000fe20000000000 */
[----:B------:R-:W-:-:S04]  /*fd50*/  ISETP.NE.AND.EX P0, PT, R3, RZ, PT, P0 ;  /* 0x000000ff0300720c */ /* 0x000fc80003f05300 */
[----:B----4-:R-:W-:Y:S01]  /*fd60*/  SEL R6, R0, RZ, !P0 ;  /* 0x000000ff00067207 */ /* 0x010fe20004000000 */
[----:B--2---:R-:W-:Y:S08]  /*fd70*/  BRA.DIV UR6, `(.L_x_972) ;  /* 0x0000002a06387947 */ /* 0x004ff0000b800000 */
.L_x_1023:
[----:B------:R-:W-:Y:S01]  /*fd80*/  UMOV UR4, 0xffffffff ;  /* 0xffffffff00047882 */ /* 0x000fe20000000000 */
[----:B------:R-:W-:Y:S02]  /*fd90*/  SHF.R.S32.HI R18, RZ, 0x1f, R0 ;  /* 0x0000001fff127819 */ /* 0x000fe40000011400 */
[----:B------:R-:W-:Y:S05]  /*fda0*/  BRA.DIV UR4, `(.L_x_973) ;  /* 0x0000002a04587947 */ /* 0x000fea000b800000 */
[----:B------:R-:W-:-:S13]  /*fdb0*/  ELECT P6, URZ, PT ;  /* 0x00000000003f782f */ /* 0x000fda00038c0000 */
.L_x_1026:
[----:B------:R-:W-:Y:S05]  /*fdc0*/  @!P6 BRA `(.L_x_974) ;  /* 0x0000000000f8e947 */ /* 0x000fea0003800000 */
[----:B------:R-:W-:Y:S01]  /*fdd0*/  IMAD.MOV.U32 R6, RZ, RZ, R0 ;  /* 0x000000ffff067224 */ /* 0x000fe200078e0000 */
[----:B------:R-:W-:Y:S06]  /*fde0*/  @!P0 BRA `(.L_x_975) ;  /* 0x0000000000488947 */ /* 0x000fec0003800000 */
[----:B------:R-:W1:Y:S01]  /*fdf0*/  LDC R11, c[0x0][0x41c] ;  /* 0x00010700ff0b7b82 */ /* 0x000e620000000800 */
[----:B------:R-:W-:Y:S01]  /*fe00*/  IMAD.MOV.U32 R10, RZ, RZ, R5 ;  /* 0x000000ffff0a7224 */ /* 0x000fe200078e0005 */
[----:B------:R-:W-:Y:S02]  /*fe10*/  ULDC.64 UR4, c[0x0][0x408] ;  /* 0x0001020000047ab9 */ /* 0x000fe40000000a00 */
[----:B------:R-:W-:-:S04]  /*fe20*/  IMAD R9, R18, UR4, RZ ;  /* 0x0000000412097c24 */ /* 0x000fc8000f8e02ff */
[----:B------:R-:W-:Y:S01]  /*fe30*/  IMAD R9, R0, UR5, R9 ;  /* 0x0000000500097c24 */ /* 0x000fe2000f8e0209 */
[----:B-1----:R-:W-:-:S13]  /*fe40*/  ISETP.NE.AND P2, PT, R11, 0x1, PT ;  /* 0x000000010b00780c */ /* 0x002fda0003f45270 */
[----:B------:R-:W1:Y:S02]  /*fe50*/  @P2 LDC.64 R6, c[0x0][0x420] ;  /* 0x00010800ff062b82 */ /* 0x000e640000000a00 */
[----:B-1----:R-:W-:-:S05]  /*fe60*/  @P2 IMAD.HI.U32 R6, R5, R6, RZ ;  /* 0x0000000605062227 */ /* 0x002fca00078e00ff */
[----:B------:R-:W-:-:S04]  /*fe70*/  @P2 SHF.R.U32.HI R10, RZ, R7, R6 ;  /* 0x00000007ff0a2219 */ /* 0x000fc80000011606 */
[--C-:B------:R-:W-:Y:S01]  /*fe80*/  SHF.R.S32.HI R7, RZ, 0x1f, R10.reuse ;  /* 0x0000001fff077819 */ /* 0x100fe2000001140a */
[----:B------:R-:W-:-:S04]  /*fe90*/  IMAD.MOV.U32 R6, RZ, RZ, R10 ;  /* 0x000000ffff067224 */ /* 0x000fc800078e000a */
[----:B------:R-:W-:-:S04]  /*fea0*/  IMAD.WIDE.U32 R6, R0, UR4, R6 ;  /* 0x0000000400067c25 */ /* 0x000fc8000f8e0006 */
[----:B------:R-:W-:Y:S01]  /*feb0*/  IMAD.IADD R7, R7, 0x1, R9 ;  /* 0x0000000107077824 */ /* 0x000fe200078e0209 */
[----:B------:R-:W-:-:S04]  /*fec0*/  LEA R8, P2, R6, R2, 0x2 ;  /* 0x0000000206087211 */ /* 0x000fc800078410ff */
[----:B------:R-:W-:-:S05]  /*fed0*/  LEA.HI.X R9, R6, R3, R7, 0x2, P2 ;  /* 0x0000000306097211 */ /* 0x000fca00010f1407 */
[----:B------:R1:W5:Y:S01]  /*fee0*/  LDG.E R6, desc[UR60][R8.64] ;  /* 0x0000003c08067981 */ /* 0x000362000c1e1900 */
[----:B------:R-:W-:-:S04]  /*fef0*/  IMAD.MOV R10, RZ, RZ, -R10 ;  /* 0x000000ffff0a7224 */ /* 0x000fc800078e0a0a */
[----:B------:R-:W-:-:S07]  /*ff00*/  IMAD R5, R11, R10, R5 ;  /* 0x0000000a0b057224 */ /* 0x000fce00078e0205 */
.L_x_975:
[----:B------:R-:W2:Y:S01]  /*ff10*/  S2R R7, SR_TID.X ;  /* 0x0000000000077919 */ /* 0x000ea20000002100 */
[----:B-1----:R-:W-:Y:S02]  /*ff20*/  LEA R8, R16, UR38, 0x3 ;  /* 0x0000002610087c11 */ /* 0x002fe4000f8e18ff */
[----:B--2---:R-:W-:Y:S02]  /*ff30*/  LOP3.LUT R9, R7, 0x7f, RZ, 0xc0, !PT ;  /* 0x0000007f07097812 */ /* 0x004fe400078ec0ff */
[----:B------:R-:W-:Y:S02]  /*ff40*/  SHF.L.U32 R7, R17, 0x1f, RZ ;  /* 0x0000001f11077819 */ /* 0x000fe400000006ff */
[----:B------:R-:W-:Y:S02]  /*ff50*/  ISETP.NE.AND P3, PT, R9, RZ, PT ;  /* 0x000000ff0900720c */ /* 0x000fe40003f65270 */
[----:B------:R-:W1:Y:S02]  /*ff60*/  SYNCS.PHASECHK.TRANS64.TRYWAIT P2, [R8+URZ+0x30840], R7 ;  /* 0x03084007080075a7 */ /* 0x000e64000804017f */
[----:B-1----:R-:W-:Y:S09]  /*ff70*/  @!P2 BRA `(.L_x_976) ;  /* 0x000000280004a947 */ /* 0x002ff20003800000 */
.L_x_1027:
        /* <DEDUP_REMOVED lines=8> */
.L_x_977:
        /* <DEDUP_REMOVED lines=10> */
[----:B------:R-:W-:-:S03]  /*100a0*/  UMOV UR16, 0x40 ;  /* 0x0000004000107882 */ /* 0x000fc60000000000 */
[----:B------:R-:W-:Y:S02]  /*100b0*/  UIMAD UR8, UR8, 0x9000, UR38 ;  /* 0x00009000080878a4 */ /* 0x000fe4000f8e0226 */
[----:B------:R-:W-:Y:S02]  /*100c0*/  UIADD3 UR9, UR9, 0x30830, URZ ;  /* 0x0003083009097890 */ /* 0x000fe4000fffe03f */
[----:B------:R-:W-:Y:S02]  /*100d0*/  UIMAD UR11, UR11, 0x60, URZ ;  /* 0x000000600b0b78a4 */ /* 0x000fe4000f8e023f */
        /* <DEDUP_REMOVED lines=13> */
.L_x_974:
[----:B------:R-:W-:Y:S05]  /*101b0*/  WARPSYNC.ALL ;  /* 0x0000000000007948 */ /* 0x000fea0003800000 */
[----:B------:R-:W-:Y:S01]  /*101c0*/  BAR.SYNC.DEFER_BLOCKING 0x8, 0x120 ;  /* 0x0204800000007b1d */ /* 0x000fe20000010000 */
[----:B------:R-:W-:Y:S01]  /*101d0*/  ELECT P2, URZ, PT ;  /* 0x00000000003f782f */ /* 0x000fe20003840000 */
[----:B------:R-:W-:Y:S02]  /*101e0*/  UIADD3 UR47, UR47, 0x1, URZ ;  /* 0x000000012f2f7890 */ /* 0x000fe4000fffe03f */
[----:B------:R-:W-:Y:S02]  /*101f0*/  UIADD3 UR4, UP0, UR44, 0x270, URZ ;  /* 0x000002702c047890 */ /* 0x000fe4000ff1e03f */
[----:B------:R-:W-:-:S02]  /*10200*/  ULEA.HI UR5, UR47, UR47, URZ, 0x1 ;  /* 0x0000002f2f057291 */ /* 0x000fc4000f8f083f */
[----:B------:R-:W-:Y:S02]  /*10210*/  UIADD3 UR8, UR38, 0x12400, URZ ;  /* 0x0001240026087890 */ /* 0x000fe4000fffe03f */
[----:B------:R-:W-:Y:S02]  /*10220*/  ULOP3.LUT UR5, UR5, 0xfffffffe, URZ, 0xc0, !UPT ;  /* 0xfffffffe05057892 */ /* 0x000fe4000f8ec03f */
[----:B------:R-:W-:Y:S02]  /*10230*/  UIADD3 UR9, UR38, 0x30800, URZ ;  /* 0x0003080026097890 */ /* 0x000fe4000fffe03f */
[----:B-1----:R-:W-:Y:S01]  /*10240*/  @P2 IMAD.MOV.U32 R7, RZ, RZ, 0xc000 ;  /* 0x0000c000ff072424 */ /* 0x002fe200078e00ff */
[----:B------:R-:W-:Y:S02]  /*10250*/  UIADD3 UR14, UR47, -UR5, URZ ;  /* 0x800000052f0e7290 */ /* 0x000fe4000fffe03f */
[----:B------:R-:W-:Y:S02]  /*10260*/  UIADD3.X UR5, URZ, UR45, URZ, UP0, !UPT ;  /* 0x0000002d3f057290 */ /* 0x000fe400087fe43f */
[----:B------:R-:W-:-:S02]  /*10270*/  UIADD3 UR24, UR38, 0x16400, URZ ;  /* 0x0001640026187890 */ /* 0x000fc4000fffe03f */
[----:B------:R-:W-:Y:S01]  /*10280*/  UIADD3 UR16, UR38, 0x1a400, URZ ;  /* 0x0001a40026107890 */ /* 0x000fe2000fffe03f */
[----:B------:R-:W-:Y:S01]  /*10290*/  UMOV UR11, UR41 ;  /* 0x00000029000b7c82 */ /* 0x000fe20008000000 */
[----:B------:R1:W-:Y:S01]  /*102a0*/  @P2 SYNCS.ARRIVE.TRANS64 RZ, [UR38+0x30800], R7 ;  /* 0x03080007ffff29a7 */ /* 0x0003e20008000026 */
[----:B------:R-:W-:Y:S01]  /*102b0*/  UMOV UR12, UR42 ;  /* 0x0000002a000c7c82 */ /* 0x000fe20008000000 */
[----:B------:R-:W-:Y:S01]  /*102c0*/  UMOV UR13, UR43 ;  /* 0x0000002b000d7c82 */ /* 0x000fe20008000000 */
[----:B------:R-:W-:Y:S01]  /*102d0*/  UMOV UR6, 0x0 ;  /* 0x0000000000067882 */ /* 0x000fe20000000000 */
[----:B------:R-:W-:Y:S01]  /*102e0*/  UMOV UR7, 0x12f00000 ;  /* 0x12f0000000077882 */ /* 0x000fe20000000000 */
[----:B------:R-:W-:Y:S01]  /*102f0*/  UMOV UR10, URZ ;  /* 0x0000003f000a7c82 */ /* 0x000fe20008000000 */
[----:B------:R-:W-:Y:S01]  /*10300*/  UMOV UR27, UR41 ;  /* 0x00000029001b7c82 */ /* 0x000fe20008000000 */
[----:B------:R-:W-:Y:S01]  /*10310*/  UMOV UR28, UR42 ;  /* 0x0000002a001c7c82 */ /* 0x000fe20008000000 */
[----:B-1----:R-:W-:Y:S01]  /*10320*/  IMAD.U32 R7, RZ, RZ, UR14 ;  /* 0x0000000eff077e24 */ /* 0x002fe2000f8e00ff */
[----:B------:R-:W-:Y:S01]  /*10330*/  UMOV UR29, UR43 ;  /* 0x0000002b001d7c82 */ /* 0x000fe20008000000 */
[----:B------:R-:W-:Y:S01]  /*10340*/  UMOV UR26, 0x40 ;  /* 0x00000040001a7882 */ /* 0x000fe20000000000 */
[----:B------:R-:W-:Y:S01]  /*10350*/  UMOV UR25, UR9 ;  /* 0x0000000900197c82 */ /* 0x000fe20008000000 */
[----:B------:R-:W-:Y:S01]  /*10360*/  UMOV UR19, UR41 ;  /* 0x0000002900137c82 */ /* 0x000fe20008000000 */
[----:B------:R-:W-:Y:S01]  /*10370*/  SHF.L.U32 R7, R7, 0x1f, RZ ;  /* 0x0000001f07077819 */ /* 0x000fe200000006ff */
[----:B------:R-:W-:Y:S01]  /*10380*/  UMOV UR20, UR42 ;  /* 0x0000002a00147c82 */ /* 0x000fe20008000000 */
[----:B------:R-:W-:Y:S01]  /*10390*/  UMOV UR21, UR43 ;  /* 0x0000002b00157c82 */ /* 0x000fe20008000000 */
[----:B------:R-:W-:Y:S01]  /*103a0*/  UMOV UR18, 0x80 ;  /* 0x0000008000127882 */ /* 0x000fe20000000000 */
[----:B------:R1:W-:Y:S01]  /*103b0*/  UTMALDG.4D [UR8], [UR4], desc[UR6] ;  /* 0x00000608040075b4 */ /* 0x0003e20008019000 */
[----:B------:R-:W-:Y:S01]  /*103c0*/  UMOV UR17, UR9 ;  /* 0x0000000900117c82 */ /* 0x000fe20008000000 */
[----:B------:R1:W-:Y:S01]  /*103d0*/  UTMALDG.4D [UR24], [UR4], desc[UR6] ;  /* 0x00000618040075b4 */ /* 0x0003e20008019000 */
[----:B------:R1:W-:Y:S01]  /*103e0*/  UTMALDG.4D [UR16], [UR4], desc[UR6] ;  /* 0x00000610040075b4 */ /* 0x0003e20008019000 */
[----:B------:R-:W2:Y:S02]  /*103f0*/  SYNCS.PHASECHK.TRANS64.TRYWAIT P2, [UR38+0x30820], R7 ;  /* 0x03082007ff0075a7 */ /* 0x000ea40008040166 */
[----:B-12---:R-:W-:Y:S05]  /*10400*/  @!P2 BRA `(.L_x_978) ;  /* 0x0000002000f4a947 */ /* 0x006fea0003800000 */
.L_x_1028:
[----:B------:R-:W-:-:S04]  /*10410*/  UIADD3 UR4, UR46, -0x2, URZ ;  /* 0xfffffffe2e047890 */ /* 0x000fc8000fffe03f */
[----:B------:R-:W-:-:S06]  /*10420*/  UISETP.GE.AND UP0, UPT, UR4, UR39, UPT ;  /* 0x000000270400728c */ /* 0x000fcc000bf06270 */
[----:B------:R-:W-:-:S13]  /*10430*/  PLOP3.LUT P2, PT, PT, PT, UP0, 0x80, 0x0 ;  /* 0x000000000000781c */ /* 0x000fda0003f4f008 */
[----:B------:R-:W-:Y:S05]  /*10440*/  @!P2 BRA `(.L_x_979) ;  /* 0x000000140088a947 */ /* 0x000fea0003800000 */
[----:B-1----:R-:W-:Y:S01]  /*10450*/  IMAD R8, RZ, RZ, -UR46 ;  /* 0x8000002eff087e24 */ /* 0x002fe2000f8e02ff */
[----:B------:R-:W-:Y:S01]  /*10460*/  LOP3.LUT R11, RZ, UR39, RZ, 0x33, !PT ;  /* 0x00000027ff0b7c12 */ /* 0x000fe2000f8e33ff */
[----:B------:R-:W-:-:S03]  /*10470*/  ULDC.64 UR36, c[0x0][0x408] ;  /* 0x0001020000247ab9 */ /* 0x000fc60000000a00 */
[----:B------:R-:W-:-:S05]  /*10480*/  VIADDMNMX R11, R8, 0x1, R11, !PT ;  /* 0x00000001080b7846 */ /* 0x000fca000780010b */
[----:B------:R-:W-:-:S05]  /*10490*/  VIADD R7, R11, UR46 ;  /* 0x0000002e0b077c36 */ /* 0x000fca0008000000 */
[----:B------:R-:W-:-:S04]  /*104a0*/  LOP3.LUT R7, R7, 0x1, RZ, 0xc0, !PT ;  /* 0x0000000107077812 */ /* 0x000fc800078ec0ff */
[----:B------:R-:W-:Y:S01]  /*104b0*/  ISETP.NE.U32.AND P2, PT, R7, 0x1, PT ;  /* 0x000000010700780c */ /* 0x000fe20003f45070 */
[----:B------:R-:W-:-:S12]  /*104c0*/  IMAD.U32 R7, RZ, RZ, UR4 ;  /* 0x00000004ff077e24 */ /* 0x000fd8000f8e00ff */
        /* <DEDUP_REMOVED lines=27> */
.L_x_983:
[----:B-1----:R-:W1:Y:S01]  /*10680*/  S2R R2, SR_TID.X ;  /* 0x0000000000027919 */ /* 0x002e620000002100 */
[----:B------:R-:W-:Y:S02]  /*10690*/  LEA R3, R10, UR38, 0x3 ;  /* 0x000000260a037c11 */ /* 0x000fe4000f8e18ff */
[----:B-1----:R-:W-:Y:S02]  /*106a0*/  LOP3.LUT R9, R2, 0x7f, RZ, 0xc0, !PT ;  /* 0x0000007f02097812 */ /* 0x002fe400078ec0ff */
[----:B------:R-:W-:Y:S02]  /*106b0*/  SHF.L.U32 R2, R12, 0x1f, RZ ;  /* 0x0000001f0c027819 */ /* 0x000fe400000006ff */
[----:B------:R-:W-:Y:S02]  /*106c0*/  ISETP.NE.AND P2, PT, R9, RZ, PT ;  /* 0x000000ff0900720c */ /* 0x000fe40003f45270 */
[----:B------:R-:W1:Y:S02]  /*106d0*/  SYNCS.PHASECHK.TRANS64.TRYWAIT P3, [R3+URZ+0x30840], R2 ;  /* 0x03084002030075a7 */ /* 0x000e64000806017f */
[----:B-1----:R-:W-:Y:S09]  /*106e0*/  @!P3 BRA `(.L_x_984) ;  /* 0x000000200054b947 */ /* 0x002ff20003800000 */
.L_x_1029:
        /* <DEDUP_REMOVED lines=8> */
.L_x_985:
[----:B------:R-:W-:Y:S01]  /*10770*/  R2UR UR8, R10 ;  /* 0x000000000a0872ca */ /* 0x000fe200000e0000 */
[----:B------:R-:W-:Y:S01]  /*10780*/  UIADD3 UR4, UP0, UR44, 0x370, URZ ;  /* 0x000003702c047890 */ /* 0x000fe2000ff1e03f */
[----:B------:R-:W-:Y:S01]  /*10790*/  R2UR UR9, R3 ;  /* 0x00000000030972ca */ /* 0x000fe200000e0000 */
[----:B------:R-:W-:Y:S01]  /*107a0*/  UIADD3 UR19, UR38, 0x30800, URZ ;  /* 0x0003080026137890 */ /* 0x000fe2000fffe03f */
[----:B------:R-:W-:Y:S01]  /*107b0*/  R2UR UR11, R7 ;  /* 0x00000000070b72ca */ /* 0x000fe200000e0000 */
[----:B------:R-:W-:Y:S01]  /*107c0*/  UIADD3.X UR5, URZ, UR45, URZ, UP0, !UPT ;  /* 0x0000002d3f057290 */ /* 0x000fe200087fe43f */
[----:B------:R-:W-:Y:S01]  /*107d0*/  R2UR UR12, R4 ;  /* 0x00000000040c72ca */ /* 0x000fe200000e0000 */
[----:B------:R-:W-:Y:S01]  /*107e0*/  UMOV UR10, URZ ;  /* 0x0000003f000a7c82 */ /* 0x000fe20008000000 */
[----:B-----5:R-:W-:Y:S01]  /*107f0*/  R2UR UR13, R8 ;  /* 0x00000000080d72ca */ /* 0x020fe200000e0000 */
[----:B------:R-:W-:Y:S01]  /*10800*/  UMOV UR6, 0x0 ;  /* 0x0000000000067882 */ /* 0x000fe20000000000 */
[----:B------:R-:W-:Y:S01]  /*10810*/  UMOV UR7, 0x14f00000 ;  /* 0x14f0000000077882 */ /* 0x000fe20000000000 */
[----:B------:R-:W-:Y:S01]  /*10820*/  UMOV UR17, 0x40 ;  /* 0x0000004000117882 */ /* 0x000fe20000000000 */
[----:B------:R-:W-:Y:S01]  /*10830*/  UMOV UR18, 0x80 ;  /* 0x0000008000127882 */ /* 0x000fe20000000000 */
[----:B------:R-:W-:Y:S01]  /*10840*/  UIMAD UR8, UR8, 0x9000, UR38 ;  /* 0x00009000080878a4 */ /* 0x000fe2000f8e0226 */
[----:B-1----:R-:W-:Y:S01]  /*10850*/  SHF.L.U32 R3, R17, 0x1f, RZ ;  /* 0x0000001f11037819 */ /* 0x002fe200000006ff */
[----:B------:R-:W-:Y:S01]  /*10860*/  UIADD3 UR9, UR9, 0x30830, URZ ;  /* 0x0003083009097890 */ /* 0x000fe2000fffe03f */
[----:B------:R-:W-:Y:S01]  /*10870*/  LEA R2, R16, UR19, 0x3 ;  /* 0x0000001310027c11 */ /* 0x000fe2000f8e18ff */
[----:B------:R-:W-:-:S02]  /*10880*/  UIMAD UR11, UR11, 0x60, URZ ;  /* 0x000000600b0b78a4 */ /* 0x000fc4000f8e023f */
        /* <DEDUP_REMOVED lines=13> */
.L_x_1030:
[----:B------:R-:W-:Y:S05]  /*10960*/  @P2 BRA `(.L_x_987) ;  /* 0x0000000000202947 */ /* 0x000fea0003800000 */
[----:B------:R-:W2:Y:S01]  /*10970*/  S2R R9, SR_TID.X ;  /* 0x0000000000097919 */ /* 0x000ea20000002100 */
[----:B-1----:R-:W-:Y:S01]  /*10980*/  LEA R2, R16, UR38, 0x3 ;  /* 0x0000002610027c11 */ /* 0x002fe2000f8e18ff */
[----:B------:R-:W-:-:S04]  /*10990*/  IMAD.MOV.U32 R3, RZ, RZ, 0x9000 ;  /* 0x00009000ff037424 */ /* 0x000fc800078e00ff */
[----:B------:R3:W-:Y:S01]  /*109a0*/  SYNCS.ARRIVE.TRANS64 RZ, [R2+URZ+0x30850], R3 ;  /* 0x0308500302ff79a7 */ /* 0x0007e2000800003f */
[----:B--2---:R-:W-:-:S04]  /*109b0*/  LOP3.LUT R9, R9, 0x1f, RZ, 0xc0, !PT ;  /* 0x0000001f09097812 */ /* 0x004fc800078ec0ff */
[----:B------:R-:W-:-:S13]  /*109c0*/  ISETP.NE.AND P2, PT, R9, RZ, PT ;  /* 0x000000ff0900720c */ /* 0x000fda0003f45270 */
[----:B---3--:R-:W-:Y:S05]  /*109d0*/  @!P2 BRA `(.L_x_987) ;  /* 0x000000000004a947 */ /* 0x008fea0003800000 */
[----:B------:R-:W-:Y:S01]  /*109e0*/  BPT.TRAP 0x1 ;  /* 0x000000040000795c */ /* 0x000fe20000300000 */
.L_x_987:
        /* <DEDUP_REMOVED lines=10> */
[----:B------:R-:W-:-:S02]  /*10a90*/  IMAD.MOV.U32 R6, RZ, RZ, R8 ;  /* 0x000000ffff067224 */ /* 0x000fc400078e0008 */
[----:B------:R-:W-:Y:S01]  /*10aa0*/  IMAD.MOV.U32 R5, RZ, RZ, R7 ;  /* 0x000000ffff057224 */ /* 0x000fe200078e0007 */
[----:B------:R-:W-:Y:S02]  /*10ab0*/  UIMAD UR15, UR9, 0x9000, UR38 ;  /* 0x00009000090f78a4 */ /* 0x000fe4000f8e0226 */
[----:B------:R-:W-:Y:S02]  /*10ac0*/  ULEA UR9, UR9, UR38, 0x3 ;  /* 0x0000002609097291 */ /* 0x000fe4000f8e183f */
[----:B------:R-:W-:Y:S02]  /*10ad0*/  UIMAD UR11, UR11, 0x60, URZ ;  /* 0x000000600b0b78a4 */ /* 0x000fe4000f8e023f */
[----:B------:R-:W-:Y:S02]  /*10ae0*/  UIADD3 UR8, UR15, 0x400, URZ ;  /* 0x000004000f087890 */ /* 0x000fe4000fffe03f */
[----:B------:R-:W-:Y:S02]  /*10af0*/  UIADD3 UR9, UR9, 0x30850, URZ ;  /* 0x0003085009097890 */ /* 0x000fe4000fffe03f */
[----:B------:R-:W-:-:S02]  /*10b00*/  UIADD3 UR14, UR15, 0x3400, URZ ;  /* 0x000034000f0e7890 */ /* 0x000fc4000fffe03f */
        /* <DEDUP_REMOVED lines=10> */
.L_x_982:
[----:B------:R-:W-:Y:S05]  /*10bb0*/  BSYNC B0 ;  /* 0x0000000000007941 */ /* 0x000fea0003800000 */
.L_x_981:
[----:B------:R-:W-:Y:S01]  /*10bc0*/  UIADD3 UR4, UR46, -0x3, URZ ;  /* 0xfffffffd2e047890 */ /* 0x000fe2000fffe03f */
[----:B------:R-:W-:Y:S02]  /*10bd0*/  IMAD.MOV.U32 R16, RZ, RZ, R10 ;  /* 0x000000ffff107224 */ /* 0x000fe400078e000a */
[----:B------:R-:W-:-:S03]  /*10be0*/  IMAD.MOV.U32 R17, RZ, RZ, R12 ;  /* 0x000000ffff117224 */ /* 0x000fc600078e000c */
[----:B------:R-:W-:-:S07]  /*10bf0*/  IMAD.U32 R7, RZ, RZ, UR4 ;  /* 0x00000004ff077e24 */ /* 0x000fce000f8e00ff */
.L_x_980:
[----:B------:R-:W-:Y:S01]  /*10c00*/  ULOP3.LUT UR4, URZ, UR46, URZ, 0x33, !UPT ;  /* 0x0000002e3f047292 */ /* 0x000fe2000f8e333f */
[----:B------:R-:W-:Y:S01]  /*10c10*/  VIADD R11, R11, 0xfffffffe ;  /* 0xfffffffe0b0b7836 */ /* 0x000fe20000000000 */
[----:B------:R-:W-:Y:S04]  /*10c20*/  BSSY B0, `(.L_x_979) ;  /* 0x00000e4000007945 */ /* 0x000fe80003800000 */
[----:B------:R-:W-:-:S13]  /*10c30*/  ISETP.NE.AND P2, PT, R11, UR4, PT ;  /* 0x000000040b007c0c */ /* 0x000fda000bf45270 */
[----:B------:R-:W-:Y:S05]  /*10c40*/  @!P2 BRA `(.L_x_988) ;  /* 0x0000000c0084a947 */ /* 0x000fea0003800000 */
[----:B------:R-:W-:-:S07]  /*10c50*/  IMAD.MOV.U32 R8, RZ, RZ, R6 ;  /* 0x000000ffff087224 */ /* 0x000fce00078e0006 */
.L_x_1003:
[----:B------:R-:W-:Y:S01]  /*10c60*/  VIADD R10, R16, 0x1 ;  /* 0x00000001100a7836 */ /* 0x000fe20000000000 */
[----:B------:R-:W-:Y:S05]  /*10c70*/  YIELD ;  /* 0x0000000000007946 */ /* 0x000fea0003800000 */
[----:B------:R-:W-:Y:S01]  /*10c80*/  ISETP.NE.AND P2, PT, R10, 0x2, PT ;  /* 0x000000020a00780c */ /* 0x000fe20003f45270 */
[----:B------:R-:W-:Y:S03]  /*10c90*/  BSSY B1, `(.L_x_989) ;  /* 0x000006b000017945 */ /* 0x000fe60003800000 */
[----:B-1----:R-:W-:-:S02]  /*10ca0*/  SEL R2, RZ, 0x1, P2 ;  /* 0x00000001ff027807 */ /* 0x002fc40001000000 */
[----:B------:R-:W-:Y:S02]  /*10cb0*/  SEL R10, R10, RZ, P2 ;  /* 0x000000ff0a0a7207 */ /* 0x000fe40001000000 */
[----:B------:R-:W-:Y:S01]  /*10cc0*/  LOP3.LUT R11, R17, R2, RZ, 0x3c, !PT ;  /* 0x00000002110b7212 */ /* 0x000fe200078e3cff */
[----:B------:R-:W-:Y:S06]  /*10cd0*/  @!P6 BRA `(.L_x_990) ;  /* 0x000000040098e947 */ /* 0x000fec0003800000 */
[----:B------:R-:W-:Y:S01]  /*10ce0*/  IMAD.MOV.U32 R12, RZ, RZ, R7 ;  /* 0x000000ffff0c7224 */ /* 0x000fe200078e0007 */
[----:B------:R-:W-:Y:S06]  /*10cf0*/  @!P0 BRA `(.L_x_991) ;  /* 0x0000000000448947 */ /* 0x000fec0003800000 */
[----:B------:R-:W1:Y:S01]  /*10d00*/  LDC R9, c[0x0][0x41c] ;  /* 0x00010700ff097b82 */ /* 0x000e620000000800 */
        /* <DEDUP_REMOVED lines=16> */
.L_x_991:
[----:B------:R-:W1:Y:S01]  /*10e10*/  S2R R2, SR_TID.X ;  /* 0x0000000000027919 */ /* 0x000e620000002100 */
[----:B------:R-:W-:Y:S02]  /*10e20*/  LEA R3, R10, UR38, 0x3 ;  /* 0x000000260a037c11 */ /* 0x000fe4000f8e18ff */
[----:B-1----:R-:W-:Y:S02]  /*10e30*/  LOP3.LUT R9, R2, 0x7f, RZ, 0xc0, !PT ;  /* 0x0000007f02097812 */ /* 0x002fe400078ec0ff */
[----:B------:R-:W-:Y:S02]  /*10e40*/  SHF.L.U32 R2, R11, 0x1f, RZ ;  /* 0x0000001f0b027819 */ /* 0x000fe400000006ff */
[----:B------:R-:W-:Y:S02]  /*10e50*/  ISETP.NE.AND P2, PT, R9, RZ, PT ;  /* 0x000000ff0900720c */ /* 0x000fe40003f45270 */
[----:B------:R-:W1:Y:S02]  /*10e60*/  SYNCS.PHASECHK.TRANS64.TRYWAIT P3, [R3+URZ+0x30840], R2 ;  /* 0x03084002030075a7 */ /* 0x000e64000806017f */
[----:B-1----:R-:W-:Y:S09]  /*10e70*/  @!P3 BRA `(.L_x_992) ;  /* 0x000000180098b947 */ /* 0x002ff20003800000 */
.L_x_1031:
        /* <DEDUP_REMOVED lines=8> */
.L_x_993:
        /* <DEDUP_REMOVED lines=14> */
[----:B------:R-:W-:Y:S01]  /*10fe0*/  SHF.L.U32 R17, R17, 0x1f, RZ ;  /* 0x0000001f11117819 */ /* 0x000fe200000006ff */
[----:B------:R-:W-:Y:S01]  /*10ff0*/  UIADD3 UR9, UR9, 0x30830, URZ ;  /* 0x0003083009097890 */ /* 0x000fe2000fffe03f */
[----:B-1----:R-:W-:Y:S01]  /*11000*/  LEA R2, R16, UR19, 0x3 ;  /* 0x0000001310027c11 */ /* 0x002fe2000f8e18ff */
        /* <DEDUP_REMOVED lines=14> */
.L_x_1032:
[----:B------:R-:W-:Y:S05]  /*110f0*/  @P2 BRA `(.L_x_995) ;  /* 0x00000000001c2947 */ /* 0x000fea0003800000 */
[----:B------:R-:W2:Y:S02]  /*11100*/  S2R R3, SR_TID.X ;  /* 0x0000000000037919 */ /* 0x000ea40000002100 */
[----:B--2---:R-:W-:Y:S01]  /*11110*/  LOP3.LUT R9, R3, 0x1f, RZ, 0xc0, !PT ;  /* 0x0000001f03097812 */ /* 0x004fe200078ec0ff */
[----:B------:R-:W-:-:S03]  /*11120*/  IMAD.MOV.U32 R3, RZ, RZ, 0x9000 ;  /* 0x00009000ff037424 */ /* 0x000fc600078e00ff */
[----:B------:R-:W-:Y:S01]  /*11130*/  ISETP.NE.AND P2, PT, R9, RZ, PT ;  /* 0x000000ff0900720c */ /* 0x000fe20003f45270 */
[----:B------:R2:W-:-:S12]  /*11140*/  SYNCS.ARRIVE.TRANS64 RZ, [R2+URZ+0x50], R3 ;  /* 0x0000500302ff79a7 */ /* 0x0005d8000800003f */
[----:B--2---:R-:W-:Y:S05]  /*11150*/  @!P2 BRA `(.L_x_995) ;  /* 0x000000000004a947 */ /* 0x004fea0003800000 */
[----:B------:R-:W-:Y:S01]  /*11160*/  BPT.TRAP 0x1 ;  /* 0x000000040000795c */ /* 0x000fe20000300000 */
.L_x_995:
        /* <DEDUP_REMOVED lines=12> */
[----:B------:R-:W-:Y:S01]  /*11230*/  UIMAD UR8, UR8, 0x9000, UR38 ;  /* 0x00009000080878a4 */ /* 0x000fe2000f8e0226 */
[----:B------:R-:W-:Y:S01]  /*11240*/  IMAD.MOV.U32 R6, RZ, RZ, R8 ;  /* 0x000000ffff067224 */ /* 0x000fe200078e0008 */
[----:B------:R-:W-:Y:S02]  /*11250*/  UIMAD UR11, UR11, 0x60, URZ ;  /* 0x000000600b0b78a4 */ /* 0x000fe4000f8e023f */
[----:B------:R-:W-:Y:S02]  /*11260*/  UIADD3 UR9, UR9, 0x50, URZ ;  /* 0x0000005009097890 */ /* 0x000fe4000fffe03f */
        /* <DEDUP_REMOVED lines=13> */
.L_x_990:
[----:B------:R-:W-:Y:S05]  /*11340*/  BSYNC B1 ;  /* 0x0000000000017941 */ /* 0x000fea0003800000 */
.L_x_989:
[----:B------:R-:W-:Y:S01]  /*11350*/  VIADD R16, R10, 0x1 ;  /* 0x000000010a107836 */ /* 0x000fe20000000000 */
[----:B------:R-:W-:Y:S01]  /*11360*/  BSSY B1, `(.L_x_996) ;  /* 0x000006c000017945 */ /* 0x000fe20003800000 */
[----:B------:R-:W-:-:S03]  /*11370*/  VIADD R12, R7, 0xffffffff ;  /* 0xffffffff070c7836 */ /* 0x000fc60000000000 */
[----:B------:R-:W-:-:S04]  /*11380*/  ISETP.NE.AND P2, PT, R16, 0x2, PT ;  /* 0x000000021000780c */ /* 0x000fc80003f45270 */
[----:B-1----:R-:W-:Y:S02]  /*11390*/  SEL R2, RZ, 0x1, P2 ;  /* 0x00000001ff027807 */ /* 0x002fe40001000000 */
[----:B------:R-:W-:Y:S02]  /*113a0*/  SEL R16, R16, RZ, P2 ;  /* 0x000000ff10107207 */ /* 0x000fe40001000000 */
[----:B------:R-:W-:Y:S01]  /*113b0*/  LOP3.LUT R17, R11, R2, RZ, 0x3c, !PT ;  /* 0x000000020b117212 */ /* 0x000fe200078e3cff */
[----:B------:R-:W-:Y:S06]  /*113c0*/  @!P6 BRA `(.L_x_997) ;  /* 0x000000040094e947 */ /* 0x000fec0003800000 */
[----:B------:R-:W-:Y:S01]  /*113d0*/  IMAD.MOV.U32 R13, RZ, RZ, R12 ;  /* 0x000000ffff0d7224 */ /* 0x000fe200078e000c */
[----:B------:R-:W-:Y:S06]  /*113e0*/  @!P0 BRA `(.L_x_998) ;  /* 0x0000000000448947 */ /* 0x000fec0003800000 */
[----:B------:R-:W1:Y:S02]  /*113f0*/  LDC R8, c[0x0][0x41c] ;  /* 0x00010700ff087b82 */ /* 0x000e640000000800 */
        /* <DEDUP_REMOVED lines=16> */
.L_x_998:
[----:B------:R-:W-:Y:S02]  /*11500*/  LEA R2, R16, UR38, 0x3 ;  /* 0x0000002610027c11 */ /* 0x000fe4000f8e18ff */
[----:B------:R-:W-:-:S04]  /*11510*/  SHF.L.U32 R3, R17, 0x1f, RZ ;  /* 0x0000001f11037819 */ /* 0x000fc800000006ff */
[----:B------:R-:W2:Y:S02]  /*11520*/  SYNCS.PHASECHK.TRANS64.TRYWAIT P2, [R2+URZ+0x30840], R3 ;  /* 0x03084003020075a7 */ /* 0x000ea4000804017f */
[----:B--2---:R-:W-:Y:S05]  /*11530*/  @!P2 BRA `(.L_x_999) ;  /* 0x000000140010a947 */ /* 0x004fea0003800000 */
.L_x_1033:
        /* <DEDUP_REMOVED lines=11> */
.L_x_1000:
[----:B------:R-:W-:Y:S01]  /*115f0*/  R2UR UR9, R16 ;  /* 0x00000000100972ca */ /* 0x000fe200000e0000 */
[----:B------:R-:W-:Y:S01]  /*11600*/  UIADD3 UR19, UR38, 0x30800, URZ ;  /* 0x0003080026137890 */ /* 0x000fe2000fffe03f */
[----:B------:R-:W-:Y:S01]  /*11610*/  R2UR UR11, R13 ;  /* 0x000000000d0b72ca */ /* 0x000fe200000e0000 */
[----:B------:R-:W-:Y:S01]  /*11620*/  UIADD3 UR4, UP0, UR44, 0x370, URZ ;  /* 0x000003702c047890 */ /* 0x000fe2000ff1e03f */
[----:B------:R-:W-:Y:S01]  /*11630*/  R2UR UR12, R4 ;  /* 0x00000000040c72ca */ /* 0x000fe200000e0000 */
[----:B------:R-:W-:Y:S01]  /*11640*/  UMOV UR10, URZ ;  /* 0x0000003f000a7c82 */ /* 0x000fe20008000000 */
[----:B-----5:R-:W-:Y:S01]  /*11650*/  R2UR UR13, R8 ;  /* 0x00000000080d72ca */ /* 0x020fe200000e0000 */
[----:B------:R-:W-:Y:S01]  /*11660*/  UIADD3.X UR5, URZ, UR45, URZ, UP0, !UPT ;  /* 0x0000002d3f057290 */ /* 0x000fe200087fe43f */
[----:B------:R-:W-:Y:S01]  /*11670*/  SHF.L.U32 R11, R11, 0x1f, RZ ;  /* 0x0000001f0b0b7819 */ /* 0x000fe200000006ff */
[----:B------:R-:W-:Y:S01]  /*11680*/  UMOV UR6, 0x0 ;  /* 0x0000000000067882 */ /* 0x000fe20000000000 */
[----:B------:R-:W-:Y:S01]  /*11690*/  UMOV UR7, 0x14f00000 ;  /* 0x14f0000000077882 */ /* 0x000fe20000000000 */
[----:B------:R-:W-:Y:S01]  /*116a0*/  UMOV UR17, 0x40 ;  /* 0x0000004000117882 */ /* 0x000fe20000000000 */
[----:B------:R-:W-:Y:S01]  /*116b0*/  UMOV UR18, 0x80 ;  /* 0x0000008000127882 */ /* 0x000fe20000000000 */
[----:B------:R-:W-:Y:S01]  /*116c0*/  UIMAD UR8, UR9, 0x9000, UR38 ;  /* 0x00009000090878a4 */ /* 0x000fe2000f8e0226 */
[----:B--2---:R-:W-:Y:S01]  /*116d0*/  LEA R2, R10, UR19, 0x3 ;  /* 0x000000130a027c11 */ /* 0x004fe2000f8e18ff */
[----:B------:R-:W-:-:S02]  /*116e0*/  ULEA UR9, UR9, UR19, 0x3 ;  /* 0x0000001309097291 */ /* 0x000fc4000f8e183f */
[----:B------:R-:W-:Y:S02]  /*116f0*/  UIMAD UR11, UR11, 0x60, URZ ;  /* 0x000000600b0b78a4 */ /* 0x000fe4000f8e023f */
[----:B------:R-:W-:Y:S02]  /*11700*/  UIADD3 UR14, UR8, 0x1e400, URZ ;  /* 0x0001e400080e7890 */ /* 0x000fe4000fffe03f */
        /* <DEDUP_REMOVED lines=13> */
.L_x_1034:
        /* <DEDUP_REMOVED lines=8> */
.L_x_1002:
        /* <DEDUP_REMOVED lines=28> */
.L_x_997:
[----:B------:R-:W-:Y:S05]  /*11a20*/  BSYNC B1 ;  /* 0x0000000000017941 */ /* 0x000fea0003800000 */
.L_x_996:
[----:B------:R-:W-:Y:S01]  /*11a30*/  ISETP.GT.AND P2, PT, R12, UR39, PT ;  /* 0x000000270c007c0c */ /* 0x000fe2000bf44270 */
[----:B------:R-:W-:-:S12]  /*11a40*/  VIADD R7, R7, 0xfffffffe ;  /* 0xfffffffe07077836 */ /* 0x000fd80000000000 */
[----:B------:R-:W-:Y:S05]  /*11a50*/  @P2 BRA `(.L_x_1003) ;  /* 0xfffffff000802947 */ /* 0x000fea000383ffff */
.L_x_988:
[----:B------:R-:W-:Y:S05]  /*11a60*/  BSYNC B0 ;  /* 0x0000000000007941 */ /* 0x000fea0003800000 */
.L_x_979:
[----:B------:R-:W-:Y:S04]  /*11a70*/  BSSY B0, `(.L_x_1004) ;  /* 0x000000e000007945 */ /* 0x000fe80003800000 */
[----:B------:R-:W-:Y:S05]  /*11a80*/  @P1 BRA `(.L_x_1005) ;  /* 0x0000000000301947 */ /* 0x000fea0003800000 */
[----:B-1----:R-:W1:Y:S01]  /*11a90*/  S2R R7, SR_LANEID ;  /* 0x0000000000077919 */ /* 0x002e620000000000 */
        /* <DEDUP_REMOVED lines=11> */
.L_x_1005:
[----:B------:R-:W-:Y:S05]  /*11b50*/  BSYNC B0 ;  /* 0x0000000000007941 */ /* 0x000fea0003800000 */
.L_x_1004:
[----:B------:R-:W-:Y:S04]  /*11b60*/  BSSY B0, `(.L_x_1006) ;  /* 0x000002c000007945 */ /* 0x000fe80003800000 */
[----:B------:R-:W-:Y:S05]  /*11b70*/  @!P6 BRA `(.L_x_1007) ;  /* 0x0000000000a8e947 */ /* 0x000fea0003800000 */
[----:B------:R-:W2:Y:S01]  /*11b80*/  S2R R0, SR_TID.X ;  /* 0x0000000000007919 */ /* 0x000ea20000002100 */
[----:B-1----:R-:W-:Y:S02]  /*11b90*/  LEA R3, R16, UR38, 0x3 ;  /* 0x0000002610037c11 */ /* 0x002fe4000f8e18ff */
[----:B--2---:R-:W-:Y:S02]  /*11ba0*/  LOP3.LUT R2, R0, 0x7f, RZ, 0xc0, !PT ;  /* 0x0000007f00027812 */ /* 0x004fe400078ec0ff */
[----:B------:R-:W-:Y:S02]  /*11bb0*/  SHF.L.U32 R0, R17, 0x1f, RZ ;  /* 0x0000001f11007819 */ /* 0x000fe400000006ff */
[----:B------:R-:W-:Y:S02]  /*11bc0*/  ISETP.NE.AND P1, PT, R2, RZ, PT ;  /* 0x000000ff0200720c */ /* 0x000fe40003f25270 */
[----:B------:R-:W1:Y:S02]  /*11bd0*/  SYNCS.PHASECHK.TRANS64.TRYWAIT P0, [R3+URZ+0x30860], R0 ;  /* 0x03086000030075a7 */ /* 0x000e64000800017f */
[----:B-1----:R-:W-:Y:S09]  /*11be0*/  @!P0 BRA `(.L_x_1008) ;  /* 0x0000000c008c8947 */ /* 0x002ff20003800000 */
.L_x_1035:
        /* <DEDUP_REMOVED lines=8> */
.L_x_1009:
        /* <DEDUP_REMOVED lines=11> */
[----:B------:R-:W-:Y:S02]  /*11d20*/  UIMAD UR8, UR8, 0x9000, UR38 ;  /* 0x00009000080878a4 */ /* 0x000fe4000f8e0226 */
        /* <DEDUP_REMOVED lines=15> */
.L_x_1007:
[----:B------:R-:W-:Y:S05]  /*11e20*/  BSYNC B0 ;  /* 0x0000000000007941 */ /* 0x000fea0003800000 */
.L_x_1006:
[----:B------:R-:W-:Y:S02]  /*11e30*/  VIADD R16, R16, 0x1 ;  /* 0x0000000110107836 */ /* 0x000fe40000000000 */
[----:B------:R-:W-:-:S03]  /*11e40*/  IMAD.MOV.U32 R13, RZ, RZ, R19 ;  /* 0x000000ffff0d7224 */ /* 0x000fc600078e0013 */
[----:B------:R-:W-:-:S04]  /*11e50*/  ISETP.NE.AND P0, PT, R16, 0x2, PT ;  /* 0x000000021000780c */ /* 0x000fc80003f05270 */
[----:B-1----:R-:W-:Y:S02]  /*11e60*/  SEL R0, RZ, 0x1, P0 ;  /* 0x00000001ff007807 */ /* 0x002fe40000000000 */
[----:B------:R-:W-:Y:S02]  /*11e70*/  SEL R16, R16, RZ, P0 ;  /* 0x000000ff10107207 */ /* 0x000fe40000000000 */
[----:B------:R-:W-:-:S07]  /*11e80*/  LOP3.LUT R17, R17, R0, RZ, 0x3c, !PT ;  /* 0x0000000011117212 */ /* 0x000fce00078e3cff */
.L_x_968:
[----:B------:R-:W-:Y:S05]  /*11e90*/  BSYNC B6 ;  /* 0x0000000000067941 */ /* 0x000fea0003800000 */
.L_x_966:
[----:B------:R-:W-:-:S03]  /*11ea0*/  UMOV UR4, 0xffffffff ;  /* 0xffffffff00047882 */ /* 0x000fc60000000000 */
[----:B------:R-:W-:Y:S05]  /*11eb0*/  BRA.DIV UR4, `(.L_x_1010) ;  /* 0x0000000a04ec7947 */ /* 0x000fea000b800000 */
[----:B------:R1:W2:Y:S02]  /*11ec0*/  SHFL.IDX PT, R14, R13, RZ, 0x1f ;  /* 0x00001fff0d0e7589 */ /* 0x0002a400000e0000 */
.L_x_1038:
[----:B------:R-:W3:Y:S01]  /*11ed0*/  S2R R0, SR_TID.X ;  /* 0x0000000000007919 */ /* 0x000ee20000002100 */
[----:B------:R-:W-:Y:S05]  /*11ee0*/  WARPSYNC.ALL ;  /* 0x0000000000007948 */ /* 0x000fea0003800000 */
[----:B------:R-:W-:Y:S01]  /*11ef0*/  BAR.SYNC.DEFER_BLOCKING 0x4, 0x120 ;  /* 0x0104800000007b1d */ /* 0x000fe20000010000 */
[----:B--2---:R-:W-:-:S05]  /*11f00*/  IMAD.MOV.U32 R19, RZ, RZ, R14 ;  /* 0x000000ffff137224 */ /* 0x004fca00078e000e */
[----:B------:R-:W-:Y:S01]  /*11f10*/  ULDC UR4, c[0x0][0xda8] ;  /* 0x00036a0000047ab9 */ /* 0x000fe20000000800 */
[----:B---3--:R-:W-:-:S04]  /*11f20*/  LOP3.LUT R0, R0, 0x1f, RZ, 0xc0, !PT ;  /* 0x0000001f00007812 */ /* 0x008fc800078ec0ff */
[----:B------:R-:W-:-:S13]  /*11f30*/  ISETP.NE.AND P0, PT, R0, RZ, PT ;  /* 0x000000ff0000720c */ /* 0x000fda0003f05270 */
[----:B------:R-:W2:Y:S01]  /*11f40*/  @!P0 S2R R3, SR_CgaCtaId ;  /* 0x0000000000038919 */ /* 0x000ea20000008800 */
[----:B------:R-:W-:-:S04]  /*11f50*/  @!P0 MOV R0, 0x400 ;  /* 0x0000040000008802 */ /* 0x000fc80000000f00 */
[----:B--2---:R-:W-:-:S05]  /*11f60*/  @!P0 LEA R0, R3, R0, 0x18 ;  /* 0x0000000003008211 */ /* 0x004fca00078ec0ff */
[----:B------:R2:W-:Y:S01]  /*11f70*/  @!P0 STS [R0+0x308d0], R13 ;  /* 0x0308d00d00008388 */ /* 0x0005e20000000800 */
[----:B------:R-:W-:Y:S06]  /*11f80*/  BAR.ARV 0x5, 0x120 ;  /* 0x0144800000007b1d */ /* 0x000fec0000002000 */
[----:B------:R-:W-:-:S13]  /*11f90*/  ISETP.GE.AND P0, PT, R19, UR4, PT ;  /* 0x0000000413007c0c */ /* 0x000fda000bf06270 */
[----:B--2---:R-:W-:Y:S05]  /*11fa0*/  @!P0 BRA `(.L_x_1011) ;  /* 0xffffffcc00cc8947 */ /* 0x004fea000383ffff */
.L_x_957:
[----:B------:R-:W2:Y:S01]  /*11fb0*/  S2R R3, SR_CgaCtaId ;  /* 0x0000000000037919 */ /* 0x000ea20000008800 */
[----:B------:R-:W-:Y:S01]  /*11fc0*/  UIADD3 UR47, UR47, 0x1, URZ ;  /* 0x000000012f2f7890 */ /* 0x000fe2000fffe03f */
[----:B------:R-:W-:-:S03]  /*11fd0*/  MOV R0, 0x400 ;  /* 0x0000040000007802 */ /* 0x000fc60000000f00 */
[----:B------:R-:W-:-:S04]  /*11fe0*/  ULEA.HI UR4, UR47, UR47, URZ, 0x1 ;  /* 0x0000002f2f047291 */ /* 0x000fc8000f8f083f */
[----:B------:R-:W-:-:S04]  /*11ff0*/  ULOP3.LUT UR4, UR4, 0xfffffffe, URZ, 0xc0, !UPT ;  /* 0xfffffffe04047892 */ /* 0x000fc8000f8ec03f */
[----:B------:R-:W-:Y:S01]  /*12000*/  UIADD3 UR4, UR47, -UR4, URZ ;  /* 0x800000042f047290 */ /* 0x000fe2000fffe03f */
[----:B--2---:R-:W-:-:S05]  /*12010*/  LEA R7, R3, R0, 0x18 ;  /* 0x0000000003077211 */ /* 0x004fca00078ec0ff */
[----:B------:R-:W-:-:S05]  /*12020*/  IMAD.U32 R0, RZ, RZ, UR4 ;  /* 0x00000004ff007e24 */ /* 0x000fca000f8e00ff */
[----:B------:R-:W-:-:S04]  /*12030*/  SHF.L.U32 R0, R0, 0x1f, RZ ;  /* 0x0000001f00007819 */ /* 0x000fc800000006ff */
[----:B------:R-:W2:Y:S02]  /*12040*/  SYNCS.PHASECHK.TRANS64.TRYWAIT P0, [R7+URZ+0x30820], R0 ;  /* 0x03082000070075a7 */ /* 0x000ea4000800017f */
[----:B--2---:R-:W-:Y:S05]  /*12050*/  @!P0 BRA `(.L_x_1012) ;  /* 0x0000000800a88947 */ /* 0x004fea0003800000 */
.L_x_1039:
[----:B------:R-:W3:Y:S02]  /*12060*/  S2R R2, SR_TID.X ;  /* 0x0000000000027919 */ /* 0x000ee40000002100 */
[----:B---3--:R-:W-:-:S04]  /*12070*/  SHF.R.U32.HI R2, RZ, 0x5, R2 ;  /* 0x00000005ff027819 */ /* 0x008fc80000011602 */
[----:B------:R-:W-:-:S05]  /*12080*/  LOP3.LUT R2, R2, 0x3, RZ, 0xc0, !PT ;  /* 0x0000000302027812 */ /* 0x000fca00078ec0ff */
[----:B--2---:R-:W2:Y:S02]  /*12090*/  SHFL.IDX PT, R0, R2, RZ, 0x1f ;  /* 0x00001fff02007589 */ /* 0x004ea400000e0000 */
[----:B--2---:R-:W-:-:S13]  /*120a0*/  ISETP.NE.AND P0, PT, R0, RZ, PT ;  /* 0x000000ff0000720c */ /* 0x004fda0003f05270 */
[----:B------:R-:W-:Y:S05]  /*120b0*/  @P0 EXIT ;  /* 0x000000000000094d */ /* 0x000fea0003800000 */
[----:B------:R-:W-:Y:S01]  /*120c0*/  ELECT P0, URZ, PT ;  /* 0x00000000003f782f */ /* 0x000fe20003800000 */
[----:B------:R-:W-:-:S12]  /*120d0*/  BSSY B0, `(.L_x_1013) ;  /* 0x0000022000007945 */ /* 0x000fd80003800000 */
[----:B------:R-:W-:Y:S05]  /*120e0*/  @!P0 BRA `(.L_x_1014) ;  /* 0x0000000000808947 */ /* 0x000fea0003800000 */
[----:B------:R-:W2:Y:S02]  /*120f0*/  LDL R2, [R1] ;  /* 0x0000000001027983 */ /* 0x000ea40000100800 */
[----:B--2---:R-:W-:-:S13]  /*12100*/  R2UR UR4, R2 ;  /* 0x00000000020472ca */ /* 0x004fda00000e0000 */
[----:B------:R-:W-:-:S06]  /*12110*/  ULOP3.LUT UR4, UR4, 0x2, URZ, 0xfc, !UPT ;  /* 0x0000000204047892 */ /* 0x000fcc000f8efc3f */
[----:B------:R-:W-:-:S05]  /*12120*/  IMAD.U32 R0, RZ, RZ, UR4 ;  /* 0x00000004ff007e24 */ /* 0x000fca000f8e00ff */
[----:B------:R-:W-:-:S13]  /*12130*/  ISETP.NE.AND P2, PT, R0, 0x3, PT ;  /* 0x000000030000780c */ /* 0x000fda0003f45270 */
[----:B------:R-:W-:Y:S05]  /*12140*/  @!P2 BRA `(.L_x_1015) ;  /* 0x000000000004a947 */ /* 0x000fea0003800000 */
[----:B------:R-:W-:Y:S01]  /*12150*/  BPT.TRAP 0x1 ;  /* 0x000000040000795c */ /* 0x000fe20000300000 */
.L_x_1015:
[----:B------:R-:W-:Y:S01]  /*12160*/  VIADD R3, R7, 0x30840 ;  /* 0x0003084007037836 */ /* 0x000fe20000000000 */
[----:B------:R-:W-:Y:S01]  /*12170*/  SHF.L.U32 R4, R17, 0x1f, RZ ;  /* 0x0000001f11047819 */ /* 0x000fe200000006ff */
[C---:B------:R-:W-:Y:S02]  /*12180*/  VIADD R0, R16.reuse, 0x1 ;  /* 0x0000000110007836 */ /* 0x040fe40000000000 */
[----:B------:R-:W-:-:S03]  /*12190*/  IMAD R5, R16, 0x8, R3 ;  /* 0x0000000810057824 */ /* 0x000fc600078e0203 */
[----:B------:R-:W-:Y:S01]  /*121a0*/  ISETP.NE.AND P1, PT, R0, 0x2, PT ;  /* 0x000000020000780c */ /* 0x000fe20003f25270 */
[----:B------:R-:W2:Y:S03]  /*121b0*/  SYNCS.PHASECHK.TRANS64.TRYWAIT P0, [R5+URZ], R4 ;  /* 0x00000004050075a7 */ /* 0x000ea6000800017f */
[----:B------:R-:W-:-:S04]  /*121c0*/  SEL R2, RZ, 0x1, P1 ;  /* 0x00000001ff027807 */ /* 0x000fc80000800000 */
[----:B------:R-:W-:Y:S02]  /*121d0*/  LOP3.LUT R17, R17, R2, RZ, 0x3c, !PT ;  /* 0x0000000211117212 */ /* 0x000fe400078e3cff */
[----:B------:R-:W-:Y:S02]  /*121e0*/  SEL R2, R0, RZ, P1 ;  /* 0x000000ff00027207 */ /* 0x000fe40000800000 */
[----:B------:R-:W-:-:S03]  /*121f0*/  SHF.L.U32 R0, R17, 0x1f, RZ ;  /* 0x0000001f11007819 */ /* 0x000fc600000006ff */
[----:B------:R-:W-:Y:S01]  /*12200*/  IMAD R3, R2, 0x8, R3 ;  /* 0x0000000802037824 */ /* 0x000fe200078e0203 */
[----:B--2---:R-:W-:Y:S06]  /*12210*/  @!P0 BRA `(.L_x_1016) ;  /* 0x00000008004c8947 */ /* 0x004fec0003800000 */
.L_x_1040:
[----:B------:R-:W3:Y:S02]  /*12220*/  SYNCS.PHASECHK.TRANS64.TRYWAIT P0, [R3+URZ], R0 ;  /* 0x00000000030075a7 */ /* 0x000ee4000800017f */
[----:B---3--:R-:W-:Y:S05]  /*12230*/  @!P0 BRA `(.L_x_1017) ;  /* 0x0000000800588947 */ /* 0x008fea0003800000 */
.L_x_1041:
[----:B------:R-:W-:Y:S05]  /*12240*/  @!P2 BRA `(.L_x_1018) ;  /* 0x000000000004a947 */ /* 0x000fea0003800000 */
[----:B------:R-:W-:Y:S01]  /*12250*/  BPT.TRAP 0x1 ;  /* 0x000000040000795c */ /* 0x000fe20000300000 */
.L_x_1018:
[----:B---3--:R-:W-:-:S04]  /*12260*/  VIADD R3, R7, 0x30860 ;  /* 0x0003086007037836 */ /* 0x008fc80000000000 */
[----:B--2---:R-:W-:-:S04]  /*12270*/  IMAD R5, R16, 0x8, R3 ;  /* 0x0000000810057824 */ /* 0x004fc800078e0203 */
[----:B------:R-:W2:Y:S02]  /*12280*/  SYNCS.PHASECHK.TRANS64.TRYWAIT P0, [R5+URZ], R4 ;  /* 0x00000004050075a7 */ /* 0x000ea4000800017f */
[----:B--2---:R-:W-:Y:S05]  /*12290*/  @!P0 BRA `(.L_x_1019) ;  /* 0x0000000800548947 */ /* 0x004fea0003800000 */
.L_x_1042:
[----:B------:R-:W-:-:S07]  /*122a0*/  IMAD R3, R2, 0x8, R3 ;  /* 0x0000000802037824 */ /* 0x000fce00078e0203 */
.L_x_1020:
[----:B---3--:R3:W4:Y:S02]  /*122b0*/  SYNCS.PHASECHK.TRANS64.TRYWAIT P0, [R3+URZ], R0 ;  /* 0x00000000030075a7 */ /* 0x008724000800017f */
[----:B----4-:R-:W-:Y:S05]  /*122c0*/  @!P0 NANOSLEEP.SYNCS 0x989680 ;  /* 0x009896800000895d */ /* 0x010fea0003900000 */
[----:B------:R-:W4:Y:S02]  /*122d0*/  @!P0 SYNCS.PHASECHK.TRANS64 P0, [R3+URZ], R0 ;  /* 0x00000000030085a7 */ /* 0x000f24000800007f */
[----:B----4-:R-:W-:Y:S05]  /*122e0*/  @!P0 BRA `(.L_x_1020) ;  /* 0xfffffffc00f08947 */ /* 0x010fea000383ffff */
.L_x_1014:
[----:B------:R-:W-:Y:S05]  /*122f0*/  BSYNC B0 ;  /* 0x0000000000007941 */ /* 0x000fea0003800000 */
.L_x_1013:
[----:B------:R-:W-:Y:S05]  /*12300*/  EXIT ;  /* 0x000000000000794d */ /* 0x000fea0003800000 */
.L_x_874:
[----:B-1----:R-:W-:-:S04]  /*12310*/  IMAD.U32 R3, RZ, RZ, UR37 ;  /* 0x00000025ff037e24 */ /* 0x002fc8000f8e00ff */
[----:B------:R1:W2:Y:S03]  /*12320*/  SYNCS.PHASECHK.TRANS64.TRYWAIT P1, [R3+URZ+0x30800], R0 ;  /* 0x03080000030075a7 */ /* 0x0002a6000802017f */
[----:B--2---:R-:W-:Y:S05]  /*12330*/  @!P1 NANOSLEEP.SYNCS 0x989680 ;  /* 0x009896800000995d */ /* 0x004fea0003900000 */
[----:B------:R-:W2:Y:S02]  /*12340*/  @!P1 SYNCS.PHASECHK.TRANS64 P1, [R3+URZ+0x30800], R0 ;  /* 0x03080000030095a7 */ /* 0x000ea4000802007f */
[----:B--2---:R-:W-:Y:S05]  /*12350*/  @!P1 BRA `(.L_x_874) ;  /* 0xfffffffc00ec9947 */ /* 0x004fea000383ffff */
[----:B------:R-:W-:Y:S05]  /*12360*/  BRA `(.L_x_1021) ;  /* 0xfffffef400dc7947 */ /* 0x000fea000383ffff */
.L_x_878:
[----:B--2---:R2:W3:Y:S02]  /*12370*/  SYNCS.PHASECHK.TRANS64.TRYWAIT P1, [R3+URZ+0x30830], R0 ;  /* 0x03083000030075a7 */ /* 0x0044e4000802017f */
[----:B---3--:R-:W-:Y:S05]  /*12380*/  @!P1 NANOSLEEP.SYNCS 0x989680 ;  /* 0x009896800000995d */ /* 0x008fea0003900000 */
[----:B------:R-:W3:Y:S02]  /*12390*/  @!P1 SYNCS.PHASECHK.TRANS64 P1, [R3+URZ+0x30830], R0 ;  /* 0x03083000030095a7 */ /* 0x000ee4000802007f */
[----:B---3--:R-:W-:Y:S05]  /*123a0*/  @!P1 BRA `(.L_x_878) ;  /* 0xfffffffc00f09947 */ /* 0x008fea000383ffff */
[----:B------:R-:W-:Y:S05]  /*123b0*/  BRA `(.L_x_877) ;  /* 0xfffffef800087947 */ /* 0x000fea000383ffff */
.L_x_894:
[----:B--2---:R-:W-:-:S04]  /*123c0*/  IMAD.U32 R21, RZ, RZ, UR38 ;  /* 0x00000026ff157e24 */ /* 0x004fc8000f8e00ff */
[----:B------:R2:W3:Y:S03]  /*123d0*/  SYNCS.PHASECHK.TRANS64.TRYWAIT P1, [R21+URZ+0x30830], R0 ;  /* 0x03083000150075a7 */ /* 0x0004e6000802017f */
[----:B---3--:R-:W-:Y:S05]  /*123e0*/  @!P1 NANOSLEEP.SYNCS 0x989680 ;  /* 0x009896800000995d */ /* 0x008fea0003900000 */
[----:B------:R-:W3:Y:S02]  /*123f0*/  @!P1 SYNCS.PHASECHK.TRANS64 P1, [R21+URZ+0x30830], R0 ;  /* 0x03083000150095a7 */ /* 0x000ee4000802007f */
[----:B---3--:R-:W-:Y:S05]  /*12400*/  @!P1 BRA `(.L_x_894) ;  /* 0xfffffffc00ec9947 */ /* 0x008fea000383ffff */
[----:B------:R-:W-:Y:S05]  /*12410*/  BRA `(.L_x_893) ;  /* 0xffffff2400087947 */ /* 0x000fea000383ffff */
.L_x_898:
[----:B--2---:R-:W-:-:S04]  /*12420*/  IMAD.U32 R3, RZ, RZ, UR6 ;  /* 0x00000006ff037e24 */ /* 0x004fc8000f8e00ff */
[----:B------:R2:W3:Y:S03]  /*12430*/  SYNCS.PHASECHK.TRANS64.TRYWAIT P1, [R3+URZ+0x30850], R0 ;  /* 0x03085000030075a7 */ /* 0x0004e6000802017f */
[----:B---3--:R-:W-:Y:S05]  /*12440*/  @!P1 NANOSLEEP.SYNCS 0x989680 ;  /* 0x009896800000995d */ /* 0x008fea0003900000 */
[----:B------:R-:W3:Y:S02]  /*12450*/  @!P1 SYNCS.PHASECHK.TRANS64 P1, [R3+URZ+0x30850], R0 ;  /* 0x03085000030095a7 */ /* 0x000ee4000802007f */
[----:B---3--:R-:W-:Y:S05]  /*12460*/  @!P1 BRA `(.L_x_898) ;  /* 0xfffffffc00ec9947 */ /* 0x008fea000383ffff */
[----:B------:R-:W-:Y:S05]  /*12470*/  BRA `(.L_x_897) ;  /* 0xffffff2c00a87947 */ /* 0x000fea000383ffff */
.L_x_915:
[----:B--2---:R-:W-:-:S04]  /*12480*/  IMAD.U32 R5, RZ, RZ, UR6 ;  /* 0x00000006ff057e24 */ /* 0x004fc8000f8e00ff */
[----:B------:R2:W3:Y:S03]  /*12490*/  SYNCS.PHASECHK.TRANS64.TRYWAIT P1, [R5+URZ+0x30830], R0 ;  /* 0x03083000050075a7 */ /* 0x0004e6000802017f */
[----:B---3--:R-:W-:Y:S05]  /*124a0*/  @!P1 NANOSLEEP.SYNCS 0x989680 ;  /* 0x009896800000995d */ /* 0x008fea0003900000 */
[----:B------:R-:W3:Y:S02]  /*124b0*/  @!P1 SYNCS.PHASECHK.TRANS64 P1, [R5+URZ+0x30830], R0 ;  /* 0x03083000050095a7 */ /* 0x000ee4000802007f */
[----:B---3--:R-:W-:Y:S05]  /*124c0*/  @!P1 BRA `(.L_x_915) ;  /* 0xfffffffc00ec9947 */ /* 0x008fea000383ffff */
[----:B------:R-:W-:Y:S05]  /*124d0*/  BRA `(.L_x_914) ;  /* 0xffffff5400387947 */ /* 0x000fea000383ffff */
.L_x_919:
[----:B--2---:R-:W-:-:S04]  /*124e0*/  IMAD.U32 R3, RZ, RZ, UR11 ;  /* 0x0000000bff037e24 */ /* 0x004fc8000f8e00ff */
[----:B------:R2:W3:Y:S03]  /*124f0*/  SYNCS.PHASECHK.TRANS64.TRYWAIT P1, [R3+URZ+0x30850], R0 ;  /* 0x03085000030075a7 */ /* 0x0004e6000802017f */
[----:B---3--:R-:W-:Y:S05]  /*12500*/  @!P1 NANOSLEEP.SYNCS 0x989680 ;  /* 0x009896800000995d */ /* 0x008fea0003900000 */
[----:B------:R-:W3:Y:S02]  /*12510*/  @!P1 SYNCS.PHASECHK.TRANS64 P1, [R3+URZ+0x30850], R0 ;  /* 0x03085000030095a7 */ /* 0x000ee4000802007f */
[----:B---3--:R-:W-:Y:S05]  /*12520*/  @!P1 BRA `(.L_x_919) ;  /* 0xfffffffc00ec9947 */ /* 0x008fea000383ffff */
[----:B------:R-:W-:Y:S05]  /*12530*/  BRA `(.L_x_918) ;  /* 0xffffff5c00d87947 */ /* 0x000fea000383ffff */
.L_x_925:
[----:B--2---:R-:W-:-:S04]  /*12540*/  IMAD.U32 R5, RZ, RZ, UR6 ;  /* 0x00000006ff057e24 */ /* 0x004fc8000f8e00ff */
[----:B------:R2:W3:Y:S03]  /*12550*/  SYNCS.PHASECHK.TRANS64.TRYWAIT P1, [R5+URZ+0x30830], R0 ;  /* 0x03083000050075a7 */ /* 0x0004e6000802017f */
[----:B---3--:R-:W-:Y:S05]  /*12560*/  @!P1 NANOSLEEP.SYNCS 0x989680 ;  /* 0x009896800000995d */ /* 0x008fea0003900000 */
[----:B------:R-:W3:Y:S02]  /*12570*/  @!P1 SYNCS.PHASECHK.TRANS64 P1, [R5+URZ+0x30830], R0 ;  /* 0x03083000050095a7 */ /* 0x000ee4000802007f */
[----:B---3--:R-:W-:Y:S05]  /*12580*/  @!P1 BRA `(.L_x_925) ;  /* 0xfffffffc00ec9947 */ /* 0x008fea000383ffff */
[----:B------:R-:W-:Y:S05]  /*12590*/  BRA `(.L_x_924) ;  /* 0xffffff7000a07947 */ /* 0x000fea000383ffff */
.L_x_929:
[----:B--2---:R-:W-:-:S04]  /*125a0*/  IMAD.U32 R3, RZ, RZ, UR10 ;  /* 0x0000000aff037e24 */ /* 0x004fc8000f8e00ff */
[----:B------:R2:W3:Y:S03]  /*125b0*/  SYNCS.PHASECHK.TRANS64.TRYWAIT P1, [R3+URZ+0x30850], R0 ;  /* 0x03085000030075a7 */ /* 0x0004e6000802017f */
[----:B---3--:R-:W-:Y:S05]  /*125c0*/  @!P1 NANOSLEEP.SYNCS 0x989680 ;  /* 0x009896800000995d */ /* 0x008fea0003900000 */
[----:B------:R-:W3:Y:S02]  /*125d0*/  @!P1 SYNCS.PHASECHK.TRANS64 P1, [R3+URZ+0x30850], R0 ;  /* 0x03085000030095a7 */ /* 0x000ee4000802007f */
[----:B---3--:R-:W-:Y:S05]  /*125e0*/  @!P1 BRA `(.L_x_929) ;  /* 0xfffffffc00ec9947 */ /* 0x008fea000383ffff */
[----:B------:R-:W-:Y:S05]  /*125f0*/  BRA `(.L_x_928) ;  /* 0xffffff7c00407947 */ /* 0x000fea000383ffff */
.L_x_942:
[----:B--2---:R-:W-:-:S04]  /*12600*/  IMAD.U32 R3, RZ, RZ, UR5 ;  /* 0x00000005ff037e24 */ /* 0x004fc8000f8e00ff */
[----:B------:R2:W3:Y:S03]  /*12610*/  SYNCS.PHASECHK.TRANS64.TRYWAIT P0, [R3+URZ+0x30850], R2 ;  /* 0x03085002030075a7 */ /* 0x0004e6000800017f */
[----:B---3--:R-:W-:Y:S05]  /*12620*/  @!P0 NANOSLEEP.SYNCS 0x989680 ;  /* 0x009896800000895d */ /* 0x008fea0003900000 */
[----:B------:R-:W3:Y:S02]  /*12630*/  @!P0 SYNCS.PHASECHK.TRANS64 P0, [R3+URZ+0x30850], R2 ;  /* 0x03085002030085a7 */ /* 0x000ee4000800007f */
[----:B---3--:R-:W-:Y:S05]  /*12640*/  @!P0 BRA `(.L_x_942) ;  /* 0xfffffffc00ec8947 */ /* 0x008fea000383ffff */
[----:B------:R-:W-:Y:S05]  /*12650*/  BRA `(.L_x_941) ;  /* 0xffffffa400987947 */ /* 0x000fea000383ffff */
.L_x_972:
[----:B------:R-:W1:Y:S01]  /*12660*/  S2R R18, SR_TID.X ;  /* 0x0000000000127919 */ /* 0x000e620000002100 */
        /* <DEDUP_REMOVED lines=9> */
.L_x_1022:
[----:B------:R-:W-:Y:S05]  /*12700*/  BRA `(.L_x_1023) ;  /* 0xffffffd4009c7947 */ /* 0x000fea000383ffff */
.L_x_973:
[----:B------:R-:W-:Y:S01]  /*12710*/  BSSY B0, `(.L_x_1024) ;  /* 0x0000006000007945 */ /* 0x000fe20003800000 */
[----:B------:R-:W-:-:S07]  /*12720*/  IMAD.MOV.U32 R15, RZ, RZ, -0x1 ;  /* 0xffffffffff0f7424 */ /* 0x000fce00078e00ff */
[----:B------:R-:W-:Y:S05]  /*12730*/  WARPSYNC.COLLECTIVE R15, `(.L_x_1025) ;  /* 0x000000000f0c7348 */ /* 0x000fea0003c00000 */
[----:B------:R-:W-:Y:S02]  /*12740*/  ELECT P6, UR62, PT ;  /* 0x00000000003e782f */ /* 0x000fe400038c0000 */
[----:B------:R-:W-:Y:S01]  /*12750*/  MOV R14, UR62 ;  /* 0x0000003e000e7c02 */ /* 0x000fe20008000f00 */
[----:B------:R-:W-:Y:S10]  /*12760*/  ENDCOLLECTIVE ;  /* 0x000000000000791b */ /* 0x000ff40003800000 */
.L_x_1025:
[----:B------:R-:W-:Y:S05]  /*12770*/  BSYNC B0 ;  /* 0x0000000000007941 */ /* 0x000fea0003800000 */
.L_x_1024:
[----:B------:R-:W-:Y:S05]  /*12780*/  BRA `(.L_x_1026) ;  /* 0xffffffd4008c7947 */ /* 0x000fea000383ffff */
.L_x_976:
[----:B-1----:R1:W2:Y:S02]  /*12790*/  SYNCS.PHASECHK.TRANS64.TRYWAIT P2, [R8+URZ+0x30840], R7 ;  /* 0x03084007080075a7 */ /* 0x0022a4000804017f */
[----:B--2---:R-:W-:Y:S05]  /*127a0*/  @!P2 NANOSLEEP.SYNCS 0x989680 ;  /* 0x009896800000a95d */ /* 0x004fea0003900000 */
[----:B------:R-:W2:Y:S02]  /*127b0*/  @!P2 SYNCS.PHASECHK.TRANS64 P2, [R8+URZ+0x30840], R7 ;  /* 0x030840070800a5a7 */ /* 0x000ea4000804007f */
[----:B--2---:R-:W-:Y:S05]  /*127c0*/  @!P2 BRA `(.L_x_976) ;  /* 0xfffffffc00f0a947 */ /* 0x004fea000383ffff */
[----:B------:R-:W-:Y:S05]  /*127d0*/  BRA `(.L_x_1027) ;  /* 0xffffffd400e87947 */ /* 0x000fea000383ffff */
.L_x_978:
[----:B-1----:R-:W-:-:S04]  /*127e0*/  IMAD.U32 R8, RZ, RZ, UR38 ;  /* 0x00000026ff087e24 */ /* 0x002fc8000f8e00ff */
[----:B------:R1:W2:Y:S03]  /*127f0*/  SYNCS.PHASECHK.TRANS64.TRYWAIT P2, [R8+URZ+0x30820], R7 ;  /* 0x03082007080075a7 */ /* 0x0002a6000804017f */
[----:B--2---:R-:W-:Y:S05]  /*12800*/  @!P2 NANOSLEEP.SYNCS 0x989680 ;  /* 0x009896800000a95d */ /* 0x004fea0003900000 */
[----:B------:R-:W2:Y:S02]  /*12810*/  @!P2 SYNCS.PHASECHK.TRANS64 P2, [R8+URZ+0x30820], R7 ;  /* 0x030820070800a5a7 */ /* 0x000ea4000804007f */
[----:B--2---:R-:W-:Y:S05]  /*12820*/  @!P2 BRA `(.L_x_978) ;  /* 0xfffffffc00eca947 */ /* 0x004fea000383ffff */
[----:B------:R-:W-:Y:S05]  /*12830*/  BRA `(.L_x_1028) ;  /* 0xffffffd800f47947 */ /* 0x000fea000383ffff */
.L_x_984:
[----:B-1----:R1:W2:Y:S02]  /*12840*/  SYNCS.PHASECHK.TRANS64.TRYWAIT P3, [R3+URZ+0x30840], R2 ;  /* 0x03084002030075a7 */ /* 0x0022a4000806017f */
[----:B--2---:R-:W-:Y:S05]  /*12850*/  @!P3 NANOSLEEP.SYNCS 0x989680 ;  /* 0x009896800000b95d */ /* 0x004fea0003900000 */
[----:B------:R-:W2:Y:S02]  /*12860*/  @!P3 SYNCS.PHASECHK.TRANS64 P3, [R3+URZ+0x30840], R2 ;  /* 0x030840020300b5a7 */ /* 0x000ea4000806007f */
[----:B--2---:R-:W-:Y:S05]  /*12870*/  @!P3 BRA `(.L_x_984) ;  /* 0xfffffffc00f0b947 */ /* 0x004fea000383ffff */
[----:B------:R-:W-:Y:S05]  /*12880*/  BRA `(.L_x_1029) ;  /* 0xffffffdc00987947 */ /* 0x000fea000383ffff */
.L_x_986:
[----:B-1----:R1:W2:Y:S02]  /*12890*/  SYNCS.PHASECHK.TRANS64.TRYWAIT P3, [R2+URZ+0x60], R3 ;  /* 0x00006003020075a7 */ /* 0x0022a4000806017f */
[----:B--2---:R-:W-:Y:S05]  /*128a0*/  @!P3 NANOSLEEP.SYNCS 0x989680 ;  /* 0x009896800000b95d */ /* 0x004fea0003900000 */
[----:B------:R-:W2:Y:S02]  /*128b0*/  @!P3 SYNCS.PHASECHK.TRANS64 P3, [R2+URZ+0x60], R3 ;  /* 0x000060030200b5a7 */ /* 0x000ea4000806007f */
[----:B--2---:R-:W-:Y:S05]  /*128c0*/  @!P3 BRA `(.L_x_986) ;  /* 0xfffffffc00f0b947 */ /* 0x004fea000383ffff */
[----:B------:R-:W-:Y:S05]  /*128d0*/  BRA `(.L_x_1030) ;  /* 0xffffffe000207947 */ /* 0x000fea000383ffff */
.L_x_992:
[----:B-1----:R1:W2:Y:S02]  /*128e0*/  SYNCS.PHASECHK.TRANS64.TRYWAIT P3, [R3+URZ+0x30840], R2 ;  /* 0x03084002030075a7 */ /* 0x0022a4000806017f */
[----:B--2---:R-:W-:Y:S05]  /*128f0*/  @!P3 NANOSLEEP.SYNCS 0x989680 ;  /* 0x009896800000b95d */ /* 0x004fea0003900000 */
[----:B------:R-:W2:Y:S02]  /*12900*/  @!P3 SYNCS.PHASECHK.TRANS64 P3, [R3+URZ+0x30840], R2 ;  /* 0x030840020300b5a7 */ /* 0x000ea4000806007f */
[----:B--2---:R-:W-:Y:S05]  /*12910*/  @!P3 BRA `(.L_x_992) ;  /* 0xfffffffc00f0b947 */ /* 0x004fea000383ffff */
[----:B------:R-:W-:Y:S05]  /*12920*/  BRA `(.L_x_1031) ;  /* 0xffffffe400547947 */ /* 0x000fea000383ffff */
.L_x_994:
[----:B-1----:R1:W2:Y:S02]  /*12930*/  SYNCS.PHASECHK.TRANS64.TRYWAIT P3, [R2+URZ+0x60], R17 ;  /* 0x00006011020075a7 */ /* 0x0022a4000806017f */
[----:B--2---:R-:W-:Y:S05]  /*12940*/  @!P3 NANOSLEEP.SYNCS 0x989680 ;  /* 0x009896800000b95d */ /* 0x004fea0003900000 */
[----:B------:R-:W2:Y:S02]  /*12950*/  @!P3 SYNCS.PHASECHK.TRANS64 P3, [R2+URZ+0x60], R17 ;  /* 0x000060110200b5a7 */ /* 0x000ea4000806007f */
[----:B--2---:R-:W-:Y:S05]  /*12960*/  @!P3 BRA `(.L_x_994) ;  /* 0xfffffffc00f0b947 */ /* 0x004fea000383ffff */
[----:B------:R-:W-:Y:S05]  /*12970*/  BRA `(.L_x_1032) ;  /* 0xffffffe400dc7947 */ /* 0x000fea000383ffff */
.L_x_999:
[----:B--2---:R2:W3:Y:S02]  /*12980*/  SYNCS.PHASECHK.TRANS64.TRYWAIT P2, [R2+URZ+0x30840], R3 ;  /* 0x03084003020075a7 */ /* 0x0044e4000804017f */
[----:B---3--:R-:W-:Y:S05]  /*12990*/  @!P2 NANOSLEEP.SYNCS 0x989680 ;  /* 0x009896800000a95d */ /* 0x008fea0003900000 */
[----:B------:R-:W3:Y:S02]  /*129a0*/  @!P2 SYNCS.PHASECHK.TRANS64 P2, [R2+URZ+0x30840], R3 ;  /* 0x030840030200a5a7 */ /* 0x000ee4000804007f */
[----:B---3--:R-:W-:Y:S05]  /*129b0*/  @!P2 BRA `(.L_x_999) ;  /* 0xfffffffc00f0a947 */ /* 0x008fea000383ffff */
[----:B------:R-:W-:Y:S05]  /*129c0*/  BRA `(.L_x_1033) ;  /* 0xffffffe800dc7947 */ /* 0x000fea000383ffff */
.L_x_1001:
[----:B-1----:R1:W2:Y:S02]  /*129d0*/  SYNCS.PHASECHK.TRANS64.TRYWAIT P2, [R2+URZ+0x60], R11 ;  /* 0x0000600b020075a7 */ /* 0x0022a4000804017f */
[----:B--2---:R-:W-:Y:S05]  /*129e0*/  @!P2 NANOSLEEP.SYNCS 0x989680 ;  /* 0x009896800000a95d */ /* 0x004fea0003900000 */
[----:B------:R-:W2:Y:S02]  /*129f0*/  @!P2 SYNCS.PHASECHK.TRANS64 P2, [R2+URZ+0x60], R11 ;  /* 0x0000600b0200a5a7 */ /* 0x000ea4000804007f */
[----:B--2---:R-:W-:Y:S05]  /*12a00*/  @!P2 BRA `(.L_x_1001) ;  /* 0xfffffffc00f0a947 */ /* 0x004fea000383ffff */
[----:B------:R-:W-:Y:S05]  /*12a10*/  BRA `(.L_x_1034) ;  /* 0xffffffec00707947 */ /* 0x000fea000383ffff */
.L_x_1008:
[----:B-1----:R1:W2:Y:S02]  /*12a20*/  SYNCS.PHASECHK.TRANS64.TRYWAIT P0, [R3+URZ+0x30860], R0 ;  /* 0x03086000030075a7 */ /* 0x0022a4000800017f */
[----:B--2---:R-:W-:Y:S05]  /*12a30*/  @!P0 NANOSLEEP.SYNCS 0x989680 ;  /* 0x009896800000895d */ /* 0x004fea0003900000 */
[----:B------:R-:W2:Y:S02]  /*12a40*/  @!P0 SYNCS.PHASECHK.TRANS64 P0, [R3+URZ+0x30860], R0 ;  /* 0x03086000030085a7 */ /* 0x000ea4000800007f */
[----:B--2---:R-:W-:Y:S05]  /*12a50*/  @!P0 BRA `(.L_x_1008) ;  /* 0xfffffffc00f08947 */ /* 0x004fea000383ffff */
[----:B------:R-:W-:Y:S05]  /*12a60*/  BRA `(.L_x_1035) ;  /* 0xfffffff000607947 */ /* 0x000fea000383ffff */
.L_x_1010:
[----:B------:R-:W-:Y:S01]  /*12a70*/  BSSY B0, `(.L_x_1036) ;  /* 0x0000007000007945 */ /* 0x000fe20003800000 */
[----:B------:R-:W-:Y:S02]  /*12a80*/  IMAD.MOV.U32 R12, RZ, RZ, RZ ;  /* 0x000000ffff0c7224 */ /* 0x000fe400078e00ff */
[----:B------:R-:W-:Y:S02]  /*12a90*/  IMAD.MOV.U32 R11, RZ, RZ, 0x1f ;  /* 0x0000001fff0b7424 */ /* 0x000fe400078e00ff */
[----:B------:R-:W-:-:S07]  /*12aa0*/  IMAD.MOV.U32 R15, RZ, RZ, -0x1 ;  /* 0xffffffffff0f7424 */ /* 0x000fce00078e00ff */
[----:B------:R-:W-:Y:S05]  /*12ab0*/  WARPSYNC.COLLECTIVE R15, `(.L_x_1037) ;  /* 0x000000000f087348 */ /* 0x000fea0003c00000 */
[----:B------:R1:W2:Y:S02]  /*12ac0*/  SHFL.IDX P6, R14, R13, R12, R11 ;  /* 0x0000000c0d0e7389 */ /* 0x0002a400000c000b */
[----:B-12---:R-:W-:Y:S01]  /*12ad0*/  ENDCOLLECTIVE ;  /* 0x000000000000791b */ /* 0x006fe20003800000 */
.L_x_1037:
[----:B------:R-:W-:Y:S05]  /*12ae0*/  BSYNC B0 ;  /* 0x0000000000007941 */ /* 0x000fea0003800000 */
.L_x_1036:
[----:B------:R-:W-:Y:S05]  /*12af0*/  BRA `(.L_x_1038) ;  /* 0xfffffff000f47947 */ /* 0x000fea000383ffff */
.L_x_1012:
[----:B--2---:R2:W3:Y:S02]  /*12b00*/  SYNCS.PHASECHK.TRANS64.TRYWAIT P0, [R7+URZ+0x30820], R0 ;  /* 0x03082000070075a7 */ /* 0x0044e4000800017f */
[----:B---3--:R-:W-:Y:S05]  /*12b10*/  @!P0 NANOSLEEP.SYNCS 0x989680 ;  /* 0x009896800000895d */ /* 0x008fea0003900000 */
[----:B------:R-:W3:Y:S02]  /*12b20*/  @!P0 SYNCS.PHASECHK.TRANS64 P0, [R7+URZ+0x30820], R0 ;  /* 0x03082000070085a7 */ /* 0x000ee4000800007f */
[----:B---3--:R-:W-:Y:S05]  /*12b30*/  @!P0 BRA `(.L_x_1012) ;  /* 0xfffffffc00f08947 */ /* 0x008fea000383ffff */
[----:B------:R-:W-:Y:S05]  /*12b40*/  BRA `(.L_x_1039) ;  /* 0xfffffff400447947 */ /* 0x000fea000383ffff */
.L_x_1016:
[----:B--2---:R2:W3:Y:S02]  /*12b50*/  SYNCS.PHASECHK.TRANS64.TRYWAIT P0, [R5+URZ], R4 ;  /* 0x00000004050075a7 */ /* 0x0044e4000800017f */
[----:B---3--:R-:W-:Y:S05]  /*12b60*/  @!P0 NANOSLEEP.SYNCS 0x989680 ;  /* 0x009896800000895d */ /* 0x008fea0003900000 */
[----:B------:R-:W3:Y:S02]  /*12b70*/  @!P0 SYNCS.PHASECHK.TRANS64 P0, [R5+URZ], R4 ;  /* 0x00000004050085a7 */ /* 0x000ee4000800007f */
[----:B---3--:R-:W-:Y:S05]  /*12b80*/  @!P0 BRA `(.L_x_1016) ;  /* 0xfffffffc00f08947 */ /* 0x008fea000383ffff */
[----:B------:R-:W-:Y:S05]  /*12b90*/  BRA `(.L_x_1040) ;  /* 0xfffffff400a07947 */ /* 0x000fea000383ffff */
.L_x_1017:
[----:B---3--:R3:W4:Y:S02]  /*12ba0*/  SYNCS.PHASECHK.TRANS64.TRYWAIT P0, [R3+URZ], R0 ;  /* 0x00000000030075a7 */ /* 0x008724000800017f */
[----:B----4-:R-:W-:Y:S05]  /*12bb0*/  @!P0 NANOSLEEP.SYNCS 0x989680 ;  /* 0x009896800000895d */ /* 0x010fea0003900000 */
[----:B------:R-:W4:Y:S02]  /*12bc0*/  @!P0 SYNCS.PHASECHK.TRANS64 P0, [R3+URZ], R0 ;  /* 0x00000000030085a7 */ /* 0x000f24000800007f */
[----:B----4-:R-:W-:Y:S05]  /*12bd0*/  @!P0 BRA `(.L_x_1017) ;  /* 0xfffffffc00f08947 */ /* 0x010fea000383ffff */
[----:B------:R-:W-:Y:S05]  /*12be0*/  BRA `(.L_x_1041) ;  /* 0xfffffff400947947 */ /* 0x000fea000383ffff */
.L_x_1019:
[----:B--2---:R2:W3:Y:S02]  /*12bf0*/  SYNCS.PHASECHK.TRANS64.TRYWAIT P0, [R5+URZ], R4 ;  /* 0x00000004050075a7 */ /* 0x0044e4000800017f */
[----:B---3--:R-:W-:Y:S05]  /*12c00*/  @!P0 NANOSLEEP.SYNCS 0x989680 ;  /* 0x009896800000895d */ /* 0x008fea0003900000 */
[----:B------:R-:W3:Y:S02]  /*12c10*/  @!P0 SYNCS.PHASECHK.TRANS64 P0, [R5+URZ], R4 ;  /* 0x00000004050085a7 */ /* 0x000ee4000800007f */
[----:B---3--:R-:W-:Y:S05]  /*12c20*/  @!P0 BRA `(.L_x_1019) ;  /* 0xfffffffc00f08947 */ /* 0x008fea000383ffff */
[----:B------:R-:W-:Y:S05]  /*12c30*/  BRA `(.L_x_1042) ;  /* 0xfffffff400987947 */ /* 0x000fea000383ffff */
.L_x_1043:
        /* <DEDUP_REMOVED lines=12> */
.L_x_2659:


//--------------------- .text._ZN7cutlass13device_kernelIN5flash11enable_sm90INS1_16FlashAttnFwdSm90INS1_25CollectiveMainloopFwdSm90ILi2EN4cute5tupleIJNS5_1CILi1EEES8_S8_EEENS6_IJNS7_ILi128EEENS7_ILi96EEENS7_ILi192EEEEEELi192ENS_10bfloat16_tEfNS_4arch4Sm90ELb0ELb1ELb0ELb1ELb0ELb0ELb0ELb1ELb1ELb0ELb0ELb0EEENS1_21CollectiveEpilogueFwdINS6_IJSA_SC_SB_EEES9_SE_SG_Li256ELb1ELb0ELb0ELb0EEENS1_36VarlenDynamicPersistentTileSchedulerILi128ELi96ELi256ELi32ELb0ELb0ELb1ELb1ELb0ELb1EEEEEEEEEvNT_6ParamsE --------------------------
	.section	.text._ZN7cutlass13device_kernelIN5flash11enable_sm90INS1_16FlashAttnFwdSm90INS1_25CollectiveMainloopFwdSm90ILi2EN4cute5tupleIJNS5_1CILi1EEES8_S8_EEENS6_IJNS7_ILi128EEENS7_ILi96EEENS7_ILi192EEEEEELi192ENS_10bfloat16_tEfNS_4arch4Sm90ELb0ELb1ELb0ELb1ELb0ELb0ELb0ELb1ELb1ELb0ELb0ELb0EEENS1_21CollectiveEpilogueFwdINS6_IJSA_SC_SB_EEES9_SE_SG_Li256ELb1ELb0ELb0ELb0EEENS1_36VarlenDynamicPersistentTileSchedulerILi128ELi96ELi256ELi32ELb0ELb0ELb1ELb1ELb0ELb1EEEEEEEEEvNT_6ParamsE,"ax",@progbits
	.align	128
.text._ZN7cutlass13device_kernelIN5flash11enable_sm90INS1_16FlashAttnFwdSm90INS1_25CollectiveMainloopFwdSm90ILi2EN4cute5tupleIJNS5_1CILi1EEES8_S8_EEENS6_IJNS7_ILi128EEENS7_ILi96EEENS7_ILi192EEEEEELi192ENS_10bfloat16_tEfNS_4arch4Sm90ELb0ELb1ELb0ELb1ELb0ELb0ELb0ELb1ELb1ELb0ELb0ELb0EEENS1_21CollectiveEpilogueFwdINS6_IJSA_SC_SB_EEES9_SE_SG_Li256ELb1ELb0ELb0ELb0EEENS1_36VarlenDynamicPersistentTileSchedulerILi128ELi96ELi256ELi32ELb0ELb0ELb1ELb1ELb0ELb1EEEEEEEEEvNT_6ParamsE:
        .type           _ZN7cutlass13device_kernelIN5flash11enable_sm90INS1_16FlashAttnFwdSm90INS1_25CollectiveMainloopFwdSm90ILi2EN4cute5tupleIJNS5_1CILi1EEES8_S8_EEENS6_IJNS7_ILi128EEENS7_ILi96EEENS7_ILi192EEEEEELi192ENS_10bfloat16_tEfNS_4arch4Sm90ELb0ELb1ELb0ELb1ELb0ELb0ELb0ELb1ELb1ELb0ELb0ELb0EEENS1_21CollectiveEpilogueFwdINS6_IJSA_SC_SB_EEES9_SE_SG_Li256ELb1ELb0ELb0ELb0EEENS1_36VarlenDynamicPersistentTileSchedulerILi128ELi96ELi256ELi32ELb0ELb0ELb1ELb1ELb0ELb1EEEEEEEEEvNT_6ParamsE,@function
        .size           _ZN7cutlass13device_kernelIN5flash11enable_sm90INS1_16FlashAttnFwdSm90INS1_25CollectiveMainloopFwdSm90ILi2EN4cute5tupleIJNS5_1CILi1EEES8_S8_EEENS6_IJNS7_ILi128EEENS7_ILi96EEENS7_ILi192EEEEEELi192ENS_10bfloat16_tEfNS_4arch4Sm90ELb0ELb1ELb0ELb1ELb0ELb0ELb0ELb1ELb1ELb0ELb0ELb0EEENS1_21CollectiveEpilogueFwdINS6_IJSA_SC_SB_EEES9_SE_SG_Li256ELb1ELb0ELb0ELb0EEENS1_36VarlenDynamicPersistentTileSchedulerILi128ELi96ELi256ELi32ELb0ELb0ELb1ELb1ELb0ELb1EEEEEEEEEvNT_6ParamsE,(.L_x_2660 - _ZN7cutlass13device_kernelIN5flash11enable_sm90INS1_16FlashAttnFwdSm90INS1_25CollectiveMainloopFwdSm90ILi2EN4cute5tupleIJNS5_1CILi1EEES8_S8_EEENS6_IJNS7_ILi128EEENS7_ILi96EEENS7_ILi192EEEEEELi192ENS_10bfloat16_tEfNS_4arch4Sm90ELb0ELb1ELb0ELb1ELb0ELb0ELb0ELb1ELb1ELb0ELb0ELb0EEENS1_21CollectiveEpilogueFwdINS6_IJSA_SC_SB_EEES9_SE_SG_Li256ELb1ELb0ELb0ELb0EEENS1_36VarlenDynamicPersistentTileSchedulerILi128ELi96ELi256ELi32ELb0ELb0ELb1ELb1ELb0ELb1EEEEEEEEEvNT_6ParamsE)
        .other          _ZN7cutlass13device_kernelIN5flash11enable_sm90INS1_16FlashAttnFwdSm90INS1_25CollectiveMainloopFwdSm90ILi2EN4cute5tupleIJNS5_1CILi1EEES8_S8_EEENS6_IJNS7_ILi128EEENS7_ILi96EEENS7_ILi192EEEEEELi192ENS_10bfloat16_tEfNS_4arch4Sm90ELb0ELb1ELb0ELb1ELb0ELb0ELb0ELb1ELb1ELb0ELb0ELb0EEENS1_21CollectiveEpilogueFwdINS6_IJSA_SC_SB_EEES9_SE_SG_Li256ELb1ELb0ELb0ELb0EEENS1_36VarlenDynamicPersistentTileSchedulerILi128ELi96ELi256ELi32ELb0ELb0ELb1ELb1ELb0ELb1EEEEEEEEEvNT_6ParamsE,@"STO_CUDA_ENTRY STV_DEFAULT"
_ZN7cutlass13device_kernelIN5flash11enable_sm90INS1_16FlashAttnFwdSm90INS1_25CollectiveMainloopFwdSm90ILi2EN4cute5tupleIJNS5_1CILi1EEES8_S8_EEENS6_IJNS7_ILi128EEENS7_ILi96EEENS7_ILi192EEEEEELi192ENS_10bfloat16_tEfNS_4arch4Sm90ELb0ELb1ELb0ELb1ELb0ELb0ELb0ELb1ELb1ELb0ELb0ELb0EEENS1_21CollectiveEpilogueFwdINS6_IJSA_SC_SB_EEES9_SE_SG_Li256ELb1ELb0ELb0ELb0EEENS1_36VarlenDynamicPersistentTileSchedulerILi128ELi96ELi256ELi32ELb0ELb0ELb1ELb1ELb0ELb1EEEEEEEEEvNT_6ParamsE:
        /* <DEDUP_REMOVED lines=21> */
.L_x_1045:
[----:B------:R-:W-:Y:S05]  /*0150*/  BSYNC B0 ;  /* 0x0000000000007941 */ /* 0x000fea0003800000 */
.L_x_1044:
        /* <DEDUP_REMOVED lines=41> */
.L_x_1046:
        /* <DEDUP_REMOVED lines=22> */
.L_x_1047:
        /* <DEDUP_REMOVED lines=18> */
.L_x_1048:
        /* <DEDUP_REMOVED lines=22> */
.L_x_1049:
        /* <DEDUP_REMOVED lines=22> */
.L_x_1050:
[----:B0-----:R-:W-:Y:S01]  /*0930*/  UMOV UR4, 0x1 ;  /* 0x0000000100047882 */ /* 0x001fe20000000000 */
[----:B------:R-:W-:Y:S01]  /*0940*/  PLOP3.LUT P0, PT, PT, PT, UP0, 0x80, 0x0 ;  /* 0x000000000000781c */ /* 0x000fe20003f0f008 */
[----:B------:R-:W-:Y:S01]  /*0950*/  USEL UR4, UR4, 0x2, !UP0 ;  /* 0x0000000204047887 */ /* 0x000fe2000c000000 */
[----:B------:R-:W-:Y:S01]  /*0960*/  NOP ;  /* 0x0000000000007918 */ /* 0x000fe20000000000 */
[----:B------:R-:W-:-:S04]  /*0970*/  ULDC.64 UR60, c[0x0][0x208] ;  /* 0x00008200003c7ab9 */ /* 0x000fc80000000a00 */
[----:B------:R-:W-:-:S05]  /*0980*/  IMAD.U32 R2, RZ, RZ, UR4 ;  /* 0x00000004ff027e24 */ /* 0x000fca000f8e00ff */
[----:B------:R0:W-:Y:S01]  /*0990*/  STL [R1+0x20], R2 ;  /* 0x0000200201007387 */ /* 0x0001e20000100800 */
[----:B-12-4-:R-:W-:Y:S06]  /*09a0*/  BAR.SYNC.DEFER_BLOCKING 0x0 ;  /* 0x0000000000007b1d */ /* 0x016fec0000010000 */
[----:B------:R-:W-:Y:S05]  /*09b0*/  @!P0 BRA `(.L_x_1051) ;  /* 0x000000f000dc8947 */ /* 0x000fea0003800000 */
.L_x_1052:
        /* <DEDUP_REMOVED lines=14> */
[----:B0-----:R-:W2:Y:S01]  /*0aa0*/  LDL R2, [R1+0x20] ;  /* 0x0000200001027983 */ /* 0x001ea20000100800 */
[----:B------:R-:W-:Y:S01]  /*0ab0*/  R2UR UR6, R194 ;  /* 0x00000000c20672ca */ /* 0x000fe200000e0000 */
[----:B------:R-:W-:Y:S01]  /*0ac0*/  UMOV UR37, URZ ;  /* 0x0000003f00257c82 */ /* 0x000fe20008000000 */
[----:B------:R-:W-:Y:S01]  /*0ad0*/  R2UR UR5, R195 ;  /* 0x00000000c30572ca */ /* 0x000fe200000e0000 */
[----:B------:R-:W0:Y:S01]  /*0ae0*/  S2R R0, SR_TID.X ;  /* 0x0000000000007919 */ /* 0x000e220000002100 */
[----:B------:R-:W-:Y:S01]  /*0af0*/  UMOV UR36, URZ ;  /* 0x0000003f00247c82 */ /* 0x000fe20008000000 */
[----:B0-----:R-:W-:-:S05]  /*0b00*/  VIADD R205, R0, 0xffffff80 ;  /* 0xffffff8000cd7836 */ /* 0x001fca0000000000 */
[----:B------:R-:W-:-:S04]  /*0b10*/  SHF.R.S32.HI R0, RZ, 0x1f, R205 ;  /* 0x0000001fff007819 */ /* 0x000fc800000114cd */
[CC--:B------:R-:W-:Y:S02]  /*0b20*/  LEA.HI R3, R0.reuse, R205.reuse, RZ, 0x7 ;  /* 0x000000cd00037211 */ /* 0x0c0fe400078f38ff */
[----:B------:R-:W-:Y:S02]  /*0b30*/  LEA.HI R4, R0, R205, RZ, 0x5 ;  /* 0x000000cd00047211 */ /* 0x000fe400078f28ff */
[----:B------:R-:W-:Y:S02]  /*0b40*/  LOP3.LUT R200, R3, 0xffffff80, RZ, 0xc0, !PT ;  /* 0xffffff8003c87812 */ /* 0x000fe400078ec0ff */
[----:B------:R-:W-:-:S03]  /*0b50*/  SHF.R.S32.HI R202, RZ, 0x7, R3 ;  /* 0x00000007ffca7819 */ /* 0x000fc60000011403 */
[----:B------:R-:W-:Y:S01]  /*0b60*/  IMAD.IADD R200, R205, 0x1, -R200 ;  /* 0x00000001cdc87824 */ /* 0x000fe200078e0ac8 */
[----:B------:R-:W-:-:S04]  /*0b70*/  LEA.HI R3, R3, R202, RZ, 0x1 ;  /* 0x000000ca03037211 */ /* 0x000fc800078f08ff */
[----:B------:R-:W-:Y:S02]  /*0b80*/  SHF.R.S32.HI R9, RZ, 0x1f, R200 ;  /* 0x0000001fff097819 */ /* 0x000fe400000114c8 */
[----:B------:R-:W-:Y:S02]  /*0b90*/  LOP3.LUT R3, R3, 0x3fffffe, RZ, 0xc0, !PT ;  /* 0x03fffffe03037812 */ /* 0x000fe400078ec0ff */
[CC--:B------:R-:W-:Y:S02]  /*0ba0*/  LEA.HI R8, R9.reuse, R200.reuse, RZ, 0x2 ;  /* 0x000000c809087211 */ /* 0x0c0fe400078f10ff */
[----:B------:R-:W-:Y:S01]  /*0bb0*/  LEA.HI R9, R9, R200, RZ, 0x5 ;  /* 0x000000c809097211 */ /* 0x000fe200078f28ff */
[----:B------:R-:W-:Y:S01]  /*0bc0*/  IMAD.IADD R3, R202, 0x1, -R3 ;  /* 0x00000001ca037824 */ /* 0x000fe200078e0a03 */
[----:B------:R-:W-:Y:S02]  /*0bd0*/  SHF.R.S32.HI R5, RZ, 0x2, R8 ;  /* 0x00000002ff057819 */ /* 0x000fe40000011408 */
[----:B------:R-:W-:-:S02]  /*0be0*/  SHF.R.S32.HI R9, RZ, 0x5, R9 ;  /* 0x00000005ff097819 */ /* 0x000fc40000011409 */
[----:B--2---:R-:W-:Y:S02]  /*0bf0*/  R2UR UR4, R2 ;  /* 0x00000000020472ca */ /* 0x004fe400000e0000 */
[----:B------:R-:W-:-:S04]  /*0c00*/  SHF.R.S32.HI R2, RZ, 0x1f, R8 ;  /* 0x0000001fff027819 */ /* 0x000fc80000011408 */
[----:B------:R-:W-:-:S04]  /*0c10*/  LEA.HI R2, R2, R5, RZ, 0x3 ;  /* 0x0000000502027211 */ /* 0x000fc800078f18ff */
[----:B------:R-:W-:Y:S02]  /*0c20*/  LOP3.LUT R6, R2, 0xfffffff8, RZ, 0xc0, !PT ;  /* 0xfffffff802067812 */ /* 0x000fe400078ec0ff */
[CC--:B------:R-:W-:Y:S01]  /*0c30*/  LEA.HI R2, R0.reuse, R205.reuse, RZ, 0x4 ;  /* 0x000000cd00027211 */ /* 0x0c0fe200078f20ff */
[----:B------:R-:W-:Y:S01]  /*0c40*/  ULOP3.LUT UR4, UR4, 0x1, URZ, 0xfc, !UPT ;  /* 0x0000000104047892 */ /* 0x000fe2000f8efc3f */
[----:B------:R-:W-:Y:S01]  /*0c50*/  LEA.HI R0, R0, R205, RZ, 0x3 ;  /* 0x000000cd00007211 */ /* 0x000fe200078f18ff */
[----:B------:R-:W-:Y:S01]  /*0c60*/  IMAD.IADD R10, R5, 0x1, -R6 ;  /* 0x00000001050a7824 */ /* 0x000fe200078e0a06 */
[----:B------:R-:W-:Y:S01]  /*0c70*/  SHF.R.S32.HI R5, RZ, 0x4, R2 ;  /* 0x00000004ff057819 */ /* 0x000fe20000011402 */
[----:B------:R-:W-:Y:S01]  /*0c80*/  IMAD.SHL.U32 R6, R4, 0x20, RZ ;  /* 0x0000002004067824 */ /* 0x000fe200078e00ff */
[C---:B------:R-:W-:Y:S01]  /*0c90*/  LOP3.LUT R4, R2.reuse, 0x3fffff0, RZ, 0xc0, !PT ;  /* 0x03fffff002047812 */ /* 0x040fe200078ec0ff */
[----:B------:R-:W-:Y:S01]  /*0ca0*/  IMAD R10, R9, 0x10, R10 ;  /* 0x00000010090a7824 */ /* 0x000fe200078e020a */
[----:B------:R-:W-:Y:S01]  /*0cb0*/  LEA.HI R2, R2, R5, RZ, 0x1 ;  /* 0x0000000502027211 */ /* 0x000fe200078f08ff */
[----:B------:R-:W-:Y:S01]  /*0cc0*/  IMAD.U32 R204, RZ, RZ, UR4 ;  /* 0x00000004ffcc7e24 */ /* 0x000fe2000f8e00ff */
[----:B------:R-:W-:Y:S01]  /*0cd0*/  LOP3.LUT R7, R6, 0xfffffc00, RZ, 0xc0, !PT ;  /* 0xfffffc0006077812 */ /* 0x000fe200078ec0ff */
[----:B------:R-:W-:Y:S01]  /*0ce0*/  IMAD.IADD R4, R205, 0x1, -R4 ;  /* 0x00000001cd047824 */ /* 0x000fe200078e0a04 */
[----:B------:R-:W-:Y:S01]  /*0cf0*/  LOP3.LUT R2, R2, 0x1ffffffe, RZ, 0xc0, !PT ;  /* 0x1ffffffe02027812 */ /* 0x000fe200078ec0ff */
[----:B------:R-:W-:Y:S01]  /*0d00*/  IMAD R201, R3, 0x40, R10 ;  /* 0x0000004003c97824 */ /* 0x000fe200078e020a */
[----:B------:R-:W-:Y:S01]  /*0d10*/  LOP3.LUT R3, R8, 0x7ffffffc, RZ, 0xc0, !PT ;  /* 0x7ffffffc08037812 */ /* 0x000fe200078ec0ff */
[----:B------:R-:W-:Y:S01]  /*0d20*/  IMAD R7, R4, 0x40, R7 ;  /* 0x0000004004077824 */ /* 0x000fe200078e0207 */
[----:B------:R-:W-:Y:S01]  /*0d30*/  UMOV UR4, URZ ;  /* 0x0000003f00047c82 */ /* 0x000fe20008000000 */
[----:B------:R-:W-:Y:S01]  /*0d40*/  IMAD.IADD R2, R5, 0x1, -R2 ;  /* 0x0000000105027824 */ /* 0x000fe200078e0a02 */
[----:B------:R-:W-:Y:S01]  /*0d50*/  SHF.R.S32.HI R22, RZ, 0x3, R0 ;  /* 0x00000003ff167819 */ /* 0x000fe20000011400 */
[----:B------:R-:W-:-:S02]  /*0d60*/  IMAD.U32 R199, RZ, RZ, UR4 ;  /* 0x00000004ffc77e24 */ /* 0x000fc4000f8e00ff */
[----:B------:R-:W-:Y:S01]  /*0d70*/  IMAD R203, R2, 0x8, R7 ;  /* 0x0000000802cb7824 */ /* 0x000fe200078e0207 */
[----:B------:R-:W-:Y:S01]  /*0d80*/  LOP3.LUT R2, R0, 0x1ffffff8, RZ, 0xc0, !PT ;  /* 0x1ffffff800027812 */ /* 0x000fe200078ec0ff */
[----:B------:R-:W-:-:S04]  /*0d90*/  IMAD.IADD R18, R200, 0x1, -R3 ;  /* 0x00000001c8127824 */ /* 0x000fc800078e0a03 */
[----:B------:R-:W-:-:S04]  /*0da0*/  IMAD.IADD R2, R205, 0x1, -R2 ;  /* 0x00000001cd027824 */ /* 0x000fc800078e0a02 */
[----:B------:R-:W-:-:S07]  /*0db0*/  IMAD.SHL.U32 R19, R2, 0x8, RZ ;  /* 0x0000000802137824 */ /* 0x000fce00078e00ff */
.L_x_1152:
[----:B------:R-:W-:Y:S01]  /*0dc0*/  ULDC.64 UR8, c[0x0][0xa28] ;  /* 0x00028a0000087ab9 */ /* 0x000fe20000000a00 */
[----:B0-----:R-:W0:Y:S01]  /*0dd0*/  LDC R17, c[0x0][0x288] ;  /* 0x0000a200ff117b82 */ /* 0x001e220000000800 */
[----:B------:R-:W-:Y:S01]  /*0de0*/  UISETP.NE.U32.AND UP0, UPT, UR8, URZ, UPT ;  /* 0x0000003f0800728c */ /* 0x000fe2000bf05070 */
[----:B---3-5:R-:W-:-:S03]  /*0df0*/  IMAD.MOV.U32 R7, RZ, RZ, RZ ;  /* 0x000000ffff077224 */ /* 0x028fc600078e00ff */
[----:B------:R-:W-:-:S03]  /*0e00*/  UISETP.NE.AND.EX UP0, UPT, UR9, URZ, UPT, UP0 ;  /* 0x0000003f0900728c */ /* 0x000fc6000bf05300 */
[----:B------:R-:W-:Y:S01]  /*0e10*/  ULDC.64 UR8, c[0x0][0xa18] ;  /* 0x0002860000087ab9 */ /* 0x000fe20000000a00 */
[----:B-12-4-:R-:W1:Y:S01]  /*0e20*/  LDC.64 R8, c[0x0][0x3f8] ;  /* 0x0000fe00ff087b82 */ /* 0x016e620000000a00 */
[----:B------:R-:W-:Y:S01]  /*0e30*/  UISETP.NE.U32.AND UP1, UPT, UR8, URZ, UPT ;  /* 0x0000003f0800728c */ /* 0x000fe2000bf25070 */
[----:B------:R-:W-:-:S03]  /*0e40*/  PLOP3.LUT P0, PT, PT, PT, UP0, 0x80, 0x0 ;  /* 0x000000000000781c */ /* 0x000fc60003f0f008 */
[----:B------:R-:W-:-:S03]  /*0e50*/  UISETP.NE.AND.EX UP1, UPT, UR9, URZ, UPT, UP1 ;  /* 0x0000003f0900728c */ /* 0x000fc6000bf25310 */
[----:B------:R-:W-:Y:S01]  /*0e60*/  @UP0 ULDC.64 UR8, c[0x0][0xa28] ;  /* 0x00028a0000080ab9 */ /* 0x000fe20000000a00 */
[----:B------:R-:W2:Y:S01]  /*0e70*/  LDC R0, c[0x0][0x404] ;  /* 0x00010100ff007b82 */ /* 0x000ea20000000800 */
[----:B------:R-:W-:Y:S01]  /*0e80*/  @UP0 UIMAD.WIDE UR8, UR5, 0x4, UR8 ;  /* 0x00000004050808a5 */ /* 0x000fe2000f8e0208 */
[----:B------:R-:W-:-:S05]  /*0e90*/  PLOP3.LUT P2, PT, PT, PT, UP1, 0x80, 0x0 ;  /* 0x000000000000781c */ /* 0x000fca0003f4f018 */
[----:B------:R-:W-:Y:S01]  /*0ea0*/  @UP1 ULDC.64 UR10, c[0x0][0xa18] ;  /* 0x00028600000a1ab9 */ /* 0x000fe20000000a00 */
[----:B------:R-:W-:Y:S01]  /*0eb0*/  IMAD.U32 R2, RZ, RZ, UR8 ;  /* 0x00000008ff027e24 */ /* 0x000fe2000f8e00ff */
[----:B------:R-:W3:Y:S01]  /*0ec0*/  LDC R11, c[0x0][0x2e0] ;  /* 0x0000b800ff0b7b82 */ /* 0x000ee20000000800 */
[----:B------:R-:W-:Y:S01]  /*0ed0*/  IMAD.U32 R3, RZ, RZ, UR9 ;  /* 0x00000009ff037e24 */ /* 0x000fe2000f8e00ff */
[----:B------:R-:W-:-:S04]  /*0ee0*/  @UP1 UIMAD.WIDE UR8, UR5, 0x4, UR10 ;  /* 0x00000004050818a5 */ /* 0x000fc8000f8e020a */
[----:B------:R4:W5:Y:S02]  /*0ef0*/  @P0 LDG.E R7, desc[UR60][R2.64] ;  /* 0x0000003c02070981 */ /* 0x000964000c1e1900 */
[----:B------:R-:W-:Y:S02]  /*0f00*/  IMAD.U32 R4, RZ, RZ, UR8 ;  /* 0x00000008ff047e24 */ /* 0x000fe4000f8e00ff */
[----:B------:R-:W-:Y:S01]  /*0f10*/  IMAD.U32 R5, RZ, RZ, UR9 ;  /* 0x00000009ff057e24 */ /* 0x000fe2000f8e00ff */
[----:B------:R-:W-:-:S04]  /*0f20*/  ULDC.64 UR8, c[0x0][0xa20] ;  /* 0x0002880000087ab9 */ /* 0x000fc80000000a00 */
[----:B0-----:R4:W5:Y:S01]  /*0f30*/  @P2 LDG.E R17, desc[UR60][R4.64] ;  /* 0x0000003c04112981 */ /* 0x001962000c1e1900 */
[----:B-1----:R-:W-:Y:S01]  /*0f40*/  ISETP.NE.U32.AND P0, PT, R8, RZ, PT ;  /* 0x000000ff0800720c */ /* 0x002fe20003f05070 */
[----:B------:R-:W-:Y:S01]  /*0f50*/  IMAD.U32 R197, RZ, RZ, UR6 ;  /* 0x00000006ffc57e24 */ /* 0x000fe2000f8e00ff */
[----:B------:R-:W-:Y:S02]  /*0f60*/  ISETP.NE.U32.AND P1, PT, RZ, UR8, PT ;  /* 0x00000008ff007c0c */ /* 0x000fe4000bf25070 */
[----:B------:R-:W-:Y:S02]  /*0f70*/  ISETP.NE.AND.EX P0, PT, R9, RZ, PT, P0 ;  /* 0x000000ff0900720c */ /* 0x000fe40003f05300 */
[----:B------:R-:W-:Y:S02]  /*0f80*/  ISETP.NE.AND.EX P1, PT, RZ, UR9, PT, P1 ;  /* 0x00000009ff007c0c */ /* 0x000fe4000bf25310 */
[----:B--2---:R-:W-:Y:S01]  /*0f90*/  SEL R0, R0, 0x1, P0 ;  /* 0x0000000100007807 */ /* 0x004fe20000000000 */
[----:B----4-:R-:W-:Y:S10]  /*0fa0*/  @P2 BRA `(.L_x_1053) ;  /* 0x00000000002c2947 */ /* 0x010ff40003800000 */
[----:B------:R-:W-:Y:S02]  /*0fb0*/  ULDC.64 UR6, c[0x0][0xa00] ;  /* 0x0002800000067ab9 */ /* 0x000fe40000000a00 */
[----:B------:R-:W-:-:S04]  /*0fc0*/  ISETP.NE.U32.AND P0, PT, RZ, UR6, PT ;  /* 0x00000006ff007c0c */ /* 0x000fc8000bf05070 */
[----:B------:R-:W-:-:S13]  /*0fd0*/  ISETP.NE.AND.EX P0, PT, RZ, UR7, PT, P0 ;  /* 0x00000007ff007c0c */ /* 0x000fda000bf05300 */
[----:B------:R-:W-:Y:S05]  /*0fe0*/  @!P0 BRA `(.L_x_1053) ;  /* 0x00000000001c8947 */ /* 0x000fea0003800000 */
[----:B------:R-:W-:Y:S02]  /*0ff0*/  ULDC.64 UR6, c[0x0][0xa00] ;  /* 0x0002800000067ab9 */ /* 0x000fe40000000a00 */
[----:B------:R-:W-:-:S06]  /*1000*/  UIMAD.WIDE UR6, UR5, 0x4, UR6 ;  /* 0x00000004050678a5 */ /* 0x000fcc000f8e0206 */
[----:B------:R-:W-:Y:S02]  /*1010*/  IMAD.U32 R2, RZ, RZ, UR6 ;  /* 0x00000006ff027e24 */ /* 0x000fe4000f8e00ff */
[----:B------:R-:W-:-:S05]  /*1020*/  IMAD.U32 R3, RZ, RZ, UR7 ;  /* 0x00000007ff037e24 */ /* 0x000fca000f8e00ff */
[----:B-----5:R-:W2:Y:S04]  /*1030*/  LDG.E R17, desc[UR60][R2.64] ;  /* 0x0000003c02117981 */ /* 0x020ea8000c1e1900 */
[----:B------:R-:W2:Y:S02]  /*1040*/  LDG.E R4, desc[UR60][R2.64+0x4] ;  /* 0x0000043c02047981 */ /* 0x000ea4000c1e1900 */
[----:B--2---:R-:W-:-:S07]  /*1050*/  IMAD.IADD R17, R4, 0x1, -R17 ;  /* 0x0000000104117824 */ /* 0x004fce00078e0a11 */
.L_x_1053:
[----:B---3--:R-:W-:Y:S02]  /*1060*/  IMAD R16, R0, R11, RZ ;  /* 0x0000000b00107224 */ /* 0x008fe400078e02ff */
[----:B------:R-:W-:Y:S02]  /*1070*/  IMAD.MOV.U32 R196, RZ, RZ, R193 ;  /* 0x000000ffffc47224 */ /* 0x000fe400078e00c1 */
[----:B------:R-:W-:Y:S01]  /*1080*/  IMAD.U32 R198, RZ, RZ, UR5 ;  /* 0x00000005ffc67e24 */ /* 0x000fe2000f8e00ff */
[----:B------:R-:W-:Y:S06]  /*1090*/  @!P1 BRA `(.L_x_1054) ;  /* 0x0000000000189947 */ /* 0x000fec0003800000 */
[----:B------:R-:W-:Y:S02]  /*10a0*/  ULDC.64 UR6, c[0x0][0xa20] ;  /* 0x0002880000067ab9 */ /* 0x000fe40000000a00 */
[----:B------:R-:W-:-:S06]  /*10b0*/  UIMAD.WIDE UR4, UR5, 0x4, UR6 ;  /* 0x00000004050478a5 */ /* 0x000fcc000f8e0206 */
[----:B------:R-:W-:Y:S02]  /*10c0*/  IMAD.U32 R2, RZ, RZ, UR4 ;  /* 0x00000004ff027e24 */ /* 0x000fe4000f8e00ff */
[----:B------:R-:W-:-:S05]  /*10d0*/  IMAD.U32 R3, RZ, RZ, UR5 ;  /* 0x00000005ff037e24 */ /* 0x000fca000f8e00ff */
[----:B------:R0:W5:Y:S01]  /*10e0*/  LDG.E R16, desc[UR60][R2.64] ;  /* 0x0000003c02107981 */ /* 0x000162000c1e1900 */
[----:B------:R-:W-:Y:S05]  /*10f0*/  BRA `(.L_x_1055) ;  /* 0x00000000002c7947 */ /* 0x000fea0003800000 */
.L_x_1054:
        /* <DEDUP_REMOVED lines=8> */
[----:B------:R-:W2:Y:S04]  /*1180*/  LDG.E R16, desc[UR60][R2.64] ;  /* 0x0000003c02107981 */ /* 0x000ea8000c1e1900 */
[----:B------:R-:W2:Y:S02]  /*1190*/  LDG.E R5, desc[UR60][R2.64+0x4] ;  /* 0x0000043c02057981 */ /* 0x000ea4000c1e1900 */
[----:B--2---:R-:W-:-:S07]  /*11a0*/  IMAD.IADD R16, R5, 0x1, -R16 ;  /* 0x0000000105107824 */ /* 0x004fce00078e0a10 */
.L_x_1055:
[----:B------:R-:W1:Y:S01]  /*11b0*/  LDC.64 R8, c[0x0][0x9e0] ;  /* 0x00027800ff087b82 */ /* 0x000e620000000a00 */
[----:B-----5:R-:W-:Y:S01]  /*11c0*/  IMAD.IADD R16, R16, 0x1, -R7 ;  /* 0x0000000110107824 */ /* 0x020fe200078e0a07 */
[----:B------:R-:W-:-:S04]  /*11d0*/  LEA R0, R193, 0x80, 0x7 ;  /* 0x00000080c1007811 */ /* 0x000fc800078e38ff */
[----:B0-----:R-:W-:Y:S02]  /*11e0*/  IADD3 R3, R16, R0, -R17 ;  /* 0x0000000010037210 */ /* 0x001fe40007ffe811 */
[----:B-1----:R-:W-:-:S03]  /*11f0*/  ISETP.GE.AND P1, PT, R9, 0x1, PT ;  /* 0x000000010900780c */ /* 0x002fc60003f26270 */
[----:B------:R-:W-:-:S10]  /*1200*/  IMAD.IADD R0, R3, 0x1, R8 ;  /* 0x0000000103007824 */ /* 0x000fd400078e0208 */
[----:B------:R-:W-:Y:S05]  /*1210*/  @!P1 BRA `(.L_x_1056) ;  /* 0x0000000000409947 */ /* 0x000fea0003800000 */
[C---:B------:R-:W-:Y:S01]  /*1220*/  ISETP.GT.AND P0, PT, R3.reuse, RZ, PT ;  /* 0x000000ff0300720c */ /* 0x040fe20003f04270 */
[----:B------:R-:W-:-:S12]  /*1230*/  VIADD R2, R3, 0xffffffff ;  /* 0xffffffff03027836 */ /* 0x000fd80000000000 */
[----:B------:R-:W-:Y:S05]  /*1240*/  @P0 BRA `(.L_x_1057) ;  /* 0x00000000001c0947 */ /* 0x000fea0003800000 */
[----:B------:R-:W-:Y:S01]  /*1250*/  ISETP.NE.AND P0, PT, R9, 0x1, PT ;  /* 0x000000010900780c */ /* 0x000fe20003f05270 */
[----:B------:R-:W-:-:S12]  /*1260*/  IMAD.MOV R3, RZ, RZ, -R3 ;  /* 0x000000ffff037224 */ /* 0x000fd800078e0a03 */
[----:B------:R-:W0:Y:S02]  /*1270*/  @P0 LDC.64 R4, c[0x0][0x9e8] ;  /* 0x00027a00ff040b82 */ /* 0x000e240000000a00 */
[----:B0-----:R-:W-:-:S05]  /*1280*/  @P0 IMAD.HI.U32 R2, R3, R4, RZ ;  /* 0x0000000403020227 */ /* 0x001fca00078e00ff */
[----:B------:R-:W-:-:S04]  /*1290*/  @P0 SHF.R.U32.HI R3, RZ, R5, R2 ;  /* 0x00000005ff030219 */ /* 0x000fc80000011602 */
[----:B------:R-:W-:Y:S01]  /*12a0*/  LOP3.LUT R2, RZ, R3, RZ, 0x33, !PT ;  /* 0x00000003ff027212 */ /* 0x000fe200078e33ff */
[----:B------:R-:W-:Y:S06]  /*12b0*/  BRA `(.L_x_1058) ;  /* 0x0000000000107947 */ /* 0x000fec0003800000 */
.L_x_1057:
[----:B------:R-:W-:-:S13]  /*12c0*/  ISETP.NE.AND P0, PT, R9, 0x1, PT ;  /* 0x000000010900780c */ /* 0x000fda0003f05270 */
[----:B------:R-:W0:Y:S02]  /*12d0*/  @P0 LDC.64 R4, c[0x0][0x9e8] ;  /* 0x00027a00ff040b82 */ /* 0x000e240000000a00 */
[----:B0-----:R-:W-:-:S05]  /*12e0*/  @P0 IMAD.HI.U32 R4, R2, R4, RZ ;  /* 0x0000000402040227 */ /* 0x001fca00078e00ff */
[----:B------:R-:W-:-:S07]  /*12f0*/  @P0 SHF.R.U32.HI R2, RZ, R5, R4 ;  /* 0x00000005ff020219 */ /* 0x000fce0000011604 */
.L_x_1058:
[----:B------:R-:W-:-:S05]  /*1300*/  IMAD R3, R2, R9, R9 ;  /* 0x0000000902037224 */ /* 0x000fca00078e0209 */
[----:B------:R-:W-:-:S07]  /*1310*/  VIMNMX R0, R0, R3, PT ;  /* 0x0000000300007248 */ /* 0x000fce0003fe0100 */
.L_x_1056:
[----:B------:R-:W-:Y:S01]  /*1320*/  VIADD R2, R0, 0x5f ;  /* 0x0000005f00027836 */ /* 0x000fe20000000000 */
[----:B------:R-:W-:Y:S01]  /*1330*/  ULDC UR4, c[0x0][0x9dc] ;  /* 0x0002770000047ab9 */ /* 0x000fe20000000800 */
[----:B------:R-:W-:Y:S02]  /*1340*/  VIADD R0, R16, 0x5f ;  /* 0x0000005f10007836 */ /* 0x000fe40000000000 */
[----:B------:R-:W-:Y:S02]  /*1350*/  IMAD R3, R193, 0x80, -R17 ;  /* 0x00000080c1037824 */ /* 0x000fe400078e0a11 */
[----:B------:R-:W-:-:S04]  /*1360*/  IMAD.HI R2, R2, 0x2aaaaaab, RZ ;  /* 0x2aaaaaab02027827 */ /* 0x000fc800078e02ff */
[----:B------:R-:W-:Y:S01]  /*1370*/  IMAD.HI R0, R0, 0x2aaaaaab, RZ ;  /* 0x2aaaaaab00007827 */ /* 0x000fe200078e02ff */
[----:B------:R-:W-:-:S03]  /*1380*/  SHF.R.U32.HI R5, RZ, 0x1f, R2 ;  /* 0x0000001fff057819 */ /* 0x000fc60000011602 */
[----:B------:R-:W-:Y:S01]  /*1390*/  IMAD.IADD R4, R16, 0x1, R3 ;  /* 0x0000000110047824 */ /* 0x000fe200078e0203 */
        /* <DEDUP_REMOVED lines=11> */
[----:B------:R-:W0:Y:S02]  /*1450*/  @P0 LDC.64 R6, c[0x0][0x9e8] ;  /* 0x00027a00ff060b82 */ /* 0x000e240000000a00 */
[----:B0-----:R-:W-:-:S05]  /*1460*/  @P0 IMAD.HI.U32 R0, R3, R6, RZ ;  /* 0x0000000603000227 */ /* 0x001fca00078e00ff */
[----:B------:R-:W-:-:S04]  /*1470*/  @P0 SHF.R.U32.HI R3, RZ, R7, R0 ;  /* 0x00000007ff030219 */ /* 0x000fc80000011600 */
[----:B------:R-:W-:Y:S01]  /*1480*/  LOP3.LUT R4, RZ, R3, RZ, 0x33, !PT ;  /* 0x00000003ff047212 */ /* 0x000fe200078e33ff */
[----:B------:R-:W-:Y:S06]  /*1490*/  BRA `(.L_x_1061) ;  /* 0x0000000000107947 */ /* 0x000fec0003800000 */
.L_x_1060:
[----:B------:R-:W-:-:S13]  /*14a0*/  ISETP.NE.AND P0, PT, R9, 0x1, PT ;  /* 0x000000010900780c */ /* 0x000fda0003f05270 */
[----:B------:R-:W0:Y:S02]  /*14b0*/  @P0 LDC.64 R2, c[0x0][0x9e8] ;  /* 0x00027a00ff020b82 */ /* 0x000e240000000a00 */
[----:B0-----:R-:W-:-:S05]  /*14c0*/  @P0 IMAD.HI.U32 R0, R4, R2, RZ ;  /* 0x0000000204000227 */ /* 0x001fca00078e00ff */
[----:B------:R-:W-:-:S07]  /*14d0*/  @P0 SHF.R.U32.HI R4, RZ, R3, R0 ;  /* 0x00000003ff040219 */ /* 0x000fce0000011600 */
.L_x_1061:
[----:B------:R-:W-:-:S05]  /*14e0*/  IMAD R4, R4, R9, RZ ;  /* 0x0000000904047224 */ /* 0x000fca00078e02ff */
[----:B------:R-:W-:-:S13]  /*14f0*/  R2UR UR5, R4 ;  /* 0x00000000040572ca */ /* 0x000fda00000e0000 */
[----:B------:R-:W-:-:S04]  /*1500*/  UISETP.LT.AND UP0, UPT, UR4, UR5, UPT ;  /* 0x000000050400728c */ /* 0x000fc8000bf01270 */
[----:B------:R-:W-:-:S12]  /*1510*/  USEL UR4, UR4, UR5, !UP0 ;  /* 0x0000000504047287 */ /* 0x000fd8000c000000 */
.L_x_1059:
        /* <DEDUP_REMOVED lines=22> */
[----:B------:R-:W-:Y:S01]  /*1680*/  ISETP.GT.AND P1, PT, R74, UR6, PT ;  /* 0x000000064a007c0c */ /* 0x000fe2000bf24270 */
[----:B------:R-:W-:Y:S01]  /*1690*/  IMAD.U32 R192, RZ, RZ, UR6 ;  /* 0x00000006ffc07e24 */ /* 0x000fe2000f8e00ff */
        /* <DEDUP_REMOVED lines=32> */
[----:B------:R-:W-:Y:S02]  /*18a0*/  IMAD.MOV.U32 R131, RZ, RZ, RZ ;  /* 0x000000ffff837224 */ /* 0x000fe400078e00ff */
        /* <DEDUP_REMOVED lines=35> */
.L_x_1063:
        /* <DEDUP_REMOVED lines=9> */
[----:B------:R-:W0:Y:S02]  /*1b70*/  SYNCS.PHASECHK.TRANS64.TRYWAIT P1, [UR38+0x30800], R0 ;  /* 0x03080000ff0075a7 */ /* 0x000e240008020166 */
[----:B0-----:R-:W-:Y:S05]  /*1b80*/  @!P1 BRA `(.L_x_1064) ;  /* 0x0000013400dc9947 */ /* 0x001fea0003800000 */
.L_x_1248:
[----:B------:R-:W-:Y:S05]  /*1b90*/  @!P0 BRA `(.L_x_1065) ;  /* 0x0000000000048947 */ /* 0x000fea0003800000 */
[----:B------:R-:W-:Y:S01]  /*1ba0*/  BPT.TRAP 0x1 ;  /* 0x000000040000795c */ /* 0x000fe20000300000 */
.L_x_1065:
[----:B0-----:R-:W-:Y:S02]  /*1bb0*/  IMAD.U32 R3, RZ, RZ, UR36 ;  /* 0x00000024ff037e24 */ /* 0x001fe4000f8e00ff */
[----:B------:R-:W-:-:S03]  /*1bc0*/  IMAD.U32 R0, RZ, RZ, UR37 ;  /* 0x00000025ff007e24 */ /* 0x000fc6000f8e00ff */
[----:B------:R-:W-:Y:S02]  /*1bd0*/  LEA R3, R3, UR38, 0x3 ;  /* 0x0000002603037c11 */ /* 0x000fe4000f8e18ff */
[----:B------:R-:W-:-:S04]  /*1be0*/  SHF.L.U32 R0, R0, 0x1f, RZ ;  /* 0x0000001f00007819 */ /* 0x000fc800000006ff */
[----:B------:R0:W1:Y:S01]  /*1bf0*/  SYNCS.PHASECHK.TRANS64.TRYWAIT P1, [R3+URZ+0x30830], R0 ;  /* 0x03083000030075a7 */ /* 0x000062000802017f */
[----:B------:R-:W-:Y:S05]  /*1c00*/  @!P0 BRA `(.L_x_1066) ;  /* 0x0000000000048947 */ /* 0x000fea0003800000 */
[----:B------:R-:W-:Y:S01]  /*1c10*/  BPT.TRAP 0x1 ;  /* 0x000000040000795c */ /* 0x000fe20000300000 */
.L_x_1066:
[----:B------:R-:W2:Y:S01]  /*1c20*/  LDL.LU R2, [R1] ;  /* 0x0000000001027983 */ /* 0x000ea20000300800 */
[----:B------:R-:W3:Y:S02]  /*1c30*/  S2R R4, SR_TID.X ;  /* 0x0000000000047919 */ /* 0x000ee40000002100 */
[----:B---3--:R-:W-:Y:S02]  /*1c40*/  LOP3.LUT P2, RZ, R4, 0x7f, RZ, 0xc0, !PT ;  /* 0x0000007f04ff7812 */ /* 0x008fe4000784c0ff */
[----:B--2---:R-:W-:-:S11]  /*1c50*/  LOP3.LUT R2, R2, 0xfff7ffff, RZ, 0xc0, !PT ;  /* 0xfff7ffff02027812 */ /* 0x004fd600078ec0ff */
[----:B------:R-:W-:-:S05]  /*1c60*/  @P2 LOP3.LUT R2, R2, 0x80000, RZ, 0xfc, !PT ;  /* 0x0008000002022812 */ /* 0x000fca00078efcff */
[----:B------:R2:W-:Y:S01]  /*1c70*/  STL [R1], R2 ;  /* 0x0000000201007387 */ /* 0x0005e20000100800 */
[----:B-1----:R-:W-:Y:S05]  /*1c80*/  @P1 BRA `(.L_x_1067) ;  /* 0x0000000000081947 */ /* 0x002fea0003800000 */
[----:B------:R-:W1:Y:S02]  /*1c90*/  SYNCS.PHASECHK.TRANS64.TRYWAIT P1, [R3+URZ+0x30830], R0 ;  /* 0x03083000030075a7 */ /* 0x000e64000802017f */
[----:B-1----:R-:W-:Y:S05]  /*1ca0*/  @!P1 BRA `(.L_x_1068) ;  /* 0x0000013400ac9947 */ /* 0x002fea0003800000 */
.L_x_1067:
[----:B------:R-:W-:Y:S05]  /*1cb0*/  WARPSYNC.ALL ;  /* 0x0000000000007948 */ /* 0x000fea0003800000 */
[----:B------:R-:W-:Y:S01]  /*1cc0*/  UIADD3 UR4, UR38, 0x1e400, URZ ;  /* 0x0001e40026047890 */ /* 0x000fe2000fffe03f */
[----:B------:R-:W-:Y:S01]  /*1cd0*/  WARPGROUP.ARRIVE ;  /* 0x00000000000079c5 */ /* 0x000fe20000000000 */
[----:B------:R-:W-:Y:S01]  /*1ce0*/  UMOV UR9, 0x40000040 ;  /* 0x4000004000097882 */ /* 0x000fe20000000000 */
[----:B------:R-:W-:Y:S01]  /*1cf0*/  UMOV UR11, 0x40000040 ;  /* 0x40000040000b7882 */ /* 0x000fe20000000000 */
[----:B------:R-:W-:Y:S01]  /*1d00*/  USHF.R.U32.HI UR4, URZ, 0x4, UR4 ;  /* 0x000000043f047899 */ /* 0x000fe20008011604 */
[----:B------:R-:W-:Y:S01]  /*1d10*/  IMAD.U32 R9, RZ, RZ, UR9 ;  /* 0x00000009ff097e24 */ /* 0x000fe2000f8e00ff */
[----:B------:R-:W-:Y:S01]  /*1d20*/  UMOV UR13, 0x40000040 ;  /* 0x40000040000d7882 */ /* 0x000fe20000000000 */
[----:B------:R-:W-:Y:S01]  /*1d30*/  UMOV UR15, 0x40000040 ;  /* 0x40000040000f7882 */ /* 0x000fe20000000000 */
[----:B------:R-:W-:Y:S01]  /*1d40*/  ULOP3.LUT UR4, UR4, 0x3fff, URZ, 0xc0, !UPT ;  /* 0x00003fff04047892 */ /* 0x000fe2000f8ec03f */
[----:B--2---:R-:W2:Y:S01]  /*1d50*/  S2R R2, SR_TID.X ;  /* 0x0000000000027919 */ /* 0x004ea20000002100 */
[----:B------:R-:W-:Y:S01]  /*1d60*/  UMOV UR17, 0x40000040 ;  /* 0x4000004000117882 */ /* 0x000fe20000000000 */
[----:B------:R-:W-:Y:S01]  /*1d70*/  UMOV UR19, 0x40000040 ;  /* 0x4000004000137882 */ /* 0x000fe20000000000 */
[----:B------:R-:W-:Y:S01]  /*1d80*/  ULOP3.LUT UR39, UR4, 0x10000, URZ, 0xfc, !UPT ;  /* 0x0001000004277892 */ /* 0x000fe2000f8efc3f */
[----:B------:R-:W-:Y:S01]  /*1d90*/  IMAD.MOV.U32 R5, RZ, RZ, -0x60 ;  /* 0xffffffa0ff057424 */ /* 0x000fe200078e00ff */
[----:B------:R-:W-:Y:S01]  /*1da0*/  ULOP3.LUT UR4, UR40, 0x10000, URZ, 0xfc, !UPT ;  /* 0x0001000028047892 */ /* 0x000fe2000f8efc3f */
[----:B------:R-:W-:Y:S01]  /*1db0*/  IMAD R6, R193, 0x80, R201 ;  /* 0x00000080c1067824 */ /* 0x000fe200078e02c9 */
[----:B------:R-:W-:Y:S01]  /*1dc0*/  UIMAD UR5, UR36, 0x900, UR39 ;  /* 0x00000900240578a4 */ /* 0x000fe2000f8e0227 */
[----:B------:R-:W-:Y:S01]  /*1dd0*/  IMAD R5, R74, R5, 0x60 ;  /* 0x000000604a057424 */ /* 0x000fe200078e0205 */
[----:B------:R-:W-:-:S02]  /*1de0*/  UIADD3 UR12, UR4, 0x4, URZ ;  /* 0x00000004040c7890 */ /* 0x000fc4000fffe03f */
[----:B------:R-:W-:Y:S01]  /*1df0*/  UIADD3 UR14, UR5, 0x4, URZ ;  /* 0x00000004050e7890 */ /* 0x000fe2000fffe03f */
[----:B------:R-:W-:Y:S01]  /*1e00*/  IMAD R10, R18, -0x2, R5 ;  /* 0xfffffffe120a7824 */ /* 0x000fe200078e0205 */
[----:B------:R-:W-:Y:S01]  /*1e10*/  UMOV UR8, UR4 ;  /* 0x0000000400087c82 */ /* 0x000fe20008000000 */
[----:B------:R-:W-:Y:S01]  /*1e20*/  UMOV UR10, UR5 ;  /* 0x00000005000a7c82 */ /* 0x000fe20008000000 */
[----:B------:R-:W-:Y:S01]  /*1e30*/  IMAD.U32 R8, RZ, RZ, UR8 ;  /* 0x00000008ff087e24 */ /* 0x000fe2000f8e00ff */
[----:B------:R-:W-:Y:S01]  /*1e40*/  HGMMA.64x96x16.F32.BF16 R24, gdesc[UR8], RZ, !UPT, gsb0 ;  /* 0x01600000081879f0 */ /* 0x000fe2000c0018ff */
[----:B------:R-:W-:Y:S02]  /*1e50*/  UIADD3 UR8, UR4, 0x2, URZ ;  /* 0x0000000204087890 */ /* 0x000fe4000fffe03f */
[----:B------:R-:W-:Y:S01]  /*1e60*/  UIADD3 UR10, UR5, 0x2, URZ ;  /* 0x00000002050a7890 */ /* 0x000fe2000fffe03f */
[----:B------:R-:W-:Y:S01]  /*1e70*/  UMOV UR9, 0x40000040 ;  /* 0x4000004000097882 */ /* 0x000fe20000000000 */
[----:B------:R-:W-:Y:S01]  /*1e80*/  UMOV UR11, 0x40000040 ;  /* 0x40000040000b7882 */ /* 0x000fe20000000000 */
[----:B------:R-:W-:-:S02]  /*1e90*/  UIADD3 UR16, UR4, 0x6, URZ ;  /* 0x0000000604107890 */ /* 0x000fc4000fffe03f */
[----:B------:R-:W-:Y:S02]  /*1ea0*/  UIADD3 UR18, UR5, 0x6, URZ ;  /* 0x0000000605127890 */ /* 0x000fe4000fffe03f */
[----:B------:R-:W-:Y:S02]  /*1eb0*/  UIADD3 UR20, UR4, 0x400, URZ ;  /* 0x0000040004147890 */ /* 0x000fe4000fffe03f */
[----:B------:R-:W-:Y:S01]  /*1ec0*/  UIADD3 UR22, UR5, 0x300, URZ ;  /* 0x0000030005167890 */ /* 0x000fe2000fffe03f */
[----:B------:R-:W-:Y:S01]  /*1ed0*/  UMOV UR21, 0x40000040 ;  /* 0x4000004000157882 */ /* 0x000fe20000000000 */
[----:B------:R-:W-:Y:S01]  /*1ee0*/  UMOV UR23, 0x40000040 ;  /* 0x4000004000177882 */ /* 0x000fe20000000000 */
[----:B------:R-:W-:Y:S01]  /*1ef0*/  UIADD3 UR24, UR4, 0x402, URZ ;  /* 0x0000040204187890 */ /* 0x000fe2000fffe03f */
[----:B--2---:R-:W-:Y:S01]  /*1f00*/  LOP3.LUT P1, RZ, R2, 0x7f, RZ, 0xc0, !PT ;  /* 0x0000007f02ff7812 */ /* 0x004fe2000782c0ff */
[----:B------:R-:W-:Y:S01]  /*1f10*/  UIADD3 UR26, UR5, 0x302, URZ ;  /* 0x00000302051a7890 */ /* 0x000fe2000fffe03f */
[----:B------:R-:W-:Y:S01]  /*1f20*/  IMAD.IADD R2, R16, 0x1, R5 ;  /* 0x0000000110027824 */ /* 0x000fe200078e0205 */
[----:B------:R-:W-:Y:S01]  /*1f30*/  UMOV UR25, 0x40000040 ;  /* 0x4000004000197882 */ /* 0x000fe20000000000 */
[----:B------:R-:W-:Y:S01]  /*1f40*/  UMOV UR27, 0x40000040 ;  /* 0x40000040001b7882 */ /* 0x000fe20000000000 */
[----:B------:R-:W-:Y:S01]  /*1f50*/  UIADD3 UR28, UR4, 0x404, URZ ;  /* 0x00000404041c7890 */ /* 0x000fe2000fffe03f */
[----:B------:R-:W-:Y:S01]  /*1f60*/  IMAD R7, R18, -0x2, R2 ;  /* 0xfffffffe12077824 */ /* 0x000fe200078e0202 */
[----:B------:R-:W-:Y:S01]  /*1f70*/  UIADD3 UR30, UR5, 0x304, URZ ;  /* 0x00000304051e7890 */ /* 0x000fe2000fffe03f */
[----:B------:R-:W-:Y:S01]  /*1f80*/  UMOV UR29, 0x40000040 ;  /* 0x40000040001d7882 */ /* 0x000fe20000000000 */
[----:B------:R-:W-:Y:S01]  /*1f90*/  UMOV UR31, 0x40000040 ;  /* 0x40000040001f7882 */ /* 0x000fe20000000000 */
[----:B------:R-:W-:-:S02]  /*1fa0*/  UIADD3 UR32, UR4, 0x406, URZ ;  /* 0x0000040604207890 */ /* 0x000fc4000fffe03f */
[----:B------:R-:W-:Y:S01]  /*1fb0*/  UIADD3 UR34, UR5, 0x306, URZ ;  /* 0x0000030605227890 */ /* 0x000fe2000fffe03f */
[----:B01----:R-:W-:Y:S01]  /*1fc0*/  @!P1 VIADD R0, R3, 0x30840 ;  /* 0x0003084003009836 */ /* 0x003fe20000000000 */
[----:B------:R-:W-:Y:S01]  /*1fd0*/  UMOV UR33, 0x40000040 ;  /* 0x4000004000217882 */ /* 0x000fe20000000000 */
[----:B------:R-:W-:Y:S01]  /*1fe0*/  UMOV UR35, 0x40000040 ;  /* 0x4000004000237882 */ /* 0x000fe20000000000 */
[----:B------:R-:W-:Y:S01]  /*1ff0*/  UIADD3 UR40, UR4, 0x800, URZ ;  /* 0x0000080004287890 */ /* 0x000fe2000fffe03f */
[----:B------:R-:W-:Y:S01]  /*2000*/  IADD3 R3, -R17, 0x1, R2 ;  /* 0x0000000111037810 */ /* 0x000fe20007ffe102 */
[----:B------:R-:W-:Y:S01]  /*2010*/  UIADD3 UR42, UR5, 0x600, URZ ;  /* 0x00000600052a7890 */ /* 0x000fe2000fffe03f */
[----:B------:R-:W-:Y:S01]  /*2020*/  @!P1 PRMT R0, RZ, 0x654, R0 ;  /* 0x00000654ff009816 */ /* 0x000fe20000000000 */
        /* <DEDUP_REMOVED lines=15> */
[----:B------:R-:W-:Y:S02]  /*2120*/  ULDC.64 UR4, c[0x0][0x9e0] ;  /* 0x0002780000047ab9 */ /* 0x000fe40000000a00 */
[----:B------:R-:W-:Y:S01]  /*2130*/  UISETP.GE.AND UP0, UPT, UR5, 0x1, UPT ;  /* 0x000000010500788c */ /* 0x000fe2000bf06270 */
[----:B------:R-:W-:Y:S01]  /*2140*/  VIADD R4, R3, UR4 ;  /* 0x0000000403047c36 */ /* 0x000fe20008000000 */
[----:B------:R-:W-:-:S02]  /*2150*/  WARPGROUP.DEPBAR.LE gsb0, 0x0 ;  /* 0x00008000000079c5 */ /* 0x000fc40000010000 */
[----:B------:R-:W-:-:S06]  /*2160*/  WARPGROUP.ARRIVE ;  /* 0x00000000000079c5 */ /* 0x000fcc0000000000 */
[----:B------:R-:W-:Y:S01]  /*2170*/  HGMMA.64x96x16.F32.BF16 R24, gdesc[UR8], R24, gsb0 ;  /* 0x01600000081879f0 */ /* 0x000fe20008001818 */
[----:B------:R-:W-:Y:S02]  /*2180*/  ULDC UR10, c[0x0][0x9dc] ;  /* 0x00027700000a7ab9 */ /* 0x000fe40000000800 */
[----:B------:R-:W-:-:S06]  /*2190*/  ULOP3.LUT UR6, URZ, UR10, URZ, 0x33, !UPT ;  /* 0x0000000a3f067292 */ /* 0x000fcc000f8e333f */
[----:B------:R-:W-:-:S04]  /*21a0*/  VIADD R11, R3, UR6 ;  /* 0x00000006030b7c36 */ /* 0x000fc80008000000 */
[----:B------:R-:W-:Y:S01]  /*21b0*/  IMAD.IADD R2, R11, 0x1, R6 ;  /* 0x000000010b027824 */ /* 0x000fe200078e0206 */
        /* <DEDUP_REMOVED lines=32> */
[----:B------:R-:W-:Y:S02]  /*23c0*/  PLOP3.LUT P1, PT, PT, PT, UP0, 0x40, 0x0 ;  /* 0x000000000000781c */ /* 0x000fe40003f2e808 */
[----:B0-----:R-:W-:-:S11]  /*23d0*/  VIADDMNMX R0, R6, R4, R7, PT ;  /* 0x0000000406007246 */ /* 0x001fd60003800107 */
[----:B------:R-:W-:Y:S05]  /*23e0*/  @P1 BRA `(.L_x_1069) ;  /* 0x0000000000541947 */ /* 0x000fea0003800000 */
[----:B------:R-:W-:Y:S01]  /*23f0*/  IADD3 R3, -R17, R16, R6 ;  /* 0x0000001011037210 */ /* 0x000fe20007ffe106 */
[----:B------:R-:W-:Y:S03]  /*2400*/  BSSY B0, `(.L_x_1070) ;  /* 0x0000010000007945 */ /* 0x000fe60003800000 */
        /* <DEDUP_REMOVED lines=10> */
.L_x_1071:
[----:B------:R-:W-:-:S06]  /*24b0*/  UISETP.NE.AND UP1, UPT, UR5, 0x1, UPT ;  /* 0x000000010500788c */ /* 0x000fcc000bf25270 */
[----:B------:R-:W-:-:S05]  /*24c0*/  PLOP3.LUT P1, PT, PT, PT, UP1, 0x80, 0x0 ;  /* 0x000000000000781c */ /* 0x000fca0003f2f018 */
[----:B------:R-:W-:-:S08]  /*24d0*/  @UP1 ULDC.64 UR6, c[0x0][0x9e8] ;  /* 0x00027a0000061ab9 */ /* 0x000fd00000000a00 */
[----:B------:R-:W-:-:S05]  /*24e0*/  @P1 IMAD.HI.U32 R12, R3, UR6, RZ ;  /* 0x00000006030c1c27 */ /* 0x000fca000f8e00ff */
[----:B------:R-:W-:-:S07]  /*24f0*/  @P1 SHF.R.U32.HI R3, RZ, UR7, R12 ;  /* 0x00000007ff031c19 */ /* 0x000fce000801160c */
.L_x_1072:
[----:B------:R-:W-:Y:S05]  /*2500*/  BSYNC B0 ;  /* 0x0000000000007941 */ /* 0x000fea0003800000 */
.L_x_1070:
[----:B------:R-:W-:-:S05]  /*2510*/  IMAD R3, R3, UR5, R10 ;  /* 0x0000000503037c24 */ /* 0x000fca000f8e020a */
[----:B------:R-:W-:Y:S02]  /*2520*/  VIMNMX R2, R2, R3, !PT ;  /* 0x0000000302027248 */ /* 0x000fe40007fe0100 */
[----:B------:R-:W-:-:S07]  /*2530*/  VIADDMNMX R0, R3, UR5, R0, PT ;  /* 0x0000000503007c46 */ /* 0x000fce000b800100 */
.L_x_1069:
[C---:B------:R-:W-:Y:S02]  /*2540*/  ISETP.GE.AND P1, PT, R5.reuse, 0x2, PT ;  /* 0x000000020500780c */ /* 0x040fe40003f26270 */
[C---:B------:R-:W-:Y:S02]  /*2550*/  ISETP.GE.AND P5, PT, R5.reuse, 0xa, PT ;  /* 0x0000000a0500780c */ /* 0x040fe40003fa6270 */
        /* <DEDUP_REMOVED lines=34> */
[C---:B------:R-:W-:Y:S02]  /*2780*/  ISETP.GE.AND P4, PT, R5.reuse, 0x22, PT ;  /* 0x000000220500780c */ /* 0x040fe40003f86270 */
        /* <DEDUP_REMOVED lines=73> */
[----:B------:R-:W-:-:S04]  /*2c20*/  ISETP.GE.AND P5, PT, R5, 0x5a, PT ;  /* 0x0000005a0500780c */ /* 0x000fc80003fa6270 */
[----:B------:R-:W-:Y:S02]  /*2c30*/  P2R R65, PR, RZ, 0x20 ;  /* 0x00000020ff417803 */ /* 0x000fe40000000000 */
[----:B------:R-:W-:-:S04]  /*2c40*/  ISETP.GT.AND P5, PT, R2, 0x59, !P5 ;  /* 0x000000590200780c */ /* 0x000fc80006fa4270 */
[----:B------:R-:W-:Y:S01]  /*2c50*/  ISETP.LT.OR P5, PT, R0, 0x5a, P5 ;  /* 0x0000005a0000780c */ /* 0x000fe20002fa1670 */
[----:B------:R-:W-:-:S03]  /*2c60*/  VIADD R0, R6, 0x8 ;  /* 0x0000000806007836 */ /* 0x000fc60000000000 */
[----:B------:R-:W-:Y:S02]  /*2c70*/  FSEL R94, R69, -INF , !P5 ;  /* 0xff800000455e7808 */ /* 0x000fe40006800000 */
[----:B------:R-:W-:Y:S02]  /*2c80*/  PLOP3.LUT P5, PT, PT, PT, UP0, 0x40, 0x0 ;  /* 0x000000000000781c */ /* 0x000fe40003fae808 */
[----:B------:R-:W-:Y:S02]  /*2c90*/  VIADDMNMX R2, R0, R4, R7, PT ;  /* 0x0000000400027246 */ /* 0x000fe40003800107 */
[----:B------:R-:W-:-:S09]  /*2ca0*/  IADD3 R4, R11, 0x8, R6 ;  /* 0x000000080b047810 */ /* 0x000fd20007ffe006 */
[----:B------:R-:W-:Y:S05]  /*2cb0*/  @P5 BRA `(.L_x_1073) ;  /* 0x0000000000605947 */ /* 0x000fea0003800000 */
[----:B------:R-:W-:Y:S01]  /*2cc0*/  IADD3 R0, R16, 0x8, R6 ;  /* 0x0000000810007810 */ /* 0x000fe20007ffe006 */
[----:B------:R-:W-:Y:S04]  /*2cd0*/  BSSY B0, `(.L_x_1074) ;  /* 0x0000013000007945 */ /* 0x000fe80003800000 */
        /* <DEDUP_REMOVED lines=12> */
.L_x_1075:
[----:B------:R-:W-:-:S06]  /*2da0*/  UISETP.NE.AND UP1, UPT, UR5, 0x1, UPT ;  /* 0x000000010500788c */ /* 0x000fcc000bf25270 */
[----:B------:R-:W-:-:S05]  /*2db0*/  PLOP3.LUT P5, PT, PT, PT, UP1, 0x80, 0x0 ;  /* 0x000000000000781c */ /* 0x000fca0003faf018 */
[----:B------:R-:W-:-:S08]  /*2dc0*/  @UP1 ULDC.64 UR6, c[0x0][0x9e8] ;  /* 0x00027a0000061ab9 */ /* 0x000fd00000000a00 */
[----:B------:R-:W-:Y:S01]  /*2dd0*/  @P5 IMAD.HI.U32 R3, R0, UR6, RZ ;  /* 0x0000000600035c27 */ /* 0x000fe2000f8e00ff */
[----:B------:R-:W-:-:S13]  /*2de0*/  PLOP3.LUT P5, PT, PT, PT, UP1, 0x80, 0x0 ;  /* 0x000000000000781c */ /* 0x000fda0003faf018 */
[----:B------:R-:W-:-:S07]  /*2df0*/  @P5 SHF.R.U32.HI R0, RZ, UR7, R3 ;  /* 0x00000007ff005c19 */ /* 0x000fce0008011603 */
.L_x_1076:
[----:B------:R-:W-:Y:S05]  /*2e00*/  BSYNC B0 ;  /* 0x0000000000007941 */ /* 0x000fea0003800000 */
.L_x_1074:
[----:B------:R-:W-:-:S05]  /*2e10*/  IMAD R3, R0, UR5, R10 ;  /* 0x0000000500037c24 */ /* 0x000fca000f8e020a */
[----:B------:R-:W-:Y:S02]  /*2e20*/  VIMNMX R4, R4, R3, !PT ;  /* 0x0000000304047248 */ /* 0x000fe40007fe0100 */
[----:B------:R-:W-:-:S07]  /*2e30*/  VIADDMNMX R2, R3, UR5, R2, PT ;  /* 0x0000000503027c46 */ /* 0x000fce000b800102 */
.L_x_1073:
[C---:B------:R-:W-:Y:S01]  /*2e40*/  ISETP.GT.AND P1, PT, R4.reuse, 0x1, !P1 ;  /* 0x000000010400780c */ /* 0x040fe20004f24270 */
[----:B------:R-:W-:Y:S01]  /*2e50*/  ULDC UR6, c[0x0][0x988] ;  /* 0x0002620000067ab9 */ /* 0x000fe20000000800 */
[----:B------:R-:W-:Y:S02]  /*2e60*/  ISETP.GT.AND P2, PT, R4, 0x8, !P2 ;  /* 0x000000080400780c */ /* 0x000fe40005744270 */
        /* <DEDUP_REMOVED lines=64> */
[----:B------:R-:W0:Y:S01]  /*3270*/  SHFL.BFLY PT, R5, R10, 0x2, 0x1f ;  /* 0x0c401f000a057f89 */ /* 0x000e2200000e0000 */
        /* <DEDUP_REMOVED lines=13> */
[----:B0-----:R-:W-:Y:S02]  /*3350*/  FMNMX.FTZ R12, R10, R5, !PT ;  /* 0x000000050a0c7209 */ /* 0x001fe40007810000 */
[----:B------:R-:W-:Y:S02]  /*3360*/  FMNMX.FTZ R10, R7, R27, !PT ;  /* 0x0000001b070a7209 */ /* 0x000fe40007810000 */
[----:B------:R-:W-:Y:S01]  /*3370*/  FSEL R51, R51, -INF , !P1 ;  /* 0xff80000033337808 */ /* 0x000fe20004800000 */
[----:B------:R-:W0:Y:S01]  /*3380*/  SHFL.BFLY PT, R5, R12, 0x1, 0x1f ;  /* 0x0c201f000c057f89 */ /* 0x000e2200000e0000 */
        /* <DEDUP_REMOVED lines=21> */
[----:B0-----:R-:W-:Y:S02]  /*34e0*/  FMNMX.FTZ R5, R12, R5, !PT ;  /* 0x000000050c057209 */ /* 0x001fe40007810000 */
        /* <DEDUP_REMOVED lines=25> */
[----:B------:R0:W-:Y:S01]  /*3680*/  MUFU.EX2 R57, R14 ;  /* 0x0000000e00397308 */ /* 0x0001e20000000800 */
        /* <DEDUP_REMOVED lines=9> */
[--C-:B0-----:R-:W-:Y:S01]  /*3720*/  FFMA.FTZ R14, R76, R0, -R53.reuse ;  /* 0x000000004c0e7223 */ /* 0x101fe20000010835 */
[----:B------:R-:W-:Y:S01]  /*3730*/  FMNMX.FTZ R10, R37, R10, !PT ;  /* 0x0000000a250a7209 */ /* 0x000fe20007810000 */
[-CC-:B------:R-:W-:Y:S01]  /*3740*/  FFMA.FTZ R34, R56, R0.reuse, -R53.reuse ;  /* 0x0000000038227223 */ /* 0x180fe20000010835 */
[----:B------:R-:W-:Y:S01]  /*3750*/  ISETP.NE.AND P5, PT, R65, RZ, PT ;  /* 0x000000ff4100720c */ /* 0x000fe20003fa5270 */
[----:B------:R-:W-:Y:S01]  /*3760*/  FFMA.FTZ R32, R86, R0, -R53 ;  /* 0x0000000056207223 */ /* 0x000fe20000010835 */
[----:B------:R-:W-:Y:S01]  /*3770*/  ISETP.GT.AND P4, PT, R4, 0x58, !P4 ;  /* 0x000000580400780c */ /* 0x000fe20006784270 */
[----:B------:R0:W1:Y:S01]  /*3780*/  MUFU.EX2 R61, R24 ;  /* 0x00000018003d7308 */ /* 0x0000620000000800 */
[----:B------:R-:W-:-:S02]  /*3790*/  ISETP.LT.OR P3, PT, R2, 0x52, P3 ;  /* 0x000000520200780c */ /* 0x000fc40001f61670 */
[----:B------:R-:W-:Y:S02]  /*37a0*/  FSEL R41, R66, -INF , !P2 ;  /* 0xff80000042297808 */ /* 0x000fe40005000000 */
[----:B------:R-:W-:Y:S02]  /*37b0*/  FMNMX.FTZ R10, R63, R10, !PT ;  /* 0x0000000a3f0a7209 */ /* 0x000fe40007810000 */
        /* <DEDUP_REMOVED lines=8> */
[----:B------:R-:W-:Y:S01]  /*3840*/  ISETP.LT.OR P5, PT, R2, 0x5a, P5 ;  /* 0x0000005a0200780c */ /* 0x000fe20002fa1670 */
[----:B------:R-:W-:Y:S01]  /*3850*/  FFMA.FTZ R2, R44, R0, -R53 ;  /* 0x000000002c027223 */ /* 0x000fe20000010835 */
[----:B------:R-:W-:Y:S01]  /*3860*/  FSEL R45, R70, -INF , !P4 ;  /* 0xff800000462d7808 */ /* 0x000fe20006000000 */
[----:B------:R0:W-:Y:S01]  /*3870*/  MUFU.EX2 R180, R4 ;  /* 0x0000000400b47308 */ /* 0x0001e20000000800 */
[----:B------:R-:W-:-:S02]  /*3880*/  FMNMX.FTZ R10, R67, R10, !PT ;  /* 0x0000000a430a7209 */ /* 0x000fc40007810000 */
[----:B------:R-:W-:Y:S02]  /*3890*/  FSEL R71, R71, -INF , !P5 ;  /* 0xff80000047477808 */ /* 0x000fe40006800000 */
[----:B------:R-:W-:Y:S02]  /*38a0*/  FMNMX.FTZ R10, R45, R10, !PT ;  /* 0x0000000a2d0a7209 */ /* 0x000fe40007810000 */
[----:B-1----:R-:W-:Y:S01]  /*38b0*/  F2FP.BF16.F32.PACK_AB R190, R61, R20 ;  /* 0x000000143dbe723e */ /* 0x002fe200000010ff */
[----:B------:R1:W2:Y:S01]  /*38c0*/  MUFU.EX2 R65, R14 ;  /* 0x0000000e00417308 */ /* 0x0002a20000000800 */
[----:B------:R-:W-:Y:S01]  /*38d0*/  FMNMX.FTZ R10, R71, R10, !PT ;  /* 0x0000000a470a7209 */ /* 0x000fe20007810000 */
[----:B0-----:R-:W-:Y:S01]  /*38e0*/  FFMA.FTZ R4, R82, R0, -R53 ;  /* 0x0000000052047223 */ /* 0x001fe20000010835 */
[----:B------:R-:W-:-:S03]  /*38f0*/  F2FP.BF16.F32.PACK_AB R188, R57, R12 ;  /* 0x0000000c39bc723e */ /* 0x000fc600000010ff */
[----:B------:R-:W0:Y:S02]  /*3900*/  SHFL.BFLY PT, R49, R10, 0x2, 0x1f ;  /* 0x0c401f000a317f89 */ /* 0x000e2400000e0000 */
[----:B------:R3:W-:Y:S01]  /*3910*/  MUFU.EX2 R75, R4 ;  /* 0x00000004004b7308 */ /* 0x0007e20000000800 */
[----:B-1----:R-:W-:-:S07]  /*3920*/  FFMA.FTZ R14, R80, R0, -R53 ;  /* 0x00000000500e7223 */ /* 0x002fce0000010835 */
[----:B------:R-:W-:Y:S01]  /*3930*/  MUFU.EX2 R83, R36 ;  /* 0x0000002400537308 */ /* 0x000fe20000000800 */
[----:B--2---:R-:W-:-:S07]  /*3940*/  F2FP.BF16.F32.PACK_AB R184, R65, R26 ;  /* 0x0000001a41b8723e */ /* 0x004fce00000010ff */
[----:B------:R-:W-:Y:S01]  /*3950*/  MUFU.EX2 R28, R28 ;  /* 0x0000001c001c7308 */ /* 0x000fe20000000800 */
[----:B0-----:R-:W-:Y:S01]  /*3960*/  FMNMX.FTZ R49, R10, R49, !PT ;  /* 0x000000310a317209 */ /* 0x001fe20007810000 */
[----:B------:R-:W-:-:S06]  /*3970*/  FFMA.FTZ R10, R88, R0, -R53 ;  /* 0x00000000580a7223 */ /* 0x000fcc0000010835 */
[----:B------:R0:W1:Y:S01]  /*3980*/  MUFU.EX2 R69, R24 ;  /* 0x0000001800457308 */ /* 0x0000620000000800 */
[----:B---3--:R-:W2:Y:S07]  /*3990*/  SHFL.BFLY PT, R4, R49, 0x1, 0x1f ;  /* 0x0c201f0031047f89 */ /* 0x008eae00000e0000 */
[----:B------:R3:W-:Y:S01]  /*39a0*/  MUFU.EX2 R81, R10 ;  /* 0x0000000a00517308 */ /* 0x0007e20000000800 */
[----:B0-----:R-:W-:-:S07]  /*39b0*/  FFMA.FTZ R24, R48, R0, -R53 ;  /* 0x0000000030187223 */ /* 0x001fce0000010835 */
[----:B------:R-:W-:Y:S01]  /*39c0*/  MUFU.EX2 R85, R38 ;  /* 0x0000002600557308 */ /* 0x000fe20000000800 */
[----:B-1----:R-:W-:-:S07]  /*39d0*/  F2FP.BF16.F32.PACK_AB R186, R69, R28 ;  /* 0x0000001c45ba723e */ /* 0x002fce00000010ff */
[----:B------:R0:W-:Y:S01]  /*39e0*/  MUFU.EX2 R73, R14 ;  /* 0x0000000e00497308 */ /* 0x0001e20000000800 */
[----:B--2---:R-:W-:-:S04]  /*39f0*/  FMNMX.FTZ R4, R49, R4, !PT ;  /* 0x0000000431047209 */ /* 0x004fc80007810000 */
[C---:B------:R-:W-:Y:S01]  /*3a00*/  FSETP.NEU.FTZ.AND P1, PT, R4.reuse, -INF , PT ;  /* 0xff8000000400780b */ /* 0x040fe20003f3d000 */
[-C--:B---3--:R-:W-:Y:S02]  /*3a10*/  FMUL.FTZ R10, R4, R0.reuse ;  /* 0x00000000040a7220 */ /* 0x088fe40000410000 */
[----:B------:R-:W1:Y:S01]  /*3a20*/  MUFU.EX2 R2, R2 ;  /* 0x0000000200027308 */ /* 0x000e620000000800 */
[----:B0-----:R-:W-:Y:S02]  /*3a30*/  FFMA.FTZ R14, R84, R0, -R53 ;  /* 0x00000000540e7223 */ /* 0x001fe40000010835 */
[----:B------:R-:W-:Y:S02]  /*3a40*/  FSEL R10, R10, RZ, P1 ;  /* 0x000000ff0a0a7208 */ /* 0x000fe40000800000 */
[----:B------:R-:W-:-:S03]  /*3a50*/  PLOP3.LUT P1, PT, PT, PT, UP0, 0x40, 0x0 ;  /* 0x000000000000781c */ /* 0x000fc60003f2e808 */
        /* <DEDUP_REMOVED lines=17> */
[----:B0-----:R-:W-:Y:S01]  /*3b70*/  FADD.FTZ R13, R12, R57 ;  /* 0x000000390c0d7221 */ /* 0x001fe20000010000 */
[-CC-:B------:R-:W-:Y:S01]  /*3b80*/  FFMA.FTZ R33, R33, R0.reuse, -R10.reuse ;  /* 0x0000000021217223 */ /* 0x180fe2000001080a */
[-CC-:B------:R-:W-:Y:S01]  /*3b90*/  FFMA.FTZ R55, R55, R0.reuse, -R10.reuse ;  /* 0x0000000037377223 */ /* 0x180fe2000001080a */
[-CC-:B------:R-:W-:Y:S01]  /*3ba0*/  FFMA.FTZ R3, R3, R0.reuse, -R10.reuse ;  /* 0x0000000003037223 */ /* 0x180fe2000001080a */
[----:B------:R-:W-:Y:S01]  /*3bb0*/  FADD.FTZ R50, R20, R13 ;  /* 0x0000000d14327221 */ /* 0x000fe20000010000 */
[-CC-:B------:R-:W-:Y:S01]  /*3bc0*/  FFMA.FTZ R59, R59, R0.reuse, -R10.reuse ;  /* 0x000000003b3b7223 */ /* 0x180fe2000001080a */
[-C--:B------:R-:W-:Y:S01]  /*3bd0*/  FFMA.FTZ R37, R37, R0.reuse, -R10 ;  /* 0x0000000025257223 */ /* 0x080fe2000001080a */
[----:B------:R-:W0:Y:S01]  /*3be0*/  MUFU.EX2 R36, R27 ;  /* 0x0000001b00247308 */ /* 0x000e220000000800 */
[----:B------:R-:W-:Y:S01]  /*3bf0*/  FADD.FTZ R13, R61, R50 ;  /* 0x000000323d0d7221 */ /* 0x000fe20000010000 */
[-CC-:B------:R-:W-:Y:S01]  /*3c00*/  FFMA.FTZ R63, R63, R0.reuse, -R10.reuse ;  /* 0x000000003f3f7223 */ /* 0x180fe2000001080a */
[-CC-:B------:R-:W-:Y:S01]  /*3c10*/  FFMA.FTZ R41, R41, R0.reuse, -R10.reuse ;  /* 0x0000000029297223 */ /* 0x180fe2000001080a */
[-CC-:B------:R-:W-:Y:S01]  /*3c20*/  FFMA.FTZ R67, R67, R0.reuse, -R10.reuse ;  /* 0x0000000043437223 */ /* 0x180fe2000001080a */
[----:B------:R-:W-:Y:S01]  /*3c30*/  FADD.FTZ R52, R26, R13 ;  /* 0x0000000d1a347221 */ /* 0x000fe20000010000 */
[-CC-:B------:R-:W-:Y:S01]  /*3c40*/  FFMA.FTZ R45, R45, R0.reuse, -R10.reuse ;  /* 0x000000002d2d7223 */ /* 0x180fe2000001080a */
[----:B------:R-:W-:Y:S01]  /*3c50*/  FFMA.FTZ R71, R71, R0, -R10 ;  /* 0x0000000047477223 */ /* 0x000fe2000001080a */
[----:B------:R-:W2:Y:S01]  /*3c60*/  MUFU.EX2 R11, R11 ;  /* 0x0000000b000b7308 */ /* 0x000ea20000000800 */
[----:B------:R-:W-:Y:S01]  /*3c70*/  FADD.FTZ R13, R65, R52 ;  /* 0x00000034410d7221 */ /* 0x000fe20000010000 */
[----:B-1----:R-:W-:-:S03]  /*3c80*/  F2FP.BF16.F32.PACK_AB R182, R75, R2 ;  /* 0x000000024bb6723e */ /* 0x002fc600000010ff */
[----:B------:R-:W-:-:S03]  /*3c90*/  FADD.FTZ R54, R28, R13 ;  /* 0x0000000d1c367221 */ /* 0x000fc60000010000 */
[----:B------:R-:W1:Y:S01]  /*3ca0*/  MUFU.EX2 R38, R31 ;  /* 0x0000001f00267308 */ /* 0x000e620000000800 */
[----:B0-----:R-:W-:Y:S01]  /*3cb0*/  FADD.FTZ R52, R7, R36 ;  /* 0x0000002407347221 */ /* 0x001fe20000010000 */
[----:B------:R-:W-:Y:S01]  /*3cc0*/  FADD.FTZ R27, R69, R54 ;  /* 0x00000036451b7221 */ /* 0x000fe20000010000 */
[----:B------:R-:W-:-:S03]  /*3cd0*/  F2FP.BF16.F32.PACK_AB R189, R36, R7 ;  /* 0x0000000724bd723e */ /* 0x000fc600000010ff */
[----:B------:R-:W-:Y:S01]  /*3ce0*/  FADD.FTZ R56, R180, R27 ;  /* 0x0000001bb4387221 */ /* 0x000fe20000010000 */
[----:B------:R-:W-:Y:S01]  /*3cf0*/  F2FP.BF16.F32.PACK_AB R180, R73, R180 ;  /* 0x000000b449b4723e */ /* 0x000fe200000010ff */
[----:B------:R-:W0:Y:S01]  /*3d00*/  MUFU.EX2 R42, R35 ;  /* 0x00000023002a7308 */ /* 0x000e220000000800 */
[----:B--2---:R-:W-:Y:S01]  /*3d10*/  FADD.FTZ R13, R11, R52 ;  /* 0x000000340b0d7221 */ /* 0x004fe20000010000 */
[----:B------:R-:W-:-:S04]  /*3d20*/  FADD.FTZ R27, R73, R56 ;  /* 0x00000038491b7221 */ /* 0x000fc80000010000 */
[----:B------:R-:W-:Y:S02]  /*3d30*/  FADD.FTZ R56, R2, R27 ;  /* 0x0000001b02387221 */ /* 0x000fe40000010000 */
[----:B------:R-:W2:Y:S01]  /*3d40*/  MUFU.EX2 R15, R15 ;  /* 0x0000000f000f7308 */ /* 0x000ea20000000800 */
[C---:B-1----:R-:W-:Y:S01]  /*3d50*/  FADD.FTZ R54, R38.reuse, R13 ;  /* 0x0000000d26367221 */ /* 0x042fe20000010000 */
[----:B------:R-:W-:Y:S01]  /*3d60*/  FADD.FTZ R27, R75, R56 ;  /* 0x000000384b1b7221 */ /* 0x000fe20000010000 */
[----:B------:R-:W-:Y:S01]  /*3d70*/  F2FP.BF16.F32.PACK_AB R191, R38, R11 ;  /* 0x0000000b26bf723e */ /* 0x000fe200000010ff */
[----:B------:R-:W-:Y:S02]  /*3d80*/  VIADD R11, R74, 0xfffffffe ;  /* 0xfffffffe4a0b7836 */ /* 0x000fe40000000000 */
[----:B------:R-:W-:Y:S01]  /*3d90*/  FADD.FTZ R13, R185, R54 ;  /* 0x00000036b90d7221 */ /* 0x000fe20000010000 */
[----:B------:R-:W-:Y:S01]  /*3da0*/  FADD.FTZ R58, R24, R27 ;  /* 0x0000001b183a7221 */ /* 0x000fe20000010000 */
[----:B------:R-:W1:Y:S02]  /*3db0*/  MUFU.EX2 R44, R39 ;  /* 0x00000027002c7308 */ /* 0x000e640000000800 */
[C---:B0-----:R-:W-:Y:S01]  /*3dc0*/  FADD.FTZ R54, R42.reuse, R13 ;  /* 0x0000000d2a367221 */ /* 0x041fe20000010000 */
[----:B------:R-:W-:-:S05]  /*3dd0*/  F2FP.BF16.F32.PACK_AB R185, R42, R185 ;  /* 0x000000b92ab9723e */ /* 0x000fca00000010ff */
[----:B------:R-:W0:Y:S01]  /*3de0*/  MUFU.EX2 R21, R21 ;  /* 0x0000001500157308 */ /* 0x000e220000000800 */
[----:B--2---:R-:W-:-:S07]  /*3df0*/  FADD.FTZ R13, R15, R54 ;  /* 0x000000360f0d7221 */ /* 0x004fce0000010000 */
[----:B------:R2:W3:Y:S01]  /*3e00*/  MUFU.EX2 R77, R14 ;  /* 0x0000000e004d7308 */ /* 0x0004e20000000800 */
[C---:B-1----:R-:W-:Y:S01]  /*3e10*/  FADD.FTZ R56, R44.reuse, R13 ;  /* 0x0000000d2c387221 */ /* 0x042fe20000010000 */
[----:B------:R-:W-:-:S06]  /*3e20*/  F2FP.BF16.F32.PACK_AB R187, R44, R15 ;  /* 0x0000000f2cbb723e */ /* 0x000fcc00000010ff */
[----:B------:R-:W1:Y:S01]  /*3e30*/  MUFU.EX2 R46, R43 ;  /* 0x0000002b002e7308 */ /* 0x000e620000000800 */
[----:B--2---:R-:W-:Y:S01]  /*3e40*/  FFMA.FTZ R14, R60, R0, -R53 ;  /* 0x000000003c0e7223 */ /* 0x004fe20000010835 */
[----:B0-----:R-:W-:-:S06]  /*3e50*/  FADD.FTZ R13, R21, R56 ;  /* 0x00000038150d7221 */ /* 0x001fcc0000010000 */
[----:B------:R-:W0:Y:S01]  /*3e60*/  MUFU.EX2 R30, R30 ;  /* 0x0000001e001e7308 */ /* 0x000e220000000800 */
[C---:B---3--:R-:W-:Y:S01]  /*3e70*/  FADD.FTZ R27, R77.reuse, R58 ;  /* 0x0000003a4d1b7221 */ /* 0x048fe20000010000 */
[----:B------:R-:W-:-:S06]  /*3e80*/  F2FP.BF16.F32.PACK_AB R176, R77, R24 ;  /* 0x000000184db0723e */ /* 0x000fcc00000010ff */
[----:B------:R-:W2:Y:S01]  /*3e90*/  MUFU.EX2 R25, R25 ;  /* 0x0000001900197308 */ /* 0x000ea20000000800 */
[C---:B-1----:R-:W-:Y:S01]  /*3ea0*/  FADD.FTZ R10, R46.reuse, R13 ;  /* 0x0000000d2e0a7221 */ /* 0x042fe20000010000 */
[----:B------:R-:W-:-:S06]  /*3eb0*/  F2FP.BF16.F32.PACK_AB R181, R46, R21 ;  /* 0x000000152eb5723e */ /* 0x000fcc00000010ff */
[----:B------:R1:W3:Y:S01]  /*3ec0*/  MUFU.EX2 R79, R32 ;  /* 0x00000020004f7308 */ /* 0x0002e20000000800 */
[----:B0-----:R-:W-:-:S07]  /*3ed0*/  FADD.FTZ R56, R30, R27 ;  /* 0x0000001b1e387221 */ /* 0x001fce0000010000 */
[----:B------:R-:W0:Y:S01]  /*3ee0*/  MUFU.EX2 R48, R47 ;  /* 0x0000002f00307308 */ /* 0x000e220000000800 */
[-CC-:B-1----:R-:W-:Y:S01]  /*3ef0*/  FFMA.FTZ R32, R64, R0.reuse, -R53.reuse ;  /* 0x0000000040207223 */ /* 0x182fe20000010835 */
[----:B--2---:R-:W-:Y:S01]  /*3f00*/  FADD.FTZ R13, R25, R10 ;  /* 0x0000000a190d7221 */ /* 0x004fe20000010000 */
[----:B------:R-:W-:-:S05]  /*3f10*/  FFMA.FTZ R53, R94, R0, -R53 ;  /* 0x000000005e357223 */ /* 0x000fca0000010835 */
[----:B------:R-:W1:Y:S01]  /*3f20*/  MUFU.EX2 R34, R34 ;  /* 0x0000002200227308 */ /* 0x000e620000000800 */
[C---:B---3--:R-:W-:Y:S01]  /*3f30*/  FADD.FTZ R27, R79.reuse, R56 ;  /* 0x000000384f1b7221 */ /* 0x048fe20000010000 */
[----:B------:R-:W-:-:S06]  /*3f40*/  F2FP.BF16.F32.PACK_AB R178, R79, R30 ;  /* 0x0000001e4fb2723e */ /* 0x000fcc00000010ff */
[----:B------:R-:W2:Y:S01]  /*3f50*/  MUFU.EX2 R29, R29 ;  /* 0x0000001d001d7308 */ /* 0x000ea20000000800 */
[C---:B0-----:R-:W-:Y:S01]  /*3f60*/  FADD.FTZ R10, R48.reuse, R13 ;  /* 0x0000000d300a7221 */ /* 0x041fe20000010000 */
[----:B------:R-:W-:-:S06]  /*3f70*/  F2FP.BF16.F32.PACK_AB R183, R48, R25 ;  /* 0x0000001930b7723e */ /* 0x000fcc00000010ff */
[----:B------:R-:W0:Y:S01]  /*3f80*/  MUFU.EX2 R50, R51 ;  /* 0x0000003300327308 */ /* 0x000e220000000800 */
[----:B-1----:R-:W-:Y:S01]  /*3f90*/  FADD.FTZ R20, R34, R27 ;  /* 0x0000001b22147221 */ /* 0x002fe20000010000 */
[----:B------:R-:W-:-:S03]  /*3fa0*/  F2FP.BF16.F32.PACK_AB R172, R81, R34 ;  /* 0x0000002251ac723e */ /* 0x000fc600000010ff */
[----:B------:R-:W-:-:S03]  /*3fb0*/  FADD.FTZ R27, R81, R20 ;  /* 0x00000014511b7221 */ /* 0x000fc60000010000 */
[----:B------:R-:W1:Y:S01]  /*3fc0*/  MUFU.EX2 R14, R14 ;  /* 0x0000000e000e7308 */ /* 0x000e620000000800 */
[----:B--2---:R-:W-:-:S07]  /*3fd0*/  FADD.FTZ R13, R29, R10 ;  /* 0x0000000a1d0d7221 */ /* 0x004fce0000010000 */
        /* <DEDUP_REMOVED lines=10> */
[----:B0-----:R-:W-:Y:S01]  /*4080*/  FADD.FTZ R10, R52, R13 ;  /* 0x0000000d340a7221 */ /* 0x001fe20000010000 */
[----:B------:R-:W-:Y:S01]  /*4090*/  IMAD.IADD R13, R16, 0x1, -R17 ;  /* 0x00000001100d7824 */ /* 0x000fe200078e0a11 */
[----:B------:R-:W-:-:S03]  /*40a0*/  F2FP.BF16.F32.PACK_AB R179, R52, R33 ;  /* 0x0000002134b3723e */ /* 0x000fc600000010ff */
[----:B------:R-:W-:Y:S02]  /*40b0*/  IMAD R24, R193, 0x80, R13 ;  /* 0x00000080c1187824 */ /* 0x000fe400078e020d */
[----:B------:R-:W0:Y:S01]  /*40c0*/  MUFU.EX2 R54, R59 ;  /* 0x0000003b00367308 */ /* 0x000e220000000800 */
[----:B-1----:R-:W-:Y:S01]  /*40d0*/  FADD.FTZ R20, R32, R27 ;  /* 0x0000001b20147221 */ /* 0x002fe20000010000 */
[C---:B------:R-:W-:Y:S02]  /*40e0*/  F2FP.BF16.F32.PACK_AB R168, R85.reuse, R32 ;  /* 0x0000002055a8723e */ /* 0x040fe400000010ff */
[----:B------:R-:W-:Y:S01]  /*40f0*/  R2UR UR6, R24 ;  /* 0x00000000180672ca */ /* 0x000fe200000e0000 */
[----:B------:R-:W-:-:S03]  /*4100*/  FADD.FTZ R31, R85, R20 ;  /* 0x00000014551f7221 */ /* 0x000fc60000010000 */
[----:B------:R-:W1:Y:S01]  /*4110*/  MUFU.EX2 R37, R37 ;  /* 0x0000002500257308 */ /* 0x000e620000000800 */
[----:B--2---:R-:W-:-:S07]  /*4120*/  FADD.FTZ R27, R3, R10 ;  /* 0x0000000a031b7221 */ /* 0x004fce0000010000 */
[----:B------:R-:W2:Y:S01]  /*4130*/  MUFU.EX2 R12, R63 ;  /* 0x0000003f000c7308 */ /* 0x000ea20000000800 */
[C---:B0-----:R-:W-:Y:S01]  /*4140*/  FADD.FTZ R14, R54.reuse, R27 ;  /* 0x0000001b360e7221 */ /* 0x041fe20000010000 */
[----:B------:R-:W-:Y:S01]  /*4150*/  UIADD3 UR4, UR6, UR4, URZ ;  /* 0x0000000406047290 */ /* 0x000fe2000fffe03f */
[----:B------:R-:W-:-:S05]  /*4160*/  F2FP.BF16.F32.PACK_AB R173, R54, R3 ;  /* 0x0000000336ad723e */ /* 0x000fca00000010ff */
[----:B------:R-:W0:Y:S01]  /*4170*/  MUFU.EX2 R41, R41 ;  /* 0x0000002900297308 */ /* 0x000e220000000800 */
[----:B-1----:R-:W-:-:S07]  /*4180*/  FADD.FTZ R27, R37, R14 ;  /* 0x0000000e251b7221 */ /* 0x002fce0000010000 */
[----:B------:R-:W1:Y:S01]  /*4190*/  MUFU.EX2 R2, R67 ;  /* 0x0000004300027308 */ /* 0x000e620000000800 */
[C---:B--2---:R-:W-:Y:S01]  /*41a0*/  FADD.FTZ R20, R12.reuse, R27 ;  /* 0x0000001b0c147221 */ /* 0x044fe20000010000 */
[----:B------:R-:W-:-:S06]  /*41b0*/  F2FP.BF16.F32.PACK_AB R175, R12, R37 ;  /* 0x000000250caf723e */ /* 0x000fcc00000010ff */
[----:B------:R-:W2:Y:S01]  /*41c0*/  MUFU.EX2 R40, R40 ;  /* 0x0000002800287308 */ /* 0x000ea20000000800 */
[----:B0-----:R-:W-:-:S07]  /*41d0*/  FADD.FTZ R7, R41, R20 ;  /* 0x0000001429077221 */ /* 0x001fce0000010000 */
[----:B------:R-:W0:Y:S01]  /*41e0*/  MUFU.EX2 R45, R45 ;  /* 0x0000002d002d7308 */ /* 0x000e220000000800 */
[C---:B-1----:R-:W-:Y:S01]  /*41f0*/  FADD.FTZ R20, R2.reuse, R7 ;  /* 0x0000000702147221 */ /* 0x042fe20000010000 */
[----:B------:R-:W-:-:S06]  /*4200*/  F2FP.BF16.F32.PACK_AB R169, R2, R41 ;  /* 0x0000002902a9723e */ /* 0x000fcc00000010ff */
[----:B------:R-:W1:Y:S01]  /*4210*/  MUFU.EX2 R53, R53 ;  /* 0x0000003500357308 */ /* 0x000e620000000800 */
[----:B--2---:R-:W-:-:S07]  /*4220*/  FADD.FTZ R10, R40, R31 ;  /* 0x0000001f280a7221 */ /* 0x004fce0000010000 */
[----:B------:R-:W2:Y:S01]  /*4230*/  MUFU.EX2 R14, R71 ;  /* 0x00000047000e7308 */ /* 0x000ea20000000800 */
[----:B0-----:R-:W-:Y:S01]  /*4240*/  FADD.FTZ R7, R45, R20 ;  /* 0x000000142d077221 */ /* 0x001fe20000010000 */
[C---:B-1----:R-:W-:Y:S01]  /*4250*/  FADD.FTZ R10, R53.reuse, R10 ;  /* 0x0000000a350a7221 */ /* 0x042fe20000010000 */
[----:B------:R-:W-:Y:S02]  /*4260*/  F2FP.BF16.F32.PACK_AB R170, R53, R40 ;  /* 0x0000002835aa723e */ /* 0x000fe400000010ff */
[C---:B--2---:R-:W-:Y:S01]  /*4270*/  FADD.FTZ R7, R14.reuse, R7 ;  /* 0x000000070e077221 */ /* 0x044fe20000010000 */
        /* <DEDUP_REMOVED lines=13> */
.L_x_1078:
[----:B------:R-:W-:-:S11]  /*4350*/  UISETP.NE.AND UP1, UPT, UR5, 0x1, UPT ;  /* 0x000000010500788c */ /* 0x000fd6000bf25270 */
[----:B------:R-:W-:Y:S02]  /*4360*/  @UP1 ULDC.64 UR6, c[0x0][0x9e8] ;  /* 0x00027a0000061ab9 */ /* 0x000fe40000000a00 */
[----:B------:R-:W-:-:S04]  /*4370*/  UIMAD.WIDE.U32 UR14, UR11, UR6, URZ ;  /* 0x000000060b0e72a5 */ /* 0x000fc8000f8e003f */
[----:B------:R-:W-:-:S12]  /*4380*/  @UP1 USHF.R.U32.HI UR11, URZ, UR7, UR15 ;  /* 0x000000073f0b1299 */ /* 0x000fd8000801160f */
.L_x_1079:
[----:B------:R-:W-:-:S04]  /*4390*/  UIMAD UR5, UR11, UR5, UR5 ;  /* 0x000000050b0572a4 */ /* 0x000fc8000f8e0205 */
[----:B------:R-:W-:-:S04]  /*43a0*/  UISETP.LT.AND UP1, UPT, UR4, UR5, UPT ;  /* 0x000000050400728c */ /* 0x000fc8000bf21270 */
[----:B------:R-:W-:-:S12]  /*43b0*/  USEL UR4, UR4, UR5, UP1 ;  /* 0x0000000504047287 */ /* 0x000fd80008800000 */
.L_x_1077:
[----:B------:R-:W-:Y:S01]  /*43c0*/  R2UR UR6, R192 ;  /* 0x00000000c00672ca */ /* 0x000fe200000e0000 */
        /* <DEDUP_REMOVED lines=60> */
[----:B------:R-:W-:Y:S02]  /*4790*/  VIADD R21, R15, 0x8 ;  /* 0x000000080f157836 */ /* 0x000fe40000000000 */
[----:B------:R-:W-:-:S03]  /*47a0*/  IMAD.MOV.U32 R119, RZ, RZ, RZ ;  /* 0x000000ffff777224 */ /* 0x000fc600078e00ff */
[----:B------:R-:W-:-:S07]  /*47b0*/  LOP3.LUT R195, RZ, R21, RZ, 0x33, !PT ;  /* 0x00000015ffc37212 */ /* 0x000fce00078e33ff */
.L_x_1097:
[----:B------:R-:W-:-:S04]  /*47c0*/  UIADD3 UR4, UR36, 0x1, URZ ;  /* 0x0000000124047890 */ /* 0x000fc8000fffe03f */
[----:B------:R-:W-:-:S04]  /*47d0*/  UISETP.NE.AND UP1, UPT, UR4, 0x2, UPT ;  /* 0x000000020400788c */ /* 0x000fc8000bf25270 */
[----:B------:R-:W-:Y:S02]  /*47e0*/  USEL UR7, URZ, 0x1, UP1 ;  /* 0x000000013f077887 */ /* 0x000fe40008800000 */
[----:B------:R-:W-:Y:S02]  /*47f0*/  USEL UR4, UR4, URZ, UP1 ;  /* 0x0000003f04047287 */ /* 0x000fe40008800000 */
[----:B------:R-:W-:Y:S01]  /*4800*/  ULOP3.LUT UR7, UR37, UR7, URZ, 0x3c, !UPT ;  /* 0x0000000725077292 */ /* 0x000fe2000f8e3c3f */
[----:B------:R-:W-:Y:S11]  /*4810*/  @!P0 BRA `(.L_x_1081) ;  /* 0x0000000000048947 */ /* 0x000ff60003800000 */
[----:B------:R-:W-:Y:S01]  /*4820*/  BPT.TRAP 0x1 ;  /* 0x000000040000795c */ /* 0x000fe20000300000 */
.L_x_1081:
[----:B------:R-:W-:Y:S01]  /*4830*/  ULEA UR5, UR4, UR38, 0x3 ;  /* 0x0000002604057291 */ /* 0x000fe2000f8e183f */
[----:B------:R-:W-:-:S05]  /*4840*/  IMAD.U32 R0, RZ, RZ, UR7 ;  /* 0x00000007ff007e24 */ /* 0x000fca000f8e00ff */
[----:B------:R-:W-:-:S04]  /*4850*/  SHF.L.U32 R0, R0, 0x1f, RZ ;  /* 0x0000001f00007819 */ /* 0x000fc800000006ff */
[----:B------:R0:W1:Y:S01]  /*4860*/  SYNCS.PHASECHK.TRANS64.TRYWAIT P1, [UR5+0x30830], R0 ;  /* 0x03083000ff0075a7 */ /* 0x0000620008020145 */
[----:B------:R-:W-:Y:S05]  /*4870*/  @!P0 BRA `(.L_x_1082) ;  /* 0x0000000000048947 */ /* 0x000fea0003800000 */
[----:B------:R-:W-:Y:S01]  /*4880*/  BPT.TRAP 0x1 ;  /* 0x000000040000795c */ /* 0x000fe20000300000 */
.L_x_1082:
[----:B-1----:R-:W-:Y:S05]  /*4890*/  @P1 BRA `(.L_x_1083) ;  /* 0x0000000000081947 */ /* 0x002fea0003800000 */
[----:B------:R-:W1:Y:S02]  /*48a0*/  SYNCS.PHASECHK.TRANS64.TRYWAIT P1, [UR5+0x30830], R0 ;  /* 0x03083000ff0075a7 */ /* 0x000e640008020145 */
[----:B-1----:R-:W-:Y:S05]  /*48b0*/  @!P1 BRA `(.L_x_1084) ;  /* 0x0000010800bc9947 */ /* 0x002fea0003800000 */
.L_x_1083:
[----:B------:R-:W-:Y:S01]  /*48c0*/  R2UR UR52, R8 ;  /* 0x00000000083472ca */ /* 0x000fe200000e0000 */
[----:B------:R-:W-:Y:S01]  /*48d0*/  UIMAD UR6, UR4, 0x900, UR39 ;  /* 0x00000900040678a4 */ /* 0x000fe2000f8e0227 */
[----:B------:R-:W-:Y:S01]  /*48e0*/  R2UR UR53, R9 ;  /* 0x00000000093572ca */ /* 0x000fe200000e0000 */
[----:B-1----:R-:W-:Y:S01]  /*48f0*/  WARPGROUP.ARRIVE ;  /* 0x00000000000079c5 */ /* 0x002fe20000000000 */
        /* <DEDUP_REMOVED lines=35> */
[----:B------:R-:W-:Y:S01]  /*4b30*/  UMOV UR52, UR56 ;  /* 0x0000003800347c82 */ /* 0x000fe20008000000 */
[----:B------:R-:W-:Y:S01]  /*4b40*/  UMOV UR53, UR57 ;  /* 0x0000003900357c82 */ /* 0x000fe20008000000 */
        /* <DEDUP_REMOVED lines=84> */
[-C--:B------:R-:W-:Y:S01]  /*5090*/  FMUL.FTZ R111, R111, R3.reuse ;  /* 0x000000036f6f7220 */ /* 0x080fe20000410000 */
[-C--:B------:R-:W-:Y:S01]  /*50a0*/  FMUL.FTZ R114, R114, R3.reuse ;  /* 0x0000000372727220 */ /* 0x080fe20000410000 */
        /* <DEDUP_REMOVED lines=36> */
.L_x_1085:
[----:B------:R-:W-:Y:S01]  /*52f0*/  ULEA UR14, UR36, UR38, 0x3 ;  /* 0x00000026240e7291 */ /* 0x000fe2000f8e183f */
[----:B0-----:R-:W-:-:S05]  /*5300*/  IMAD.U32 R0, RZ, RZ, UR37 ;  /* 0x00000025ff007e24 */ /* 0x001fca000f8e00ff */
[----:B------:R-:W-:-:S04]  /*5310*/  SHF.L.U32 R0, R0, 0x1f, RZ ;  /* 0x0000001f00007819 */ /* 0x000fc800000006ff */
[----:B------:R0:W1:Y:S01]  /*5320*/  SYNCS.PHASECHK.TRANS64.TRYWAIT P1, [UR14+0x30850], R0 ;  /* 0x03085000ff0075a7 */ /* 0x000062000802014e */
[----:B------:R-:W-:Y:S05]  /*5330*/  @!P0 BRA `(.L_x_1086) ;  /* 0x0000000000048947 */ /* 0x000fea0003800000 */
[----:B------:R-:W-:Y:S01]  /*5340*/  BPT.TRAP 0x1 ;  /* 0x000000040000795c */ /* 0x000fe20000300000 */
.L_x_1086:
[----:B-1----:R-:W-:Y:S05]  /*5350*/  @P1 BRA `(.L_x_1087) ;  /* 0x0000000000081947 */ /* 0x002fea0003800000 */
[----:B------:R-:W1:Y:S02]  /*5360*/  SYNCS.PHASECHK.TRANS64.TRYWAIT P1, [UR14+0x30850], R0 ;  /* 0x03085000ff0075a7 */ /* 0x000e64000802014e */
[----:B-1----:R-:W-:Y:S05]  /*5370*/  @!P1 BRA `(.L_x_1088) ;  /* 0x0000010000249947 */ /* 0x002fea0003800000 */
.L_x_1087:
[----:B------:R-:W-:Y:S01]  /*5380*/  UIADD3 UR6, UR38, 0x400, URZ ;  /* 0x0000040026067890 */ /* 0x000fe2000fffe03f */
[----:B------:R-:W-:Y:S01]  /*5390*/  WARPGROUP.ARRIVE ;  /* 0x00000000000079c5 */ /* 0x000fe20000000000 */
[----:B------:R-:W-:-:S05]  /*53a0*/  UMOV UR11, 0x40000040 ;  /* 0x40000040000b7882 */ /* 0x000fca0000000000 */
[----:B------:R-:W2:Y:S01]  /*53b0*/  S2R R194, SR_TID.X ;  /* 0x0000000000c27919 */ /* 0x000ea20000002100 */
[----:B------:R-:W-:Y:S01]  /*53c0*/  USHF.R.U32.HI UR6, URZ, 0x4, UR6 ;  /* 0x000000043f067899 */ /* 0x000fe20008011606 */
[----:B01----:R-:W-:Y:S01]  /*53d0*/  IMAD.U32 R0, RZ, RZ, UR5 ;  /* 0x00000005ff007e24 */ /* 0x003fe2000f8e00ff */
[----:B------:R-:W-:Y:S01]  /*53e0*/  ULDC UR15, c[0x0][0x9dc] ;  /* 0x00027700000f7ab9 */ /* 0x000fe20000000800 */
[----:B------:R-:W-:Y:S01]  /*53f0*/  IMAD R3, R11, -0x60, RZ ;  /* 0xffffffa00b037824 */ /* 0x000fe200078e02ff */
[----:B------:R-:W-:-:S04]  /*5400*/  ULOP3.LUT UR6, UR6, 0x3fff, URZ, 0xc0, !UPT ;  /* 0x00003fff06067892 */ /* 0x000fc8000f8ec03f */
[----:B------:R-:W-:Y:S01]  /*5410*/  ULOP3.LUT UR6, UR6, 0x3000000, URZ, 0xfc, !UPT ;  /* 0x0300000006067892 */ /* 0x000fe2000f8efc3f */
[----:B------:R-:W-:-:S03]  /*5420*/  IADD3 R2, R3, 0x1, R16 ;  /* 0x0000000103027810 */ /* 0x000fc60007ffe010 */
[----:B------:R-:W-:-:S07]  /*5430*/  UIMAD UR6, UR36, 0x900, UR6 ;  /* 0x00000900240678a4 */ /* 0x000fce000f8e0206 */
[----:B------:R-:W-:Y:S02]  /*5440*/  UMOV UR10, UR6 ;  /* 0x00000006000a7c82 */ /* 0x000fe40008000000 */
[----:B------:R-:W-:Y:S01]  /*5450*/  HGMMA.64x192x16.F32.BF16 R24, R188, gdesc[UR8].tnspB, R24, gsb0 ;  /* 0x42e00008bc187df0 */ /* 0x000fe20008001818 */
[----:B------:R-:W-:Y:S01]  /*5460*/  UIADD3 UR10, UR6, 0x80, URZ ;  /* 0x00000080060a7890 */ /* 0x000fe2000fffe03f */
[----:B------:R-:W-:Y:S01]  /*5470*/  UMOV UR11, 0x40000040 ;  /* 0x40000040000b7882 */ /* 0x000fe20000000000 */
[----:B--2---:R-:W-:-:S13]  /*5480*/  LOP3.LUT P1, RZ, R194, 0x7f, RZ, 0xc0, !PT ;  /* 0x0000007fc2ff7812 */ /* 0x004fda000782c0ff */
        /* <DEDUP_REMOVED lines=29> */
[----:B------:R0:W-:Y:S01]  /*5660*/  @!P1 SYNCS.ARRIVE.TRANS64.RED.A1T0 RZ, [R0+URZ], RZ ;  /* 0x000000ff00ff99a7 */ /* 0x0001e2000810043f */
[----:B------:R-:W-:Y:S01]  /*5670*/  PLOP3.LUT P1, PT, PT, PT, UP0, 0x40, 0x0 ;  /* 0x000000000000781c */ /* 0x000fe20003f2e808 */
[----:B------:R-:W-:-:S04]  /*5680*/  IMAD.IADD R169, R2, 0x1, -R17 ;  /* 0x0000000102a97824 */ /* 0x000fc800078e0a11 */
[C---:B------:R-:W-:Y:S02]  /*5690*/  IMAD R169, R18.reuse, -0x2, R169 ;  /* 0xfffffffe12a97824 */ /* 0x040fe400078e02a9 */
[----:B0-----:R-:W-:Y:S02]  /*56a0*/  IMAD R0, R18, -0x2, R3 ;  /* 0xfffffffe12007824 */ /* 0x001fe400078e0203 */
        /* <DEDUP_REMOVED lines=8> */
[----:B------:R-:W-:Y:S02]  /*5730*/  IMAD.U32 R20, RZ, RZ, UR59 ;  /* 0x0000003bff147e24 */ /* 0x000fe4000f8e00ff */
[----:B------:R-:W-:-:S03]  /*5740*/  IMAD.IADD R169, R6, 0x1, R13 ;  /* 0x0000000106a97824 */ /* 0x000fc600078e020d */
[----:B------:R-:W-:Y:S02]  /*5750*/  ISETP.NE.AND P1, PT, R20, 0x1, PT ;  /* 0x000000011400780c */ /* 0x000fe40003f25270 */
[----:B------:R-:W-:-:S11]  /*5760*/  LOP3.LUT R169, RZ, R169, RZ, 0x33, !PT ;  /* 0x000000a9ffa97212 */ /* 0x000fd600078e33ff */
[----:B------:R-:W0:Y:S02]  /*5770*/  @P1 LDC.64 R170, c[0x0][0x9e8] ;  /* 0x00027a00ffaa1b82 */ /* 0x000e240000000a00 */
[----:B0-----:R-:W-:-:S05]  /*5780*/  @P1 IMAD.HI.U32 R14, R169, R170, RZ ;  /* 0x000000aaa90e1227 */ /* 0x001fca00078e00ff */
[----:B------:R-:W-:-:S04]  /*5790*/  @P1 SHF.R.U32.HI R169, RZ, R171, R14 ;  /* 0x000000abffa91219 */ /* 0x000fc8000001160e */
[----:B------:R-:W-:Y:S01]  /*57a0*/  LOP3.LUT R169, RZ, R169, RZ, 0x33, !PT ;  /* 0x000000a9ffa97212 */ /* 0x000fe200078e33ff */
[----:B------:R-:W-:Y:S06]  /*57b0*/  BRA `(.L_x_1092) ;  /* 0x0000000000187947 */ /* 0x000fec0003800000 */
.L_x_1091:
[----:B------:R-:W-:Y:S02]  /*57c0*/  IMAD.U32 R20, RZ, RZ, UR59 ;  /* 0x0000003bff147e24 */ /* 0x000fe4000f8e00ff */
[----:B------:R-:W-:-:S03]  /*57d0*/  IMAD.MOV.U32 R169, RZ, RZ, R15 ;  /* 0x000000ffffa97224 */ /* 0x000fc600078e000f */
[----:B------:R-:W-:-:S13]  /*57e0*/  ISETP.NE.AND P1, PT, R20, 0x1, PT ;  /* 0x000000011400780c */ /* 0x000fda0003f25270 */
[----:B------:R-:W0:Y:S02]  /*57f0*/  @P1 LDC.64 R170, c[0x0][0x9e8] ;  /* 0x00027a00ffaa1b82 */ /* 0x000e240000000a00 */
[----:B0-----:R-:W-:-:S05]  /*5800*/  @P1 IMAD.HI.U32 R14, R15, R170, RZ ;  /* 0x000000aa0f0e1227 */ /* 0x001fca00078e00ff */
[----:B------:R-:W-:-:S07]  /*5810*/  @P1 SHF.R.U32.HI R169, RZ, R171, R14 ;  /* 0x000000abffa91219 */ /* 0x000fce000001160e */
.L_x_1092:
[----:B------:R-:W-:Y:S05]  /*5820*/  BSYNC B0 ;  /* 0x0000000000007941 */ /* 0x000fea0003800000 */
.L_x_1090:
[----:B------:R-:W-:-:S05]  /*5830*/  IMAD R169, R169, R20, R0 ;  /* 0x00000014a9a97224 */ /* 0x000fca00078e0200 */
[----:B------:R-:W-:Y:S02]  /*5840*/  VIADDMNMX R2, R169, R20, R2, PT ;  /* 0x00000014a9027246 */ /* 0x000fe40003800102 */
[----:B------:R-:W-:-:S07]  /*5850*/  VIMNMX R12, R12, R169, !PT ;  /* 0x000000a90c0c7248 */ /* 0x000fce0007fe0100 */
.L_x_1089:
        /* <DEDUP_REMOVED lines=93> */
[----:B------:R-:W-:Y:S02]  /*5e30*/  ISETP.GE.AND P3, PT, R3, 0x51, PT ;  /* 0x000000510300780c */ /* 0x000fe40003f66270 */
[----:B------:R-:W-:Y:S02]  /*5e40*/  IADD3 R14, R207, 0x8, R6 ;  /* 0x00000008cf0e7810 */ /* 0x000fe40007ffe006 */
        /* <DEDUP_REMOVED lines=15> */
[----:B------:R-:W-:Y:S02]  /*5f40*/  FSEL R120, R120, -INF , !P6 ;  /* 0xff80000078787808 */ /* 0x000fe40007000000 */
[----:B------:R-:W-:-:S04]  /*5f50*/  ISETP.GE.AND P6, PT, R3, 0x5a, PT ;  /* 0x0000005a0300780c */ /* 0x000fc80003fc6270 */
[----:B------:R-:W-:Y:S02]  /*5f60*/  P2R R124, PR, RZ, 0x40 ;  /* 0x00000040ff7c7803 */ /* 0x000fe40000000000 */
[----:B------:R-:W-:Y:S02]  /*5f70*/  ISETP.GT.AND P6, PT, R12, 0x59, !P6 ;  /* 0x000000590c00780c */ /* 0x000fe400077c4270 */
[----:B------:R-:W-:Y:S02]  /*5f80*/  IADD3 R12, R209, 0x8, R6 ;  /* 0x00000008d10c7810 */ /* 0x000fe40007ffe006 */
[----:B------:R-:W-:-:S04]  /*5f90*/  ISETP.LT.OR P6, PT, R2, 0x5a, P6 ;  /* 0x0000005a0200780c */ /* 0x000fc800037c1670 */
[----:B------:R-:W-:Y:S02]  /*5fa0*/  FSEL R165, R165, -INF , !P6 ;  /* 0xff800000a5a57808 */ /* 0x000fe40007000000 */
[----:B------:R-:W-:-:S13]  /*5fb0*/  PLOP3.LUT P6, PT, PT, PT, UP0, 0x40, 0x0 ;  /* 0x000000000000781c */ /* 0x000fda0003fce808 */
[----:B------:R-:W-:Y:S05]  /*5fc0*/  @P6 BRA `(.L_x_1093) ;  /* 0x0000000000546947 */ /* 0x000fea0003800000 */
[----:B------:R-:W-:Y:S01]  /*5fd0*/  ISETP.GT.AND P6, PT, R21, -0x1, PT ;  /* 0xffffffff1500780c */ /* 0x000fe20003fc4270 */
[----:B------:R-:W-:-:S12]  /*5fe0*/  BSSY B0, `(.L_x_1094) ;  /* 0x0000010000007945 */ /* 0x000fd80003800000 */
[----:B------:R-:W-:Y:S05]  /*5ff0*/  @P6 BRA `(.L_x_1095) ;  /* 0x0000000000206947 */ /* 0x000fea0003800000 */
[----:B------:R-:W-:-:S05]  /*6000*/  IMAD.U32 R128, RZ, RZ, UR59 ;  /* 0x0000003bff807e24 */ /* 0x000fca000f8e00ff */
[----:B------:R-:W-:-:S13]  /*6010*/  ISETP.NE.AND P6, PT, R128, 0x1, PT ;  /* 0x000000018000780c */ /* 0x000fda0003fc5270 */
[----:B------:R-:W0:Y:S02]  /*6020*/  @P6 LDC.64 R2, c[0x0][0x9e8] ;  /* 0x00027a00ff026b82 */ /* 0x000e240000000a00 */
[----:B0-----:R-:W-:-:S04]  /*6030*/  @P6 IMAD.HI.U32 R20, R195, R2, RZ ;  /* 0x00000002c3146227 */ /* 0x001fc800078e00ff */
[----:B------:R-:W-:Y:S01]  /*6040*/  IMAD.MOV.U32 R2, RZ, RZ, R195 ;  /* 0x000000ffff027224 */ /* 0x000fe200078e00c3 */
[----:B------:R-:W-:-:S04]  /*6050*/  @P6 SHF.R.U32.HI R2, RZ, R3, R20 ;  /* 0x00000003ff026219 */ /* 0x000fc80000011614 */
[----:B------:R-:W-:Y:S01]  /*6060*/  LOP3.LUT R121, RZ, R2, RZ, 0x33, !PT ;  /* 0x00000002ff797212 */ /* 0x000fe200078e33ff */
[----:B------:R-:W-:Y:S06]  /*6070*/  BRA `(.L_x_1096) ;  /* 0x0000000000187947 */ /* 0x000fec0003800000 */
.L_x_1095:
[----:B------:R-:W-:Y:S02]  /*6080*/  IMAD.U32 R128, RZ, RZ, UR59 ;  /* 0x0000003bff807e24 */ /* 0x000fe4000f8e00ff */
[----:B------:R-:W-:-:S03]  /*6090*/  IMAD.MOV.U32 R121, RZ, RZ, R21 ;  /* 0x000000ffff797224 */ /* 0x000fc600078e0015 */
[----:B------:R-:W-:-:S13]  /*60a0*/  ISETP.NE.AND P6, PT, R128, 0x1, PT ;  /* 0x000000018000780c */ /* 0x000fda0003fc5270 */
[----:B------:R-:W0:Y:S02]  /*60b0*/  @P6 LDC.64 R2, c[0x0][0x9e8] ;  /* 0x00027a00ff026b82 */ /* 0x000e240000000a00 */
[----:B0-----:R-:W-:-:S05]  /*60c0*/  @P6 IMAD.HI.U32 R2, R21, R2, RZ ;  /* 0x0000000215026227 */ /* 0x001fca00078e00ff */
[----:B------:R-:W-:-:S07]  /*60d0*/  @P6 SHF.R.U32.HI R121, RZ, R3, R2 ;  /* 0x00000003ff796219 */ /* 0x000fce0000011602 */
.L_x_1096:
[----:B------:R-:W-:Y:S05]  /*60e0*/  BSYNC B0 ;  /* 0x0000000000007941 */ /* 0x000fea0003800000 */
.L_x_1094:
[----:B------:R-:W-:-:S05]  /*60f0*/  IMAD R3, R121, R128, R0 ;  /* 0x0000008079037224 */ /* 0x000fca00078e0200 */
[----:B------:R-:W-:Y:S02]  /*6100*/  VIADDMNMX R12, R3, R128, R12, PT ;  /* 0x00000080030c7246 */ /* 0x000fe4000380010c */
[----:B------:R-:W-:-:S07]  /*6110*/  VIMNMX R14, R14, R3, !PT ;  /* 0x000000030e0e7248 */ /* 0x000fce0007fe0100 */
.L_x_1093:
        /* <DEDUP_REMOVED lines=44> */
[----:B------:R-:W-:Y:S02]  /*63e0*/  FSEL R209, R138, -INF , !P1 ;  /* 0xff8000008ad17808 */ /* 0x000fe40004800000 */
[----:B------:R-:W-:Y:S01]  /*63f0*/  ISETP.NE.AND P1, PT, R132, RZ, PT ;  /* 0x000000ff8400720c */ /* 0x000fe20003f25270 */
[----:B------:R-:W-:Y:S01]  /*6400*/  IMAD.U32 R132, RZ, RZ, UR14 ;  /* 0x0000000eff847e24 */ /* 0x000fe2000f8e00ff */
        /* <DEDUP_REMOVED lines=27> */
[----:B------:R-:W0:Y:S01]  /*65c0*/  LDC R0, c[0x0][0x988] ;  /* 0x00026200ff007b82 */ /* 0x000e220000000800 */
[----:B------:R-:W-:Y:S01]  /*65d0*/  ISETP.NE.AND P1, PT, R144, RZ, PT ;  /* 0x000000ff9000720c */ /* 0x000fe20003f25270 */
[----:B------:R-:W1:Y:S01]  /*65e0*/  SHFL.BFLY PT, R121, R20, 0x2, 0x1f ;  /* 0x0c401f0014797f89 */ /* 0x000e6200000e0000 */
        /* <DEDUP_REMOVED lines=14> */
[----:B-1----:R-:W-:Y:S02]  /*66d0*/  FMNMX.FTZ R126, R20, R121, !PT ;  /* 0x00000079147e7209 */ /* 0x002fe40007810000 */
[----:B------:R-:W-:Y:S02]  /*66e0*/  ISETP.GT.AND P1, PT, R14, 0x39, !P1 ;  /* 0x000000390e00780c */ /* 0x000fe40004f24270 */
[C---:B------:R-:W-:Y:S01]  /*66f0*/  ISETP.LT.OR P5, PT, R12.reuse, 0x59, P5 ;  /* 0x000000590c00780c */ /* 0x040fe20002fa1670 */
[----:B------:R-:W1:Y:S01]  /*6700*/  SHFL.BFLY PT, R121, R126, 0x1, 0x1f ;  /* 0x0c201f007e797f89 */ /* 0x000e6200000e0000 */
[----:B------:R-:W-:-:S04]  /*6710*/  ISETP.LT.OR P1, PT, R12, 0x3a, P1 ;  /* 0x0000003a0c00780c */ /* 0x000fc80000f21670 */
[----:B------:R-:W-:Y:S02]  /*6720*/  FSEL R151, R151, -INF , !P1 ;  /* 0xff80000097977808 */ /* 0x000fe40004800000 */
[----:B------:R-:W-:-:S04]  /*6730*/  ISETP.NE.AND P1, PT, R180, RZ, PT ;  /* 0x000000ffb400720c */ /* 0x000fc80003f25270 */
[----:B------:R-:W-:-:S04]  /*6740*/  ISETP.GT.AND P1, PT, R14, 0x40, !P1 ;  /* 0x000000400e00780c */ /* 0x000fc80004f24270 */
[----:B------:R-:W-:-:S04]  /*6750*/  ISETP.LT.OR P1, PT, R12, 0x41, P1 ;  /* 0x000000410c00780c */ /* 0x000fc80000f21670 */
[----:B------:R-:W-:Y:S02]  /*6760*/  FSEL R127, R154, -INF , !P1 ;  /* 0xff8000009a7f7808 */ /* 0x000fe40004800000 */
[----:B------:R-:W-:Y:S02]  /*6770*/  ISETP.NE.AND P1, PT, R152, RZ, PT ;  /* 0x000000ff9800720c */ /* 0x000fe40003f25270 */
[----:B-1----:R-:W-:Y:S02]  /*6780*/  FMNMX.FTZ R121, R126, R121, !PT ;  /* 0x000000797e797209 */ /* 0x002fe40007810000 */
[----:B------:R-:W-:-:S03]  /*6790*/  ISETP.GT.AND P1, PT, R14, 0x41, !P1 ;  /* 0x000000410e00780c */ /* 0x000fc60004f24270 */
[----:B0-----:R-:W-:Y:S01]  /*67a0*/  FMUL.FTZ R2, R121, R0 ;  /* 0x0000000079027220 */ /* 0x001fe20000410000 */
        /* <DEDUP_REMOVED lines=29> */
[--C-:B------:R-:W-:Y:S01]  /*6980*/  FFMA.FTZ R172, R133, R0, -R2.reuse ;  /* 0x0000000085ac7223 */ /* 0x100fe20000010802 */
[----:B------:R-:W-:Y:S01]  /*6990*/  FSEL R185, R166, -INF , !P5 ;  /* 0xff800000a6b97808 */ /* 0x000fe20006800000 */
[----:B------:R0:W-:Y:S01]  /*69a0*/  MUFU.EX2 R163, R14 ;  /* 0x0000000e00a37308 */ /* 0x0001e20000000800 */
[----:B------:R-:W-:Y:S01]  /*69b0*/  FMNMX.FTZ R20, R217, R20, !PT ;  /* 0x00000014d9147209 */ /* 0x000fe20007810000 */
[-CC-:B------:R-:W-:Y:S01]  /*69c0*/  FFMA.FTZ R176, R125, R0.reuse, -R2.reuse ;  /* 0x000000007db07223 */ /* 0x180fe20000010802 */
[----:B------:R-:W-:Y:S01]  /*69d0*/  FSEL R167, R167, -INF , !P2 ;  /* 0xff800000a7a77808 */ /* 0x000fe20005000000 */
[--C-:B------:R-:W-:Y:S01]  /*69e0*/  FFMA.FTZ R223, R120, R0, -R2.reuse ;  /* 0x0000000078df7223 */ /* 0x100fe20000010802 */
[----:B------:R-:W-:Y:S01]  /*69f0*/  FMNMX.FTZ R20, R207, R20, !PT ;  /* 0x00000014cf147209 */ /* 0x000fe20007810000 */
[-CC-:B------:R-:W-:Y:S01]  /*6a00*/  FFMA.FTZ R125, R145, R0.reuse, -R2.reuse ;  /* 0x00000000917d7223 */ /* 0x180fe20000010802 */
[-CC-:B------:R-:W-:Y:S01]  /*6a10*/  FFMA.FTZ R145, R153, R0.reuse, -R2.reuse ;  /* 0x0000000099917223 */ /* 0x180fe20000010802 */
[--C-:B------:R-:W-:Y:S01]  /*6a20*/  FFMA.FTZ R188, R177, R0, -R2.reuse ;  /* 0x00000000b1bc7223 */ /* 0x100fe20000010802 */
[----:B------:R-:W-:Y:S01]  /*6a30*/  FMNMX.FTZ R20, R215, R20, !PT ;  /* 0x00000014d7147209 */ /* 0x000fe20007810000 */
[-CC-:B------:R-:W-:Y:S01]  /*6a40*/  FFMA.FTZ R178, R129, R0.reuse, -R2.reuse ;  /* 0x0000000081b27223 */ /* 0x180fe20000010802 */
[----:B0-----:R-:W-:Y:S01]  /*6a50*/  FSEL R14, R121, RZ, P1 ;  /* 0x000000ff790e7208 */ /* 0x001fe20000800000 */
[--C-:B------:R-:W-:Y:S01]  /*6a60*/  FFMA.FTZ R177, R181, R0, -R2.reuse ;  /* 0x00000000b5b17223 */ /* 0x100fe20000010802 */
[----:B------:R-:W-:Y:S01]  /*6a70*/  FMNMX.FTZ R20, R209, R20, !PT ;  /* 0x00000014d1147209 */ /* 0x000fe20007810000 */
[-CC-:B------:R-:W-:Y:S01]  /*6a80*/  FFMA.FTZ R129, R149, R0.reuse, -R2.reuse ;  /* 0x0000000095817223 */ /* 0x180fe20000010802 */
[--C-:B------:R-:W-:Y:S01]  /*6a90*/  FFMA.FTZ R174, R137, R0, -R2.reuse ;  /* 0x0000000089ae7223 */ /* 0x100fe20000010802 */
[----:B------:R-:W-:Y:S01]  /*6aa0*/  FADD.FTZ R153, -R14, R5 ;  /* 0x000000050e997221 */ /* 0x000fe20000010100 */
[----:B------:R-:W-:Y:S01]  /*6ab0*/  FMNMX.FTZ R20, R213, R20, !PT ;  /* 0x00000014d5147209 */ /* 0x000fe20007810000 */
[-CC-:B------:R-:W-:Y:S01]  /*6ac0*/  FFMA.FTZ R186, R187, R0.reuse, -R2.reuse ;  /* 0x00000000bbba7223 */ /* 0x180fe20000010802 */
[-CC-:B------:R-:W-:Y:S01]  /*6ad0*/  FFMA.FTZ R181, R189, R0.reuse, -R2.reuse ;  /* 0x00000000bdb57223 */ /* 0x180fe20000010802 */
[----:B------:R-:W-:Y:S01]  /*6ae0*/  FMUL.FTZ R153, R153, R0 ;  /* 0x0000000099997220 */ /* 0x000fe20000410000 */
        /* <DEDUP_REMOVED lines=14> */
[----:B------:R-:W0:Y:S03]  /*6bd0*/  MUFU.EX2 R2, R153 ;  /* 0x0000009900027308 */ /* 0x000e260000000800 */
[----:B------:R-:W-:-:S04]  /*6be0*/  FMNMX.FTZ R20, R151, R20, !PT ;  /* 0x0000001497147209 */ /* 0x000fc80007810000 */
[----:B------:R-:W-:Y:S01]  /*6bf0*/  FMNMX.FTZ R20, R127, R20, !PT ;  /* 0x000000147f147209 */ /* 0x000fe20007810000 */
[----:B------:R-:W1:Y:S03]  /*6c00*/  MUFU.EX2 R188, R188 ;  /* 0x000000bc00bc7308 */ /* 0x000e660000000800 */
[----:B------:R-:W-:-:S04]  /*6c10*/  FMNMX.FTZ R20, R155, R20, !PT ;  /* 0x000000149b147209 */ /* 0x000fc80007810000 */
[----:B------:R-:W-:Y:S01]  /*6c20*/  FMNMX.FTZ R20, R123, R20, !PT ;  /* 0x000000147b147209 */ /* 0x000fe20007810000 */
[----:B------:R-:W2:Y:S03]  /*6c30*/  MUFU.EX2 R190, R190 ;  /* 0x000000be00be7308 */ /* 0x000ea60000000800 */
[----:B------:R-:W-:-:S04]  /*6c40*/  FMNMX.FTZ R20, R159, R20, !PT ;  /* 0x000000149f147209 */ /* 0x000fc80007810000 */
[----:B------:R-:W-:Y:S01]  /*6c50*/  FMNMX.FTZ R20, R183, R20, !PT ;  /* 0x00000014b7147209 */ /* 0x000fe20007810000 */
[----:B------:R-:W3:Y:S03]  /*6c60*/  MUFU.EX2 R177, R177 ;  /* 0x000000b100b17308 */ /* 0x000ee60000000800 */
[----:B------:R-:W-:-:S04]  /*6c70*/  FMNMX.FTZ R20, R175, R20, !PT ;  /* 0x00000014af147209 */ /* 0x000fc80007810000 */
[----:B------:R-:W-:Y:S01]  /*6c80*/  FMNMX.FTZ R20, R185, R20, !PT ;  /* 0x00000014b9147209 */ /* 0x000fe20007810000 */
[----:B------:R-:W4:Y:S03]  /*6c90*/  MUFU.EX2 R184, R184 ;  /* 0x000000b800b87308 */ /* 0x000f260000000800 */
[----:B------:R-:W-:-:S05]  /*6ca0*/  FMNMX.FTZ R20, R167, R20, !PT ;  /* 0x00000014a7147209 */ /* 0x000fca0007810000 */
[----:B------:R-:W5:Y:S01]  /*6cb0*/  SHFL.BFLY PT, R173, R20, 0x2, 0x1f ;  /* 0x0c401f0014ad7f89 */ /* 0x000f6200000e0000 */
[----:B------:R-:W4:Y:S08]  /*6cc0*/  MUFU.EX2 R179, R179 ;  /* 0x000000b300b37308 */ /* 0x000f300000000800 */
[----:B------:R-:W4:Y:S08]  /*6cd0*/  MUFU.EX2 R186, R186 ;  /* 0x000000ba00ba7308 */ /* 0x000f300000000800 */
[----:B------:R-:W-:Y:S01]  /*6ce0*/  MUFU.EX2 R181, R181 ;  /* 0x000000b500b57308 */ /* 0x000fe20000000800 */
[----:B-----5:R-:W-:-:S07]  /*6cf0*/  FMNMX.FTZ R173, R20, R173, !PT ;  /* 0x000000ad14ad7209 */ /* 0x020fce0007810000 */
[----:B------:R-:W-:Y:S01]  /*6d00*/  MUFU.EX2 R180, R180 ;  /* 0x000000b400b47308 */ /* 0x000fe20000000800 */
[----:B------:R-:W5:Y:S07]  /*6d10*/  SHFL.BFLY PT, R12, R173, 0x1, 0x1f ;  /* 0x0c201f00ad0c7f89 */ /* 0x000f6e00000e0000 */
[----:B------:R-:W-:Y:S08]  /*6d20*/  MUFU.EX2 R182, R182 ;  /* 0x000000b600b67308 */ /* 0x000ff00000000800 */
[----:B------:R-:W-:Y:S08]  /*6d30*/  MUFU.EX2 R141, R141 ;  /* 0x0000008d008d7308 */ /* 0x000ff00000000800 */
[----:B------:R-:W-:Y:S01]  /*6d40*/  MUFU.EX2 R176, R176 ;  /* 0x000000b000b07308 */ /* 0x000fe20000000800 */
[----:B-----5:R-:W-:-:S04]  /*6d50*/  FMNMX.FTZ R133, R173, R12, !PT ;  /* 0x0000000cad857209 */ /* 0x020fc80007810000 */
[C---:B------:R-:W-:Y:S01]  /*6d60*/  FSETP.NEU.FTZ.AND P1, PT, R133.reuse, -INF , PT ;  /* 0xff8000008500780b */ /* 0x040fe20003f3d000 */
[----:B------:R-:W-:Y:S02]  /*6d70*/  FMUL.FTZ R120, R133, R0 ;  /* 0x0000000085787220 */ /* 0x000fe40000410000 */
[----:B------:R-:W-:Y:S03]  /*6d80*/  MUFU.EX2 R125, R125 ;  /* 0x0000007d007d7308 */ /* 0x000fe60000000800 */
[----:B------:R-:W-:-:S05]  /*6d90*/  FSEL R120, R120, RZ, P1 ;  /* 0x000000ff78787208 */ /* 0x000fca0000800000 */
[----:B------:R-:W-:Y:S01]  /*6da0*/  MUFU.EX2 R178, R178 ;  /* 0x000000b200b27308 */ /* 0x000fe20000000800 */
[-CC-:B------:R-:W-:Y:S01]  /*6db0*/  FFMA.FTZ R191, R3, R0.reuse, -R120.reuse ;  /* 0x0000000003bf7223 */ /* 0x180fe20000010878 */
[----:B------:R-:W-:Y:S01]  /*6dc0*/  FSEL R3, R133, RZ, P1 ;  /* 0x000000ff85037208 */ /* 0x000fe20000800000 */
[-CC-:B------:R-:W-:Y:S01]  /*6dd0*/  FFMA.FTZ R12, R225, R0.reuse, -R120.reuse ;  /* 0x00000000e10c7223 */ /* 0x180fe20000010878 */
[-CC-:B------:R-:W-:Y:S01]  /*6de0*/  FFMA.FTZ R189, R221, R0.reuse, -R120.reuse ;  /* 0x00000000ddbd7223 */ /* 0x180fe20000010878 */
[-CC-:B------:R-:W-:Y:S01]  /*6df0*/  FFMA.FTZ R126, R139, R0.reuse, -R120.reuse ;  /* 0x000000008b7e7223 */ /* 0x180fe20000010878 */
[----:B------:R-:W-:Y:S01]  /*6e00*/  FFMA.FTZ R139, R143, R0, -R120 ;  /* 0x000000008f8b7223 */ /* 0x000fe20000010878 */
[----:B------:R-:W-:Y:S01]  /*6e10*/  FADD.FTZ R3, -R3, R4 ;  /* 0x0000000403037221 */ /* 0x000fe20000010100 */
[----:B0-----:R-:W-:Y:S01]  /*6e20*/  FFMA.FTZ R143, R2, R10, R223 ;  /* 0x0000000a028f7223 */ /* 0x001fe200000100df */
[----:B------:R-:W-:Y:S01]  /*6e30*/  MUFU.EX2 R12, R12 ;  /* 0x0000000c000c7308 */ /* 0x000fe20000000800 */
[-CC-:B------:R-:W-:Y:S01]  /*6e40*/  FFMA.FTZ R14, R219, R0.reuse, -R120.reuse ;  /* 0x00000000db0e7223 */ /* 0x180fe20000010878 */
[-C--:B------:R-:W-:Y:S01]  /*6e50*/  FMUL.FTZ R3, R3, R0.reuse ;  /* 0x0000000003037220 */ /* 0x080fe20000410000 */
[----:B-1----:R-:W-:Y:S01]  /*6e60*/  FADD.FTZ R143, R188, R143 ;  /* 0x0000008fbc8f7221 */ /* 0x002fe20000010000 */
[-CC-:B------:R-:W-:Y:S01]  /*6e70*/  FFMA.FTZ R20, R211, R0.reuse, -R120.reuse ;  /* 0x00000000d3147223 */ /* 0x180fe20000010878 */
[-CC-:B------:R-:W-:Y:S01]  /*6e80*/  FFMA.FTZ R153, R217, R0.reuse, -R120.reuse ;  /* 0x00000000d9997223 */ /* 0x180fe20000010878 */
[-CC-:B------:R-:W-:Y:S01]  /*6e90*/  FFMA.FTZ R187, R207, R0.reuse, -R120.reuse ;  /* 0x00000000cfbb7223 */ /* 0x180fe20000010878 */
[----:B--2---:R-:W-:Y:S01]  /*6ea0*/  FADD.FTZ R10, R190, R143 ;  /* 0x0000008fbe0a7221 */ /* 0x004fe20000010000 */
[----:B------:R-:W0:Y:S01]  /*6eb0*/  MUFU.EX2 R3, R3 ;  /* 0x0000000300037308 */ /* 0x000e220000000800 */
[-CC-:B------:R-:W-:Y:S01]  /*6ec0*/  FFMA.FTZ R122, R215, R0.reuse, -R120.reuse ;  /* 0x00000000d77a7223 */ /* 0x180fe20000010878 */
[-C--:B------:R-:W-:Y:S01]  /*6ed0*/  FFMA.FTZ R124, R209, R0.reuse, -R120 ;  /* 0x00000000d17c7223 */ /* 0x080fe20000010878 */
[----:B---3--:R-:W-:Y:S01]  /*6ee0*/  FADD.FTZ R143, R177, R10 ;  /* 0x0000000ab18f7221 */ /* 0x008fe20000010000 */
[-CC-:B------:R-:W-:Y:S01]  /*6ef0*/  FFMA.FTZ R4, R135, R0.reuse, -R120.reuse ;  /* 0x0000000087047223 */ /* 0x180fe20000010878 */
[-CC-:B------:R-:W-:Y:S01]  /*6f00*/  FFMA.FTZ R135, R147, R0.reuse, -R120.reuse ;  /* 0x0000000093877223 */ /* 0x180fe20000010878 */
[-CC-:B------:R-:W-:Y:S01]  /*6f10*/  FFMA.FTZ R157, R213, R0.reuse, -R120.reuse ;  /* 0x00000000d59d7223 */ /* 0x180fe20000010878 */
[----:B----4-:R-:W-:Y:S01]  /*6f20*/  FADD.FTZ R128, R184, R143 ;  /* 0x0000008fb8807221 */ /* 0x010fe20000010000 */
[----:B------:R-:W1:Y:S01]  /*6f30*/  MUFU.EX2 R189, R189 ;  /* 0x000000bd00bd7308 */ /* 0x000e620000000800 */
[-CC-:B------:R-:W-:Y:S01]  /*6f40*/  FFMA.FTZ R173, R127, R0.reuse, -R120.reuse ;  /* 0x000000007fad7223 */ /* 0x180fe20000010878 */
[-C--:B------:R-:W-:Y:S01]  /*6f50*/  FFMA.FTZ R131, R131, R0.reuse, -R120 ;  /* 0x0000000083837223 */ /* 0x080fe20000010878 */
[----:B------:R-:W-:Y:S01]  /*6f60*/  FADD.FTZ R143, R179, R128 ;  /* 0x00000080b38f7221 */ /* 0x000fe20000010000 */
[-CC-:B------:R-:W-:Y:S01]  /*6f70*/  FFMA.FTZ R128, R151, R0.reuse, -R120.reuse ;  /* 0x0000000097807223 */ /* 0x180fe20000010878 */
[-CC-:B------:R-:W-:Y:S01]  /*6f80*/  FFMA.FTZ R123, R123, R0.reuse, -R120.reuse ;  /* 0x000000007b7b7223 */ /* 0x180fe20000010878 */
[-C--:B------:R-:W-:Y:S01]  /*6f90*/  FFMA.FTZ R159, R159, R0.reuse, -R120 ;  /* 0x000000009f9f7223 */ /* 0x080fe20000010878 */
[----:B------:R-:W-:Y:S01]  /*6fa0*/  FADD.FTZ R130, R186, R143 ;  /* 0x0000008fba827221 */ /* 0x000fe20000010000 */
[----:B------:R-:W2:Y:S01]  /*6fb0*/  MUFU.EX2 R191, R191 ;  /* 0x000000bf00bf7308 */ /* 0x000ea20000000800 */
[----:B0-----:R-:W-:Y:S01]  /*6fc0*/  FFMA.FTZ R10, R3, R7, R12 ;  /* 0x00000007030a7223 */ /* 0x001fe2000001000c */
[-C--:B------:R-:W-:Y:S01]  /*6fd0*/  FFMA.FTZ R183, R183, R0.reuse, -R120 ;  /* 0x00000000b7b77223 */ /* 0x080fe20000010878 */
[----:B------:R-:W-:Y:S01]  /*6fe0*/  FADD.FTZ R147, R181, R130 ;  /* 0x00000082b5937221 */ /* 0x000fe20000010000 */
[-CC-:B------:R-:W-:Y:S01]  /*6ff0*/  FFMA.FTZ R175, R175, R0.reuse, -R120.reuse ;  /* 0x00000000afaf7223 */ /* 0x180fe20000010878 */
[----:B------:R-:W-:Y:S01]  /*7000*/  FFMA.FTZ R185, R185, R0, -R120 ;  /* 0x00000000b9b97223 */ /* 0x000fe20000010878 */
[----:B------:R-:W-:Y:S01]  /*7010*/  ISETP.GT.AND P1, PT, R11, UR58, PT ;  /* 0x0000003a0b007c0c */ /* 0x000fe2000bf24270 */
[----:B------:R-:W-:Y:S01]  /*7020*/  FADD.FTZ R130, R180, R147 ;  /* 0x00000093b4827221 */ /* 0x000fe20000010000 */
[----:B------:R-:W0:Y:S01]  /*7030*/  MUFU.EX2 R14, R14 ;  /* 0x0000000e000e7308 */ /* 0x000e220000000800 */
[----:B-1----:R-:W-:Y:S01]  /*7040*/  FADD.FTZ R10, R189, R10 ;  /* 0x0000000abd0a7221 */ /* 0x002fe20000010000 */
[----:B------:R-:W-:Y:S01]  /*7050*/  F2FP.BF16.F32.PACK_AB R190, R177, R190 ;  /* 0x000000beb1be723e */ /* 0x000fe200000010ff */
[----:B------:R-:W-:Y:S01]  /*7060*/  FADD.FTZ R127, R163, R130 ;  /* 0x00000082a37f7221 */ /* 0x000fe20000010000 */
[----:B------:R-:W-:Y:S01]  /*7070*/  @!P6 VIADD R130, R132, 0x30860 ;  /* 0x000308608482e836 */ /* 0x000fe20000000000 */
[----:B------:R-:W-:Y:S01]  /*7080*/  F2FP.BF16.F32.PACK_AB R184, R179, R184 ;  /* 0x000000b8b3b8723e */ /* 0x000fe200000010ff */
[----:B------:R-:W-:-:S02]  /*7090*/  VIADD R11, R11, 0xffffffff ;  /* 0xffffffff0b0b7836 */ /* 0x000fc40000000000 */
[----:B------:R-:W-:Y:S01]  /*70a0*/  FADD.FTZ R132, R182, R127 ;  /* 0x0000007fb6847221 */ /* 0x000fe20000010000 */
[----:B------:R-:W1:Y:S01]  /*70b0*/  MUFU.EX2 R20, R20 ;  /* 0x0000001400147308 */ /* 0x000e620000000800 */
[----:B--2---:R-:W-:Y:S01]  /*70c0*/  FADD.FTZ R143, R191, R10 ;  /* 0x0000000abf8f7221 */ /* 0x004fe20000010000 */
[----:B------:R-:W-:Y:S01]  /*70d0*/  @!P6 PRMT R134, RZ, 0x654, R130 ;  /* 0x00000654ff86e816 */ /* 0x000fe20000000082 */
[-CC-:B------:R-:W-:Y:S01]  /*70e0*/  FFMA.FTZ R130, R155, R0.reuse, -R120.reuse ;  /* 0x000000009b827223 */ /* 0x180fe20000010878 */
[----:B------:R-:W-:Y:S01]  /*70f0*/  FFMA.FTZ R120, R167, R0, -R120 ;  /* 0x00000000a7787223 */ /* 0x000fe20000010878 */
[----:B------:R-:W-:Y:S01]  /*7100*/  F2FP.BF16.F32.PACK_AB R186, R181, R186 ;  /* 0x000000bab5ba723e */ /* 0x000fe200000010ff */
[----:B------:R2:W-:Y:S01]  /*7110*/  @!P6 SYNCS.ARRIVE.TRANS64.RED.A1T0 RZ, [R134+URZ], RZ ;  /* 0x000000ff86ffe9a7 */ /* 0x0005e2000810043f */
[----:B------:R-:W-:Y:S01]  /*7120*/  F2FP.BF16.F32.PACK_AB R188, R188, R223 ;  /* 0x000000dfbcbc723e */ /* 0x000fe200000010ff */
[----:B------:R-:W3:Y:S01]  /*7130*/  MUFU.EX2 R153, R153 ;  /* 0x0000009900997308 */ /* 0x000ee20000000800 */
[----:B0-----:R-:W-:Y:S01]  /*7140*/  FADD.FTZ R143, R14, R143 ;  /* 0x0000008f0e8f7221 */ /* 0x001fe20000010000 */
[----:B------:R-:W-:-:S02]  /*7150*/  F2FP.BF16.F32.PACK_AB R180, R163, R180 ;  /* 0x000000b4a3b4723e */ /* 0x000fc400000010ff */
[----:B------:R-:W-:Y:S02]  /*7160*/  F2FP.BF16.F32.PACK_AB R182, R141, R182 ;  /* 0x000000b68db6723e */ /* 0x000fe400000010ff */
[----:B------:R-:W-:Y:S02]  /*7170*/  F2FP.BF16.F32.PACK_AB R189, R189, R12 ;  /* 0x0000000cbdbd723e */ /* 0x000fe400000010ff */
[----:B------:R-:W0:Y:S01]  /*7180*/  MUFU.EX2 R187, R187 ;  /* 0x000000bb00bb7308 */ /* 0x000e220000000800 */
[----:B-1----:R-:W-:Y:S01]  /*7190*/  FADD.FTZ R10, R20, R143 ;  /* 0x0000008f140a7221 */ /* 0x002fe20000010000 */
[----:B------:R-:W-:-:S06]  /*71a0*/  F2FP.BF16.F32.PACK_AB R191, R14, R191 ;  /* 0x000000bf0ebf723e */ /* 0x000fcc00000010ff */
[----:B------:R-:W1:Y:S01]  /*71b0*/  MUFU.EX2 R122, R122 ;  /* 0x0000007a007a7308 */ /* 0x000e620000000800 */
[----:B---3--:R-:W-:-:S07]  /*71c0*/  FADD.FTZ R10, R153, R10 ;  /* 0x0000000a990a7221 */ /* 0x008fce0000010000 */
[----:B------:R-:W3:Y:S01]  /*71d0*/  MUFU.EX2 R124, R124 ;  /* 0x0000007c007c7308 */ /* 0x000ee20000000800 */
[----:B0-----:R-:W-:-:S07]  /*71e0*/  FADD.FTZ R127, R187, R10 ;  /* 0x0000000abb7f7221 */ /* 0x001fce0000010000 */
[----:B------:R-:W0:Y:S01]  /*71f0*/  MUFU.EX2 R157, R157 ;  /* 0x0000009d009d7308 */ /* 0x000e220000000800 */
[C---:B-1----:R-:W-:Y:S01]  /*7200*/  FADD.FTZ R127, R122.reuse, R127 ;  /* 0x0000007f7a7f7221 */ /* 0x042fe20000010000 */
[----:B------:R-:W-:-:S06]  /*7210*/  F2FP.BF16.F32.PACK_AB R187, R122, R187 ;  /* 0x000000bb7abb723e */ /* 0x000fcc00000010ff */
[----:B------:R-:W1:Y:S01]  /*7220*/  MUFU.EX2 R126, R126 ;  /* 0x0000007e007e7308 */ /* 0x000e620000000800 */
[----:B---3--:R-:W-:-:S07]  /*7230*/  FADD.FTZ R10, R124, R127 ;  /* 0x0000007f7c0a7221 */ /* 0x008fce0000010000 */
[----:B------:R-:W3:Y:S01]  /*7240*/  MUFU.EX2 R129, R129 ;  /* 0x0000008100817308 */ /* 0x000ee20000000800 */
[C---:B0-----:R-:W-:Y:S01]  /*7250*/  FADD.FTZ R127, R157.reuse, R10 ;  /* 0x0000000a9d7f7221 */ /* 0x041fe20000010000 */
[----:B------:R-:W-:-:S06]  /*7260*/  F2FP.BF16.F32.PACK_AB R181, R157, R124 ;  /* 0x0000007c9db5723e */ /* 0x000fcc00000010ff */
[----:B------:R0:W-:Y:S01]  /*7270*/  MUFU.EX2 R7, R131 ;  /* 0x0000008300077308 */ /* 0x0001e20000000800 */
[----:B-1----:R-:W-:-:S07]  /*7280*/  FADD.FTZ R10, R126, R127 ;  /* 0x0000007f7e0a7221 */ /* 0x002fce0000010000 */
[----:B------:R-:W1:Y:S01]  /*7290*/  MUFU.EX2 R139, R139 ;  /* 0x0000008b008b7308 */ /* 0x000e620000000800 */
[----:B0-----:R-:W-:-:S04]  /*72a0*/  FADD.FTZ R131, R141, R132 ;  /* 0x000000848d837221 */ /* 0x001fc80000010000 */
[----:B------:R-:W-:Y:S01]  /*72b0*/  FADD.FTZ R132, R176, R131 ;  /* 0x00000083b0847221 */ /* 0x000fe20000010000 */
[C---:B------:R-:W-:Y:S02]  /*72c0*/  F2FP.BF16.F32.PACK_AB R176, R125.reuse, R176 ;  /* 0x000000b07db0723e */ /* 0x040fe400000010ff */
[----:B------:R-:W0:Y:S01]  /*72d0*/  MUFU.EX2 R172, R172 ;  /* 0x000000ac00ac7308 */ /* 0x000e220000000800 */
[----:B------:R-:W-:-:S04]  /*72e0*/  FADD.FTZ R131, R125, R132 ;  /* 0x000000847d837221 */ /* 0x000fc80000010000 */
[----:B------:R-:W-:Y:S01]  /*72f0*/  FADD.FTZ R132, R178, R131 ;  /* 0x00000083b2847221 */ /* 0x000fe20000010000 */
[C---:B---3--:R-:W-:Y:S02]  /*7300*/  F2FP.BF16.F32.PACK_AB R178, R129.reuse, R178 ;  /* 0x000000b281b2723e */ /* 0x048fe400000010ff */
[----:B------:R-:W3:Y:S01]  /*7310*/  MUFU.EX2 R4, R4 ;  /* 0x0000000400047308 */ /* 0x000ee20000000800 */
[----:B------:R-:W-:Y:S01]  /*7320*/  FADD.FTZ R131, R129, R132 ;  /* 0x0000008481837221 */ /* 0x000fe20000010000 */
[----:B-1----:R-:W-:-:S06]  /*7330*/  FADD.FTZ R127, R139, R10 ;  /* 0x0000000a8b7f7221 */ /* 0x002fcc0000010000 */
[----:B------:R-:W1:Y:S01]  /*7340*/  MUFU.EX2 R145, R145 ;  /* 0x0000009100917308 */ /* 0x000e620000000800 */
[----:B0-----:R-:W-:-:S07]  /*7350*/  FADD.FTZ R132, R172, R131 ;  /* 0x00000083ac847221 */ /* 0x001fce0000010000 */
[----:B------:R-:W0:Y:S01]  /*7360*/  MUFU.EX2 R135, R135 ;  /* 0x0000008700877308 */ /* 0x000e220000000800 */
[----:B---3--:R-:W-:-:S07]  /*7370*/  FADD.FTZ R10, R4, R127 ;  /* 0x0000007f040a7221 */ /* 0x008fce0000010000 */
[----:B------:R-:W-:Y:S01]  /*7380*/  MUFU.EX2 R174, R174 ;  /* 0x000000ae00ae7308 */ /* 0x000fe20000000800 */
[----:B-1----:R-:W-:-:S07]  /*7390*/  F2FP.BF16.F32.PACK_AB R172, R145, R172 ;  /* 0x000000ac91ac723e */ /* 0x002fce00000010ff */
[----:B------:R-:W1:Y:S01]  /*73a0*/  MUFU.EX2 R128, R128 ;  /* 0x0000008000807308 */ /* 0x000e620000000800 */
[C---:B0-----:R-:W-:Y:S01]  /*73b0*/  FADD.FTZ R10, R135.reuse, R10 ;  /* 0x0000000a870a7221 */ /* 0x041fe20000010000 */
[----:B------:R-:W-:Y:S01]  /*73c0*/  F2FP.BF16.F32.PACK_AB R177, R135, R4 ;  /* 0x0000000487b1723e */ /* 0x000fe200000010ff */
[----:B------:R-:W-:-:S05]  /*73d0*/  IMAD.MOV.U32 R4, RZ, RZ, R133 ;  /* 0x000000ffff047224 */ /* 0x000fca00078e0085 */
[----:B------:R-:W0:Y:S08]  /*73e0*/  MUFU.EX2 R137, R137 ;  /* 0x0000008900897308 */ /* 0x000e300000000800 */
[----:B------:R-:W-:Y:S01]  /*73f0*/  MUFU.EX2 R173, R173 ;  /* 0x000000ad00ad7308 */ /* 0x000fe20000000800 */
[----:B-1----:R-:W-:-:S07]  /*7400*/  F2FP.BF16.F32.PACK_AB R179, R128, R7 ;  /* 0x0000000780b3723e */ /* 0x002fce00000010ff */
[----:B------:R-:W1:Y:S08]  /*7410*/  MUFU.EX2 R168, R168 ;  /* 0x000000a800a87308 */ /* 0x000e700000000800 */
[----:B--2---:R2:W-:Y:S08]  /*7420*/  MUFU.EX2 R134, R123 ;  /* 0x0000007b00867308 */ /* 0x0045f00000000800 */
[----:B------:R-:W3:Y:S01]  /*7430*/  MUFU.EX2 R130, R130 ;  /* 0x0000008200827308 */ /* 0x000ee20000000800 */
[----:B--2---:R-:W-:-:S04]  /*7440*/  FADD.FTZ R123, R145, R132 ;  /* 0x00000084917b7221 */ /* 0x004fc80000010000 */
[----:B------:R-:W-:Y:S01]  /*7450*/  FADD.FTZ R132, R174, R123 ;  /* 0x0000007bae847221 */ /* 0x000fe20000010000 */
[----:B------:R-:W-:Y:S01]  /*7460*/  FADD.FTZ R123, R7, R10 ;  /* 0x0000000a077b7221 */ /* 0x000fe20000010000 */
[C---:B0-----:R-:W-:Y:S01]  /*7470*/  F2FP.BF16.F32.PACK_AB R174, R137.reuse, R174 ;  /* 0x000000ae89ae723e */ /* 0x041fe200000010ff */
[----:B------:R-:W0:Y:S01]  /*7480*/  MUFU.EX2 R149, R149 ;  /* 0x0000009500957308 */ /* 0x000e220000000800 */
[----:B------:R-:W-:Y:S01]  /*7490*/  FADD.FTZ R127, R137, R132 ;  /* 0x00000084897f7221 */ /* 0x000fe20000010000 */
[----:B------:R-:W-:-:S03]  /*74a0*/  FADD.FTZ R10, R128, R123 ;  /* 0x0000007b800a7221 */ /* 0x000fc60000010000 */
[----:B-1----:R-:W-:Y:S01]  /*74b0*/  FADD.FTZ R132, R168, R127 ;  /* 0x0000007fa8847221 */ /* 0x002fe20000010000 */
[----:B------:R-:W-:Y:S02]  /*74c0*/  FADD.FTZ R123, R173, R10 ;  /* 0x0000000aad7b7221 */ /* 0x000fe40000010000 */
[----:B------:R-:W1:Y:S01]  /*74d0*/  MUFU.EX2 R159, R159 ;  /* 0x0000009f009f7308 */ /* 0x000e620000000800 */
[C---:B---3--:R-:W-:Y:S01]  /*74e0*/  F2FP.BF16.F32.PACK_AB R173, R130.reuse, R173 ;  /* 0x000000ad82ad723e */ /* 0x048fe200000010ff */
[----:B------:R-:W-:-:S04]  /*74f0*/  FADD.FTZ R123, R130, R123 ;  /* 0x0000007b827b7221 */ /* 0x000fc80000010000 */
[----:B------:R-:W-:Y:S02]  /*7500*/  FADD.FTZ R123, R134, R123 ;  /* 0x0000007b867b7221 */ /* 0x000fe40000010000 */
[----:B------:R2:W3:Y:S01]  /*7510*/  MUFU.EX2 R136, R183 ;  /* 0x000000b700887308 */ /* 0x0004e20000000800 */
[C---:B0-----:R-:W-:Y:S01]  /*7520*/  FADD.FTZ R125, R149.reuse, R132 ;  /* 0x00000084957d7221 */ /* 0x041fe20000010000 */
[----:B------:R-:W-:-:S06]  /*7530*/  F2FP.BF16.F32.PACK_AB R168, R149, R168 ;  /* 0x000000a895a8723e */ /* 0x000fcc00000010ff */
[----:B------:R0:W4:Y:S01]  /*7540*/  MUFU.EX2 R169, R175 ;  /* 0x000000af00a97308 */ /* 0x0001220000000800 */
[----:B-1----:R-:W-:Y:S01]  /*7550*/  FADD.FTZ R123, R159, R123 ;  /* 0x0000007b9f7b7221 */ /* 0x002fe20000010000 */
[----:B--2---:R-:W-:-:S06]  /*7560*/  F2FP.BF16.F32.PACK_AB R183, R139, R126 ;  /* 0x0000007e8bb7723e */ /* 0x004fcc00000010ff */
[----:B------:R-:W1:Y:S01]  /*7570*/  MUFU.EX2 R170, R170 ;  /* 0x000000aa00aa7308 */ /* 0x000e620000000800 */
[----:B---3--:R-:W-:Y:S01]  /*7580*/  FADD.FTZ R123, R136, R123 ;  /* 0x0000007b887b7221 */ /* 0x008fe20000010000 */
[----:B0-----:R-:W-:-:S06]  /*7590*/  F2FP.BF16.F32.PACK_AB R175, R159, R134 ;  /* 0x000000869faf723e */ /* 0x001fcc00000010ff */
[----:B------:R0:W2:Y:S01]  /*75a0*/  MUFU.EX2 R132, R185 ;  /* 0x000000b900847308 */ /* 0x0000a20000000800 */
[C---:B----4-:R-:W-:Y:S01]  /*75b0*/  FADD.FTZ R123, R169.reuse, R123 ;  /* 0x0000007ba97b7221 */ /* 0x050fe20000010000 */
[----:B------:R-:W-:-:S06]  /*75c0*/  F2FP.BF16.F32.PACK_AB R169, R169, R136 ;  /* 0x00000088a9a9723e */ /* 0x000fcc00000010ff */
[----:B------:R-:W3:Y:S01]  /*75d0*/  MUFU.EX2 R5, R5 ;  /* 0x0000000500057308 */ /* 0x000ee20000000800 */
[----:B-1----:R-:W-:Y:S01]  /*75e0*/  FADD.FTZ R10, R170, R125 ;  /* 0x0000007daa0a7221 */ /* 0x002fe20000010000 */
[----:B0-----:R-:W-:-:S06]  /*75f0*/  F2FP.BF16.F32.PACK_AB R185, R153, R20 ;  /* 0x0000001499b9723e */ /* 0x001fcc00000010ff */
[----:B------:R-:W0:Y:S01]  /*7600*/  MUFU.EX2 R120, R120 ;  /* 0x0000007800787308 */ /* 0x000e220000000800 */
[----:B--2---:R-:W-:Y:S01]  /*7610*/  FADD.FTZ R123, R132, R123 ;  /* 0x0000007b847b7221 */ /* 0x004fe20000010000 */
[C---:B---3--:R-:W-:Y:S01]  /*7620*/  FADD.FTZ R10, R5.reuse, R10 ;  /* 0x0000000a050a7221 */ /* 0x048fe20000010000 */
[----:B------:R-:W-:Y:S01]  /*7630*/  F2FP.BF16.F32.PACK_AB R170, R5, R170 ;  /* 0x000000aa05aa723e */ /* 0x000fe200000010ff */
[----:B------:R-:W-:Y:S02]  /*7640*/  IMAD.MOV.U32 R5, RZ, RZ, R121 ;  /* 0x000000ffff057224 */ /* 0x000fe400078e0079 */
[C---:B0-----:R-:W-:Y:S01]  /*7650*/  FADD.FTZ R7, R120.reuse, R123 ;  /* 0x0000007b78077221 */ /* 0x041fe20000010000 */
[----:B------:R-:W-:Y:S01]  /*7660*/  F2FP.BF16.F32.PACK_AB R171, R120, R132 ;  /* 0x0000008478ab723e */ /* 0x000fe200000010ff */
[----:B------:R-:W-:Y:S06]  /*7670*/  @P1 BRA `(.L_x_1097) ;  /* 0xffffffd000501947 */ /* 0x000fec000383ffff */
[----:B------:R-:W-:Y:S01]  /*7680*/  IMAD.MOV.U32 R4, RZ, RZ, R133 ;  /* 0x000000ffff047224 */ /* 0x000fe200078e0085 */
[----:B------:R-:W-:Y:S01]  /*7690*/  UMOV UR36, UR4 ;  /* 0x0000000400247c82 */ /* 0x000fe20008000000 */
[----:B------:R-:W-:Y:S01]  /*76a0*/  IMAD.MOV.U32 R5, RZ, RZ, R121 ;  /* 0x000000ffff057224 */ /* 0x000fe200078e0079 */
[----:B------:R-:W-:-:S06]  /*76b0*/  UMOV UR37, UR7 ;  /* 0x0000000700257c82 */ /* 0x000fcc0008000000 */
.L_x_1080:
[----:B------:R-:W-:Y:S01]  /*76c0*/  IADD3 R12, R16, 0x80, -R17 ;  /* 0x00000080100c7810 */ /* 0x000fe20007ffe811 */
[----:B------:R-:W-:Y:S02]  /*76d0*/  ULDC UR7, c[0x0][0x9e4] ;  /* 0x0002790000077ab9 */ /* 0x000fe40000000800 */
[----:B------:R-:W-:Y:S02]  /*76e0*/  UISETP.GE.AND UP0, UPT, UR7, 0x1, UPT ;  /* 0x000000010700788c */ /* 0x000fe4000bf06270 */
[----:B------:R-:W-:-:S04]  /*76f0*/  IMAD R12, R193, 0x80, R12 ;  /* 0x00000080c10c7824 */ /* 0x000fc800078e020c */
[----:B------:R-:W-:Y:S02]  /*7700*/  PLOP3.LUT P1, PT, PT, PT, UP0, 0x40, 0x0 ;  /* 0x000000000000781c */ /* 0x000fe40003f2e808 */
[----:B------:R-:W-:-:S13]  /*7710*/  R2UR UR6, R12 ;  /* 0x000000000c0672ca */ /* 0x000fda00000e0000 */
[----:B------:R-:W-:Y:S01]  /*7720*/  UIADD3 UR10, UR6, -UR10, URZ ;  /* 0x8000000a060a7290 */ /* 0x000fe2000fffe03f */
[----:B------:R-:W-:Y:S11]  /*7730*/  @P1 BRA `(.L_x_1098) ;  /* 0x0000000000441947 */ /* 0x000ff60003800000 */
        /* <DEDUP_REMOVED lines=10> */
.L_x_1099:
[----:B------:R-:W-:-:S11]  /*77e0*/  UISETP.NE.AND UP1, UPT, UR7, 0x1, UPT ;  /* 0x000000010700788c */ /* 0x000fd6000bf25270 */
[----:B------:R-:W-:Y:S02]  /*77f0*/  @UP1 ULDC.64 UR14, c[0x0][0x9e8] ;  /* 0x00027a00000e1ab9 */ /* 0x000fe40000000a00 */
[----:B------:R-:W-:-:S04]  /*7800*/  UIMAD.WIDE.U32 UR4, UR6, UR14, URZ ;  /* 0x0000000e060472a5 */ /* 0x000fc8000f8e003f */
[----:B------:R-:W-:-:S12]  /*7810*/  @UP1 USHF.R.U32.HI UR6, URZ, UR15, UR5 ;  /* 0x0000000f3f061299 */ /* 0x000fd80008011605 */
.L_x_1100:
[----:B------:R-:W-:-:S04]  /*7820*/  UIMAD UR6, UR6, UR7, URZ ;  /* 0x00000007060672a4 */ /* 0x000fc8000f8e023f */
[----:B------:R-:W-:-:S04]  /*7830*/  UISETP.LT.AND UP1, UPT, UR10, UR6, UPT ;  /* 0x000000060a00728c */ /* 0x000fc8000bf21270 */
[----:B------:R-:W-:-:S12]  /*7840*/  USEL UR10, UR10, UR6, !UP1 ;  /* 0x000000060a0a7287 */ /* 0x000fd8000c800000 */
.L_x_1098:
[----:B------:R-:W-:Y:S01]  /*7850*/  UIADD3 UR4, UR10, 0x5f, URZ ;  /* 0x0000005f0a047890 */ /* 0x000fe2000fffe03f */
[----:B------:R-:W-:-:S03]  /*7860*/  R2UR UR6, R192 ;  /* 0x00000000c00672ca */ /* 0x000fc600000e0000 */
        /* <DEDUP_REMOVED lines=11> */
.L_x_1110:
[----:B------:R-:W-:-:S04]  /*7920*/  UIADD3 UR5, UR4, 0x1, URZ ;  /* 0x0000000104057890 */ /* 0x000fc8000fffe03f */
[----:B------:R-:W-:-:S04]  /*7930*/  UISETP.NE.AND UP1, UPT, UR5, 0x2, UPT ;  /* 0x000000020500788c */ /* 0x000fc8000bf25270 */
[----:B------:R-:W-:Y:S02]  /*7940*/  USEL UR37, URZ, 0x1, UP1 ;  /* 0x000000013f257887 */ /* 0x000fe40008800000 */
[----:B------:R-:W-:Y:S02]  /*7950*/  USEL UR36, UR5, URZ, UP1 ;  /* 0x0000003f05247287 */ /* 0x000fe40008800000 */
[----:B------:R-:W-:Y:S01]  /*7960*/  ULOP3.LUT UR37, UR7, UR37, URZ, 0x3c, !UPT ;  /* 0x0000002507257292 */ /* 0x000fe2000f8e3c3f */
[----:B------:R-:W-:Y:S11]  /*7970*/  @!P0 BRA `(.L_x_1102) ;  /* 0x0000000000048947 */ /* 0x000ff60003800000 */
[----:B------:R-:W-:Y:S01]  /*7980*/  BPT.TRAP 0x1 ;  /* 0x000000040000795c */ /* 0x000fe20000300000 */
.L_x_1102:
[----:B------:R-:W-:Y:S01]  /*7990*/  ULEA UR5, UR36, UR38, 0x3 ;  /* 0x0000002624057291 */ /* 0x000fe2000f8e183f */
[----:B------:R-:W-:-:S05]  /*79a0*/  IMAD.U32 R0, RZ, RZ, UR37 ;  /* 0x00000025ff007e24 */ /* 0x000fca000f8e00ff */
[----:B------:R-:W-:-:S04]  /*79b0*/  SHF.L.U32 R0, R0, 0x1f, RZ ;  /* 0x0000001f00007819 */ /* 0x000fc800000006ff */
[----:B------:R0:W1:Y:S01]  /*79c0*/  SYNCS.PHASECHK.TRANS64.TRYWAIT P1, [UR5+0x30830], R0 ;  /* 0x03083000ff0075a7 */ /* 0x0000620008020145 */
[----:B------:R-:W-:Y:S05]  /*79d0*/  @!P0 BRA `(.L_x_1103) ;  /* 0x0000000000048947 */ /* 0x000fea0003800000 */
[----:B------:R-:W-:Y:S01]  /*79e0*/  BPT.TRAP 0x1 ;  /* 0x000000040000795c */ /* 0x000fe20000300000 */
.L_x_1103:
[----:B-1----:R-:W-:Y:S05]  /*79f0*/  @P1 BRA `(.L_x_1104) ;  /* 0x0000000000081947 */ /* 0x002fea0003800000 */
[----:B------:R-:W1:Y:S02]  /*7a00*/  SYNCS.PHASECHK.TRANS64.TRYWAIT P1, [UR5+0x30830], R0 ;  /* 0x03083000ff0075a7 */ /* 0x000e640008020145 */
[----:B-1----:R-:W-:Y:S05]  /*7a10*/  @!P1 BRA `(.L_x_1105) ;  /* 0x000000d800949947 */ /* 0x002fea0003800000 */
.L_x_1104:
        /* <DEDUP_REMOVED lines=163> */
.L_x_1106:
[----:B------:R-:W-:Y:S01]  /*8450*/  ULEA UR10, UR4, UR38, 0x3 ;  /* 0x00000026040a7291 */ /* 0x000fe2000f8e183f */
[----:B01----:R-:W-:-:S05]  /*8460*/  IMAD.U32 R0, RZ, RZ, UR7 ;  /* 0x00000007ff007e24 */ /* 0x003fca000f8e00ff */
[----:B------:R-:W-:-:S04]  /*8470*/  SHF.L.U32 R0, R0, 0x1f, RZ ;  /* 0x0000001f00007819 */ /* 0x000fc800000006ff */
[----:B------:R0:W1:Y:S01]  /*8480*/  SYNCS.PHASECHK.TRANS64.TRYWAIT P1, [UR10+0x30850], R0 ;  /* 0x03085000ff0075a7 */ /* 0x000062000802014a */
[----:B------:R-:W-:Y:S05]  /*8490*/  @!P0 BRA `(.L_x_1107) ;  /* 0x0000000000048947 */ /* 0x000fea0003800000 */
[----:B------:R-:W-:Y:S01]  /*84a0*/  BPT.TRAP 0x1 ;  /* 0x000000040000795c */ /* 0x000fe20000300000 */
.L_x_1107:
[----:B-1----:R-:W-:Y:S05]  /*84b0*/  @P1 BRA `(.L_x_1108) ;  /* 0x0000000000081947 */ /* 0x002fea0003800000 */
[----:B------:R-:W1:Y:S02]  /*84c0*/  SYNCS.PHASECHK.TRANS64.TRYWAIT P1, [UR10+0x30850], R0 ;  /* 0x03085000ff0075a7 */ /* 0x000e64000802014a */
[----:B-1----:R-:W-:Y:S05]  /*84d0*/  @!P1 BRA `(.L_x_1109) ;  /* 0x000000cc00fc9947 */ /* 0x002fea0003800000 */
.L_x_1108:
[----:B------:R-:W-:Y:S01]  /*84e0*/  UIADD3 UR6, UR38, 0x400, URZ ;  /* 0x0000040026067890 */ /* 0x000fe2000fffe03f */
[----:B------:R-:W-:Y:S01]  /*84f0*/  WARPGROUP.ARRIVE ;  /* 0x00000000000079c5 */ /* 0x000fe20000000000 */
[----:B------:R-:W-:Y:S01]  /*8500*/  UMOV UR7, 0x40000040 ;  /* 0x4000004000077882 */ /* 0x000fe20000000000 */
[----:B01----:R-:W-:Y:S01]  /*8510*/  FMNMX.FTZ R0, R120, R12, !PT ;  /* 0x0000000c78007209 */ /* 0x003fe20007810000 */
[----:B------:R-:W-:Y:S01]  /*8520*/  USHF.R.U32.HI UR6, URZ, 0x4, UR6 ;  /* 0x000000043f067899 */ /* 0x000fe20008011606 */
[----:B------:R-:W-:Y:S02]  /*8530*/  FMNMX.FTZ R4, R122, R13, !PT ;  /* 0x0000000d7a047209 */ /* 0x000fe40007810000 */
[----:B------:R-:W0:Y:S01]  /*8540*/  S2R R193, SR_TID.X ;  /* 0x0000000000c17919 */ /* 0x000e220000002100 */
[----:B------:R-:W-:Y:S01]  /*8550*/  FMNMX.FTZ R3, R121, R0, !PT ;  /* 0x0000000079037209 */ /* 0x000fe20007810000 */
[----:B------:R-:W-:Y:S01]  /*8560*/  ULOP3.LUT UR6, UR6, 0x3fff, URZ, 0xc0, !UPT ;  /* 0x00003fff06067892 */ /* 0x000fe2000f8ec03f */
[----:B------:R-:W-:-:S02]  /*8570*/  FMNMX.FTZ R21, R123, R4, !PT ;  /* 0x000000047b157209 */ /* 0x000fc40007810000 */
[----:B------:R-:W-:Y:S01]  /*8580*/  FMNMX.FTZ R0, R124, R3, !PT ;  /* 0x000000037c007209 */ /* 0x000fe20007810000 */
[----:B------:R-:W-:Y:S01]  /*8590*/  ULOP3.LUT UR6, UR6, 0x3000000, URZ, 0xfc, !UPT ;  /* 0x0300000006067892 */ /* 0x000fe2000f8efc3f */
[----:B------:R-:W-:Y:S02]  /*85a0*/  FMNMX.FTZ R4, R126, R21, !PT ;  /* 0x000000157e047209 */ /* 0x000fe40007810000 */
[----:B------:R-:W-:Y:S01]  /*85b0*/  FMNMX.FTZ R3, R125, R0, !PT ;  /* 0x000000007d037209 */ /* 0x000fe20007810000 */
[----:B------:R-:W-:Y:S01]  /*85c0*/  UIMAD UR4, UR4, 0x900, UR6 ;  /* 0x00000900040478a4 */ /* 0x000fe2000f8e0206 */
[----:B------:R-:W-:Y:S02]  /*85d0*/  FMNMX.FTZ R21, R127, R4, !PT ;  /* 0x000000047f157209 */ /* 0x000fe40007810000 */
[----:B------:R-:W-:Y:S02]  /*85e0*/  FMNMX.FTZ R0, R128, R3, !PT ;  /* 0x0000000380007209 */ /* 0x000fe40007810000 */
[----:B------:R-:W-:-:S02]  /*85f0*/  FMNMX.FTZ R4, R130, R21, !PT ;  /* 0x0000001582047209 */ /* 0x000fc40007810000 */
[----:B------:R-:W-:Y:S01]  /*8600*/  UMOV UR6, UR4 ;  /* 0x0000000400067c82 */ /* 0x000fe20008000000 */
[----:B------:R-:W-:Y:S01]  /*8610*/  FMNMX.FTZ R3, R129, R0, !PT ;  /* 0x0000000081037209 */ /* 0x000fe20007810000 */
[----:B------:R-:W-:Y:S01]  /*8620*/  HGMMA.64x192x16.F32.BF16 R24, R188, gdesc[UR4].tnspB, R24, gsb0 ;  /* 0x42e00004bc187df0 */ /* 0x000fe20008001818 */
[----:B------:R-:W-:Y:S01]  /*8630*/  UIADD3 UR6, UR4, 0x80, URZ ;  /* 0x0000008004067890 */ /* 0x000fe2000fffe03f */
[----:B------:R-:W-:Y:S01]  /*8640*/  FMNMX.FTZ R21, R131, R4, !PT ;  /* 0x0000000483157209 */ /* 0x000fe20007810000 */
[----:B------:R-:W-:Y:S01]  /*8650*/  UMOV UR7, 0x40000040 ;  /* 0x4000004000077882 */ /* 0x000fe20000000000 */
[----:B------:R-:W-:Y:S02]  /*8660*/  FMNMX.FTZ R0, R132, R3, !PT ;  /* 0x0000000384007209 */ /* 0x000fe40007810000 */
[----:B------:R-:W-:Y:S02]  /*8670*/  FMNMX.FTZ R4, R134, R21, !PT ;  /* 0x0000001586047209 */ /* 0x000fe40007810000 */
[----:B------:R-:W-:-:S04]  /*8680*/  FMNMX.FTZ R3, R133, R0, !PT ;  /* 0x0000000085037209 */ /* 0x000fc80007810000 */
[----:B------:R-:W-:Y:S02]  /*8690*/  FMNMX.FTZ R0, R136, R3, !PT ;  /* 0x0000000388007209 */ /* 0x000fe40007810000 */
[----:B0-----:R-:W-:Y:S02]  /*86a0*/  LOP3.LUT P1, RZ, R193, 0x7f, RZ, 0xc0, !PT ;  /* 0x0000007fc1ff7812 */ /* 0x001fe4000782c0ff */
        /* <DEDUP_REMOVED lines=17> */
[----:B-1----:R-:W-:-:S05]  /*87c0*/  FMNMX.FTZ R14, R2, R3, !PT ;  /* 0x00000003020e7209 */ /* 0x002fca0007810000 */
[----:B------:R-:W1:Y:S02]  /*87d0*/  SHFL.BFLY PT, R5, R14, 0x1, 0x1f ;  /* 0x0c201f000e057f89 */ /* 0x000e6400000e0000 */
[----:B-1----:R-:W-:-:S05]  /*87e0*/  FMNMX.FTZ R5, R14, R5, !PT ;  /* 0x000000050e057209 */ /* 0x002fca0007810000 */
[----:B------:R-:W-:-:S04]  /*87f0*/  FADD.FTZ R3, -R5, R12 ;  /* 0x0000000c05037221 */ /* 0x000fc80000010100 */
[-C--:B0-----:R-:W-:Y:S01]  /*8800*/  FMUL.FTZ R12, R3, R0.reuse ;  /* 0x00000000030c7220 */ /* 0x081fe20000410000 */
[----:B------:R-:W-:-:S03]  /*8810*/  FMUL.FTZ R3, R5, R0 ;  /* 0x0000000005037220 */ /* 0x000fc60000410000 */
[----:B------:R0:W-:Y:S01]  /*8820*/  MUFU.EX2 R2, R12 ;  /* 0x0000000c00027308 */ /* 0x0001e20000000800 */
[-CC-:B------:R-:W-:Y:S01]  /*8830*/  FFMA.FTZ R21, R125, R0.reuse, -R3.reuse ;  /* 0x000000007d157223 */ /* 0x180fe20000010803 */
[-CC-:B------:R-:W-:Y:S01]  /*8840*/  FFMA.FTZ R15, R120, R0.reuse, -R3.reuse ;  /* 0x00000000780f7223 */ /* 0x180fe20000010803 */
[-CC-:B------:R-:W-:Y:S01]  /*8850*/  FFMA.FTZ R14, R164, R0.reuse, -R3.reuse ;  /* 0x00000000a40e7223 */ /* 0x180fe20000010803 */
[----:B------:R-:W-:-:S04]  /*8860*/  FFMA.FTZ R165, R165, R0, -R3 ;  /* 0x00000000a5a57223 */ /* 0x000fc80000010803 */
[----:B------:R-:W-:Y:S01]  /*8870*/  MUFU.EX2 R15, R15 ;  /* 0x0000000f000f7308 */ /* 0x000fe20000000800 */
[----:B0-----:R-:W-:-:S07]  /*8880*/  FFMA.FTZ R12, R160, R0, -R3 ;  /* 0x00000000a00c7223 */ /* 0x001fce0000010803 */
[----:B------:R-:W-:Y:S08]  /*8890*/  MUFU.EX2 R21, R21 ;  /* 0x0000001500157308 */ /* 0x000ff00000000800 */
[----:B------:R-:W-:Y:S08]  /*88a0*/  MUFU.EX2 R12, R12 ;  /* 0x0000000c000c7308 */ /* 0x000ff00000000800 */
[----:B------:R-:W-:Y:S01]  /*88b0*/  MUFU.EX2 R14, R14 ;  /* 0x0000000e000e7308 */ /* 0x000fe20000000800 */
[----:B------:R-:W-:-:S02]  /*88c0*/  WARPGROUP.DEPBAR.LE gsb0, 0x0 ;  /* 0x00008000000079c5 */ /* 0x000fc40000010000 */
[----:B------:R-:W-:Y:S01]  /*88d0*/  WARPGROUP.ARRIVE ;  /* 0x00000000000079c5 */ /* 0x000fe20000000000 */
[--C-:B------:R-:W-:Y:S01]  /*88e0*/  FFMA.FTZ R188, R121, R0, -R3.reuse ;  /* 0x0000000079bc7223 */ /* 0x100fe20000010803 */
[----:B------:R-:W-:Y:S01]  /*88f0*/  FMNMX.FTZ R121, R135, R4, !PT ;  /* 0x0000000487797209 */ /* 0x000fe20007810000 */
[----:B------:R-:W-:-:S03]  /*8900*/  FFMA.FTZ R190, R124, R0, -R3 ;  /* 0x000000007cbe7223 */ /* 0x000fc60000010803 */
[----:B------:R-:W-:Y:S01]  /*8910*/  HGMMA.64x192x16.F32.BF16 R24, R184, gdesc[UR4].tnspB, R24, gsb0 ;  /* 0x42e00004b8187df0 */ /* 0x000fe20008001818 */
[----:B------:R-:W-:Y:S01]  /*8920*/  UIADD3 UR6, UR4, 0x100, URZ ;  /* 0x0000010004067890 */ /* 0x000fe2000fffe03f */
[----:B------:R-:W-:Y:S01]  /*8930*/  FMNMX.FTZ R4, R138, R121, !PT ;  /* 0x000000798a047209 */ /* 0x000fe20007810000 */
[----:B------:R-:W-:Y:S01]  /*8940*/  UMOV UR7, 0x40000040 ;  /* 0x4000004000077882 */ /* 0x000fe20000000000 */
[----:B------:R-:W-:Y:S02]  /*8950*/  MUFU.EX2 R188, R188 ;  /* 0x000000bc00bc7308 */ /* 0x000fe40000000800 */
[----:B------:R-:W-:-:S04]  /*8960*/  FMNMX.FTZ R121, R139, R4, !PT ;  /* 0x000000048b797209 */ /* 0x000fc80007810000 */
[----:B------:R-:W-:Y:S01]  /*8970*/  FMNMX.FTZ R4, R142, R121, !PT ;  /* 0x000000798e047209 */ /* 0x000fe20007810000 */
[----:B------:R-:W-:Y:S01]  /*8980*/  FFMA.FTZ R121, R129, R0, -R3 ;  /* 0x0000000081797223 */ /* 0x000fe20000010803 */
[----:B------:R-:W-:Y:S02]  /*8990*/  MUFU.EX2 R190, R190 ;  /* 0x000000be00be7308 */ /* 0x000fe40000000800 */
[----:B------:R-:W-:-:S04]  /*89a0*/  FMNMX.FTZ R125, R143, R4, !PT ;  /* 0x000000048f7d7209 */ /* 0x000fc80007810000 */
[----:B------:R-:W-:Y:S02]  /*89b0*/  FMNMX.FTZ R4, R146, R125, !PT ;  /* 0x0000007d92047209 */ /* 0x000fe40007810000 */
[----:B------:R-:W-:Y:S02]  /*89c0*/  MUFU.EX2 R121, R121 ;  /* 0x0000007900797308 */ /* 0x000fe40000000800 */
[----:B------:R-:W-:-:S04]  /*89d0*/  FMNMX.FTZ R125, R147, R4, !PT ;  /* 0x00000004937d7209 */ /* 0x000fc80007810000 */
[----:B------:R-:W-:Y:S01]  /*89e0*/  FMNMX.FTZ R4, R150, R125, !PT ;  /* 0x0000007d96047209 */ /* 0x000fe20007810000 */
[----:B------:R-:W-:-:S03]  /*89f0*/  FFMA.FTZ R125, R133, R0, -R3 ;  /* 0x00000000857d7223 */ /* 0x000fc60000010803 */
[----:B------:R-:W-:-:S03]  /*8a00*/  FMNMX.FTZ R129, R151, R4, !PT ;  /* 0x0000000497817209 */ /* 0x000fc60007810000 */
[----:B------:R-:W-:Y:S01]  /*8a10*/  MUFU.EX2 R125, R125 ;  /* 0x0000007d007d7308 */ /* 0x000fe20000000800 */
[----:B------:R-:W-:-:S04]  /*8a20*/  FMNMX.FTZ R4, R154, R129, !PT ;  /* 0x000000819a047209 */ /* 0x000fc80007810000 */
[----:B------:R-:W-:-:S04]  /*8a30*/  FMNMX.FTZ R129, R155, R4, !PT ;  /* 0x000000049b817209 */ /* 0x000fc80007810000 */
[----:B------:R-:W-:Y:S01]  /*8a40*/  FMNMX.FTZ R4, R158, R129, !PT ;  /* 0x000000819e047209 */ /* 0x000fe20007810000 */
[-CC-:B------:R-:W-:Y:S01]  /*8a50*/  FFMA.FTZ R129, R137, R0.reuse, -R3.reuse ;  /* 0x0000000089817223 */ /* 0x180fe20000010803 */
[-CC-:B------:R-:W-:Y:S01]  /*8a60*/  FFMA.FTZ R137, R145, R0.reuse, -R3.reuse ;  /* 0x0000000091897223 */ /* 0x180fe20000010803 */
[--C-:B------:R-:W-:Y:S01]  /*8a70*/  FFMA.FTZ R145, R153, R0, -R3.reuse ;  /* 0x0000000099917223 */ /* 0x100fe20000010803 */
[----:B------:R-:W-:Y:S01]  /*8a80*/  FMNMX.FTZ R133, R159, R4, !PT ;  /* 0x000000049f857209 */ /* 0x000fe20007810000 */
[----:B------:R-:W-:Y:S02]  /*8a90*/  FFMA.FTZ R153, R161, R0, -R3 ;  /* 0x00000000a1997223 */ /* 0x000fe40000010803 */
[----:B------:R-:W-:Y:S01]  /*8aa0*/  MUFU.EX2 R129, R129 ;  /* 0x0000008100817308 */ /* 0x000fe20000000800 */
[----:B------:R-:W-:-:S04]  /*8ab0*/  FMNMX.FTZ R4, R162, R133, !PT ;  /* 0x00000085a2047209 */ /* 0x000fc80007810000 */
[----:B------:R-:W-:-:S03]  /*8ac0*/  FMNMX.FTZ R133, R163, R4, !PT ;  /* 0x00000004a3857209 */ /* 0x000fc60007810000 */
[----:B------:R-:W-:Y:S01]  /*8ad0*/  MUFU.EX2 R137, R137 ;  /* 0x0000008900897308 */ /* 0x000fe20000000800 */
[----:B------:R-:W-:Y:S01]  /*8ae0*/  FMNMX.FTZ R4, R166, R133, !PT ;  /* 0x00000085a6047209 */ /* 0x000fe20007810000 */
[-CC-:B------:R-:W-:Y:S01]  /*8af0*/  FFMA.FTZ R133, R141, R0.reuse, -R3.reuse ;  /* 0x000000008d857223 */ /* 0x180fe20000010803 */
[-CC-:B------:R-:W-:Y:S01]  /*8b00*/  FFMA.FTZ R141, R149, R0.reuse, -R3.reuse ;  /* 0x00000000958d7223 */ /* 0x180fe20000010803 */
[----:B------:R-:W-:Y:S01]  /*8b10*/  FFMA.FTZ R149, R157, R0, -R3 ;  /* 0x000000009d957223 */ /* 0x000fe20000010803 */
[----:B------:R-:W-:-:S03]  /*8b20*/  FMNMX.FTZ R4, R167, R4, !PT ;  /* 0x00000004a7047209 */ /* 0x000fc60007810000 */
[----:B------:R-:W-:Y:S08]  /*8b30*/  MUFU.EX2 R133, R133 ;  /* 0x0000008500857308 */ /* 0x000ff00000000800 */
[----:B------:R-:W-:Y:S08]  /*8b40*/  MUFU.EX2 R141, R141 ;  /* 0x0000008d008d7308 */ /* 0x000ff00000000800 */
[----:B------:R-:W-:Y:S08]  /*8b50*/  MUFU.EX2 R145, R145 ;  /* 0x0000009100917308 */ /* 0x000ff00000000800 */
[----:B------:R-:W-:Y:S08]  /*8b60*/  MUFU.EX2 R149, R149 ;  /* 0x0000009500957308 */ /* 0x000ff00000000800 */
[----:B------:R-:W0:Y:S01]  /*8b70*/  MUFU.EX2 R153, R153 ;  /* 0x0000009900997308 */ /* 0x000e220000000800 */
[----:B------:R-:W-:-:S02]  /*8b80*/  WARPGROUP.DEPBAR.LE gsb0, 0x0 ;  /* 0x00008000000079c5 */ /* 0x000fc40000010000 */
[----:B------:R-:W-:Y:S01]  /*8b90*/  WARPGROUP.ARRIVE ;  /* 0x00000000000079c5 */ /* 0x000fe20000000000 */
[-CC-:B------:R-:W-:Y:S01]  /*8ba0*/  FFMA.FTZ R184, R128, R0.reuse, -R3.reuse ;  /* 0x0000000080b87223 */ /* 0x180fe20000010803 */
[----:B------:R-:W-:-:S04]  /*8bb0*/  FFMA.FTZ R186, R132, R0, -R3 ;  /* 0x0000000084ba7223 */ /* 0x000fc80000010803 */
[----:B------:R-:W-:Y:S01]  /*8bc0*/  HGMMA.64x192x16.F32.BF16 R24, R180, gdesc[UR4].tnspB, R24, gsb0 ;  /* 0x42e00004b4187df0 */ /* 0x000fe20008001818 */
[----:B------:R-:W-:Y:S01]  /*8bd0*/  UIADD3 UR6, UR4, 0x180, URZ ;  /* 0x0000018004067890 */ /* 0x000fe2000fffe03f */
[----:B------:R-:W-:Y:S01]  /*8be0*/  MUFU.EX2 R184, R184 ;  /* 0x000000b800b87308 */ /* 0x000fe20000000800 */
[----:B------:R-:W-:-:S07]  /*8bf0*/  UMOV UR7, 0x40000040 ;  /* 0x4000004000077882 */ /* 0x000fce0000000000 */
[----:B------:R-:W-:Y:S01]  /*8c00*/  MUFU.EX2 R186, R186 ;  /* 0x000000ba00ba7308 */ /* 0x000fe20000000800 */
[----:B------:R-:W-:Y:S02]  /*8c10*/  WARPGROUP.DEPBAR.LE gsb0, 0x0 ;  /* 0x00008000000079c5 */ /* 0x000fe40000010000 */
[----:B------:R-:W-:Y:S01]  /*8c20*/  WARPGROUP.ARRIVE ;  /* 0x00000000000079c5 */ /* 0x000fe20000000000 */
[-CC-:B------:R-:W-:Y:S01]  /*8c30*/  FFMA.FTZ R180, R136, R0.reuse, -R3.reuse ;  /* 0x0000000088b47223 */ /* 0x180fe20000010803 */
[----:B------:R-:W-:-:S05]  /*8c40*/  FFMA.FTZ R182, R140, R0, -R3 ;  /* 0x000000008cb67223 */ /* 0x000fca0000010803 */
        /* <DEDUP_REMOVED lines=12> */
[----:B------:R-:W-:Y:S01]  /*8d10*/  UMOV UR7, 0x40000040 ;  /* 0x4000004000077882 */ /* 0x000fe20000000000 */
[----:B------:R-:W-:-:S06]  /*8d20*/  UMOV UR4, UR36 ;  /* 0x0000002400047c82 */ /* 0x000fcc0008000000 */
[----:B------:R-:W-:Y:S01]  /*8d30*/  MUFU.EX2 R178, R178 ;  /* 0x000000b200b27308 */ /* 0x000fe20000000800 */
[----:B------:R-:W-:Y:S02]  /*8d40*/  WARPGROUP.DEPBAR.LE gsb0, 0x0 ;  /* 0x00008000000079c5 */ /* 0x000fe40000010000 */
[----:B------:R-:W-:Y:S01]  /*8d50*/  WARPGROUP.ARRIVE ;  /* 0x00000000000079c5 */ /* 0x000fe20000000000 */
[----:B------:R-:W1:Y:S01]  /*8d60*/  SHFL.BFLY PT, R173, R4, 0x2, 0x1f ;  /* 0x0c401f0004ad7f89 */ /* 0x000e6200000e0000 */
[-CC-:B------:R-:W-:Y:S01]  /*8d70*/  FFMA.FTZ R172, R152, R0.reuse, -R3.reuse ;  /* 0x0000000098ac7223 */ /* 0x180fe20000010803 */
[----:B------:R-:W-:-:S04]  /*8d80*/  FFMA.FTZ R174, R156, R0, -R3 ;  /* 0x000000009cae7223 */ /* 0x000fc80000010803 */
        /* <DEDUP_REMOVED lines=9> */
[----:B------:R-:W1:Y:S02]  /*8e20*/  MUFU.EX2 R13, R165 ;  /* 0x000000a5000d7308 */ /* 0x000e640000000800 */
[-C--:B------:R-:W-:Y:S01]  /*8e30*/  FMUL.FTZ R3, R3, R0.reuse ;  /* 0x0000000003037220 */ /* 0x080fe20000410000 */
[-CC-:B------:R-:W-:Y:S01]  /*8e40*/  FFMA.FTZ R20, R122, R0.reuse, -R157.reuse ;  /* 0x000000007a147223 */ /* 0x180fe2000001089d */
[-CC-:B------:R-:W-:Y:S01]  /*8e50*/  FFMA.FTZ R189, R123, R0.reuse, -R157.reuse ;  /* 0x000000007bbd7223 */ /* 0x180fe2000001089d */
[-CC-:B------:R-:W-:Y:S01]  /*8e60*/  FFMA.FTZ R191, R126, R0.reuse, -R157.reuse ;  /* 0x000000007ebf7223 */ /* 0x180fe2000001089d */
[----:B------:R-:W-:Y:S02]  /*8e70*/  IMAD.U32 R123, RZ, RZ, UR5 ;  /* 0x00000005ff7b7e24 */ /* 0x000fe4000f8e00ff */
[-CC-:B------:R-:W-:Y:S01]  /*8e80*/  FFMA.FTZ R120, R127, R0.reuse, -R157.reuse ;  /* 0x000000007f787223 */ /* 0x180fe2000001089d */
[----:B------:R-:W-:Y:S01]  /*8e90*/  MUFU.EX2 R3, R3 ;  /* 0x0000000300037308 */ /* 0x000fe20000000800 */
[----:B------:R-:W-:Y:S01]  /*8ea0*/  FFMA.FTZ R185, R130, R0, -R157 ;  /* 0x0000000082b97223 */ /* 0x000fe2000001089d */
[----:B------:R-:W-:-:S02]  /*8eb0*/  @!P1 VIADD R123, R123, 0x30840 ;  /* 0x000308407b7b9836 */ /* 0x000fc40000000000 */
[-CC-:B------:R-:W-:Y:S01]  /*8ec0*/  FFMA.FTZ R122, R131, R0.reuse, -R157.reuse ;  /* 0x00000000837a7223 */ /* 0x180fe2000001089d */
[-CC-:B------:R-:W-:Y:S01]  /*8ed0*/  FFMA.FTZ R187, R134, R0.reuse, -R157.reuse ;  /* 0x0000000086bb7223 */ /* 0x180fe2000001089d */
[-CC-:B------:R-:W-:Y:S01]  /*8ee0*/  FFMA.FTZ R124, R135, R0.reuse, -R157.reuse ;  /* 0x00000000877c7223 */ /* 0x180fe2000001089d */
[-C--:B------:R-:W-:Y:S01]  /*8ef0*/  FFMA.FTZ R181, R138, R0.reuse, -R157 ;  /* 0x000000008ab57223 */ /* 0x080fe2000001089d */
[----:B------:R-:W-:Y:S01]  /*8f00*/  @!P1 PRMT R123, RZ, 0x654, R123 ;  /* 0x00000654ff7b9816 */ /* 0x000fe2000000007b */
        /* <DEDUP_REMOVED lines=9> */
[-CC-:B------:R-:W-:Y:S01]  /*8fa0*/  FFMA.FTZ R154, R154, R0.reuse, -R157.reuse ;  /* 0x000000009a9a7223 */ /* 0x180fe2000001089d */
[-CC-:B------:R-:W-:Y:S01]  /*8fb0*/  FFMA.FTZ R155, R155, R0.reuse, -R157.reuse ;  /* 0x000000009b9b7223 */ /* 0x180fe2000001089d */
[-CC-:B------:R-:W-:Y:S01]  /*8fc0*/  FFMA.FTZ R158, R158, R0.reuse, -R157.reuse ;  /* 0x000000009e9e7223 */ /* 0x180fe2000001089d */
[-CC-:B------:R-:W-:Y:S01]  /*8fd0*/  FFMA.FTZ R159, R159, R0.reuse, -R157.reuse ;  /* 0x000000009f9f7223 */ /* 0x180fe2000001089d */
[-CC-:B------:R-:W-:Y:S01]  /*8fe0*/  FFMA.FTZ R162, R162, R0.reuse, -R157.reuse ;  /* 0x00000000a2a27223 */ /* 0x180fe2000001089d */
[-CC-:B------:R-:W-:Y:S01]  /*8ff0*/  FFMA.FTZ R163, R163, R0.reuse, -R157.reuse ;  /* 0x00000000a3a37223 */ /* 0x180fe2000001089d */
[----:B------:R-:W-:Y:S01]  /*9000*/  IMAD.U32 R127, RZ, RZ, UR10 ;  /* 0x0000000aff7f7e24 */ /* 0x000fe2000f8e00ff */
[----:B------:R-:W4:Y:S01]  /*9010*/  MUFU.EX2 R191, R191 ;  /* 0x000000bf00bf7308 */ /* 0x000f220000000800 */
[-CC-:B------:R-:W-:Y:S01]  /*9020*/  FFMA.FTZ R166, R166, R0.reuse, -R157.reuse ;  /* 0x00000000a6a67223 */ /* 0x180fe2000001089d */
[----:B------:R-:W-:Y:S01]  /*9030*/  FFMA.FTZ R157, R167, R0, -R157 ;  /* 0x00000000a79d7223 */ /* 0x000fe2000001089d */
[----:B------:R-:W-:-:S05]  /*9040*/  @!P1 VIADD R127, R127, 0x30860 ;  /* 0x000308607f7f9836 */ /* 0x000fca0000000000 */
[----:B------:R-:W5:Y:S01]  /*9050*/  MUFU.EX2 R120, R120 ;  /* 0x0000007800787308 */ /* 0x000f620000000800 */
[----:B------:R-:W-:-:S07]  /*9060*/  @!P1 PRMT R127, RZ, 0x654, R127 ;  /* 0x00000654ff7f9816 */ /* 0x000fce000000007f */
[----:B------:R-:W5:Y:S08]  /*9070*/  MUFU.EX2 R185, R185 ;  /* 0x000000b900b97308 */ /* 0x000f700000000800 */
        /* <DEDUP_REMOVED lines=11> */
[----:B------:R-:W5:Y:S01]  /*9130*/  MUFU.EX2 R173, R154 ;  /* 0x0000009a00ad7308 */ /* 0x000f620000000800 */
[----:B------:R-:W-:-:S02]  /*9140*/  WARPGROUP.DEPBAR.LE gsb0, 0x0 ;  /* 0x00008000000079c5 */ /* 0x000fc40000010000 */
[----:B------:R2:W-:Y:S05]  /*9150*/  @!P1 SYNCS.ARRIVE.TRANS64.RED.A1T0 RZ, [R123+URZ], RZ ;  /* 0x000000ff7bff99a7 */ /* 0x0005ea000810043f */
[----:B------:R-:W5:Y:S01]  /*9160*/  MUFU.EX2 R155, R155 ;  /* 0x0000009b009b7308 */ /* 0x000f620000000800 */
[----:B0-----:R-:W-:Y:S02]  /*9170*/  F2FP.BF16.F32.PACK_AB R168, R153, R12 ;  /* 0x0000000c99a8723e */ /* 0x001fe400000010ff */
[----:B-1----:R-:W-:Y:S01]  /*9180*/  F2FP.BF16.F32.PACK_AB R170, R13, R14 ;  /* 0x0000000e0daa723e */ /* 0x002fe200000010ff */
[----:B--2---:R-:W-:Y:S01]  /*9190*/  FFMA.FTZ R123, R2, R10, R15 ;  /* 0x0000000a027b7223 */ /* 0x004fe2000001000f */
[----:B------:R-:W-:-:S03]  /*91a0*/  FFMA.FTZ R10, R3, R7, R20 ;  /* 0x00000007030a7223 */ /* 0x000fc60000010014 */
[----:B------:R-:W0:Y:S01]  /*91b0*/  MUFU.EX2 R175, R158 ;  /* 0x0000009e00af7308 */ /* 0x000e220000000800 */
[----:B------:R1:W-:Y:S01]  /*91c0*/  @!P1 SYNCS.ARRIVE.TRANS64.RED.A1T0 RZ, [R127+URZ], RZ ;  /* 0x000000ff7fff99a7 */ /* 0x0003e2000810043f */
[C---:B------:R-:W-:Y:S01]  /*91d0*/  FADD.FTZ R123, R188.reuse, R123 ;  /* 0x0000007bbc7b7221 */ /* 0x040fe20000010000 */
[----:B---3--:R-:W-:Y:S01]  /*91e0*/  FADD.FTZ R10, R189, R10 ;  /* 0x0000000abd0a7221 */ /* 0x008fe20000010000 */
[----:B------:R-:W-:Y:S02]  /*91f0*/  F2FP.BF16.F32.PACK_AB R188, R188, R15 ;  /* 0x0000000fbcbc723e */ /* 0x000fe400000010ff */
[----:B------:R-:W-:Y:S01]  /*9200*/  FADD.FTZ R132, R190, R123 ;  /* 0x0000007bbe847221 */ /* 0x000fe20000010000 */
[----:B----4-:R-:W-:Y:S01]  /*9210*/  FADD.FTZ R7, R191, R10 ;  /* 0x0000000abf077221 */ /* 0x010fe20000010000 */
[----:B------:R-:W-:Y:S01]  /*9220*/  F2FP.BF16.F32.PACK_AB R189, R189, R20 ;  /* 0x00000014bdbd723e */ /* 0x000fe200000010ff */
[----:B------:R-:W2:Y:S01]  /*9230*/  MUFU.EX2 R159, R159 ;  /* 0x0000009f009f7308 */ /* 0x000ea20000000800 */
[----:B------:R-:W-:Y:S01]  /*9240*/  FADD.FTZ R123, R21, R132 ;  /* 0x00000084157b7221 */ /* 0x000fe20000010000 */
[C---:B-----5:R-:W-:Y:S01]  /*9250*/  FADD.FTZ R10, R120.reuse, R7 ;  /* 0x00000007780a7221 */ /* 0x060fe20000010000 */
[----:B------:R-:W-:-:S02]  /*9260*/  F2FP.BF16.F32.PACK_AB R191, R120, R191 ;  /* 0x000000bf78bf723e */ /* 0x000fc400000010ff */
[----:B------:R-:W-:Y:S01]  /*9270*/  FADD.FTZ R132, R184, R123 ;  /* 0x0000007bb8847221 */ /* 0x000fe20000010000 */
[----:B------:R-:W-:Y:S01]  /*9280*/  FADD.FTZ R7, R185, R10 ;  /* 0x0000000ab9077221 */ /* 0x000fe20000010000 */
[----:B------:R-:W-:Y:S01]  /*9290*/  ISETP.GT.AND P1, PT, R11, UR58, PT ;  /* 0x0000003a0b007c0c */ /* 0x000fe2000bf24270 */
[----:B------:R-:W3:Y:S01]  /*92a0*/  MUFU.EX2 R169, R162 ;  /* 0x000000a200a97308 */ /* 0x000ee20000000800 */
[----:B------:R-:W-:Y:S01]  /*92b0*/  FADD.FTZ R123, R121, R132 ;  /* 0x00000084797b7221 */ /* 0x000fe20000010000 */
[----:B------:R-:W-:Y:S01]  /*92c0*/  FADD.FTZ R10, R122, R7 ;  /* 0x000000077a0a7221 */ /* 0x000fe20000010000 */
[----:B------:R-:W-:Y:S01]  /*92d0*/  F2FP.BF16.F32.PACK_AB R190, R21, R190 ;  /* 0x000000be15be723e */ /* 0x000fe200000010ff */
[----:B------:R-:W-:Y:S02]  /*92e0*/  VIADD R11, R11, 0xffffffff ;  /* 0xffffffff0b0b7836 */ /* 0x000fe40000000000 */
[----:B------:R-:W-:Y:S01]  /*92f0*/  FADD.FTZ R132, R186, R123 ;  /* 0x0000007bba847221 */ /* 0x000fe20000010000 */
[----:B------:R-:W-:Y:S01]  /*9300*/  FADD.FTZ R7, R187, R10 ;  /* 0x0000000abb077221 */ /* 0x000fe20000010000 */
[----:B------:R-:W-:Y:S01]  /*9310*/  F2FP.BF16.F32.PACK_AB R184, R121, R184 ;  /* 0x000000b879b8723e */ /* 0x000fe200000010ff */
[----:B------:R-:W4:Y:S01]  /*9320*/  MUFU.EX2 R163, R163 ;  /* 0x000000a300a37308 */ /* 0x000f220000000800 */
[----:B------:R-:W-:Y:S01]  /*9330*/  FADD.FTZ R123, R125, R132 ;  /* 0x000000847d7b7221 */ /* 0x000fe20000010000 */
[----:B------:R-:W-:Y:S01]  /*9340*/  FADD.FTZ R10, R124, R7 ;  /* 0x000000077c0a7221 */ /* 0x000fe20000010000 */
[----:B------:R-:W-:-:S02]  /*9350*/  F2FP.BF16.F32.PACK_AB R185, R122, R185 ;  /* 0x000000b97ab9723e */ /* 0x000fc400000010ff */
[----:B------:R-:W-:Y:S01]  /*9360*/  FADD.FTZ R132, R180, R123 ;  /* 0x0000007bb4847221 */ /* 0x000fe20000010000 */
[----:B------:R-:W-:Y:S01]  /*9370*/  FADD.FTZ R7, R181, R10 ;  /* 0x0000000ab5077221 */ /* 0x000fe20000010000 */
[----:B------:R-:W-:Y:S01]  /*9380*/  F2FP.BF16.F32.PACK_AB R186, R125, R186 ;  /* 0x000000ba7dba723e */ /* 0x000fe200000010ff */
[----:B------:R-:W5:Y:S01]  /*9390*/  MUFU.EX2 R171, R166 ;  /* 0x000000a600ab7308 */ /* 0x000f620000000800 */
[----:B------:R-:W-:Y:S01]  /*93a0*/  FADD.FTZ R15, R129, R132 ;  /* 0x00000084810f7221 */ /* 0x000fe20000010000 */
[----:B------:R-:W-:Y:S01]  /*93b0*/  FADD.FTZ R10, R126, R7 ;  /* 0x000000077e0a7221 */ /* 0x000fe20000010000 */
[----:B------:R-:W-:Y:S02]  /*93c0*/  F2FP.BF16.F32.PACK_AB R187, R124, R187 ;  /* 0x000000bb7cbb723e */ /* 0x000fe400000010ff */
[----:B------:R-:W-:Y:S01]  /*93d0*/  FADD.FTZ R132, R182, R15 ;  /* 0x0000000fb6847221 */ /* 0x000fe20000010000 */
[----:B------:R-:W-:Y:S01]  /*93e0*/  FADD.FTZ R7, R183, R10 ;  /* 0x0000000ab7077221 */ /* 0x000fe20000010000 */
[----:B------:R-:W-:Y:S01]  /*93f0*/  F2FP.BF16.F32.PACK_AB R180, R129, R180 ;  /* 0x000000b481b4723e */ /* 0x000fe200000010ff */
[----:B------:R-:W1:Y:S01]  /*9400*/  MUFU.EX2 R120, R157 ;  /* 0x0000009d00787308 */ /* 0x000e620000000800 */
        /* <DEDUP_REMOVED lines=22> */
[----:B0-----:R-:W-:Y:S01]  /*9570*/  FADD.FTZ R10, R175, R10 ;  /* 0x0000000aaf0a7221 */ /* 0x001fe20000010000 */
[----:B------:R-:W-:Y:S02]  /*9580*/  F2FP.BF16.F32.PACK_AB R172, R145, R172 ;  /* 0x000000ac91ac723e */ /* 0x000fe400000010ff */
[----:B------:R-:W-:Y:S01]  /*9590*/  FADD.FTZ R7, R149, R20 ;  /* 0x0000001495077221 */ /* 0x000fe20000010000 */
[----:B--2---:R-:W-:Y:S01]  /*95a0*/  FADD.FTZ R10, R159, R10 ;  /* 0x0000000a9f0a7221 */ /* 0x004fe20000010000 */
[----:B------:R-:W-:Y:S02]  /*95b0*/  F2FP.BF16.F32.PACK_AB R173, R155, R173 ;  /* 0x000000ad9bad723e */ /* 0x000fe400000010ff */
[----:B------:R-:W-:Y:S01]  /*95c0*/  FADD.FTZ R20, R12, R7 ;  /* 0x000000070c147221 */ /* 0x000fe20000010000 */
[----:B---3--:R-:W-:Y:S01]  /*95d0*/  FADD.FTZ R10, R169, R10 ;  /* 0x0000000aa90a7221 */ /* 0x008fe20000010000 */
[----:B------:R-:W-:-:S02]  /*95e0*/  F2FP.BF16.F32.PACK_AB R174, R149, R174 ;  /* 0x000000ae95ae723e */ /* 0x000fc400000010ff */
[----:B------:R-:W-:Y:S01]  /*95f0*/  FADD.FTZ R7, R153, R20 ;  /* 0x0000001499077221 */ /* 0x000fe20000010000 */
[----:B----4-:R-:W-:Y:S01]  /*9600*/  FADD.FTZ R10, R163, R10 ;  /* 0x0000000aa30a7221 */ /* 0x010fe20000010000 */
[----:B------:R-:W-:Y:S02]  /*9610*/  F2FP.BF16.F32.PACK_AB R175, R159, R175 ;  /* 0x000000af9faf723e */ /* 0x000fe400000010ff */
[----:B------:R-:W-:Y:S01]  /*9620*/  FADD.FTZ R12, R14, R7 ;  /* 0x000000070e0c7221 */ /* 0x000fe20000010000 */
[----:B-----5:R-:W-:Y:S01]  /*9630*/  FADD.FTZ R7, R171, R10 ;  /* 0x0000000aab077221 */ /* 0x020fe20000010000 */
[----:B------:R-:W-:Y:S02]  /*9640*/  F2FP.BF16.F32.PACK_AB R169, R163, R169 ;  /* 0x000000a9a3a9723e */ /* 0x000fe400000010ff */
[----:B------:R-:W-:Y:S01]  /*9650*/  FADD.FTZ R10, R13, R12 ;  /* 0x0000000c0d0a7221 */ /* 0x000fe20000010000 */
[C---:B-1----:R-:W-:Y:S01]  /*9660*/  FADD.FTZ R7, R120.reuse, R7 ;  /* 0x0000000778077221 */ /* 0x042fe20000010000 */
[----:B------:R-:W-:Y:S01]  /*9670*/  F2FP.BF16.F32.PACK_AB R171, R120, R171 ;  /* 0x000000ab78ab723e */ /* 0x000fe200000010ff */
[----:B------:R-:W-:-:S02]  /*9680*/  IMAD.MOV.U32 R13, RZ, RZ, R4 ;  /* 0x000000ffff0d7224 */ /* 0x000fc400078e0004 */
[----:B------:R-:W-:Y:S01]  /*9690*/  IMAD.MOV.U32 R12, RZ, RZ, R5 ;  /* 0x000000ffff0c7224 */ /* 0x000fe200078e0005 */
[----:B------:R-:W-:Y:S06]  /*96a0*/  @P1 BRA `(.L_x_1110) ;  /* 0xffffffe0009c1947 */ /* 0x000fec000383ffff */
.L_x_1101:
[----:B------:R-:W-:-:S13]  /*96b0*/  R2UR UR4, R192 ;  /* 0x00000000c00472ca */ /* 0x000fda00000e0000 */
[----:B------:R-:W-:-:S13]  /*96c0*/  ISETP.GE.AND P1, PT, R11, UR4, PT ;  /* 0x000000040b007c0c */ /* 0x000fda000bf26270 */
[----:B------:R-:W-:Y:S05]  /*96d0*/  @!P1 BRA `(.L_x_1111) ;  /* 0x0000002c00d49947 */ /* 0x000fea0003800000 */
[----:B------:R-:W-:Y:S01]  /*96e0*/  IMAD.IADD R13, R16, 0x1, -R17 ;  /* 0x00000001100d7824 */ /* 0x000fe200078e0a11 */
[----:B------:R-:W-:Y:S01]  /*96f0*/  UMOV UR7, UR37 ;  /* 0x0000002500077c82 */ /* 0x000fe20008000000 */
[----:B------:R-:W-:Y:S01]  /*9700*/  IMAD.MOV.U32 R12, RZ, RZ, R4 ;  /* 0x000000ffff0c7224 */ /* 0x000fe200078e0004 */
[----:B------:R-:W-:Y:S01]  /*9710*/  UMOV UR4, UR36 ;  /* 0x0000002400047c82 */ /* 0x000fe20008000000 */
[----:B------:R-:W-:Y:S01]  /*9720*/  IMAD.MOV.U32 R14, RZ, RZ, R5 ;  /* 0x000000ffff0e7224 */ /* 0x000fe200078e0005 */
[----:B------:R-:W-:Y:S01]  /*9730*/  IADD3 R21, R13, 0x8, R6 ;  /* 0x000000080d157810 */ /* 0x000fe20007ffe006 */
[----:B------:R-:W-:Y:S01]  /*9740*/  IMAD.IADD R13, R6, 0x1, R13 ;  /* 0x00000001060d7824 */ /* 0x000fe200078e020d */
[----:B------:R-:W-:Y:S01]  /*9750*/  ULDC UR58, c[0x0][0x9e4] ;  /* 0x00027900003a7ab9 */ /* 0x000fe20000000800 */
[----:B------:R-:W-:Y:S01]  /*9760*/  ULDC UR59, c[0x0][0x9dc] ;  /* 0x00027700003b7ab9 */ /* 0x000fe20000000800 */
[----:B------:R-:W-:-:S07]  /*9770*/  LOP3.LUT R15, RZ, R21, RZ, 0x33, !PT ;  /* 0x00000015ff0f7212 */ /* 0x000fce00078e33ff */
.L_x_1128:
[----:B------:R-:W-:-:S04]  /*9780*/  UIADD3 UR5, UR4, 0x1, URZ ;  /* 0x0000000104057890 */ /* 0x000fc8000fffe03f */
[----:B------:R-:W-:-:S04]  /*9790*/  UISETP.NE.AND UP1, UPT, UR5, 0x2, UPT ;  /* 0x000000020500788c */ /* 0x000fc8000bf25270 */
[----:B------:R-:W-:Y:S02]  /*97a0*/  USEL UR37, URZ, 0x1, UP1 ;  /* 0x000000013f257887 */ /* 0x000fe40008800000 */
[----:B------:R-:W-:Y:S02]  /*97b0*/  USEL UR36, UR5, URZ, UP1 ;  /* 0x0000003f05247287 */ /* 0x000fe40008800000 */
[----:B------:R-:W-:Y:S01]  /*97c0*/  ULOP3.LUT UR37, UR7, UR37, URZ, 0x3c, !UPT ;  /* 0x0000002507257292 */ /* 0x000fe2000f8e3c3f */
[----:B------:R-:W-:Y:S11]  /*97d0*/  @!P0 BRA `(.L_x_1112) ;  /* 0x0000000000048947 */ /* 0x000ff60003800000 */
[----:B------:R-:W-:Y:S01]  /*97e0*/  BPT.TRAP 0x1 ;  /* 0x000000040000795c */ /* 0x000fe20000300000 */
.L_x_1112:
[----:B------:R-:W-:Y:S01]  /*97f0*/  ULEA UR5, UR36, UR38, 0x3 ;  /* 0x0000002624057291 */ /* 0x000fe2000f8e183f */
[----:B------:R-:W-:-:S05]  /*9800*/  IMAD.U32 R0, RZ, RZ, UR37 ;  /* 0x00000025ff007e24 */ /* 0x000fca000f8e00ff */
[----:B------:R-:W-:-:S04]  /*9810*/  SHF.L.U32 R0, R0, 0x1f, RZ ;  /* 0x0000001f00007819 */ /* 0x000fc800000006ff */
[----:B------:R0:W1:Y:S01]  /*9820*/  SYNCS.PHASECHK.TRANS64.TRYWAIT P1, [UR5+0x30830], R0 ;  /* 0x03083000ff0075a7 */ /* 0x0000620008020145 */
[----:B------:R-:W-:Y:S05]  /*9830*/  @!P0 BRA `(.L_x_1113) ;  /* 0x0000000000048947 */ /* 0x000fea0003800000 */
[----:B------:R-:W-:Y:S01]  /*9840*/  BPT.TRAP 0x1 ;  /* 0x000000040000795c */ /* 0x000fe20000300000 */
.L_x_1113:
[----:B-1----:R-:W-:Y:S05]  /*9850*/  @P1 BRA `(.L_x_1114) ;  /* 0x0000000000081947 */ /* 0x002fea0003800000 */
[----:B------:R-:W1:Y:S02]  /*9860*/  SYNCS.PHASECHK.TRANS64.TRYWAIT P1, [UR5+0x30830], R0 ;  /* 0x03083000ff0075a7 */ /* 0x000e640008020145 */
[----:B-1----:R-:W-:Y:S05]  /*9870*/  @!P1 BRA `(.L_x_1115) ;  /* 0x000000bc002c9947 */ /* 0x002fea0003800000 */
.L_x_1114:
        /* <DEDUP_REMOVED lines=163> */
.L_x_1116:
[----:B------:R-:W-:Y:S01]  /*a2b0*/  ULEA UR10, UR4, UR38, 0x3 ;  /* 0x00000026040a7291 */ /* 0x000fe2000f8e183f */
[----:B01----:R-:W-:-:S05]  /*a2c0*/  IMAD.U32 R0, RZ, RZ, UR7 ;  /* 0x00000007ff007e24 */ /* 0x003fca000f8e00ff */
[----:B------:R-:W-:-:S04]  /*a2d0*/  SHF.L.U32 R0, R0, 0x1f, RZ ;  /* 0x0000001f00007819 */ /* 0x000fc800000006ff */
[----:B------:R0:W1:Y:S01]  /*a2e0*/  SYNCS.PHASECHK.TRANS64.TRYWAIT P1, [UR10+0x30850], R0 ;  /* 0x03085000ff0075a7 */ /* 0x000062000802014a */
[----:B------:R-:W-:Y:S05]  /*a2f0*/  @!P0 BRA `(.L_x_1117) ;  /* 0x0000000000048947 */ /* 0x000fea0003800000 */
[----:B------:R-:W-:Y:S01]  /*a300*/  BPT.TRAP 0x1 ;  /* 0x000000040000795c */ /* 0x000fe20000300000 */
.L_x_1117:
[----:B-1----:R-:W-:Y:S05]  /*a310*/  @P1 BRA `(.L_x_1118) ;  /* 0x0000000000081947 */ /* 0x002fea0003800000 */
[----:B------:R-:W1:Y:S02]  /*a320*/  SYNCS.PHASECHK.TRANS64.TRYWAIT P1, [UR10+0x30850], R0 ;  /* 0x03085000ff0075a7 */ /* 0x000e64000802014a */
[----:B-1----:R-:W-:Y:S05]  /*a330*/  @!P1 BRA `(.L_x_1119) ;  /* 0x000000b000949947 */ /* 0x002fea0003800000 */
.L_x_1118:
        /* <DEDUP_REMOVED lines=11> */
[----:B------:R-:W-:Y:S02]  /*a3f0*/  UIMAD UR4, UR4, 0x900, UR6 ;  /* 0x00000900040478a4 */ /* 0x000fe4000f8e0206 */
[----:B------:R-:W-:-:S04]  /*a400*/  IMAD.IADD R3, R2, 0x1, -R17 ;  /* 0x0000000102037824 */ /* 0x000fc800078e0a11 */
[----:B------:R-:W-:Y:S01]  /*a410*/  IMAD R3, R18, -0x2, R3 ;  /* 0xfffffffe12037824 */ /* 0x000fe200078e0203 */
        /* <DEDUP_REMOVED lines=8> */
[----:B------:R-:W-:Y:S01]  /*a4a0*/  WARPGROUP.ARRIVE ;  /* 0x00000000000079c5 */ /* 0x000fe20000000000 */
[----:B------:R-:W-:-:S04]  /*a4b0*/  VIADD R189, R3, UR11 ;  /* 0x0000000b03bd7c36 */ /* 0x000fc80008000000 */
[----:B------:R-:W-:Y:S01]  /*a4c0*/  IMAD.IADD R2, R6, 0x1, R189 ;  /* 0x0000000106027824 */ /* 0x000fe200078e02bd */
        /* <DEDUP_REMOVED lines=18> */
[----:B------:R-:W-:-:S06]  /*a5f0*/  ULOP3.LUT UR4, URZ, UR59, URZ, 0x33, !UPT ;  /* 0x0000003b3f047292 */ /* 0x000fcc000f8e333f */
[----:B------:R-:W-:-:S04]  /*a600*/  VIADD R191, R3, UR4 ;  /* 0x0000000403bf7c36 */ /* 0x000fc80008000000 */
[----:B------:R-:W-:Y:S01]  /*a610*/  IMAD.IADD R4, R6, 0x1, R191 ;  /* 0x0000000106047824 */ /* 0x000fe200078e02bf */
[----:B------:R-:W-:Y:S02]  /*a620*/  WARPGROUP.DEPBAR.LE gsb0, 0x0 ;  /* 0x00008000000079c5 */ /* 0x000fe40000010000 */
[----:B------:R-:W-:-:S06]  /*a630*/  WARPGROUP.ARRIVE ;  /* 0x00000000000079c5 */ /* 0x000fcc0000000000 */
[----:B------:R-:W-:Y:S03]  /*a640*/  HGMMA.64x192x16.F32.BF16 R24, R168, gdesc[UR4].tnspB, R24, gsb0 ;  /* 0x42e00004a8187df0 */ /* 0x000fe60008001818 */
[----:B------:R-:W-:Y:S02]  /*a650*/  WARPGROUP.DEPBAR.LE gsb0, 0x0 ;  /* 0x00008000000079c5 */ /* 0x000fe40000010000 */
[----:B------:R0:W-:Y:S01]  /*a660*/  @!P1 SYNCS.ARRIVE.TRANS64.RED.A1T0 RZ, [R0+URZ], RZ ;  /* 0x000000ff00ff99a7 */ /* 0x0001e2000810043f */
[----:B------:R-:W-:Y:S01]  /*a670*/  PLOP3.LUT P1, PT, PT, PT, UP0, 0x40, 0x0 ;  /* 0x000000000000781c */ /* 0x000fe20003f2e808 */
[----:B0-----:R-:W-:-:S12]  /*a680*/  IMAD R0, R18, -0x2, R5 ;  /* 0xfffffffe12007824 */ /* 0x001fd800078e0205 */
[----:B------:R-:W-:Y:S05]  /*a690*/  @P1 BRA `(.L_x_1120) ;  /* 0x0000000000581947 */ /* 0x000fea0003800000 */
[----:B------:R-:W-:Y:S01]  /*a6a0*/  ISETP.GT.AND P1, PT, R13, -0x1, PT ;  /* 0xffffffff0d00780c */ /* 0x000fe20003f24270 */
[----:B------:R-:W-:-:S12]  /*a6b0*/  BSSY B0, `(.L_x_1121) ;  /* 0x0000011000007945 */ /* 0x000fd80003800000 */
[----:B------:R-:W-:Y:S05]  /*a6c0*/  @P1 BRA `(.L_x_1122) ;  /* 0x0000000000241947 */ /* 0x000fea0003800000 */
[----:B------:R-:W-:Y:S01]  /*a6d0*/  IMAD.U32 R168, RZ, RZ, UR58 ;  /* 0x0000003affa87e24 */ /* 0x000fe2000f8e00ff */
[----:B------:R-:W-:-:S04]  /*a6e0*/  IADD3 R3, R6, R16, -R17 ;  /* 0x0000001006037210 */ /* 0x000fc80007ffe811 */
[----:B------:R-:W-:Y:S02]  /*a6f0*/  ISETP.NE.AND P1, PT, R168, 0x1, PT ;  /* 0x00000001a800780c */ /* 0x000fe40003f25270 */
[----:B------:R-:W-:-:S11]  /*a700*/  LOP3.LUT R3, RZ, R3, RZ, 0x33, !PT ;  /* 0x00000003ff037212 */ /* 0x000fd600078e33ff */
[----:B------:R-:W0:Y:S02]  /*a710*/  @P1 LDC.64 R170, c[0x0][0x9e8] ;  /* 0x00027a00ffaa1b82 */ /* 0x000e240000000a00 */
[----:B0-----:R-:W-:-:S05]  /*a720*/  @P1 IMAD.HI.U32 R20, R3, R170, RZ ;  /* 0x000000aa03141227 */ /* 0x001fca00078e00ff */
[----:B------:R-:W-:-:S04]  /*a730*/  @P1 SHF.R.U32.HI R3, RZ, R171, R20 ;  /* 0x000000abff031219 */ /* 0x000fc80000011614 */
[----:B------:R-:W-:Y:S01]  /*a740*/  LOP3.LUT R3, RZ, R3, RZ, 0x33, !PT ;  /* 0x00000003ff037212 */ /* 0x000fe200078e33ff */
[----:B------:R-:W-:Y:S06]  /*a750*/  BRA `(.L_x_1123) ;  /* 0x0000000000187947 */ /* 0x000fec0003800000 */
.L_x_1122:
[----:B------:R-:W-:Y:S02]  /*a760*/  IMAD.U32 R168, RZ, RZ, UR58 ;  /* 0x0000003affa87e24 */ /* 0x000fe4000f8e00ff */
[----:B------:R-:W-:-:S03]  /*a770*/  IMAD.MOV.U32 R3, RZ, RZ, R13 ;  /* 0x000000ffff037224 */ /* 0x000fc600078e000d */
[----:B------:R-:W-:-:S13]  /*a780*/  ISETP.NE.AND P1, PT, R168, 0x1, PT ;  /* 0x00000001a800780c */ /* 0x000fda0003f25270 */
[----:B------:R-:W0:Y:S02]  /*a790*/  @P1 LDC.64 R170, c[0x0][0x9e8] ;  /* 0x00027a00ffaa1b82 */ /* 0x000e240000000a00 */
[----:B0-----:R-:W-:-:S05]  /*a7a0*/  @P1 IMAD.HI.U32 R20, R13, R170, RZ ;  /* 0x000000aa0d141227 */ /* 0x001fca00078e00ff */
[----:B------:R-:W-:-:S07]  /*a7b0*/  @P1 SHF.R.U32.HI R3, RZ, R171, R20 ;  /* 0x000000abff031219 */ /* 0x000fce0000011614 */
.L_x_1123:
[----:B------:R-:W-:Y:S05]  /*a7c0*/  BSYNC B0 ;  /* 0x0000000000007941 */ /* 0x000fea0003800000 */
.L_x_1121:
[----:B------:R-:W-:-:S05]  /*a7d0*/  IMAD R3, R3, R168, R0 ;  /* 0x000000a803037224 */ /* 0x000fca00078e0200 */
[----:B------:R-:W-:Y:S02]  /*a7e0*/  VIADDMNMX R2, R3, R168, R2, PT ;  /* 0x000000a803027246 */ /* 0x000fe40003800102 */
[----:B------:R-:W-:-:S07]  /*a7f0*/  VIMNMX R4, R4, R3, !PT ;  /* 0x0000000304047248 */ /* 0x000fce0007fe0100 */
.L_x_1120:
        /* <DEDUP_REMOVED lines=113> */
[----:B------:R-:W-:-:S04]  /*af10*/  ISETP.GT.AND P6, PT, R4, 0x59, !P6 ;  /* 0x000000590400780c */ /* 0x000fc800077c4270 */
[----:B------:R-:W-:Y:S02]  /*af20*/  ISETP.LT.OR P6, PT, R2, 0x5a, P6 ;  /* 0x0000005a0200780c */ /* 0x000fe400037c1670 */
[----:B------:R-:W-:Y:S02]  /*af30*/  IADD3 R2, R189, 0x8, R6 ;  /* 0x00000008bd027810 */ /* 0x000fe40007ffe006 */
        /* <DEDUP_REMOVED lines=14> */
.L_x_1126:
[----:B------:R-:W-:Y:S02]  /*b020*/  IMAD.U32 R124, RZ, RZ, UR58 ;  /* 0x0000003aff7c7e24 */ /* 0x000fe4000f8e00ff */
[----:B------:R-:W-:-:S03]  /*b030*/  IMAD.MOV.U32 R189, RZ, RZ, R21 ;  /* 0x000000ffffbd7224 */ /* 0x000fc600078e0015 */
[----:B------:R-:W-:-:S13]  /*b040*/  ISETP.NE.AND P6, PT, R124, 0x1, PT ;  /* 0x000000017c00780c */ /* 0x000fda0003fc5270 */
[----:B------:R-:W0:Y:S02]  /*b050*/  @P6 LDC.64 R4, c[0x0][0x9e8] ;  /* 0x00027a00ff046b82 */ /* 0x000e240000000a00 */
[----:B0-----:R-:W-:-:S05]  /*b060*/  @P6 IMAD.HI.U32 R4, R21, R4, RZ ;  /* 0x0000000415046227 */ /* 0x001fca00078e00ff */
[----:B------:R-:W-:-:S07]  /*b070*/  @P6 SHF.R.U32.HI R189, RZ, R5, R4 ;  /* 0x00000005ffbd6219 */ /* 0x000fce0000011604 */
.L_x_1127:
[----:B------:R-:W-:Y:S05]  /*b080*/  BSYNC B0 ;  /* 0x0000000000007941 */ /* 0x000fea0003800000 */
.L_x_1125:
[----:B------:R-:W-:-:S05]  /*b090*/  IMAD R5, R189, R124, R0 ;  /* 0x0000007cbd057224 */ /* 0x000fca00078e0200 */
[----:B------:R-:W-:Y:S02]  /*b0a0*/  VIADDMNMX R2, R5, R124, R2, PT ;  /* 0x0000007c05027246 */ /* 0x000fe40003800102 */
[----:B------:R-:W-:-:S07]  /*b0b0*/  VIMNMX R20, R20, R5, !PT ;  /* 0x0000000514147248 */ /* 0x000fce0007fe0100 */
.L_x_1124:
[C---:B------:R-:W-:Y:S01]  /*b0c0*/  ISETP.GT.AND P1, PT, R20.reuse, 0x1, !P1 ;  /* 0x000000011400780c */ /* 0x040fe20004f24270 */
[----:B------:R-:W-:Y:S01]  /*b0d0*/  UMOV UR7, UR37 ;  /* 0x0000002500077c82 */ /* 0x000fe20008000000 */
[----:B------:R-:W-:Y:S02]  /*b0e0*/  ISETP.GT.AND P2, PT, R20, 0x8, !P2 ;  /* 0x000000081400780c */ /* 0x000fe40005744270 */
        /* <DEDUP_REMOVED lines=30> */
[----:B------:R-:W-:Y:S01]  /*b2d0*/  FSEL R191, R134, -INF , !P1 ;  /* 0xff80000086bf7808 */ /* 0x000fe20004800000 */
[----:B------:R-:W-:Y:S01]  /*b2e0*/  IMAD.U32 R134, RZ, RZ, UR10 ;  /* 0x0000000aff867e24 */ /* 0x000fe2000f8e00ff */
        /* <DEDUP_REMOVED lines=59> */
[----:B------:R-:W-:Y:S02]  /*b6a0*/  ISETP.LT.OR P1, PT, R2, 0x3a, P1 ;  /* 0x0000003a0200780c */ /* 0x000fe40000f21670 */
[----:B------:R-:W-:-:S02]  /*b6b0*/  R2UR UR4, R192 ;  /* 0x00000000c00472ca */ /* 0x000fc400000e0000 */
        /* <DEDUP_REMOVED lines=44> */
[----:B------:R-:W-:Y:S01]  /*b980*/  MUFU.EX2 R188, R188 ;  /* 0x000000bc00bc7308 */ /* 0x000fe20000000800 */
[----:B------:R-:W-:Y:S01]  /*b990*/  FMNMX.FTZ R4, R191, R4, !PT ;  /* 0x00000004bf047209 */ /* 0x000fe20007810000 */
[-CC-:B------:R-:W-:Y:S01]  /*b9a0*/  FFMA.FTZ R173, R173, R0.reuse, -R120.reuse ;  /* 0x00000000adad7223 */ /* 0x180fe20000010878 */
[----:B------:R-:W-:Y:S01]  /*b9b0*/  FSEL R149, R5, RZ, P1 ;  /* 0x000000ff05957208 */ /* 0x000fe20000800000 */
[--C-:B------:R-:W-:Y:S01]  /*b9c0*/  FFMA.FTZ R184, R183, R0, -R120.reuse ;  /* 0x00000000b7b87223 */ /* 0x100fe20000010878 */
[----:B------:R-:W-:Y:S01]  /*b9d0*/  FMNMX.FTZ R4, R209, R4, !PT ;  /* 0x00000004d1047209 */ /* 0x000fe20007810000 */
[-CC-:B------:R-:W-:Y:S01]  /*b9e0*/  FFMA.FTZ R175, R175, R0.reuse, -R120.reuse ;  /* 0x00000000afaf7223 */ /* 0x180fe20000010878 */
[----:B------:R-:W-:Y:S01]  /*b9f0*/  FFMA.FTZ R172, R125, R0, -R120 ;  /* 0x000000007dac7223 */ /* 0x000fe20000010878 */
[----:B------:R-:W-:Y:S01]  /*ba00*/  FADD.FTZ R149, -R149, R14 ;  /* 0x0000000e95957221 */ /* 0x000fe20000010100 */
[----:B------:R-:W-:Y:S01]  /*ba10*/  FMNMX.FTZ R4, R193, R4, !PT ;  /* 0x00000004c1047209 */ /* 0x000fe20007810000 */
[----:B------:R-:W-:Y:S01]  /*ba20*/  MUFU.EX2 R217, R217 ;  /* 0x000000d900d97308 */ /* 0x000fe20000000800 */
[-CC-:B------:R-:W-:Y:S01]  /*ba30*/  FFMA.FTZ R177, R177, R0.reuse, -R120.reuse ;  /* 0x00000000b1b17223 */ /* 0x180fe20000010878 */
[----:B------:R-:W-:Y:S01]  /*ba40*/  FMUL.FTZ R2, R149, R0 ;  /* 0x0000000095027220 */ /* 0x000fe20000410000 */
        /* <DEDUP_REMOVED lines=13> */
[----:B------:R-:W1:Y:S01]  /*bb20*/  MUFU.EX2 R190, R190 ;  /* 0x000000be00be7308 */ /* 0x000e620000000800 */
[-CC-:B------:R-:W-:Y:S01]  /*bb30*/  FFMA.FTZ R129, R157, R0.reuse, -R120.reuse ;  /* 0x000000009d817223 */ /* 0x180fe20000010878 */
[--C-:B------:R-:W-:Y:S01]  /*bb40*/  FFMA.FTZ R133, R161, R0, -R120.reuse ;  /* 0x00000000a1857223 */ /* 0x100fe20000010878 */
[----:B------:R-:W-:Y:S01]  /*bb50*/  FMNMX.FTZ R4, R147, R4, !PT ;  /* 0x0000000493047209 */ /* 0x000fe20007810000 */
[----:B------:R-:W-:Y:S01]  /*bb60*/  FFMA.FTZ R137, R165, R0, -R120 ;  /* 0x00000000a5897223 */ /* 0x000fe20000010878 */
[----:B------:R-:W-:-:S02]  /*bb70*/  LOP3.LUT P6, RZ, R194, 0x7f, RZ, 0xc0, !PT ;  /* 0x0000007fc2ff7812 */ /* 0x000fc400078cc0ff */
[----:B------:R-:W-:Y:S01]  /*bb80*/  FMNMX.FTZ R4, R131, R4, !PT ;  /* 0x0000000483047209 */ /* 0x000fe20007810000 */
[----:B------:R-:W2:Y:S03]  /*bb90*/  MUFU.EX2 R173, R173 ;  /* 0x000000ad00ad7308 */ /* 0x000ea60000000800 */
[----:B------:R-:W-:-:S04]  /*bba0*/  FMNMX.FTZ R4, R151, R4, !PT ;  /* 0x0000000497047209 */ /* 0x000fc80007810000 */
[----:B------:R-:W-:Y:S01]  /*bbb0*/  FMNMX.FTZ R4, R127, R4, !PT ;  /* 0x000000047f047209 */ /* 0x000fe20007810000 */
[----:B------:R-:W3:Y:S03]  /*bbc0*/  MUFU.EX2 R184, R184 ;  /* 0x000000b800b87308 */ /* 0x000ee60000000800 */
[----:B------:R-:W-:-:S04]  /*bbd0*/  FMNMX.FTZ R4, R155, R4, !PT ;  /* 0x000000049b047209 */ /* 0x000fc80007810000 */
[----:B------:R-:W-:Y:S01]  /*bbe0*/  FMNMX.FTZ R4, R123, R4, !PT ;  /* 0x000000047b047209 */ /* 0x000fe20007810000 */
[----:B------:R4:W-:Y:S03]  /*bbf0*/  MUFU.EX2 R163, R20 ;  /* 0x0000001400a37308 */ /* 0x0009e60000000800 */
[----:B------:R-:W-:-:S04]  /*bc00*/  FMNMX.FTZ R4, R159, R4, !PT ;  /* 0x000000049f047209 */ /* 0x000fc80007810000 */
[----:B------:R-:W-:Y:S01]  /*bc10*/  FMNMX.FTZ R4, R179, R4, !PT ;  /* 0x00000004b3047209 */ /* 0x000fe20007810000 */
[----:B------:R-:W-:Y:S03]  /*bc20*/  MUFU.EX2 R175, R175 ;  /* 0x000000af00af7308 */ /* 0x000fe60000000800 */
[----:B------:R-:W-:-:S04]  /*bc30*/  FMNMX.FTZ R4, R171, R4, !PT ;  /* 0x00000004ab047209 */ /* 0x000fc80007810000 */
[----:B------:R-:W-:Y:S01]  /*bc40*/  FMNMX.FTZ R4, R181, R4, !PT ;  /* 0x00000004b5047209 */ /* 0x000fe20007810000 */
[----:B------:R-:W-:Y:S03]  /*bc50*/  MUFU.EX2 R186, R186 ;  /* 0x000000ba00ba7308 */ /* 0x000fe60000000800 */
[----:B------:R-:W-:-:S05]  /*bc60*/  FMNMX.FTZ R4, R167, R4, !PT ;  /* 0x00000004a7047209 */ /* 0x000fca0007810000 */
[----:B------:R-:W5:Y:S01]  /*bc70*/  SHFL.BFLY PT, R3, R4, 0x2, 0x1f ;  /* 0x0c401f0004037f89 */ /* 0x000f6200000e0000 */
[----:B------:R-:W-:Y:S08]  /*bc80*/  MUFU.EX2 R177, R177 ;  /* 0x000000b100b17308 */ /* 0x000ff00000000800 */
[----:B------:R-:W-:Y:S08]  /*bc90*/  MUFU.EX2 R180, R180 ;  /* 0x000000b400b47308 */ /* 0x000ff00000000800 */
        /* <DEDUP_REMOVED lines=9> */
[CC--:B------:R-:W-:Y:S02]  /*bd30*/  FMUL.FTZ R122, R4.reuse, R0.reuse ;  /* 0x00000000047a7220 */ /* 0x0c0fe40000410000 */
[----:B------:R-:W-:Y:S01]  /*bd40*/  MUFU.EX2 R121, R121 ;  /* 0x0000007900797308 */ /* 0x000fe20000000800 */
[----:B------:R-:W-:Y:S02]  /*bd50*/  FSEL R3, R4, RZ, P1 ;  /* 0x000000ff04037208 */ /* 0x000fe40000800000 */
[----:B------:R-:W-:Y:S02]  /*bd60*/  FSEL R122, R122, RZ, P1 ;  /* 0x000000ff7a7a7208 */ /* 0x000fe40000800000 */
[----:B------:R-:W-:Y:S01]  /*bd70*/  ISETP.GT.AND P1, PT, R11, UR4, PT ;  /* 0x000000040b007c0c */ /* 0x000fe2000bf24270 */
[----:B------:R-:W-:Y:S02]  /*bd80*/  FADD.FTZ R3, -R3, R12 ;  /* 0x0000000c03037221 */ /* 0x000fe40000010100 */
[----:B------:R-:W-:Y:S01]  /*bd90*/  MUFU.EX2 R172, R172 ;  /* 0x000000ac00ac7308 */ /* 0x000fe20000000800 */
[-CC-:B------:R-:W-:Y:S01]  /*bda0*/  FFMA.FTZ R14, R219, R0.reuse, -R122.reuse ;  /* 0x00000000db0e7223 */ /* 0x180fe2000001087a */
[-CC-:B------:R-:W-:Y:S01]  /*bdb0*/  FFMA.FTZ R149, R215, R0.reuse, -R122.reuse ;  /* 0x00000000d7957223 */ /* 0x180fe2000001087a */
[-C--:B------:R-:W-:Y:S01]  /*bdc0*/  FMUL.FTZ R3, R3, R0.reuse ;  /* 0x0000000003037220 */ /* 0x080fe20000410000 */
[--C-:B------:R-:W-:Y:S01]  /*bdd0*/  FFMA.FTZ R183, R139, R0, -R122.reuse ;  /* 0x000000008bb77223 */ /* 0x100fe2000001087a */
[----:B0-----:R-:W-:Y:S01]  /*bde0*/  FFMA.FTZ R139, R2, R10, R217 ;  /* 0x0000000a028b7223 */ /* 0x001fe200000100d9 */
[-CC-:B----4-:R-:W-:Y:S01]  /*bdf0*/  FFMA.FTZ R20, R189, R0.reuse, -R122.reuse ;  /* 0x00000000bd147223 */ /* 0x190fe2000001087a */
[-CC-:B------:R-:W-:Y:S01]  /*be00*/  FFMA.FTZ R153, R213, R0.reuse, -R122.reuse ;  /* 0x00000000d5997223 */ /* 0x180fe2000001087a */
[----:B------:R-:W-:Y:S01]  /*be10*/  MUFU.EX2 R14, R14 ;  /* 0x0000000e000e7308 */ /* 0x000fe20000000800 */
[----:B------:R-:W-:Y:S01]  /*be20*/  FADD.FTZ R139, R188, R139 ;  /* 0x0000008bbc8b7221 */ /* 0x000fe20000010000 */
[-CC-:B------:R-:W-:Y:S01]  /*be30*/  FFMA.FTZ R185, R195, R0.reuse, -R122.reuse ;  /* 0x00000000c3b97223 */ /* 0x180fe2000001087a */
[-CC-:B------:R-:W-:Y:S01]  /*be40*/  FFMA.FTZ R120, R211, R0.reuse, -R122.reuse ;  /* 0x00000000d3787223 */ /* 0x180fe2000001087a */
[-CC-:B------:R-:W-:Y:S01]  /*be50*/  FFMA.FTZ R143, R143, R0.reuse, -R122.reuse ;  /* 0x000000008f8f7223 */ /* 0x180fe2000001087a */
[----:B-1----:R-:W-:Y:S01]  /*be60*/  FADD.FTZ R10, R190, R139 ;  /* 0x0000008bbe0a7221 */ /* 0x002fe20000010000 */
[-CC-:B------:R-:W-:Y:S01]  /*be70*/  FFMA.FTZ R187, R191, R0.reuse, -R122.reuse ;  /* 0x00000000bfbb7223 */ /* 0x180fe2000001087a */
[-C--:B------:R-:W-:Y:S01]  /*be80*/  FFMA.FTZ R124, R209, R0.reuse, -R122 ;  /* 0x00000000d17c7223 */ /* 0x080fe2000001087a */
[----:B------:R-:W0:Y:S01]  /*be90*/  MUFU.EX2 R3, R3 ;  /* 0x0000000300037308 */ /* 0x000e220000000800 */
[----:B--2---:R-:W-:Y:S01]  /*bea0*/  FADD.FTZ R139, R173, R10 ;  /* 0x0000000aad8b7221 */ /* 0x004fe20000010000 */
[-CC-:B------:R-:W-:Y:S01]  /*beb0*/  FFMA.FTZ R126, R193, R0.reuse, -R122.reuse ;  /* 0x00000000c17e7223 */ /* 0x180fe2000001087a */
[-CC-:B------:R-:W-:Y:S01]  /*bec0*/  FFMA.FTZ R131, R131, R0.reuse, -R122.reuse ;  /* 0x0000000083837223 */ /* 0x180fe2000001087a */
[-CC-:B------:R-:W-:Y:S01]  /*bed0*/  FFMA.FTZ R157, R207, R0.reuse, -R122.reuse ;  /* 0x00000000cf9d7223 */ /* 0x180fe2000001087a */
[----:B---3--:R-:W-:Y:S01]  /*bee0*/  FADD.FTZ R130, R184, R139 ;  /* 0x0000008bb8827221 */ /* 0x008fe20000010000 */
[-CC-:B------:R-:W-:Y:S01]  /*bef0*/  FFMA.FTZ R128, R135, R0.reuse, -R122.reuse ;  /* 0x0000000087807223 */ /* 0x180fe2000001087a */
[-CC-:B------:R-:W-:Y:S01]  /*bf00*/  FFMA.FTZ R135, R147, R0.reuse, -R122.reuse ;  /* 0x0000000093877223 */ /* 0x180fe2000001087a */
[----:B------:R-:W1:Y:S01]  /*bf10*/  MUFU.EX2 R149, R149 ;  /* 0x0000009500957308 */ /* 0x000e620000000800 */
[-CC-:B------:R-:W-:Y:S01]  /*bf20*/  FFMA.FTZ R127, R127, R0.reuse, -R122.reuse ;  /* 0x000000007f7f7223 */ /* 0x180fe2000001087a */
[-CC-:B------:R-:W-:Y:S01]  /*bf30*/  FFMA.FTZ R123, R123, R0.reuse, -R122.reuse ;  /* 0x000000007b7b7223 */ /* 0x180fe2000001087a */
[-CC-:B------:R-:W-:Y:S01]  /*bf40*/  FFMA.FTZ R159, R159, R0.reuse, -R122.reuse ;  /* 0x000000009f9f7223 */ /* 0x180fe2000001087a */
[-CC-:B------:R-:W-:Y:S01]  /*bf50*/  FFMA.FTZ R179, R179, R0.reuse, -R122.reuse ;  /* 0x00000000b3b37223 */ /* 0x180fe2000001087a */
[-CC-:B------:R-:W-:Y:S01]  /*bf60*/  FFMA.FTZ R171, R171, R0.reuse, -R122.reuse ;  /* 0x00000000abab7223 */ /* 0x180fe2000001087a */
[----:B------:R-:W-:Y:S01]  /*bf70*/  FFMA.FTZ R181, R181, R0, -R122 ;  /* 0x00000000b5b57223 */ /* 0x000fe2000001087a */
[----:B------:R-:W-:Y:S01]  /*bf80*/  UMOV UR4, UR36 ;  /* 0x0000002400047c82 */ /* 0x000fe20008000000 */
[----:B------:R-:W2:Y:S01]  /*bf90*/  MUFU.EX2 R20, R20 ;  /* 0x0000001400147308 */ /* 0x000ea20000000800 */
[----:B0-----:R-:W-:Y:S01]  /*bfa0*/  FFMA.FTZ R10, R3, R7, R14 ;  /* 0x00000007030a7223 */ /* 0x001fe2000001000e */
[----:B------:R-:W-:Y:S01]  /*bfb0*/  F2FP.BF16.F32.PACK_AB R190, R173, R190 ;  /* 0x000000beadbe723e */ /* 0x000fe200000010ff */
[----:B------:R-:W-:Y:S01]  /*bfc0*/  VIADD R11, R11, 0xffffffff ;  /* 0xffffffff0b0b7836 */ /* 0x000fe20000000000 */
[----:B------:R-:W-:-:S02]  /*bfd0*/  F2FP.BF16.F32.PACK_AB R184, R175, R184 ;  /* 0x000000b8afb8723e */ /* 0x000fc400000010ff */
[----:B------:R-:W-:Y:S02]  /*bfe0*/  F2FP.BF16.F32.PACK_AB R188, R188, R217 ;  /* 0x000000d9bcbc723e */ /* 0x000fe400000010ff */
[----:B------:R-:W0:Y:S01]  /*bff0*/  MUFU.EX2 R153, R153 ;  /* 0x0000009900997308 */ /* 0x000e220000000800 */
[C---:B-1----:R-:W-:Y:S01]  /*c000*/  FADD.FTZ R139, R149.reuse, R10 ;  /* 0x0000000a958b7221 */ /* 0x042fe20000010000 */
[----:B------:R-:W-:Y:S01]  /*c010*/  F2FP.BF16.F32.PACK_AB R189, R149, R14 ;  /* 0x0000000e95bd723e */ /* 0x000fe200000010ff */
[----:B------:R-:W-:-:S05]  /*c020*/  IMAD.MOV.U32 R14, RZ, RZ, R5 ;  /* 0x000000ffff0e7224 */ /* 0x000fca00078e0005 */
[----:B------:R-:W1:Y:S01]  /*c030*/  MUFU.EX2 R185, R185 ;  /* 0x000000b900b97308 */ /* 0x000e620000000800 */
[----:B--2---:R-:W-:-:S07]  /*c040*/  FADD.FTZ R10, R20, R139 ;  /* 0x0000008b140a7221 */ /* 0x004fce0000010000 */
[----:B------:R2:W-:Y:S01]  /*c050*/  MUFU.EX2 R12, R143 ;  /* 0x0000008f000c7308 */ /* 0x0005e20000000800 */
[C---:B0-----:R-:W-:Y:S01]  /*c060*/  FADD.FTZ R10, R153.reuse, R10 ;  /* 0x0000000a990a7221 */ /* 0x041fe20000010000 */
[----:B------:R-:W-:-:S06]  /*c070*/  F2FP.BF16.F32.PACK_AB R191, R153, R20 ;  /* 0x0000001499bf723e */ /* 0x000fcc00000010ff */
[----:B------:R-:W0:Y:S01]  /*c080*/  MUFU.EX2 R120, R120 ;  /* 0x0000007800787308 */ /* 0x000e220000000800 */
[----:B--2---:R-:W-:Y:S01]  /*c090*/  FADD.FTZ R143, R175, R130 ;  /* 0x00000082af8f7221 */ /* 0x004fe20000010000 */
[----:B------:R-:W-:-:S03]  /*c0a0*/  FFMA.FTZ R130, R151, R0, -R122 ;  /* 0x0000000097827223 */ /* 0x000fc6000001087a */
[----:B------:R-:W-:Y:S01]  /*c0b0*/  FADD.FTZ R132, R186, R143 ;  /* 0x0000008fba847221 */ /* 0x000fe20000010000 */
[C---:B------:R-:W-:Y:S02]  /*c0c0*/  F2FP.BF16.F32.PACK_AB R186, R177.reuse, R186 ;  /* 0x000000bab1ba723e */ /* 0x040fe400000010ff */
[----:B------:R-:W2:Y:S01]  /*c0d0*/  MUFU.EX2 R187, R187 ;  /* 0x000000bb00bb7308 */ /* 0x000ea20000000800 */
[----:B------:R-:W-:-:S04]  /*c0e0*/  FADD.FTZ R139, R177, R132 ;  /* 0x00000084b18b7221 */ /* 0x000fc80000010000 */
[----:B------:R-:W-:Y:S01]  /*c0f0*/  FADD.FTZ R132, R180, R139 ;  /* 0x0000008bb4847221 */ /* 0x000fe20000010000 */
[C---:B------:R-:W-:Y:S02]  /*c100*/  F2FP.BF16.F32.PACK_AB R180, R163.reuse, R180 ;  /* 0x000000b4a3b4723e */ /* 0x040fe400000010ff */
[----:B------:R-:W3:Y:S01]  /*c110*/  MUFU.EX2 R124, R124 ;  /* 0x0000007c007c7308 */ /* 0x000ee20000000800 */
[----:B------:R-:W-:Y:S01]  /*c120*/  FADD.FTZ R139, R163, R132 ;  /* 0x00000084a38b7221 */ /* 0x000fe20000010000 */
[----:B------:R-:W-:-:S03]  /*c130*/  @!P6 VIADD R132, R134, 0x30860 ;  /* 0x000308608684e836 */ /* 0x000fc60000000000 */
[----:B------:R-:W-:Y:S01]  /*c140*/  FADD.FTZ R134, R182, R139 ;  /* 0x0000008bb6867221 */ /* 0x000fe20000010000 */
[C---:B------:R-:W-:Y:S02]  /*c150*/  F2FP.BF16.F32.PACK_AB R182, R141.reuse, R182 ;  /* 0x000000b68db6723e */ /* 0x040fe400000010ff */
[----:B------:R-:W4:Y:S01]  /*c160*/  MUFU.EX2 R126, R126 ;  /* 0x0000007e007e7308 */ /* 0x000f220000000800 */
[----:B------:R-:W-:Y:S01]  /*c170*/  FADD.FTZ R139, R141, R134 ;  /* 0x000000868d8b7221 */ /* 0x000fe20000010000 */
[----:B------:R-:W-:Y:S01]  /*c180*/  @!P6 PRMT R136, RZ, 0x654, R132 ;  /* 0x00000654ff88e816 */ /* 0x000fe20000000084 */
[-CC-:B------:R-:W-:Y:S01]  /*c190*/  FFMA.FTZ R132, R155, R0.reuse, -R122.reuse ;  /* 0x000000009b847223 */ /* 0x180fe2000001087a */
[----:B------:R-:W-:Y:S01]  /*c1a0*/  FFMA.FTZ R122, R167, R0, -R122 ;  /* 0x00000000a77a7223 */ /* 0x000fe2000001087a */
[----:B------:R-:W-:Y:S01]  /*c1b0*/  FADD.FTZ R134, R176, R139 ;  /* 0x0000008bb0867221 */ /* 0x000fe20000010000 */
[----:B------:R5:W-:Y:S01]  /*c1c0*/  @!P6 SYNCS.ARRIVE.TRANS64.RED.A1T0 RZ, [R136+URZ], RZ ;  /* 0x000000ff88ffe9a7 */ /* 0x000be2000810043f */
[----:B------:R-:W-:Y:S01]  /*c1d0*/  F2FP.BF16.F32.PACK_AB R176, R145, R176 ;  /* 0x000000b091b0723e */ /* 0x000fe200000010ff */
[----:B------:R1:W-:Y:S08]  /*c1e0*/  MUFU.EX2 R7, R131 ;  /* 0x0000008300077308 */ /* 0x0003f00000000800 */
[----:B------:R-:W5:Y:S01]  /*c1f0*/  MUFU.EX2 R157, R157 ;  /* 0x0000009d009d7308 */ /* 0x000f620000000800 */
[----:B-1----:R-:W-:Y:S01]  /*c200*/  FADD.FTZ R131, R185, R10 ;  /* 0x0000000ab9837221 */ /* 0x002fe20000010000 */
[----:B0-----:R-:W-:-:S03]  /*c210*/  F2FP.BF16.F32.PACK_AB R185, R120, R185 ;  /* 0x000000b978b9723e */ /* 0x001fc600000010ff */
[----:B------:R-:W-:-:S03]  /*c220*/  FADD.FTZ R10, R120, R131 ;  /* 0x00000083780a7221 */ /* 0x000fc60000010000 */
[----:B------:R-:W0:Y:S01]  /*c230*/  MUFU.EX2 R183, R183 ;  /* 0x000000b700b77308 */ /* 0x000e220000000800 */
[----:B--2---:R-:W-:Y:S01]  /*c240*/  FADD.FTZ R131, R187, R10 ;  /* 0x0000000abb837221 */ /* 0x004fe20000010000 */
[----:B---3--:R-:W-:-:S03]  /*c250*/  F2FP.BF16.F32.PACK_AB R187, R124, R187 ;  /* 0x000000bb7cbb723e */ /* 0x008fc600000010ff */
[----:B------:R-:W-:-:S03]  /*c260*/  FADD.FTZ R131, R124, R131 ;  /* 0x000000837c837221 */ /* 0x000fc60000010000 */
[----:B------:R-:W1:Y:S01]  /*c270*/  MUFU.EX2 R128, R128 ;  /* 0x0000008000807308 */ /* 0x000e620000000800 */
[----:B----4-:R-:W-:Y:S01]  /*c280*/  FADD.FTZ R10, R126, R131 ;  /* 0x000000837e0a7221 */ /* 0x010fe20000010000 */
[----:B------:R-:W-:-:S03]  /*c290*/  FADD.FTZ R131, R145, R134 ;  /* 0x0000008691837221 */ /* 0x000fc60000010000 */
[----:B-----5:R-:W-:Y:S01]  /*c2a0*/  FADD.FTZ R10, R157, R10 ;  /* 0x0000000a9d0a7221 */ /* 0x020fe20000010000 */
[----:B------:R-:W-:Y:S01]  /*c2b0*/  FADD.FTZ R134, R178, R131 ;  /* 0x00000083b2867221 */ /* 0x000fe20000010000 */
[----:B------:R-:W-:Y:S01]  /*c2c0*/  F2FP.BF16.F32.PACK_AB R178, R121, R178 ;  /* 0x000000b279b2723e */ /* 0x000fe200000010ff */
[----:B------:R-:W2:Y:S01]  /*c2d0*/  MUFU.EX2 R125, R125 ;  /* 0x0000007d007d7308 */ /* 0x000ea20000000800 */
[----:B0-----:R-:W-:Y:S01]  /*c2e0*/  FADD.FTZ R131, R183, R10 ;  /* 0x0000000ab7837221 */ /* 0x001fe20000010000 */
[----:B------:R-:W-:Y:S01]  /*c2f0*/  FADD.FTZ R139, R121, R134 ;  /* 0x00000086798b7221 */ /* 0x000fe20000010000 */
[C---:B------:R-:W-:Y:S02]  /*c300*/  F2FP.BF16.F32.PACK_AB R183, R12.reuse, R183 ;  /* 0x000000b70cb7723e */ /* 0x040fe400000010ff */
[----:B------:R-:W-:Y:S01]  /*c310*/  FADD.FTZ R131, R12, R131 ;  /* 0x000000830c837221 */ /* 0x000fe20000010000 */
[----:B------:R-:W-:Y:S01]  /*c320*/  FADD.FTZ R134, R172, R139 ;  /* 0x0000008bac867221 */ /* 0x000fe20000010000 */
[----:B------:R-:W-:Y:S01]  /*c330*/  IMAD.MOV.U32 R12, RZ, RZ, R4 ;  /* 0x000000ffff0c7224 */ /* 0x000fe200078e0004 */
[----:B------:R-:W0:Y:S01]  /*c340*/  MUFU.EX2 R135, R135 ;  /* 0x0000008700877308 */ /* 0x000e220000000800 */
[----:B-1----:R-:W-:-:S07]  /*c350*/  FADD.FTZ R10, R128, R131 ;  /* 0x00000083800a7221 */ /* 0x002fce0000010000 */
[----:B------:R-:W1:Y:S01]  /*c360*/  MUFU.EX2 R174, R174 ;  /* 0x000000ae00ae7308 */ /* 0x000e620000000800 */
[----:B--2---:R-:W-:-:S07]  /*c370*/  F2FP.BF16.F32.PACK_AB R172, R125, R172 ;  /* 0x000000ac7dac723e */ /* 0x004fce00000010ff */
[----:B------:R-:W-:Y:S01]  /*c380*/  MUFU.EX2 R130, R130 ;  /* 0x0000008200827308 */ /* 0x000fe20000000800 */
[C---:B0-----:R-:W-:Y:S01]  /*c390*/  FADD.FTZ R10, R135.reuse, R10 ;  /* 0x0000000a870a7221 */ /* 0x041fe20000010000 */
[----:B------:R-:W-:-:S06]  /*c3a0*/  F2FP.BF16.F32.PACK_AB R177, R135, R128 ;  /* 0x0000008087b1723e */ /* 0x000fcc00000010ff */
[----:B------:R-:W0:Y:S08]  /*c3b0*/  MUFU.EX2 R129, R129 ;  /* 0x0000008100817308 */ /* 0x000e300000000800 */
[----:B------:R-:W-:Y:S08]  /*c3c0*/  MUFU.EX2 R127, R127 ;  /* 0x0000007f007f7308 */ /* 0x000ff00000000800 */
[----:B------:R-:W2:Y:S08]  /*c3d0*/  MUFU.EX2 R168, R168 ;  /* 0x000000a800a87308 */ /* 0x000eb00000000800 */
[----:B------:R3:W-:Y:S08]  /*c3e0*/  MUFU.EX2 R136, R123 ;  /* 0x0000007b00887308 */ /* 0x0007f00000000800 */
[----:B------:R-:W4:Y:S01]  /*c3f0*/  MUFU.EX2 R132, R132 ;  /* 0x0000008400847308 */ /* 0x000f220000000800 */
[----:B---3--:R-:W-:-:S04]  /*c400*/  FADD.FTZ R123, R125, R134 ;  /* 0x000000867d7b7221 */ /* 0x008fc80000010000 */
[----:B-1----:R-:W-:Y:S01]  /*c410*/  FADD.FTZ R134, R174, R123 ;  /* 0x0000007bae867221 */ /* 0x002fe20000010000 */
[----:B------:R-:W-:Y:S01]  /*c420*/  FADD.FTZ R123, R7, R10 ;  /* 0x0000000a077b7221 */ /* 0x000fe20000010000 */
[C---:B0-----:R-:W-:Y:S01]  /*c430*/  F2FP.BF16.F32.PACK_AB R174, R129.reuse, R174 ;  /* 0x000000ae81ae723e */ /* 0x041fe200000010ff */
[----:B------:R-:W0:Y:S01]  /*c440*/  MUFU.EX2 R133, R133 ;  /* 0x0000008500857308 */ /* 0x000e220000000800 */
[----:B------:R-:W-:Y:S01]  /*c450*/  FADD.FTZ R131, R129, R134 ;  /* 0x0000008681837221 */ /* 0x000fe20000010000 */
[----:B------:R-:W-:-:S03]  /*c460*/  FADD.FTZ R10, R130, R123 ;  /* 0x0000007b820a7221 */ /* 0x000fc60000010000 */
[----:B--2---:R-:W-:Y:S01]  /*c470*/  FADD.FTZ R134, R168, R131 ;  /* 0x00000083a8867221 */ /* 0x004fe20000010000 */
[----:B------:R-:W-:Y:S02]  /*c480*/  FADD.FTZ R121, R127, R10 ;  /* 0x0000000a7f797221 */ /* 0x000fe40000010000 */
[----:B------:R-:W1:Y:S01]  /*c490*/  MUFU.EX2 R159, R159 ;  /* 0x0000009f009f7308 */ /* 0x000e620000000800 */
[C---:B----4-:R-:W-:Y:S01]  /*c4a0*/  F2FP.BF16.F32.PACK_AB R173, R132.reuse, R127 ;  /* 0x0000007f84ad723e */ /* 0x050fe200000010ff */
[----:B------:R-:W-:-:S04]  /*c4b0*/  FADD.FTZ R121, R132, R121 ;  /* 0x0000007984797221 */ /* 0x000fc80000010000 */
[----:B------:R-:W-:Y:S02]  /*c4c0*/  FADD.FTZ R121, R136, R121 ;  /* 0x0000007988797221 */ /* 0x000fe40000010000 */
[----:B------:R2:W3:Y:S01]  /*c4d0*/  MUFU.EX2 R138, R179 ;  /* 0x000000b3008a7308 */ /* 0x0004e20000000800 */
[C---:B0-----:R-:W-:Y:S01]  /*c4e0*/  FADD.FTZ R123, R133.reuse, R134 ;  /* 0x00000086857b7221 */ /* 0x041fe20000010000 */
[----:B------:R-:W-:-:S06]  /*c4f0*/  F2FP.BF16.F32.PACK_AB R168, R133, R168 ;  /* 0x000000a885a8723e */ /* 0x000fcc00000010ff */
[----:B------:R-:W0:Y:S01]  /*c500*/  MUFU.EX2 R169, R171 ;  /* 0x000000ab00a97308 */ /* 0x000e220000000800 */
[C---:B-1----:R-:W-:Y:S01]  /*c510*/  FADD.FTZ R121, R159.reuse, R121 ;  /* 0x000000799f797221 */ /* 0x042fe20000010000 */
[----:B--2---:R-:W-:Y:S02]  /*c520*/  F2FP.BF16.F32.PACK_AB R179, R130, R7 ;  /* 0x0000000782b3723e */ /* 0x004fe400000010ff */
[----:B------:R-:W-:-:S04]  /*c530*/  F2FP.BF16.F32.PACK_AB R175, R159, R136 ;  /* 0x000000889faf723e */ /* 0x000fc800000010ff */
[----:B------:R-:W1:Y:S01]  /*c540*/  MUFU.EX2 R170, R170 ;  /* 0x000000aa00aa7308 */ /* 0x000e620000000800 */
[----:B---3--:R-:W-:-:S07]  /*c550*/  FADD.FTZ R121, R138, R121 ;  /* 0x000000798a797221 */ /* 0x008fce0000010000 */
[----:B------:R2:W3:Y:S01]  /*c560*/  MUFU.EX2 R134, R181 ;  /* 0x000000b500867308 */ /* 0x0004e20000000800 */
[C---:B0-----:R-:W-:Y:S01]  /*c570*/  FADD.FTZ R121, R169.reuse, R121 ;  /* 0x00000079a9797221 */ /* 0x041fe20000010000 */
[----:B------:R-:W-:-:S06]  /*c580*/  F2FP.BF16.F32.PACK_AB R169, R169, R138 ;  /* 0x0000008aa9a9723e */ /* 0x000fcc00000010ff */
[----:B------:R-:W0:Y:S01]  /*c590*/  MUFU.EX2 R137, R137 ;  /* 0x0000008900897308 */ /* 0x000e220000000800 */
[----:B-1----:R-:W-:Y:S01]  /*c5a0*/  FADD.FTZ R10, R170, R123 ;  /* 0x0000007baa0a7221 */ /* 0x002fe20000010000 */
[----:B--2---:R-:W-:-:S06]  /*c5b0*/  F2FP.BF16.F32.PACK_AB R181, R157, R126 ;  /* 0x0000007e9db5723e */ /* 0x004fcc00000010ff */
[----:B------:R-:W1:Y:S01]  /*c5c0*/  MUFU.EX2 R122, R122 ;  /* 0x0000007a007a7308 */ /* 0x000e620000000800 */
[----:B---3--:R-:W-:Y:S01]  /*c5d0*/  FADD.FTZ R121, R134, R121 ;  /* 0x0000007986797221 */ /* 0x008fe20000010000 */
[C---:B0-----:R-:W-:Y:S01]  /*c5e0*/  FADD.FTZ R10, R137.reuse, R10 ;  /* 0x0000000a890a7221 */ /* 0x041fe20000010000 */
[----:B------:R-:W-:Y:S02]  /*c5f0*/  F2FP.BF16.F32.PACK_AB R170, R137, R170 ;  /* 0x000000aa89aa723e */ /* 0x000fe400000010ff */
[C---:B-1----:R-:W-:Y:S01]  /*c600*/  FADD.FTZ R7, R122.reuse, R121 ;  /* 0x000000797a077221 */ /* 0x042fe20000010000 */
[----:B------:R-:W-:Y:S01]  /*c610*/  F2FP.BF16.F32.PACK_AB R171, R122, R134 ;  /* 0x000000867aab723e */ /* 0x000fe200000010ff */
[----:B------:R-:W-:Y:S06]  /*c620*/  @P1 BRA `(.L_x_1128) ;  /* 0xffffffd000541947 */ /* 0x000fec000383ffff */
.L_x_1111:
        /* <DEDUP_REMOVED lines=99> */
.L_x_1129:
[----:B------:R-:W-:Y:S01]  /*cc60*/  ULEA UR5, UR36, UR38, 0x3 ;  /* 0x0000002624057291 */ /* 0x000fe2000f8e183f */
[----:B------:R-:W-:-:S05]  /*cc70*/  IMAD.U32 R2, RZ, RZ, UR37 ;  /* 0x00000025ff027e24 */ /* 0x000fca000f8e00ff */
[----:B------:R-:W-:-:S04]  /*cc80*/  SHF.L.U32 R2, R2, 0x1f, RZ ;  /* 0x0000001f02027819 */ /* 0x000fc800000006ff */
[----:B------:R0:W1:Y:S01]  /*cc90*/  SYNCS.PHASECHK.TRANS64.TRYWAIT P1, [UR5+0x30850], R2 ;  /* 0x03085002ff0075a7 */ /* 0x0000620008020145 */
[----:B------:R-:W-:Y:S05]  /*cca0*/  @!P0 BRA `(.L_x_1130) ;  /* 0x0000000000048947 */ /* 0x000fea0003800000 */
[----:B------:R-:W-:Y:S01]  /*ccb0*/  BPT.TRAP 0x1 ;  /* 0x000000040000795c */ /* 0x000fe20000300000 */
.L_x_1130:
[----:B-1----:R-:W-:Y:S05]  /*ccc0*/  @P1 BRA `(.L_x_1131) ;  /* 0x0000000000081947 */ /* 0x002fea0003800000 */
[----:B------:R-:W1:Y:S02]  /*ccd0*/  SYNCS.PHASECHK.TRANS64.TRYWAIT P0, [UR5+0x30850], R2 ;  /* 0x03085002ff0075a7 */ /* 0x000e640008000145 */
[----:B-1----:R-:W-:Y:S05]  /*cce0*/  @!P0 BRA `(.L_x_1132) ;  /* 0x0000008800408947 */ /* 0x002fea0003800000 */
.L_x_1131:
[----:B------:R-:W-:Y:S01]  /*ccf0*/  UIADD3 UR38, UR38, 0x400, URZ ;  /* 0x0000040026267890 */ /* 0x000fe2000fffe03f */
[----:B------:R-:W-:Y:S01]  /*cd00*/  WARPGROUP.ARRIVE ;  /* 0x00000000000079c5 */ /* 0x000fe20000000000 */
[----:B------:R-:W-:Y:S01]  /*cd10*/  UMOV UR7, 0x40000040 ;  /* 0x4000004000077882 */ /* 0x000fe20000000000 */
[----:B01----:R-:W0:Y:S01]  /*cd20*/  SHFL.BFLY PT, R2, R7, 0x2, 0x1f ;  /* 0x0c401f0007027f89 */ /* 0x003e2200000e0000 */
[----:B------:R-:W-:Y:S01]  /*cd30*/  USHF.R.U32.HI UR38, URZ, 0x4, UR38 ;  /* 0x000000043f267899 */ /* 0x000fe20008011626 */
[----:B------:R-:W-:Y:S01]  /*cd40*/  IMAD.MOV.U32 R8, RZ, RZ, RZ ;  /* 0x000000ffff087224 */ /* 0x000fe200078e00ff */
[----:B------:R-:W-:Y:S01]  /*cd50*/  R2UR UR8, R199 ;  /* 0x00000000c70872ca */ /* 0x000fe200000e0000 */
[----:B------:R-:W1:Y:S01]  /*cd60*/  SHFL.BFLY PT, R3, R10, 0x2, 0x1f ;  /* 0x0c401f000a037f89 */ /* 0x000e6200000e0000 */
[----:B------:R-:W-:Y:S01]  /*cd70*/  ULOP3.LUT UR38, UR38, 0x3fff, URZ, 0xc0, !UPT ;  /* 0x00003fff26267892 */ /* 0x000fe2000f8ec03f */
[----:B------:R-:W2:Y:S03]  /*cd80*/  S2R R14, SR_TID.X ;  /* 0x00000000000e7919 */ /* 0x000ea60000002100 */
        /* <DEDUP_REMOVED lines=8> */
[----:B0-----:R-:W-:Y:S01]  /*ce10*/  FADD.FTZ R6, R2, R7 ;  /* 0x0000000702067221 */ /* 0x001fe20000010000 */
[----:B------:R-:W-:Y:S01]  /*ce20*/  UMOV UR7, 0x40000040 ;  /* 0x4000004000077882 */ /* 0x000fe20000000000 */
[----:B------:R-:W-:-:S02]  /*ce30*/  IMAD.U32 R7, RZ, RZ, UR5 ;  /* 0x00000005ff077e24 */ /* 0x000fc4000f8e00ff */
[----:B-1----:R-:W-:Y:S01]  /*ce40*/  FADD.FTZ R3, R3, R10 ;  /* 0x0000000a03037221 */ /* 0x002fe20000010000 */
[----:B------:R-:W-:Y:S01]  /*ce50*/  IMAD.MOV.U32 R10, RZ, RZ, RZ ;  /* 0x000000ffff0a7224 */ /* 0x000fe200078e00ff */
[----:B------:R-:W0:Y:S01]  /*ce60*/  SHFL.BFLY PT, R9, R6, 0x1, 0x1f ;  /* 0x0c201f0006097f89 */ /* 0x000e2200000e0000 */
[----:B------:R-:W-:Y:S01]  /*ce70*/  IMAD.U32 R199, RZ, RZ, UR8 ;  /* 0x00000008ffc77e24 */ /* 0x000fe2000f8e00ff */
[----:B------:R-:W-:Y:S02]  /*ce80*/  USEL UR36, UR36, URZ, UP0 ;  /* 0x0000003f24247287 */ /* 0x000fe40008000000 */
[----:B------:R-:W1:Y:S01]  /*ce90*/  SHFL.BFLY PT, R2, R3, 0x1, 0x1f ;  /* 0x0c201f0003027f89 */ /* 0x000e6200000e0000 */
[----:B--2---:R-:W-:Y:S01]  /*cea0*/  LOP3.LUT P2, RZ, R14, 0x7f, RZ, 0xc0, !PT ;  /* 0x0000007f0eff7812 */ /* 0x004fe2000784c0ff */
[----:B0-----:R-:W-:Y:S01]  /*ceb0*/  FADD.FTZ R13, R6, R9 ;  /* 0x00000009060d7221 */ /* 0x001fe20000010000 */
[----:B-1----:R-:W-:-:S04]  /*cec0*/  FADD.FTZ R12, R3, R2 ;  /* 0x00000002030c7221 */ /* 0x002fc80000010000 */
[----:B------:R-:W-:Y:S01]  /*ced0*/  FSETP.NE.FTZ.AND P1, PT, R13, RZ, PT ;  /* 0x000000ff0d00720b */ /* 0x000fe20003f35000 */
[----:B------:R-:W-:Y:S02]  /*cee0*/  IMAD.MOV.U32 R2, RZ, RZ, -0x800000 ;  /* 0xff800000ff027424 */ /* 0x000fe400078e00ff */
[----:B------:R-:W-:Y:S01]  /*cef0*/  IMAD.MOV.U32 R3, RZ, RZ, -0x800000 ;  /* 0xff800000ff037424 */ /* 0x000fe200078e00ff */
[----:B------:R-:W-:-:S09]  /*cf00*/  FSETP.NE.FTZ.AND P0, PT, R12, RZ, PT ;  /* 0x000000ff0c00720b */ /* 0x000fd20003f15000 */
[----:B------:R-:W0:Y:S01]  /*cf10*/  @P1 MUFU.LG2 R11, R13 ;  /* 0x0000000d000b1308 */ /* 0x000e220000000c00 */
[----:B------:R-:W-:-:S03]  /*cf20*/  @P1 FMUL.FTZ R14, R0, 0.69314718246459960938 ;  /* 0x3f317218000e1820 */ /* 0x000fc60000410000 */
[----:B------:R-:W-:Y:S01]  /*cf30*/  @P0 FMUL.FTZ R6, R0, 0.69314718246459960938 ;  /* 0x3f31721800060820 */ /* 0x000fe20000410000 */
[----:B------:R-:W-:-:S03]  /*cf40*/  @!P2 VIADD R0, R7, 0x30860 ;  /* 0x000308600700a836 */ /* 0x000fc60000000000 */
[----:B------:R-:W1:Y:S08]  /*cf50*/  @P0 MUFU.LG2 R9, R12 ;  /* 0x0000000c00090308 */ /* 0x000e700000000c00 */
[----:B------:R-:W2:Y:S01]  /*cf60*/  @P1 MUFU.RCP R10, R13 ;  /* 0x0000000d000a1308 */ /* 0x000ea20000001000 */
[----:B0-----:R-:W-:-:S04]  /*cf70*/  @P1 FMUL.FTZ R11, R11, 0.69314718246459960938 ;  /* 0x3f3172180b0b1820 */ /* 0x001fc80000410000 */
[----:B------:R-:W-:Y:S01]  /*cf80*/  @P1 FFMA.FTZ R2, R14, R4, R11 ;  /* 0x000000040e021223 */ /* 0x000fe2000001000b */
[----:B------:R-:W-:Y:S02]  /*cf90*/  @!P2 PRMT R4, RZ, 0x654, R0 ;  /* 0x00000654ff04a816 */ /* 0x000fe40000000000 */
[----:B------:R-:W0:Y:S01]  /*cfa0*/  @P0 MUFU.RCP R8, R12 ;  /* 0x0000000c00080308 */ /* 0x000e220000001000 */
[----:B-1----:R-:W-:-:S04]  /*cfb0*/  @P0 FMUL.FTZ R9, R9, 0.69314718246459960938 ;  /* 0x3f31721809090820 */ /* 0x002fc80000410000 */
        /* <DEDUP_REMOVED lines=30> */
[----:B--2---:R-:W-:Y:S01]  /*d1a0*/  FMUL.FTZ R127, R43, R10 ;  /* 0x0000000a2b7f7220 */ /* 0x004fe20000410000 */
[----:B0-----:R-:W-:Y:S01]  /*d1b0*/  FMUL.FTZ R0, R32, R8 ;  /* 0x0000000820007220 */ /* 0x001fe20000410000 */
        /* <DEDUP_REMOVED lines=94> */
.L_x_1062:
[----:B------:R-:W0:Y:S01]  /*d7a0*/  S2R R5, SR_CgaCtaId ;  /* 0x0000000000057919 */ /* 0x000e220000008800 */
[----:B------:R-:W-:Y:S01]  /*d7b0*/  MOV R38, 0x400 ;  /* 0x0000040000267802 */ /* 0x000fe20000000f00 */
[----:B------:R-:W-:Y:S01]  /*d7c0*/  BSSY B0, `(.L_x_1133) ;  /* 0x0000251000007945 */ /* 0x000fe20003800000 */
[----:B------:R-:W-:Y:S02]  /*d7d0*/  BAR.SYNC.DEFER_BLOCKING 0x5, 0x120 ;  /* 0x0144800000007b1d */ /* 0x000fe40000010000 */
[----:B0-----:R-:W-:-:S05]  /*d7e0*/  LEA R38, R5, R38, 0x18 ;  /* 0x0000002605267211 */ /* 0x001fca00078ec0ff */
[----:B------:R-:W0:Y:S02]  /*d7f0*/  LDS.128 R192, [R38+0x308d0] ;  /* 0x0308d00026c07984 */ /* 0x000e240000000c00 */
[----:B0-----:R-:W-:Y:S02]  /*d800*/  R2UR UR6, R194 ;  /* 0x00000000c20672ca */ /* 0x001fe400000e0000 */
[----:B------:R-:W-:Y:S01]  /*d810*/  R2UR UR5, R195 ;  /* 0x00000000c30572ca */ /* 0x000fe200000e0000 */
[----:B------:R-:W-:Y:S06]  /*d820*/  BAR.ARV 0x4, 0x120 ;  /* 0x0104800000007b1d */ /* 0x000fec0000002000 */
[----:B------:R-:W-:Y:S08]  /*d830*/  @P0 BRA `(.L_x_1134) ;  /* 0x00000018003c0947 */ /* 0x000ff00003800000 */
[----:B------:R-:W0:Y:S01]  /*d840*/  S2R R5, SR_SWINHI ;  /* 0x0000000000057919 */ /* 0x000e220000002f00 */
[----:B------:R-:W-:Y:S01]  /*d850*/  F2FP.BF16.F32.PACK_AB R6, R123, R6 ;  /* 0x000000067b06723e */ /* 0x000fe200000010ff */
[----:B------:R-:W-:Y:S01]  /*d860*/  ULDC.64 UR8, c[0x0][0xbd8] ;  /* 0x0002f60000087ab9 */ /* 0x000fe20000000a00 */
[----:B------:R-:W-:Y:S01]  /*d870*/  R2UR UR4, R198 ;  /* 0x00000000c60472ca */ /* 0x000fe200000e0000 */
[----:B------:R-:W-:Y:S01]  /*d880*/  UISETP.NE.U32.AND UP0, UPT, UR8, URZ, UPT ;  /* 0x0000003f0800728c */ /* 0x000fe2000bf05070 */
[----:B------:R-:W-:Y:S02]  /*d890*/  F2FP.BF16.F32.PACK_AB R88, R89, R88 ;  /* 0x000000585958723e */ /* 0x000fe400000010ff */
[----:B------:R-:W-:Y:S01]  /*d8a0*/  F2FP.BF16.F32.PACK_AB R89, R43, R90 ;  /* 0x0000005a2b59723e */ /* 0x000fe200000010ff */
[----:B------:R-:W-:Y:S01]  /*d8b0*/  UISETP.NE.AND.EX UP0, UPT, UR9, URZ, UPT, UP0 ;  /* 0x0000003f0900728c */ /* 0x000fe2000bf05300 */
[----:B------:R-:W-:Y:S02]  /*d8c0*/  F2FP.BF16.F32.PACK_AB R96, R97, R96 ;  /* 0x000000606160723e */ /* 0x000fe400000010ff */
[----:B------:R-:W-:Y:S01]  /*d8d0*/  F2FP.BF16.F32.PACK_AB R90, R93, R92 ;  /* 0x0000005c5d5a723e */ /* 0x000fe200000010ff */
[----:B------:R-:W-:Y:S01]  /*d8e0*/  ULDC.64 UR8, c[0x0][0xbd8] ;  /* 0x0002f60000087ab9 */ /* 0x000fe20000000a00 */
[----:B------:R-:W-:-:S02]  /*d8f0*/  F2FP.BF16.F32.PACK_AB R91, R42, R91 ;  /* 0x0000005b2a5b723e */ /* 0x000fc400000010ff */
[----:B------:R-:W-:Y:S01]  /*d900*/  F2FP.BF16.F32.PACK_AB R97, R99, R98 ;  /* 0x000000626361723e */ /* 0x000fe200000010ff */
[----:B------:R-:W-:Y:S01]  /*d910*/  UIMAD.WIDE UR8, UR4, 0x4, UR8 ;  /* 0x00000004040878a5 */ /* 0x000fe2000f8e0208 */
        /* <DEDUP_REMOVED lines=8> */
[----:B------:R-:W-:Y:S02]  /*d9a0*/  MOV R16, R38 ;  /* 0x0000002600107202 */ /* 0x000fe40000000f00 */
[----:B0-----:R-:W-:Y:S02]  /*d9b0*/  MOV R17, R5 ;  /* 0x0000000500117202 */ /* 0x001fe40000000f00 */
[----:B------:R-:W-:-:S02]  /*d9c0*/  F2FP.BF16.F32.PACK_AB R114, R117, R116 ;  /* 0x000000747572723e */ /* 0x000fc400000010ff */
[----:B------:R-:W-:Y:S01]  /*d9d0*/  F2FP.BF16.F32.PACK_AB R115, R119, R118 ;  /* 0x000000767773723e */ /* 0x000fe200000010ff */
[----:B------:R-:W-:-:S03]  /*d9e0*/  IMAD.WIDE R4, R203, 0x2, R16 ;  /* 0x00000002cb047825 */ /* 0x000fc600078e0210 */
[C---:B------:R-:W-:Y:S02]  /*d9f0*/  LOP3.LUT R21, R4.reuse, 0x380, RZ, 0xc0, !PT ;  /* 0x0000038004157812 */ /* 0x040fe400078ec0ff */
[C---:B------:R-:W-:Y:S02]  /*da00*/  IADD3 R75, P2, R4.reuse, 0x20, RZ ;  /* 0x00000020044b7810 */ /* 0x040fe40007f5e0ff */
[C---:B------:R-:W-:Y:S02]  /*da10*/  IADD3 R95, P1, R4.reuse, 0x40, RZ ;  /* 0x00000040045f7810 */ /* 0x040fe40007f3e0ff */
[C---:B------:R-:W-:Y:S01]  /*da20*/  IADD3 R135, P6, R4.reuse, 0x60, RZ ;  /* 0x0000006004877810 */ /* 0x040fe20007fde0ff */
[--C-:B------:R-:W-:Y:S01]  /*da30*/  IMAD.X R9, RZ, RZ, R5.reuse, P2 ;  /* 0x000000ffff097224 */ /* 0x100fe200010e0605 */
[C---:B------:R-:W-:Y:S01]  /*da40*/  IADD3 R137, P5, R4.reuse, 0x4000, RZ ;  /* 0x0000400004897810 */ /* 0x040fe20007fbe0ff */
[--C-:B------:R-:W-:Y:S01]  /*da50*/  IMAD.X R11, RZ, RZ, R5.reuse, P1 ;  /* 0x000000ffff0b7224 */ /* 0x100fe200008e0605 */
[----:B------:R-:W-:Y:S01]  /*da60*/  SHF.R.U64 R21, R21, 0x3, RZ ;  /* 0x0000000315157819 */ /* 0x000fe200000012ff */
[--C-:B------:R-:W-:Y:S01]  /*da70*/  IMAD.X R13, RZ, RZ, R5.reuse, P6 ;  /* 0x000000ffff0d7224 */ /* 0x100fe200030e0605 */
[C---:B------:R-:W-:Y:S01]  /*da80*/  IADD3 R139, P0, R4.reuse, 0x4020, RZ ;  /* 0x00004020048b7810 */ /* 0x040fe20007f1e0ff */
[----:B------:R-:W-:Y:S01]  /*da90*/  IMAD.X R15, RZ, RZ, R5, P5 ;  /* 0x000000ffff0f7224 */ /* 0x000fe200028e0605 */
[----:B------:R-:W-:-:S02]  /*daa0*/  IADD3 R141, P4, R4, 0x4040, RZ ;  /* 0x00004040048d7810 */ /* 0x000fc40007f9e0ff */
[C---:B------:R-:W-:Y:S01]  /*dab0*/  IADD3 R143, P3, R4.reuse, 0x4060, RZ ;  /* 0x00004060048f7810 */ /* 0x040fe20007f7e0ff */
[--C-:B------:R-:W-:Y:S01]  /*dac0*/  IMAD.X R25, RZ, RZ, R5.reuse, P0 ;  /* 0x000000ffff197224 */ /* 0x100fe200000e0605 */
[C---:B------:R-:W-:Y:S01]  /*dad0*/  IADD3 R145, P2, R4.reuse, 0x8000, RZ ;  /* 0x0000800004917810 */ /* 0x040fe20007f5e0ff */
[--C-:B------:R-:W-:Y:S01]  /*dae0*/  IMAD.X R27, RZ, RZ, R5.reuse, P4 ;  /* 0x000000ffff1b7224 */ /* 0x100fe200020e0605 */
[C---:B------:R-:W-:Y:S01]  /*daf0*/  IADD3 R147, P1, R4.reuse, 0x8020, RZ ;  /* 0x0000802004937810 */ /* 0x040fe20007f3e0ff */
[--C-:B------:R-:W-:Y:S01]  /*db00*/  IMAD.X R29, RZ, RZ, R5.reuse, P3 ;  /* 0x000000ffff1d7224 */ /* 0x100fe200018e0605 */
[C---:B------:R-:W-:Y:S01]  /*db10*/  IADD3 R149, P6, R4.reuse, 0x8040, RZ ;  /* 0x0000804004957810 */ /* 0x040fe20007fde0ff */
[--C-:B------:R-:W-:Y:S01]  /*db20*/  IMAD.X R31, RZ, RZ, R5.reuse, P2 ;  /* 0x000000ffff1f7224 */ /* 0x100fe200010e0605 */
[----:B------:R-:W-:Y:S01]  /*db30*/  IADD3 R151, P5, R4, 0x8060, RZ ;  /* 0x0000806004977810 */ /* 0x000fe20007fbe0ff */
[--C-:B------:R-:W-:Y:S01]  /*db40*/  IMAD.X R33, RZ, RZ, R5.reuse, P1 ;  /* 0x000000ffff217224 */ /* 0x100fe200008e0605 */
[----:B------:R-:W-:Y:S01]  /*db50*/  LOP3.LUT R4, R21, R4, RZ, 0x3c, !PT ;  /* 0x0000000415047212 */ /* 0x000fe200078e3cff */
[--C-:B------:R-:W-:Y:S01]  /*db60*/  IMAD.X R35, RZ, RZ, R5.reuse, P6 ;  /* 0x000000ffff237224 */ /* 0x100fe200030e0605 */
[----:B------:R-:W-:Y:S01]  /*db70*/  LOP3.LUT R8, R75, 0x380, RZ, 0xc0, !PT ;  /* 0x000003804b087812 */ /* 0x000fe200078ec0ff */
[----:B------:R-:W-:Y:S01]  /*db80*/  IMAD.X R21, RZ, RZ, R5, P5 ;  /* 0x000000ffff157224 */ /* 0x000fe200028e0605 */
[----:B------:R-:W-:-:S02]  /*db90*/  LOP3.LUT R10, R95, 0x380, RZ, 0xc0, !PT ;  /* 0x000003805f0a7812 */ /* 0x000fc400078ec0ff */
[----:B------:R-:W-:Y:S02]  /*dba0*/  LOP3.LUT R12, R135, 0x380, RZ, 0xc0, !PT ;  /* 0x00000380870c7812 */ /* 0x000fe400078ec0ff */
[----:B------:R-:W-:Y:S02]  /*dbb0*/  LOP3.LUT R14, R137, 0x380, RZ, 0xc0, !PT ;  /* 0x00000380890e7812 */ /* 0x000fe400078ec0ff */
[----:B------:R-:W-:Y:S02]  /*dbc0*/  LOP3.LUT R24, R139, 0x380, RZ, 0xc0, !PT ;  /* 0x000003808b187812 */ /* 0x000fe400078ec0ff */
[----:B------:R-:W-:Y:S02]  /*dbd0*/  LOP3.LUT R26, R141, 0x380, RZ, 0xc0, !PT ;  /* 0x000003808d1a7812 */ /* 0x000fe400078ec0ff */
[----:B------:R-:W-:Y:S02]  /*dbe0*/  SHF.R.U64 R8, R8, 0x3, RZ ;  /* 0x0000000308087819 */ /* 0x000fe400000012ff */
[----:B------:R-:W-:-:S02]  /*dbf0*/  SHF.R.U64 R10, R10, 0x3, RZ ;  /* 0x000000030a0a7819 */ /* 0x000fc400000012ff */
[----:B------:R-:W-:Y:S02]  /*dc00*/  LOP3.LUT R28, R143, 0x380, RZ, 0xc0, !PT ;  /* 0x000003808f1c7812 */ /* 0x000fe400078ec0ff */
[----:B------:R-:W-:Y:S02]  /*dc10*/  LOP3.LUT R30, R145, 0x380, RZ, 0xc0, !PT ;  /* 0x00000380911e7812 */ /* 0x000fe400078ec0ff */
[----:B------:R-:W-:Y:S02]  /*dc20*/  MOV R132, R4 ;  /* 0x0000000400847202 */ /* 0x000fe40000000f00 */
[----:B------:R-:W-:Y:S02]  /*dc30*/  F2FP.BF16.F32.PACK_AB R4, R20, R7 ;  /* 0x000000071404723e */ /* 0x000fe400000010ff */
[----:B------:R-:W-:Y:S02]  /*dc40*/  SHF.R.U64 R12, R12, 0x3, RZ ;  /* 0x000000030c0c7819 */ /* 0x000fe400000012ff */
[----:B------:R-:W-:-:S02]  /*dc50*/  SHF.R.U64 R14, R14, 0x3, RZ ;  /* 0x000000030e0e7819 */ /* 0x000fc400000012ff */
[----:B------:R-:W-:Y:S02]  /*dc60*/  F2FP.BF16.F32.PACK_AB R5, R128, R133 ;  /* 0x000000858005723e */ /* 0x000fe400000010ff */
[----:B------:R-:W-:Y:S02]  /*dc70*/  LOP3.LUT R20, R147, 0x380, RZ, 0xc0, !PT ;  /* 0x0000038093147812 */ /* 0x000fe400078ec0ff */
[----:B------:R-:W-:Y:S01]  /*dc80*/  F2FP.BF16.F32.PACK_AB R7, R131, R32 ;  /* 0x000000208307723e */ /* 0x000fe200000010ff */
[----:B------:R-:W-:Y:S01]  /*dc90*/  BAR.SYNC.DEFER_BLOCKING 0x1, 0x100 ;  /* 0x0044000000007b1d */ /* 0x000fe20000010000 */
[----:B------:R-:W-:Y:S02]  /*dca0*/  SHF.R.U64 R24, R24, 0x3, RZ ;  /* 0x0000000318187819 */ /* 0x000fe400000012ff */
[----:B------:R-:W-:Y:S02]  /*dcb0*/  SHF.R.U64 R26, R26, 0x3, RZ ;  /* 0x000000031a1a7819 */ /* 0x000fe400000012ff */
[----:B------:R-:W-:-:S02]  /*dcc0*/  LOP3.LUT R74, R151, 0x380, RZ, 0xc0, !PT ;  /* 0x00000380974a7812 */ /* 0x000fc400078ec0ff */
[----:B------:R-:W-:Y:S02]  /*dcd0*/  LOP3.LUT R8, R8, R75, RZ, 0x3c, !PT ;  /* 0x0000004b08087212 */ /* 0x000fe400078e3cff */
[----:B------:R-:W-:Y:S02]  /*dce0*/  LOP3.LUT R10, R10, R95, RZ, 0x3c, !PT ;  /* 0x0000005f0a0a7212 */ /* 0x000fe400078e3cff */
[----:B------:R-:W-:Y:S02]  /*dcf0*/  SHF.R.U64 R28, R28, 0x3, RZ ;  /* 0x000000031c1c7819 */ /* 0x000fe400000012ff */
[----:B------:R-:W-:Y:S02]  /*dd00*/  SHF.R.U64 R30, R30, 0x3, RZ ;  /* 0x000000031e1e7819 */ /* 0x000fe400000012ff */
[----:B------:R-:W-:Y:S02]  /*dd10*/  LOP3.LUT R12, R12, R135, RZ, 0x3c, !PT ;  /* 0x000000870c0c7212 */ /* 0x000fe400078e3cff */
[----:B------:R-:W-:-:S02]  /*dd20*/  LOP3.LUT R14, R14, R137, RZ, 0x3c, !PT ;  /* 0x000000890e0e7212 */ /* 0x000fc400078e3cff */
[----:B------:R-:W-:Y:S02]  /*dd30*/  LOP3.LUT R34, R149, 0x380, RZ, 0xc0, !PT ;  /* 0x0000038095227812 */ /* 0x000fe400078ec0ff */
[----:B------:R-:W-:Y:S02]  /*dd40*/  SHF.R.U64 R20, R20, 0x3, RZ ;  /* 0x0000000314147819 */ /* 0x000fe400000012ff */
[----:B------:R-:W-:Y:S01]  /*dd50*/  LOP3.LUT R24, R24, R139, RZ, 0x3c, !PT ;  /* 0x0000008b18187212 */ /* 0x000fe200078e3cff */
[----:B------:R0:W-:Y:S01]  /*dd60*/  STSM.16.M88.4 [R132], R4 ;  /* 0x0000000484007844 */ /* 0x0001e20000000200 */
[----:B------:R-:W-:Y:S02]  /*dd70*/  LOP3.LUT R26, R26, R141, RZ, 0x3c, !PT ;  /* 0x0000008d1a1a7212 */ /* 0x000fe400078e3cff */
[----:B------:R-:W-:Y:S02]  /*dd80*/  SHF.R.U64 R74, R74, 0x3, RZ ;  /* 0x000000034a4a7819 */ /* 0x000fe400000012ff */
[----:B------:R-:W-:-:S02]  /*dd90*/  LOP3.LUT R28, R28, R143, RZ, 0x3c, !PT ;  /* 0x0000008f1c1c7212 */ /* 0x000fc400078e3cff */
[----:B------:R-:W-:Y:S02]  /*dda0*/  LOP3.LUT R30, R30, R145, RZ, 0x3c, !PT ;  /* 0x000000911e1e7212 */ /* 0x000fe400078e3cff */
[----:B------:R-:W-:Y:S02]  /*ddb0*/  MOV R131, R8 ;  /* 0x0000000800837202 */ /* 0x000fe40000000f00 */
[----:B------:R-:W-:Y:S02]  /*ddc0*/  MOV R130, R10 ;  /* 0x0000000a00827202 */ /* 0x000fe40000000f00 */
[----:B------:R-:W-:Y:S02]  /*ddd0*/  F2FP.BF16.F32.PACK_AB R8, R41, R40 ;  /* 0x000000282908723e */ /* 0x000fe400000010ff */
[----:B------:R-:W-:Y:S02]  /*dde0*/  F2FP.BF16.F32.PACK_AB R9, R127, R122 ;  /* 0x0000007a7f09723e */ /* 0x000fe400000010ff */
[----:B0-----:R-:W-:-:S02]  /*ddf0*/  F2FP.BF16.F32.PACK_AB R4, R121, R0 ;  /* 0x000000007904723e */ /* 0x001fc400000010ff */
[----:B------:R-:W-:Y:S02]  /*de00*/  F2FP.BF16.F32.PACK_AB R5, R126, R125 ;  /* 0x0000007d7e05723e */ /* 0x000fe400000010ff */
[----:B------:R-:W-:Y:S02]  /*de10*/  F2FP.BF16.F32.PACK_AB R6, R37, R36 ;  /* 0x000000242506723e */ /* 0x000fe400000010ff */
[----:B------:R-:W-:Y:S02]  /*de20*/  F2FP.BF16.F32.PACK_AB R7, R129, R124 ;  /* 0x0000007c8107723e */ /* 0x000fe400000010ff */
[----:B------:R-:W-:Y:S02]  /*de30*/  F2FP.BF16.F32.PACK_AB R10, R45, R44 ;  /* 0x0000002c2d0a723e */ /* 0x000fe400000010ff */
[----:B------:R-:W-:Y:S01]  /*de40*/  F2FP.BF16.F32.PACK_AB R11, R47, R120 ;  /* 0x000000782f0b723e */ /* 0x000fe200000010ff */
[----:B------:R0:W-:Y:S01]  /*de50*/  STSM.16.M88.4 [R131], R4 ;  /* 0x0000000483007844 */ /* 0x0001e20000000200 */
[----:B------:R-:W-:-:S02]  /*de60*/  SHF.R.U64 R34, R34, 0x3, RZ ;  /* 0x0000000322227819 */ /* 0x000fc400000012ff */
[----:B------:R-:W-:Y:S01]  /*de70*/  LOP3.LUT R32, R20, R147, RZ, 0x3c, !PT ;  /* 0x0000009314207212 */ /* 0x000fe200078e3cff */
[----:B------:R1:W-:Y:S01]  /*de80*/  STSM.16.M88.4 [R130], R8 ;  /* 0x0000000882007844 */ /* 0x0003e20000000200 */
[----:B------:R-:W-:Y:S02]  /*de90*/  MOV R128, R12 ;  /* 0x0000000c00807202 */ /* 0x000fe40000000f00 */
[----:B------:R-:W-:Y:S02]  /*dea0*/  MOV R123, R14 ;  /* 0x0000000e007b7202 */ /* 0x000fe40000000f00 */
[----:B------:R-:W-:Y:S02]  /*deb0*/  LOP3.LUT R20, R74, R151, RZ, 0x3c, !PT ;  /* 0x000000974a147212 */ /* 0x000fe400078e3cff */
[----:B------:R-:W-:Y:S02]  /*dec0*/  MOV R95, R24 ;  /* 0x00000018005f7202 */ /* 0x000fe40000000f00 */
[----:B------:R-:W-:-:S02]  /*ded0*/  MOV R94, R26 ;  /* 0x0000001a005e7202 */ /* 0x000fc40000000f00 */
[----:B------:R-:W-:Y:S02]  /*dee0*/  F2FP.BF16.F32.PACK_AB R12, R49, R48 ;  /* 0x00000030310c723e */ /* 0x000fe400000010ff */
[----:B------:R-:W-:Y:S02]  /*def0*/  F2FP.BF16.F32.PACK_AB R13, R51, R50 ;  /* 0x00000032330d723e */ /* 0x000fe400000010ff */
[----:B------:R-:W-:Y:S02]  /*df00*/  F2FP.BF16.F32.PACK_AB R14, R53, R52 ;  /* 0x00000034350e723e */ /* 0x000fe400000010ff */
[----:B------:R-:W-:Y:S02]  /*df10*/  F2FP.BF16.F32.PACK_AB R15, R55, R54 ;  /* 0x00000036370f723e */ /* 0x000fe400000010ff */
[----:B------:R-:W-:Y:S02]  /*df20*/  MOV R75, R28 ;  /* 0x0000001c004b7202 */ /* 0x000fe40000000f00 */
[----:B------:R-:W-:Y:S01]  /*df30*/  MOV R74, R30 ;  /* 0x0000001e004a7202 */ /* 0x000fe20000000f00 */
[----:B------:R-:W-:Y:S01]  /*df40*/  STSM.16.M88.4 [R128], R12 ;  /* 0x0000000c80007844 */ /* 0x000fe20000000200 */
[----:B------:R-:W-:-:S02]  /*df50*/  F2FP.BF16.F32.PACK_AB R24, R57, R56 ;  /* 0x000000383918723e */ /* 0x000fc400000010ff */
        /* <DEDUP_REMOVED lines=8> */
[----:B------:R-:W-:Y:S02]  /*dfe0*/  LOP3.LUT R34, R34, R149, RZ, 0x3c, !PT ;  /* 0x0000009522227212 */ /* 0x000fe400078e3cff */
[----:B0-----:R-:W-:Y:S01]  /*dff0*/  F2FP.BF16.F32.PACK_AB R4, R73, R72 ;  /* 0x000000484904723e */ /* 0x001fe200000010ff */
[----:B------:R-:W-:Y:S01]  /*e000*/  STSM.16.M88.4 [R95], R28 ;  /* 0x0000001c5f007844 */ /* 0x000fe20000000200 */
[----:B------:R-:W-:Y:S02]  /*e010*/  F2FP.BF16.F32.PACK_AB R5, R46, R39 ;  /* 0x000000272e05723e */ /* 0x000fe400000010ff */
[----:B------:R-:W-:Y:S02]  /*e020*/  F2FP.BF16.F32.PACK_AB R6, R77, R76 ;  /* 0x0000004c4d06723e */ /* 0x000fe400000010ff */
[----:B------:R-:W-:-:S02]  /*e030*/  F2FP.BF16.F32.PACK_AB R7, R79, R78 ;  /* 0x0000004e4f07723e */ /* 0x000fc400000010ff */
[----:B-1----:R-:W-:Y:S02]  /*e040*/  F2FP.BF16.F32.PACK_AB R8, R81, R80 ;  /* 0x000000505108723e */ /* 0x002fe400000010ff */
[----:B------:R-:W-:Y:S01]  /*e050*/  F2FP.BF16.F32.PACK_AB R9, R83, R82 ;  /* 0x000000525309723e */ /* 0x000fe200000010ff */
[----:B------:R0:W-:Y:S01]  /*e060*/  STSM.16.M88.4 [R94], R4 ;  /* 0x000000045e007844 */ /* 0x0001e20000000200 */
[----:B------:R-:W-:Y:S02]  /*e070*/  F2FP.BF16.F32.PACK_AB R10, R85, R84 ;  /* 0x00000054550a723e */ /* 0x000fe400000010ff */
[----:B------:R-:W-:Y:S02]  /*e080*/  F2FP.BF16.F32.PACK_AB R11, R87, R86 ;  /* 0x00000056570b723e */ /* 0x000fe400000010ff */
[----:B------:R-:W-:Y:S02]  /*e090*/  MOV R32, R32 ;  /* 0x0000002000207202 */ /* 0x000fe40000000f00 */
[----:B------:R-:W-:Y:S01]  /*e0a0*/  MOV R34, R34 ;  /* 0x0000002200227202 */ /* 0x000fe20000000f00 */
[----:B------:R1:W-:Y:S01]  /*e0b0*/  STSM.16.M88.4 [R75], R8 ;  /* 0x000000084b007844 */ /* 0x0003e20000000200 */
[----:B------:R-:W-:-:S02]  /*e0c0*/  MOV R20, R20 ;  /* 0x0000001400147202 */ /* 0x000fc40000000f00 */
[----:B------:R-:W-:Y:S01]  /*e0d0*/  PLOP3.LUT P0, PT, PT, PT, UP0, 0x80, 0x0 ;  /* 0x000000000000781c */ /* 0x000fe20003f0f008 */
[----:B------:R1:W-:Y:S04]  /*e0e0*/  STSM.16.M88.4 [R74], R88 ;  /* 0x000000584a007844 */ /* 0x0003e80000000200 */
[----:B------:R1:W-:Y:S01]  /*e0f0*/  STSM.16.M88.4 [R32], R96 ;  /* 0x0000006020007844 */ /* 0x0003e20000000200 */
[----:B0-----:R-:W-:Y:S02]  /*e100*/  IMAD.U32 R4, RZ, RZ, UR8 ;  /* 0x00000008ff047e24 */ /* 0x001fe4000f8e00ff */
[----:B------:R-:W-:Y:S01]  /*e110*/  IMAD.U32 R5, RZ, RZ, UR9 ;  /* 0x00000009ff057e24 */ /* 0x000fe2000f8e00ff */
[----:B------:R1:W-:Y:S01]  /*e120*/  STSM.16.M88.4 [R34], R104 ;  /* 0x0000006822007844 */ /* 0x0003e20000000200 */
[----:B------:R-:W-:-:S03]  /*e130*/  ULDC.64 UR8, c[0x0][0xbe0] ;  /* 0x0002f80000087ab9 */ /* 0x000fc60000000a00 */
[----:B------:R1:W-:Y:S01]  /*e140*/  STSM.16.M88.4 [R20], R112 ;  /* 0x0000007014007844 */ /* 0x0003e20000000200 */
[----:B------:R-:W-:Y:S01]  /*e150*/  UISETP.NE.U32.AND UP1, UPT, UR8, URZ, UPT ;  /* 0x0000003f0800728c */ /* 0x000fe2000bf25070 */
[----:B------:R-:W-:Y:S03]  /*e160*/  BAR.SYNC.DEFER_BLOCKING 0x1, 0x100 ;  /* 0x0044000000007b1d */ /* 0x000fe60000010000 */
[----:B------:R-:W-:-:S05]  /*e170*/  UISETP.NE.AND.EX UP1, UPT, UR9, URZ, UPT, UP1 ;  /* 0x0000003f0900728c */ /* 0x000fca000bf25310 */
[----:B------:R-:W0:Y:S01]  /*e180*/  LDC R37, c[0x0][0xa88] ;  /* 0x0002a200ff257b82 */ /* 0x000e220000000800 */
[----:B------:R-:W-:Y:S01]  /*e190*/  PLOP3.LUT P1, PT, PT, PT, UP1, 0x80, 0x0 ;  /* 0x000000000000781c */ /* 0x000fe20003f2f018 */
[----:B------:R-:W-:-:S04]  /*e1a0*/  IMAD R7, R22, 0x40, R19 ;  /* 0x0000004016077824 */ /* 0x000fc800078e0213 */
[----:B------:R-:W-:Y:S02]  /*e1b0*/  @UP1 ULDC.64 UR8, c[0x0][0xbe0] ;  /* 0x0002f80000081ab9 */ /* 0x000fe40000000a00 */
[----:B------:R-:W-:Y:S01]  /*e1c0*/  @UP1 UIMAD.WIDE UR8, UR4, 0x4, UR8 ;  /* 0x00000004040818a5 */ /* 0x000fe2000f8e0208 */
[----:B------:R-:W-:-:S05]  /*e1d0*/  IMAD.WIDE R16, R7, 0x2, R16 ;  /* 0x0000000207107825 */ /* 0x000fca00078e0210 */
[----:B------:R-:W-:Y:S02]  /*e1e0*/  IMAD.U32 R6, RZ, RZ, UR8 ;  /* 0x00000008ff067e24 */ /* 0x000fe4000f8e00ff */
[----:B------:R-:W-:Y:S01]  /*e1f0*/  IMAD.U32 R7, RZ, RZ, UR9 ;  /* 0x00000009ff077e24 */ /* 0x000fe2000f8e00ff */
[----:B------:R-:W2:Y:S01]  /*e200*/  @P0 LDG.E R0, desc[UR60][R4.64] ;  /* 0x0000003c04000981 */ /* 0x000ea2000c1e1900 */
[----:B------:R-:W-:Y:S01]  /*e210*/  UMOV UR4, URZ ;  /* 0x0000003f00047c82 */ /* 0x000fe20008000000 */
[----:B------:R-:W-:Y:S02]  /*e220*/  IADD3 R33, P5, R16, 0x1000, RZ ;  /* 0x0000100010217810 */ /* 0x000fe40007fbe0ff */
[----:B0-----:R1:W5:Y:S01]  /*e230*/  @P1 LDG.E R37, desc[UR60][R6.64] ;  /* 0x0000003c06251981 */ /* 0x001362000c1e1900 */
[----:B--2---:R-:W-:Y:S01]  /*e240*/  @P0 R2UR UR4, R0 ;  /* 0x00000000000402ca */ /* 0x004fe200000e0000 */
[----:B-1----:R-:W-:-:S14]  /*e250*/  @P1 BRA `(.L_x_1135) ;  /* 0x0000000000101947 */ /* 0x002fdc0003800000 */
[----:B------:R-:W-:Y:S05]  /*e260*/  @!P0 BRA `(.L_x_1135) ;  /* 0x00000000000c8947 */ /* 0x000fea0003800000 */
[----:B------:R-:W2:Y:S04]  /*e270*/  LDG.E R0, desc[UR60][R4.64] ;  /* 0x0000003c04007981 */ /* 0x000ea8000c1e1900 */
[----:B-----5:R-:W2:Y:S02]  /*e280*/  LDG.E R37, desc[UR60][R4.64+0x4] ;  /* 0x0000043c04257981 */ /* 0x020ea4000c1e1900 */
[----:B--2---:R-:W-:-:S07]  /*e290*/  IMAD.IADD R37, R37, 0x1, -R0 ;  /* 0x0000000125257824 */ /* 0x004fce00078e0a00 */
.L_x_1135:
[----:B------:R-:W-:Y:S01]  /*e2a0*/  R2UR UR17, R197 ;  /* 0x00000000c51172ca */ /* 0x000fe200000e0000 */
[----:B------:R-:W-:Y:S01]  /*e2b0*/  ULDC.64 UR12, c[0x0][0xb70] ;  /* 0x0002dc00000c7ab9 */ /* 0x000fe20000000a00 */
[----:B------:R-:W-:Y:S01]  /*e2c0*/  R2UR UR15, R198 ;  /* 0x00000000c60f72ca */ /* 0x000fe200000e0000 */
[----:B------:R-:W-:Y:S01]  /*e2d0*/  USHF.R.S32.HI UR11, URZ, 0x1f, UR4 ;  /* 0x0000001f3f0b7899 */ /* 0x000fe20008011404 */
[----:B------:R-:W-:Y:S01]  /*e2e0*/  IADD3 R5, P3, R16, 0x3000, RZ ;  /* 0x0000300010057810 */ /* 0x000fe20007f7e0ff */
[----:B------:R-:W-:Y:S01]  /*e2f0*/  UMOV UR10, UR4 ;  /* 0x00000004000a7c82 */ /* 0x000fe20008000000 */
[----:B------:R-:W-:Y:S01]  /*e300*/  IMAD R6, R196, 0x80, R201 ;  /* 0x00000080c4067824 */ /* 0x000fe200078e02c9 */
[----:B------:R-:W-:Y:S02]  /*e310*/  IADD3 R57, P0, R16, 0x4000, RZ ;  /* 0x0000400010397810 */ /* 0x000fe40007f1e0ff */
[----:B------:R-:W-:Y:S02]  /*e320*/  LOP3.LUT R4, R5, 0x380, RZ, 0xc0, !PT ;  /* 0x0000038005047812 */ /* 0x000fe400078ec0ff */
[----:B------:R-:W-:-:S02]  /*e330*/  SHF.R.S32.HI R0, RZ, 0x1f, R6 ;  /* 0x0000001fff007819 */ /* 0x000fc40000011406 */
[----:B------:R-:W-:Y:S01]  /*e340*/  USHF.R.S32.HI UR14, URZ, 0x1f, UR17 ;  /* 0x0000001f3f0e7899 */ /* 0x000fe20008011411 */
[----:B------:R-:W-:Y:S01]  /*e350*/  SHF.R.U64 R4, R4, 0x3, RZ ;  /* 0x0000000304047819 */ /* 0x000fe200000012ff */
[----:B------:R-:W-:Y:S01]  /*e360*/  UIMAD.WIDE.U32 UR8, UR17, UR12, UR10 ;  /* 0x0000000c110872a5 */ /* 0x000fe2000f8e000a */
[----:B------:R-:W-:Y:S01]  /*e370*/  IADD3 R9, P4, R16, 0x2000, RZ ;  /* 0x0000200010097810 */ /* 0x000fe20007f9e0ff */
[----:B------:R-:W-:Y:S01]  /*e380*/  UIMAD UR7, UR14, UR12, URZ ;  /* 0x0000000c0e0772a4 */ /* 0x000fe2000f8e023f */
[----:B------:R-:W-:Y:S02]  /*e390*/  LOP3.LUT R4, R4, R5, RZ, 0x3c, !PT ;  /* 0x0000000504047212 */ /* 0x000fe400078e3cff */
[C---:B------:R-:W-:Y:S01]  /*e3a0*/  IADD3 R45, P1, R16.reuse, 0x5000, RZ ;  /* 0x00005000102d7810 */ /* 0x040fe20007f3e0ff */
[----:B------:R-:W-:Y:S01]  /*e3b0*/  UIMAD UR10, UR17, UR13, UR7 ;  /* 0x0000000d110a72a4 */ /* 0x000fe2000f8e0207 */
[----:B------:R-:W-:Y:S01]  /*e3c0*/  IADD3 R29, P2, R16, 0x6000, RZ ;  /* 0x00006000101d7810 */ /* 0x000fe20007f5e0ff */
[----:B------:R-:W-:Y:S01]  /*e3d0*/  USHF.R.S32.HI UR7, URZ, 0x1f, UR15 ;  /* 0x0000001f3f077899 */ /* 0x000fe2000801140f */
[----:B------:R-:W-:Y:S01]  /*e3e0*/  LOP3.LUT R56, R57, 0x380, RZ, 0xc0, !PT ;  /* 0x0000038039387812 */ /* 0x000fe200078ec0ff */
[----:B------:R-:W-:Y:S01]  /*e3f0*/  ULDC.64 UR12, c[0x0][0xb78] ;  /* 0x0002de00000c7ab9 */ /* 0x000fe20000000a00 */
[----:B------:R-:W-:Y:S01]  /*e400*/  USEL UR15, UR15, URZ, !UP0 ;  /* 0x0000003f0f0f7287 */ /* 0x000fe2000c000000 */
[----:B------:R-:W-:Y:S01]  /*e410*/  LOP3.LUT R32, R33, 0x380, RZ, 0xc0, !PT ;  /* 0x0000038021207812 */ /* 0x000fe200078ec0ff */
[----:B------:R-:W-:Y:S01]  /*e420*/  USEL UR16, UR7, URZ, !UP0 ;  /* 0x0000003f07107287 */ /* 0x000fe2000c000000 */
[----:B------:R-:W-:Y:S01]  /*e430*/  LOP3.LUT R8, R9, 0x380, RZ, 0xc0, !PT ;  /* 0x0000038009087812 */ /* 0x000fe200078ec0ff */
[----:B------:R-:W-:Y:S01]  /*e440*/  UIADD3 UR9, UR9, UR10, URZ ;  /* 0x0000000a09097290 */ /* 0x000fe2000fffe03f */
[----:B------:R-:W-:Y:S01]  /*e450*/  LOP3.LUT R44, R45, 0x380, RZ, 0xc0, !PT ;  /* 0x000003802d2c7812 */ /* 0x000fe200078ec0ff */
[----:B------:R-:W-:Y:S01]  /*e460*/  UIMAD UR7, UR16, UR12, URZ ;  /* 0x0000000c100772a4 */ /* 0x000fe2000f8e023f */
[----:B------:R-:W-:Y:S01]  /*e470*/  LOP3.LUT R28, R29, 0x380, RZ, 0xc0, !PT ;  /* 0x000003801d1c7812 */ /* 0x000fe200078ec0ff */
[----:B------:R-:W-:Y:S01]  /*e480*/  UIMAD.WIDE.U32 UR8, UR15, UR12, UR8 ;  /* 0x0000000c0f0872a5 */ /* 0x000fe2000f8e0008 */
[----:B------:R-:W-:Y:S01]  /*e490*/  SHF.R.U64 R56, R56, 0x3, RZ ;  /* 0x0000000338387819 */ /* 0x000fe200000012ff */
[----:B------:R-:W-:Y:S01]  /*e4a0*/  UIMAD UR7, UR15, UR13, UR7 ;  /* 0x0000000d0f0772a4 */ /* 0x000fe2000f8e0207 */
[----:B------:R-:W-:-:S02]  /*e4b0*/  SHF.R.U64 R32, R32, 0x3, RZ ;  /* 0x0000000320207819 */ /* 0x000fc400000012ff */
[----:B------:R-:W-:Y:S02]  /*e4c0*/  SHF.R.U64 R8, R8, 0x3, RZ ;  /* 0x0000000308087819 */ /* 0x000fe400000012ff */
[----:B------:R-:W-:Y:S01]  /*e4d0*/  IADD3 R5, P6, R6, UR8, RZ ;  /* 0x0000000806057c10 */ /* 0x000fe2000ffde0ff */
[----:B------:R-:W-:Y:S01]  /*e4e0*/  IMAD.U32 R7, RZ, RZ, UR7 ;  /* 0x00000007ff077e24 */ /* 0x000fe2000f8e00ff */
[----:B------:R-:W-:Y:S02]  /*e4f0*/  SHF.R.U64 R44, R44, 0x3, RZ ;  /* 0x000000032c2c7819 */ /* 0x000fe400000012ff */
[----:B------:R-:W-:Y:S02]  /*e500*/  SHF.R.U64 R28, R28, 0x3, RZ ;  /* 0x000000031c1c7819 */ /* 0x000fe400000012ff */
[----:B------:R-:W-:Y:S01]  /*e510*/  IADD3.X R0, R0, UR9, R7, P6, !PT ;  /* 0x0000000900007c10 */ /* 0x000fe2000b7fe407 */
[----:B------:R-:W-:Y:S01]  /*e520*/  ULDC.64 UR8, c[0x0][0xb40] ;  /* 0x0002d00000087ab9 */ /* 0x000fe20000000a00 */
[----:B------:R-:W-:Y:S01]  /*e530*/  LOP3.LUT R56, R56, R57, RZ, 0x3c, !PT ;  /* 0x0000003938387212 */ /* 0x000fe200078e3cff */
[----:B------:R-:W-:Y:S01]  /*e540*/  IMAD.X R57, RZ, RZ, R17, P0 ;  /* 0x000000ffff397224 */ /* 0x000fe200000e0611 */
[----:B------:R-:W-:-:S02]  /*e550*/  LEA R20, P6, R5, UR8, 0x2 ;  /* 0x0000000805147c11 */ /* 0x000fc4000f8c10ff */
[----:B------:R-:W-:Y:S02]  /*e560*/  LOP3.LUT P0, RZ, R200, 0x3, RZ, 0xc0, !PT ;  /* 0x00000003c8ff7812 */ /* 0x000fe4000780c0ff */
[----:B------:R-:W-:Y:S01]  /*e570*/  LEA.HI.X R21, R5, UR9, R0, 0x2, P6 ;  /* 0x0000000905157c11 */ /* 0x000fe2000b0f1400 */
[----:B------:R-:W-:Y:S01]  /*e580*/  VIADD R0, R6, 0x8 ;  /* 0x0000000806007836 */ /* 0x000fe20000000000 */
        /* <DEDUP_REMOVED lines=8> */
[C---:B------:R-:W-:Y:S01]  /*e610*/  IADD3 R13, P6, R16.reuse, 0x7000, RZ ;  /* 0x00007000100d7810 */ /* 0x040fe20007fde0ff */
[----:B------:R-:W-:Y:S01]  /*e620*/  IMAD.X R29, RZ, RZ, R17, P2 ;  /* 0x000000ffff1d7224 */ /* 0x000fe200010e0611 */
[C---:B------:R-:W-:Y:S01]  /*e630*/  IADD3 R61, P5, R16.reuse, 0x8000, RZ ;  /* 0x00008000103d7810 */ /* 0x040fe20007fbe0ff */
[----:B------:R-:W-:Y:S01]  /*e640*/  ULDC.64 UR8, c[0x0][0xaa0] ;  /* 0x0002a80000087ab9 */ /* 0x000fe20000000a00 */
[----:B------:R-:W-:-:S02]  /*e650*/  IADD3 R53, P4, R16, 0x9000, RZ ;  /* 0x0000900010357810 */ /* 0x000fc40007f9e0ff */
[----:B------:R-:W-:Y:S02]  /*e660*/  IADD3 R41, P3, R16, 0xa000, RZ ;  /* 0x0000a00010297810 */ /* 0x000fe40007f7e0ff */
[-C--:B-----5:R-:W-:Y:S02]  /*e670*/  ISETP.GE.OR P1, PT, R6, R37.reuse, P0 ;  /* 0x000000250600720c */ /* 0x0a0fe40000726670 */
[----:B------:R-:W-:Y:S02]  /*e680*/  IADD3 R7, P2, R16, 0xb000, RZ ;  /* 0x0000b00010077810 */ /* 0x000fe40007f5e0ff */
[----:B------:R-:W-:Y:S02]  /*e690*/  ISETP.GE.OR P0, PT, R0, R37, P0 ;  /* 0x000000250000720c */ /* 0x000fe40000706670 */
[----:B------:R-:W-:Y:S01]  /*e6a0*/  LOP3.LUT R11, R16, 0x380, RZ, 0xc0, !PT ;  /* 0x00000380100b7812 */ /* 0x000fe200078ec0ff */
[----:B------:R-:W-:Y:S01]  /*e6b0*/  IMAD.X R25, RZ, RZ, R17, P2 ;  /* 0x000000ffff197224 */ /* 0x000fe200010e0611 */
[----:B------:R-:W-:-:S02]  /*e6c0*/  LOP3.LUT R12, R13, 0x380, RZ, 0xc0, !PT ;  /* 0x000003800d0c7812 */ /* 0x000fc400078ec0ff */
[----:B------:R-:W-:Y:S02]  /*e6d0*/  LOP3.LUT R60, R61, 0x380, RZ, 0xc0, !PT ;  /* 0x000003803d3c7812 */ /* 0x000fe400078ec0ff */
[----:B------:R-:W-:Y:S01]  /*e6e0*/  LOP3.LUT R52, R53, 0x380, RZ, 0xc0, !PT ;  /* 0x0000038035347812 */ /* 0x000fe200078ec0ff */
[----:B------:R-:W-:Y:S01]  /*e6f0*/  @!P1 STG.E desc[UR60][R20.64], R3 ;  /* 0x0000000314009986 */ /* 0x000fe2000c10193c */
[----:B------:R-:W-:Y:S02]  /*e700*/  LOP3.LUT R40, R41, 0x380, RZ, 0xc0, !PT ;  /* 0x0000038029287812 */ /* 0x000fe400078ec0ff */
[----:B------:R-:W-:Y:S01]  /*e710*/  LOP3.LUT R0, R7, 0x380, RZ, 0xc0, !PT ;  /* 0x0000038007007812 */ /* 0x000fe200078ec0ff */
[----:B------:R0:W-:Y:S01]  /*e720*/  @!P0 STG.E desc[UR60][R20.64+0x20], R2 ;  /* 0x0000200214008986 */ /* 0x0001e2000c10193c */
[----:B------:R-:W-:Y:S02]  /*e730*/  SHF.R.U64 R11, R11, 0x3, RZ ;  /* 0x000000030b0b7819 */ /* 0x000fe400000012ff */
[----:B------:R-:W-:Y:S01]  /*e740*/  SHF.R.U64 R12, R12, 0x3, RZ ;  /* 0x000000030c0c7819 */ /* 0x000fe200000012ff */
[----:B------:R-:W-:Y:S01]  /*e750*/  UIMAD UR7, UR11, UR8, URZ ;  /* 0x000000080b0772a4 */ /* 0x000fe2000f8e023f */
[----:B------:R-:W-:Y:S01]  /*e760*/  SHF.R.U64 R60, R60, 0x3, RZ ;  /* 0x000000033c3c7819 */ /* 0x000fe200000012ff */
[----:B------:R-:W5:Y:S01]  /*e770*/  LD.E.128 R32, desc[UR60][R32.64] ;  /* 0x0000003c20207980 */ /* 0x000f62000c101d00 */
[----:B------:R-:W-:-:S02]  /*e780*/  SHF.R.U64 R52, R52, 0x3, RZ ;  /* 0x0000000334347819 */ /* 0x000fc400000012ff */
[----:B------:R-:W-:Y:S01]  /*e790*/  SHF.R.U64 R40, R40, 0x3, RZ ;  /* 0x0000000328287819 */ /* 0x000fe200000012ff */
[----:B------:R-:W5:Y:S01]  /*e7a0*/  LD.E.128 R56, desc[UR60][R56.64] ;  /* 0x0000003c38387980 */ /* 0x000f62000c101d00 */
[----:B------:R-:W-:Y:S02]  /*e7b0*/  SHF.R.U64 R0, R0, 0x3, RZ ;  /* 0x0000000300007819 */ /* 0x000fe400000012ff */
[----:B------:R-:W-:Y:S01]  /*e7c0*/  LOP3.LUT R16, R11, R16, RZ, 0x3c, !PT ;  /* 0x000000100b107212 */ /* 0x000fe200078e3cff */
[----:B0-----:R-:W-:Y:S01]  /*e7d0*/  IMAD.MOV.U32 R2, RZ, RZ, R19 ;  /* 0x000000ffff027224 */ /* 0x001fe200078e0013 */
        /* <DEDUP_REMOVED lines=8> */
[----:B------:R-:W-:Y:S01]  /*e860*/  LOP3.LUT R24, R0, R7, RZ, 0x3c, !PT ;  /* 0x0000000700187212 */ /* 0x000fe200078e3cff */
[----:B------:R0:W5:Y:S01]  /*e870*/  LD.E.128 R48, desc[UR60][R16.64] ;  /* 0x0000003c10307980 */ /* 0x000162000c101d00 */
[----:B------:R-:W-:Y:S01]  /*e880*/  SHF.R.S32.HI R3, RZ, 0x1f, R19 ;  /* 0x0000001fff037819 */ /* 0x000fe20000011413 */
[----:B------:R-:W-:-:S02]  /*e890*/  UIMAD UR7, UR4, UR9, UR7 ;  /* 0x00000009040772a4 */ /* 0x000fc4000f8e0207 */
[----:B------:R-:W5:Y:S04]  /*e8a0*/  LD.E.128 R8, desc[UR60][R8.64] ;  /* 0x0000003c08087980 */ /* 0x000f68000c101d00 */
[----:B------:R-:W5:Y:S01]  /*e8b0*/  LD.E.128 R4, desc[UR60][R4.64] ;  /* 0x0000003c04047980 */ /* 0x000f62000c101d00 */
[----:B0-----:R-:W-:Y:S01]  /*e8c0*/  IMAD.U32 R17, RZ, RZ, UR8 ;  /* 0x00000008ff117e24 */ /* 0x001fe2000f8e00ff */
[----:B------:R-:W-:Y:S02]  /*e8d0*/  ULDC.64 UR8, c[0x0][0xae0] ;  /* 0x0002b80000087ab9 */ /* 0x000fe40000000a00 */
[----:B------:R-:W5:Y:S01]  /*e8e0*/  LD.E.128 R44, desc[UR60][R44.64] ;  /* 0x0000003c2c2c7980 */ /* 0x000f62000c101d00 */
[----:B------:R-:W-:-:S03]  /*e8f0*/  IMAD.WIDE.U32 R2, R17, UR4, R2 ;  /* 0x0000000411027c25 */ /* 0x000fc6000f8e0002 */
[----:B------:R-:W5:Y:S04]  /*e900*/  LD.E.128 R28, desc[UR60][R28.64] ;  /* 0x0000003c1c1c7980 */ /* 0x000f68000c101d00 */
[----:B------:R-:W5:Y:S04]  /*e910*/  LD.E.128 R12, desc[UR60][R12.64] ;  /* 0x0000003c0c0c7980 */ /* 0x000f68000c101d00 */
[----:B------:R-:W5:Y:S04]  /*e920*/  LD.E.128 R60, desc[UR60][R60.64] ;  /* 0x0000003c3c3c7980 */ /* 0x000f68000c101d00 */
[----:B------:R-:W5:Y:S04]  /*e930*/  LD.E.128 R52, desc[UR60][R52.64] ;  /* 0x0000003c34347980 */ /* 0x000f68000c101d00 */
[----:B------:R-:W5:Y:S04]  /*e940*/  LD.E.128 R40, desc[UR60][R40.64] ;  /* 0x0000003c28287980 */ /* 0x000f68000c101d00 */
[----:B------:R-:W5:Y:S01]  /*e950*/  LD.E.128 R24, desc[UR60][R24.64] ;  /* 0x0000003c18187980 */ /* 0x000f62000c101d00 */
[----:B------:R-:W-:Y:S01]  /*e960*/  UIMAD UR4, UR14, UR8, URZ ;  /* 0x000000080e0472a4 */ /* 0x000fe2000f8e023f */
[----:B------:R-:W-:Y:S01]  /*e970*/  @!PT LDS RZ, [RZ] ;  /* 0x00000000fffff984 */ /* 0x000fe20000000800 */
[----:B------:R-:W-:Y:S01]  /*e980*/  @!PT LDS RZ, [RZ] ;  /* 0x00000000fffff984 */ /* 0x000fe20000000800 */
[----:B------:R-:W-:Y:S01]  /*e990*/  @!PT LDS RZ, [RZ] ;  /* 0x00000000fffff984 */ /* 0x000fe20000000800 */
[----:B------:R-:W-:Y:S01]  /*e9a0*/  @!PT LDS RZ, [RZ] ;  /* 0x00000000fffff984 */ /* 0x000fe20000000800 */
[----:B------:R0:W-:Y:S06]  /*e9b0*/  MEMBAR.ALL.CTA ;  /* 0x0000000000007992 */ /* 0x0001ec0000008000 */
[----:B0-----:R-:W0:Y:S01]  /*e9c0*/  FENCE.VIEW.ASYNC.S ;  /* 0x00000000000073c6 */ /* 0x001e220000000000 */
[----:B------:R-:W-:-:S02]  /*e9d0*/  VIADD R3, R3, UR7 ;  /* 0x0000000703037c36 */ /* 0x000fc40008000000 */
[----:B------:R-:W-:Y:S01]  /*e9e0*/  IMAD.U32 R17, RZ, RZ, UR8 ;  /* 0x00000008ff117e24 */ /* 0x000fe2000f8e00ff */
[----:B------:R-:W-:Y:S01]  /*e9f0*/  UIMAD UR4, UR17, UR9, UR4 ;  /* 0x00000009110472a4 */ /* 0x000fe2000f8e0204 */
[----:B------:R-:W-:Y:S02]  /*ea00*/  IMAD R37, R196, -0x80, R37 ;  /* 0xffffff80c4257824 */ /* 0x000fe400078e0225 */
[----:B------:R-:W-:Y:S01]  /*ea10*/  IMAD.WIDE.U32 R2, R17, UR17, R2 ;  /* 0x0000001111027c25 */ /* 0x000fe2000f8e0002 */
[----:B------:R-:W-:Y:S02]  /*ea20*/  ULDC.64 UR8, c[0x0][0xae8] ;  /* 0x0002ba0000087ab9 */ /* 0x000fe40000000a00 */
[----:B------:R-:W-:Y:S01]  /*ea30*/  ISETP.GE.AND P3, PT, R22, R37, PT ;  /* 0x000000251600720c */ /* 0x000fe20003f66270 */
[----:B------:R-:W-:Y:S01]  /*ea40*/  VIADD R3, R3, UR4 ;  /* 0x0000000403037c36 */ /* 0x000fe20008000000 */
[----:B------:R-:W-:Y:S01]  /*ea50*/  UIMAD UR4, UR16, UR8, URZ ;  /* 0x00000008100472a4 */ /* 0x000fe2000f8e023f */
[----:B------:R-:W-:-:S02]  /*ea60*/  VIADD R38, R38, 0x30820 ;  /* 0x0003082026267836 */ /* 0x000fc40000000000 */
[C---:B------:R-:W-:Y:S02]  /*ea70*/  VIADD R0, R22.reuse, 0x20 ;  /* 0x0000002016007836 */ /* 0x040fe40000000000 */
[----:B------:R-:W-:Y:S01]  /*ea80*/  IMAD.U32 R21, RZ, RZ, UR8 ;  /* 0x00000008ff157e24 */ /* 0x000fe2000f8e00ff */
[----:B------:R-:W-:Y:S01]  /*ea90*/  UIMAD UR4, UR15, UR9, UR4 ;  /* 0x000000090f0472a4 */ /* 0x000fe2000f8e0204 */
[----:B------:R-:W-:Y:S01]  /*eaa0*/  PRMT R38, RZ, 0x654, R38 ;  /* 0x00000654ff267816 */ /* 0x000fe20000000026 */
[----:B------:R-:W-:Y:S01]  /*eab0*/  VIADD R16, R22, 0x60 ;  /* 0x0000006016107836 */ /* 0x000fe20000000000 */
[-C--:B------:R-:W-:Y:S01]  /*eac0*/  ISETP.GE.AND P0, PT, R0, R37.reuse, PT ;  /* 0x000000250000720c */ /* 0x080fe20003f06270 */
[----:B------:R-:W-:Y:S01]  /*ead0*/  IMAD.WIDE.U32 R20, R21, UR15, R2 ;  /* 0x0000000f15147c25 */ /* 0x000fe2000f8e0002 */
[--C-:B------:R-:W-:Y:S01]  /*eae0*/  SHF.R.S32.HI R23, RZ, 0x1f, R22.reuse ;  /* 0x0000001fff177819 */ /* 0x100fe20000011416 */
[----:B0-----:R0:W-:Y:S02]  /*eaf0*/  SYNCS.ARRIVE.TRANS64.RED.A1T0 RZ, [R38+URZ], RZ ;  /* 0x000000ff26ff79a7 */ /* 0x0011e4000810043f */
[----:B------:R-:W-:Y:S01]  /*eb00*/  VIADD R0, R22, 0x40 ;  /* 0x0000004016007836 */ /* 0x000fe20000000000 */
[----:B------:R-:W-:Y:S01]  /*eb10*/  BSSY B1, `(.L_x_1136) ;  /* 0x0000019000017945 */ /* 0x000fe20003800000 */
[----:B------:R-:W-:Y:S01]  /*eb20*/  VIADD R39, R21, UR4 ;  /* 0x0000000415277c36 */ /* 0x000fe20008000000 */
[-C--:B------:R-:W-:Y:S01]  /*eb30*/  ISETP.GE.AND P2, PT, R16, R37.reuse, PT ;  /* 0x000000251000720c */ /* 0x080fe20003f46270 */
[----:B------:R-:W-:Y:S01]  /*eb40*/  IMAD.WIDE R16, R196, 0x80, R22 ;  /* 0x00000080c4107825 */ /* 0x000fe200078e0216 */
[----:B------:R-:W-:Y:S01]  /*eb50*/  ISETP.GE.AND P1, PT, R0, R37, PT ;  /* 0x000000250000720c */ /* 0x000fe20003f26270 */
[----:B0-----:R-:W-:-:S12]  /*eb60*/  @P3 BRA `(.L_x_1137) ;  /* 0x00000000004c3947 */ /* 0x001fd80003800000 */
        /* <DEDUP_REMOVED lines=19> */
.L_x_1137:
[----:B------:R-:W-:Y:S05]  /*eca0*/  BSYNC B1 ;  /* 0x0000000000017941 */ /* 0x000fea0003800000 */
.L_x_1136:
[----:B------:R-:W-:Y:S04]  /*ecb0*/  BSSY B1, `(.L_x_1138) ;  /* 0x0000017000017945 */ /* 0x000fe80003800000 */
[----:B------:R-:W-:Y:S05]  /*ecc0*/  @P0 BRA `(.L_x_1139) ;  /* 0x0000000000540947 */ /* 0x000fea0003800000 */
[----:B0-----:R-:W-:Y:S01]  /*ecd0*/  IADD3 R37, P0, R16, 0x20, RZ ;  /* 0x0000002010257810 */ /* 0x001fe20007f1e0ff */
        /* <DEDUP_REMOVED lines=20> */
.L_x_1139:
[----:B------:R-:W-:Y:S05]  /*ee20*/  BSYNC B1 ;  /* 0x0000000000017941 */ /* 0x000fea0003800000 */
.L_x_1138:
[----:B------:R-:W-:Y:S04]  /*ee30*/  BSSY B1, `(.L_x_1140) ;  /* 0x0000017000017945 */ /* 0x000fe80003800000 */
[----:B------:R-:W-:Y:S05]  /*ee40*/  @P1 BRA `(.L_x_1141) ;  /* 0x0000000000541947 */ /* 0x000fea0003800000 */
[----:B-1---5:R-:W-:Y:S01]  /*ee50*/  IADD3 R33, P0, R16, 0x40, RZ ;  /* 0x0000004010217810 */ /* 0x022fe20007f1e0ff */
        /* <DEDUP_REMOVED lines=20> */
.L_x_1141:
[----:B------:R-:W-:Y:S05]  /*efa0*/  BSYNC B1 ;  /* 0x0000000000017941 */ /* 0x000fea0003800000 */
.L_x_1140:
[----:B------:R-:W-:Y:S05]  /*efb0*/  @P2 BRA `(.L_x_1142) ;  /* 0x0000000c00442947 */ /* 0x000fea0003800000 */
[----:B--2--5:R-:W-:Y:S01]  /*efc0*/  IADD3 R9, P0, R16, 0x60, RZ ;  /* 0x0000006010097810 */ /* 0x024fe20007f1e0ff */
[----:B------:R-:W-:Y:S01]  /*efd0*/  ULDC.64 UR8, c[0x0][0xad8] ;  /* 0x0002b60000087ab9 */ /* 0x000fe20000000a00 */
[----:B------:R-:W-:Y:S01]  /*efe0*/  IMAD.MOV.U32 R2, RZ, RZ, R20 ;  /* 0x000000ffff027224 */ /* 0x000fe200078e0014 */
[----:B------:R-:W-:Y:S01]  /*eff0*/  ULDC UR4, c[0x0][0xa8c] ;  /* 0x0002a30000047ab9 */ /* 0x000fe20000000800 */
[----:B------:R-:W-:Y:S01]  /*f000*/  IMAD.MOV.U32 R3, RZ, RZ, R39 ;  /* 0x000000ffff037224 */ /* 0x000fe200078e0027 */
[C---:B------:R-:W-:Y:S01]  /*f010*/  ISETP.GE.AND P1, PT, R19.reuse, UR4, PT ;  /* 0x0000000413007c0c */ /* 0x040fe2000bf26270 */
[----:B------:R-:W-:Y:S02]  /*f020*/  IMAD.X R16, RZ, RZ, R17, P0 ;  /* 0x000000ffff107224 */ /* 0x000fe400000e0611 */
[----:B------:R-:W-:Y:S02]  /*f030*/  VIADD R0, R19, 0x40 ;  /* 0x0000004013007836 */ /* 0x000fe40000000000 */
[----:B------:R-:W-:-:S02]  /*f040*/  IMAD R16, R16, UR8, RZ ;  /* 0x0000000810107c24 */ /* 0x000fc4000f8e02ff */
[----:B------:R-:W-:Y:S01]  /*f050*/  IMAD.WIDE.U32 R2, R9, UR8, R2 ;  /* 0x0000000809027c25 */ /* 0x000fe2000f8e0002 */
[----:B------:R-:W-:-:S03]  /*f060*/  ISETP.GE.AND P2, PT, R0, UR4, PT ;  /* 0x0000000400007c0c */ /* 0x000fc6000bf46270 */
[----:B------:R-:W-:Y:S01]  /*f070*/  IMAD R9, R9, UR9, R16 ;  /* 0x0000000909097c24 */ /* 0x000fe2000f8e0210 */
[----:B------:R-:W-:Y:S01]  /*f080*/  ULDC.64 UR8, c[0x0][0xa80] ;  /* 0x0002a00000087ab9 */ /* 0x000fe20000000a00 */
        /* <DEDUP_REMOVED lines=10> */
.L_x_1134:
[----:B------:R-:W-:Y:S01]  /*f130*/  R2UR UR7, R198 ;  /* 0x00000000c60772ca */ /* 0x000fe200000e0000 */
[----:B------:R-:W-:Y:S01]  /*f140*/  ULDC.64 UR8, c[0x0][0xbd8] ;  /* 0x0002f60000087ab9 */ /* 0x000fe20000000a00 */
[----:B------:R-:W-:Y:S01]  /*f150*/  IMAD.MOV.U32 R9, RZ, RZ, RZ ;  /* 0x000000ffff097224 */ /* 0x000fe200078e00ff */
[----:B------:R-:W-:Y:S01]  /*f160*/  UISETP.NE.U32.AND UP0, UPT, UR8, URZ, UPT ;  /* 0x0000003f0800728c */ /* 0x000fe2000bf05070 */
[----:B------:R-:W-:-:S03]  /*f170*/  R2UR UR4, R197 ;  /* 0x00000000c50472ca */ /* 0x000fc600000e0000 */
[----:B------:R-:W-:-:S03]  /*f180*/  UISETP.NE.AND.EX UP0, UPT, UR9, URZ, UPT, UP0 ;  /* 0x0000003f0900728c */ /* 0x000fc6000bf05300 */
[----:B------:R-:W-:-:S03]  /*f190*/  ULDC.64 UR8, c[0x0][0xbd8] ;  /* 0x0002f60000087ab9 */ /* 0x000fc60000000a00 */
[----:B------:R-:W-:Y:S01]  /*f1a0*/  UIMAD.WIDE UR8, UR7, 0x4, UR8 ;  /* 0x00000004070878a5 */ /* 0x000fe2000f8e0208 */
[----:B------:R-:W0:Y:S01]  /*f1b0*/  LDC R7, c[0x0][0xa88] ;  /* 0x0002a200ff077b82 */ /* 0x000e220000000800 */
[----:B------:R-:W-:-:S04]  /*f1c0*/  PLOP3.LUT P1, PT, PT, PT, UP0, 0x80, 0x0 ;  /* 0x000000000000781c */ /* 0x000fc80003f2f008 */
[----:B------:R-:W-:Y:S02]  /*f1d0*/  IMAD.U32 R2, RZ, RZ, UR8 ;  /* 0x00000008ff027e24 */ /* 0x000fe4000f8e00ff */
[----:B------:R-:W-:Y:S01]  /*f1e0*/  IMAD.U32 R3, RZ, RZ, UR9 ;  /* 0x00000009ff037e24 */ /* 0x000fe2000f8e00ff */
[----:B------:R-:W-:Y:S02]  /*f1f0*/  ULDC.64 UR8, c[0x0][0xbe0] ;  /* 0x0002f80000087ab9 */ /* 0x000fe40000000a00 */
[----:B------:R-:W-:-:S04]  /*f200*/  UISETP.NE.U32.AND UP1, UPT, UR8, URZ, UPT ;  /* 0x0000003f0800728c */ /* 0x000fc8000bf25070 */
[----:B------:R-:W-:Y:S01]  /*f210*/  UISETP.NE.AND.EX UP1, UPT, UR9, URZ, UPT, UP1 ;  /* 0x0000003f0900728c */ /* 0x000fe2000bf25310 */
[----:B------:R1:W5:Y:S05]  /*f220*/  @P1 LDG.E R9, desc[UR60][R2.64] ;  /* 0x0000003c02091981 */ /* 0x00036a000c1e1900 */
[----:B------:R-:W-:-:S05]  /*f230*/  PLOP3.LUT P2, PT, PT, PT, UP1, 0x80, 0x0 ;  /* 0x000000000000781c */ /* 0x000fca0003f4f018 */
[----:B------:R-:W-:Y:S02]  /*f240*/  @UP1 ULDC.64 UR8, c[0x0][0xbe0] ;  /* 0x0002f80000081ab9 */ /* 0x000fe40000000a00 */
[----:B------:R-:W-:-:S06]  /*f250*/  @UP1 UIMAD.WIDE UR8, UR7, 0x4, UR8 ;  /* 0x00000004070818a5 */ /* 0x000fcc000f8e0208 */
[----:B------:R-:W-:Y:S02]  /*f260*/  IMAD.U32 R4, RZ, RZ, UR8 ;  /* 0x00000008ff047e24 */ /* 0x000fe4000f8e00ff */
[----:B------:R-:W-:-:S05]  /*f270*/  IMAD.U32 R5, RZ, RZ, UR9 ;  /* 0x00000009ff057e24 */ /* 0x000fca000f8e00ff */
[----:B0-----:R1:W5:Y:S01]  /*f280*/  @P2 LDG.E R7, desc[UR60][R4.64] ;  /* 0x0000003c04072981 */ /* 0x001362000c1e1900 */
[----:B------:R-:W-:Y:S01]  /*f290*/  USHF.R.S32.HI UR8, URZ, 0x1f, UR4 ;  /* 0x0000001f3f087899 */ /* 0x000fe20008011404 */
[----:B------:R-:W-:Y:S01]  /*f2a0*/  ISETP.GT.AND P0, PT, R205, 0x7f, PT ;  /* 0x0000007fcd00780c */ /* 0x000fe20003f04270 */
[----:B------:R-:W-:-:S12]  /*f2b0*/  @P2 BRA `(.L_x_1143) ;  /* 0x0000000000102947 */ /* 0x000fd80003800000 */
[----:B------:R-:W-:Y:S05]  /*f2c0*/  @!P1 BRA `(.L_x_1143) ;  /* 0x00000000000c9947 */ /* 0x000fea0003800000 */
[----:B------:R-:W2:Y:S04]  /*f2d0*/  LDG.E R0, desc[UR60][R2.64] ;  /* 0x0000003c02007981 */ /* 0x000ea8000c1e1900 */
[----:B-----5:R-:W2:Y:S02]  /*f2e0*/  LDG.E R7, desc[UR60][R2.64+0x4] ;  /* 0x0000043c02077981 */ /* 0x020ea4000c1e1900 */
[----:B--2---:R-:W-:-:S07]  /*f2f0*/  IMAD.IADD R7, R7, 0x1, -R0 ;  /* 0x0000000107077824 */ /* 0x004fce00078e0a00 */
.L_x_1143:
[----:B------:R-:W-:Y:S01]  /*f300*/  R2UR UR7, R198 ;  /* 0x00000000c60772ca */ /* 0x000fe200000e0000 */
[----:B------:R-:W-:Y:S01]  /*f310*/  BSSY B1, `(.L_x_1144) ;  /* 0x0000020000017945 */ /* 0x000fe20003800000 */
[----:B------:R-:W-:Y:S02]  /*f320*/  SHF.R.S32.HI R8, RZ, 0x1f, R19 ;  /* 0x0000001fff087819 */ /* 0x000fe40000011413 */
[----:B-----5:R-:W-:-:S09]  /*f330*/  SHF.R.S32.HI R6, RZ, 0x1f, R9 ;  /* 0x0000001fff067819 */ /* 0x020fd20000011409 */
[----:B------:R-:W-:Y:S02]  /*f340*/  USHF.R.S32.HI UR4, URZ, 0x1f, UR7 ;  /* 0x0000001f3f047899 */ /* 0x000fe40008011407 */
[----:B------:R-:W-:Y:S02]  /*f350*/  USEL UR10, UR7, URZ, !UP0 ;  /* 0x0000003f070a7287 */ /* 0x000fe4000c000000 */
[----:B------:R-:W-:Y:S01]  /*f360*/  USEL UR9, UR4, URZ, !UP0 ;  /* 0x0000003f04097287 */ /* 0x000fe2000c000000 */
[----:B------:R-:W-:Y:S11]  /*f370*/  @P0 BRA `(.L_x_1145) ;  /* 0x0000000000640947 */ /* 0x000ff60003800000 */
[----:B------:R-:W0:Y:S02]  /*f380*/  S2R R0, SR_TID.X ;  /* 0x0000000000007919 */ /* 0x000e240000002100 */
[----:B0-----:R-:W-:-:S04]  /*f390*/  IMAD R0, R196, 0x80, R0 ;  /* 0x00000080c4007824 */ /* 0x001fc800078e0200 */
[----:B------:R-:W-:-:S05]  /*f3a0*/  VIADD R0, R0, 0xffffff80 ;  /* 0xffffff8000007836 */ /* 0x000fca0000000000 */
[----:B------:R-:W-:-:S13]  /*f3b0*/  ISETP.GE.AND P0, PT, R0, R7, PT ;  /* 0x000000070000720c */ /* 0x000fda0003f06270 */
[----:B------:R-:W-:Y:S05]  /*f3c0*/  @P0 BRA `(.L_x_1145) ;  /* 0x0000000000500947 */ /* 0x000fea0003800000 */
[----:B------:R-:W-:Y:S01]  /*f3d0*/  R2UR UR7, R197 ;  /* 0x00000000c50772ca */ /* 0x000fe200000e0000 */
[----:B------:R-:W-:Y:S01]  /*f3e0*/  ULDC.64 UR12, c[0x0][0xb70] ;  /* 0x0002dc00000c7ab9 */ /* 0x000fe20000000a00 */
[C---:B-1----:R-:W-:Y:S01]  /*f3f0*/  IADD3 R2, P0, R0.reuse, R9, RZ ;  /* 0x0000000900027210 */ /* 0x042fe20007f1e0ff */
[----:B------:R-:W-:Y:S02]  /*f400*/  UIMAD UR4, UR8, UR12, URZ ;  /* 0x0000000c080472a4 */ /* 0x000fe4000f8e023f */
[----:B------:R-:W-:Y:S01]  /*f410*/  IMAD.U32 R5, RZ, RZ, UR12 ;  /* 0x0000000cff057e24 */ /* 0x000fe2000f8e00ff */
[----:B------:R-:W-:-:S07]  /*f420*/  LEA.HI.X.SX32 R3, R0, R6, 0x1, P0 ;  /* 0x0000000600037211 */ /* 0x000fce00000f0eff */
[----:B------:R-:W-:Y:S02]  /*f430*/  UIMAD UR4, UR7, UR13, UR4 ;  /* 0x0000000d070472a4 */ /* 0x000fe4000f8e0204 */
[----:B------:R-:W-:Y:S01]  /*f440*/  IMAD.WIDE.U32 R2, R5, UR7, R2 ;  /* 0x0000000705027c25 */ /* 0x000fe2000f8e0002 */
[----:B------:R-:W-:Y:S02]  /*f450*/  ULDC.64 UR12, c[0x0][0xb78] ;  /* 0x0002de00000c7ab9 */ /* 0x000fe40000000a00 */
[----:B------:R-:W-:Y:S01]  /*f460*/  UIMAD UR7, UR9, UR12, URZ ;  /* 0x0000000c090772a4 */ /* 0x000fe2000f8e023f */
[----:B------:R-:W-:Y:S02]  /*f470*/  VIADD R3, R3, UR4 ;  /* 0x0000000403037c36 */ /* 0x000fe40008000000 */
[----:B------:R-:W-:Y:S01]  /*f480*/  IMAD.U32 R5, RZ, RZ, UR12 ;  /* 0x0000000cff057e24 */ /* 0x000fe2000f8e00ff */
[----:B------:R-:W-:-:S03]  /*f490*/  UIMAD UR7, UR10, UR13, UR7 ;  /* 0x0000000d0a0772a4 */ /* 0x000fc6000f8e0207 */
[----:B------:R-:W-:Y:S01]  /*f4a0*/  IMAD.WIDE.U32 R2, R5, UR10, R2 ;  /* 0x0000000a05027c25 */ /* 0x000fe2000f8e0002 */
[----:B------:R-:W-:-:S03]  /*f4b0*/  ULDC.64 UR12, c[0x0][0xb40] ;  /* 0x0002d000000c7ab9 */ /* 0x000fc60000000a00 */
[----:B------:R-:W-:Y:S01]  /*f4c0*/  VIADD R3, R3, UR7 ;  /* 0x0000000703037c36 */ /* 0x000fe20008000000 */
[----:B------:R-:W-:-:S04]  /*f4d0*/  LEA R4, P0, R2, UR12, 0x2 ;  /* 0x0000000c02047c11 */ /* 0x000fc8000f8010ff */
[----:B------:R-:W-:Y:S01]  /*f4e0*/  LEA.HI.X R5, R2, UR13, R3, 0x2, P0 ;  /* 0x0000000d02057c11 */ /* 0x000fe200080f1403 */
[----:B------:R-:W-:-:S05]  /*f4f0*/  IMAD.MOV.U32 R3, RZ, RZ, -0x800000 ;  /* 0xff800000ff037424 */ /* 0x000fca00078e00ff */
[----:B------:R0:W-:Y:S03]  /*f500*/  STG.E desc[UR60][R4.64], R3 ;  /* 0x0000000304007986 */ /* 0x0001e6000c10193c */
.L_x_1145:
[----:B------:R-:W-:Y:S05]  /*f510*/  BSYNC B1 ;  /* 0x0000000000017941 */ /* 0x000fea0003800000 */
.L_x_1144:
[----:B------:R-:W-:Y:S01]  /*f520*/  R2UR UR7, R197 ;  /* 0x00000000c50772ca */ /* 0x000fe200000e0000 */
[----:B------:R-:W-:Y:S01]  /*f530*/  ULDC.64 UR12, c[0x0][0xaa0] ;  /* 0x0002a800000c7ab9 */ /* 0x000fe20000000a00 */
[----:B-1----:R-:W-:Y:S01]  /*f540*/  IMAD.MOV.U32 R2, RZ, RZ, R19 ;  /* 0x000000ffff027224 */ /* 0x002fe200078e0013 */
[----:B------:R-:W-:Y:S01]  /*f550*/  BSSY B1, `(.L_x_1146) ;  /* 0x0000031000017945 */ /* 0x000fe20003800000 */
[----:B0-----:R-:W-:Y:S02]  /*f560*/  IMAD.MOV.U32 R3, RZ, RZ, R8 ;  /* 0x000000ffff037224 */ /* 0x001fe400078e0008 */
[----:B------:R-:W-:Y:S02]  /*f570*/  IMAD R0, R6, UR12, RZ ;  /* 0x0000000c06007c24 */ /* 0x000fe4000f8e02ff */
[----:B------:R-:W-:-:S04]  /*f580*/  IMAD.WIDE.U32 R2, R9, UR12, R2 ;  /* 0x0000000c09027c25 */ /* 0x000fc8000f8e0002 */
[----:B------:R-:W-:Y:S01]  /*f590*/  IMAD R9, R9, UR13, R0 ;  /* 0x0000000d09097c24 */ /* 0x000fe2000f8e0200 */
[----:B------:R-:W-:Y:S01]  /*f5a0*/  ULDC.64 UR12, c[0x0][0xae0] ;  /* 0x0002b800000c7ab9 */ /* 0x000fe20000000a00 */
[----:B------:R-:W-:Y:S01]  /*f5b0*/  IMAD R7, R196, -0x80, R7 ;  /* 0xffffff80c4077824 */ /* 0x000fe200078e0207 */
[----:B------:R-:W-:Y:S01]  /*f5c0*/  UIMAD UR4, UR8, UR12, URZ ;  /* 0x0000000c080472a4 */ /* 0x000fe2000f8e023f */
[----:B------:R-:W-:Y:S02]  /*f5d0*/  IMAD.IADD R3, R3, 0x1, R9 ;  /* 0x0000000103037824 */ /* 0x000fe400078e0209 */
[----:B------:R-:W-:Y:S01]  /*f5e0*/  IMAD.U32 R5, RZ, RZ, UR12 ;  /* 0x0000000cff057e24 */ /* 0x000fe2000f8e00ff */
[----:B------:R-:W-:Y:S01]  /*f5f0*/  UIMAD UR4, UR7, UR13, UR4 ;  /* 0x0000000d070472a4 */ /* 0x000fe2000f8e0204 */
[C---:B------:R-:W-:Y:S01]  /*f600*/  VIADD R0, R22.reuse, 0x20 ;  /* 0x0000002016007836 */ /* 0x040fe20000000000 */
[----:B------:R-:W-:Y:S01]  /*f610*/  ISETP.GE.AND P3, PT, R22, R7, PT ;  /* 0x000000071600720c */ /* 0x000fe20003f66270 */
[----:B------:R-:W-:Y:S01]  /*f620*/  IMAD.WIDE.U32 R2, R5, UR7, R2 ;  /* 0x0000000705027c25 */ /* 0x000fe2000f8e0002 */
[----:B------:R-:W-:-:S02]  /*f630*/  ULDC.64 UR12, c[0x0][0xae8] ;  /* 0x0002ba00000c7ab9 */ /* 0x000fc40000000a00 */
[-C--:B------:R-:W-:Y:S01]  /*f640*/  ISETP.GE.AND P2, PT, R0, R7.reuse, PT ;  /* 0x000000070000720c */ /* 0x080fe20003f46270 */
[----:B------:R-:W-:Y:S01]  /*f650*/  VIADD R3, R3, UR4 ;  /* 0x0000000403037c36 */ /* 0x000fe20008000000 */
[----:B------:R-:W-:Y:S01]  /*f660*/  UIMAD UR4, UR9, UR12, URZ ;  /* 0x0000000c090472a4 */ /* 0x000fe2000f8e023f */
[C---:B------:R-:W-:Y:S02]  /*f670*/  VIADD R4, R22.reuse, 0x40 ;  /* 0x0000004016047836 */ /* 0x040fe40000000000 */
[----:B------:R-:W-:Y:S01]  /*f680*/  VIADD R0, R22, 0x60 ;  /* 0x0000006016007836 */ /* 0x000fe20000000000 */
[----:B------:R-:W-:Y:S01]  /*f690*/  UIMAD UR4, UR10, UR13, UR4 ;  /* 0x0000000d0a0472a4 */ /* 0x000fe2000f8e0204 */
[----:B------:R-:W-:Y:S01]  /*f6a0*/  IMAD.U32 R5, RZ, RZ, UR12 ;  /* 0x0000000cff057e24 */ /* 0x000fe2000f8e00ff */
[-C--:B------:R-:W-:Y:S01]  /*f6b0*/  ISETP.GE.AND P1, PT, R4, R7.reuse, PT ;  /* 0x000000070400720c */ /* 0x080fe20003f26270 */
[----:B------:R-:W-:Y:S01]  /*f6c0*/  IMAD.MOV.U32 R6, RZ, RZ, R22 ;  /* 0x000000ffff067224 */ /* 0x000fe200078e0016 */
[----:B------:R-:W-:Y:S01]  /*f6d0*/  ISETP.GE.AND P0, PT, R0, R7, PT ;  /* 0x000000070000720c */ /* 0x000fe20003f06270 */
[----:B------:R-:W-:Y:S01]  /*f6e0*/  IMAD.WIDE.U32 R4, R5, UR10, R2 ;  /* 0x0000000a05047c25 */ /* 0x000fe2000f8e0002 */
[----:B------:R-:W-:-:S03]  /*f6f0*/  SHF.R.S32.HI R7, RZ, 0x1f, R22 ;  /* 0x0000001fff077819 */ /* 0x000fc60000011416 */
[----:B------:R-:W-:Y:S02]  /*f700*/  VIADD R11, R5, UR4 ;  /* 0x00000004050b7c36 */ /* 0x000fe40008000000 */
        /* <DEDUP_REMOVED lines=21> */
.L_x_1147:
[----:B------:R-:W-:Y:S05]  /*f860*/  BSYNC B1 ;  /* 0x0000000000017941 */ /* 0x000fea0003800000 */
.L_x_1146:
        /* <DEDUP_REMOVED lines=23> */
.L_x_1149:
[----:B------:R-:W-:Y:S05]  /*f9e0*/  BSYNC B1 ;  /* 0x0000000000017941 */ /* 0x000fea0003800000 */
.L_x_1148:
[----:B------:R-:W-:Y:S04]  /*f9f0*/  BSSY B1, `(.L_x_1150) ;  /* 0x0000017000017945 */ /* 0x000fe80003800000 */
[----:B------:R-:W-:Y:S05]  /*fa00*/  @P1 BRA `(.L_x_1151) ;  /* 0x0000000000541947 */ /* 0x000fea0003800000 */
[----:B01----:R-:W-:Y:S01]  /*fa10*/  IADD3 R9, P1, R6, 0x40, RZ ;  /* 0x0000004006097810 */ /* 0x003fe20007f3e0ff */
        /* <DEDUP_REMOVED lines=20> */
.L_x_1151:
[----:B------:R-:W-:Y:S05]  /*fb60*/  BSYNC B1 ;  /* 0x0000000000017941 */ /* 0x000fea0003800000 */
.L_x_1150:
        /* <DEDUP_REMOVED lines=22> */
.L_x_1142:
[----:B------:R-:W-:Y:S05]  /*fcd0*/  BSYNC B0 ;  /* 0x0000000000007941 */ /* 0x000fea0003800000 */
.L_x_1133:
[----:B------:R-:W-:Y:S02]  /*fce0*/  ULDC UR4, c[0x0][0xc14] ;  /* 0x0003050000047ab9 */ /* 0x000fe40000000800 */
[----:B------:R-:W-:-:S06]  /*fcf0*/  UISETP.GE.AND UP0, UPT, UR5, UR4, UPT ;  /* 0x000000040500728c */ /* 0x000fcc000bf06270 */
[----:B------:R-:W-:-:S13]  /*fd00*/  PLOP3.LUT P0, PT, PT, PT, UP0, 0x80, 0x0 ;  /* 0x000000000000781c */ /* 0x000fda0003f0f008 */
[----:B------:R-:W-:Y:S05]  /*fd10*/  @!P0 BRA `(.L_x_1152) ;  /* 0xffffff1000288947 */ /* 0x000fea000383ffff */
[----:B------:R-:W-:Y:S05]  /*fd20*/  EXIT ;  /* 0x000000000000794d */ /* 0x000fea0003800000 */
.L_x_1051:
[----:B------:R-:W-:-:S08]  /*fd30*/  NOP ;  /* 0x0000000000007918 */ /* 0x000fd00000000000 */
[----:B0-----:R-:W0:-:S00]  /*fd40*/  USETMAXREG.DEALLOC.CTAPOOL 0x18 ;  /* 0x00000018000079c8 */ /* 0x001e0000080e0500 */
[----:B0-----:R-:W-:-:S06]  /*fd50*/  LOP3.LUT R0, R0, 0x3, RZ, 0xc0, !PT ;  /* 0x0000000300007812 */ /* 0x001fcc00078ec0ff */
[----:B------:R-:W0:Y:S02]  /*fd60*/  SHFL.IDX PT, R0, R0, RZ, 0x1f ;  /* 0x00001fff00007589 */ /* 0x000e2400000e0000 */
[----:B0-----:R-:W-:-:S13]  /*fd70*/  ISETP.NE.AND P0, PT, R0, RZ, PT ;  /* 0x000000ff0000720c */ /* 0x001fda0003f05270 */
[----:B------:R-:W-:Y:S05]  /*fd80*/  @P0 EXIT ;  /* 0x000000000000094d */ /* 0x000fea0003800000 */
[----:B------:R-:W2:Y:S01]  /*fd90*/  LDL.LU R6, [R1] ;  /* 0x0000000001067983 */ /* 0x000ea20000300800 */
[----:B------:R-:W-:Y:S01]  /*fda0*/  ULDC UR5, c[0x0][0xc14] ;  /* 0x0003050000057ab9 */ /* 0x000fe20000000800 */
[----:B------:R-:W0:Y:S01]  /*fdb0*/  S2R R2, SR_TID.X ;  /* 0x0000000000027919 */ /* 0x000e220000002100 */
[----:B------:R-:W-:Y:S01]  /*fdc0*/  CS2R R16, SRZ ;  /* 0x0000000000107805 */ /* 0x000fe2000001ff00 */
[----:B------:R-:W1:Y:S01]  /*fdd0*/  S2UR UR6, SR_CTAID.X ;  /* 0x00000000000679c3 */ /* 0x000e620000002500 */
[----:B------:R-:W-:Y:S01]  /*fde0*/  ULDC UR4, c[0x0][0xc10] ;  /* 0x0003040000047ab9 */ /* 0x000fe20000000800 */
[----:B0-----:R-:W-:-:S04]  /*fdf0*/  LOP3.LUT R7, R2, 0x1f, RZ, 0xc0, !PT ;  /* 0x0000001f02077812 */ /* 0x001fc800078ec0ff */
[----:B------:R-:W-:Y:S02]  /*fe00*/  ISETP.NE.AND P0, PT, R7, 0x1f, PT ;  /* 0x0000001f0700780c */ /* 0x000fe40003f05270 */
[----:B--2---:R-:W-:-:S11]  /*fe10*/  LOP3.LUT R6, R6, 0xffffffdf, RZ, 0xc0, !PT ;  /* 0xffffffdf06067812 */ /* 0x004fd600078ec0ff */
[----:B------:R-:W-:Y:S02]  /*fe20*/  @P0 LOP3.LUT R6, R6, 0x20, RZ, 0xfc, !PT ;  /* 0x0000002006060812 */ /* 0x000fe400078efcff */
[----:B------:R-:W-:-:S13]  /*fe30*/  ISETP.GE.OR P0, PT, R7, UR5, !P0 ;  /* 0x0000000507007c0c */ /* 0x000fda000c706670 */
[----:B------:R-:W0:Y:S02]  /*fe40*/  @!P0 LDC.64 R2, c[0x0][0xc58] ;  /* 0x00031600ff028b82 */ /* 0x000e240000000a00 */
[----:B0-----:R-:W-:-:S05]  /*fe50*/  @!P0 IMAD.WIDE.U32 R2, R7, 0x4, R2 ;  /* 0x0000000407028825 */ /* 0x001fca00078e0002 */
[----:B------:R-:W2:Y:S01]  /*fe60*/  @!P0 LDG.E R17, desc[UR60][R2.64] ;  /* 0x0000003c02118981 */ /* 0x000ea2000c1e1900 */
[C---:B------:R-:W-:Y:S02]  /*fe70*/  ISETP.NE.AND P1, PT, R7.reuse, RZ, PT ;  /* 0x000000ff0700720c */ /* 0x040fe40003f25270 */
[----:B------:R-:W-:Y:S02]  /*fe80*/  ISETP.GE.U32.AND P0, PT, R7, 0x2, PT ;  /* 0x000000020700780c */ /* 0x000fe40003f06070 */
[----:B------:R-:W-:-:S09]  /*fe90*/  LOP3.LUT R6, R6, 0xfffffffe, RZ, 0xc0, !PT ;  /* 0xfffffffe06067812 */ /* 0x000fd200078ec0ff */
[----:B------:R-:W-:-:S04]  /*fea0*/  @P1 LOP3.LUT R6, R6, 0x1, RZ, 0xfc, !PT ;  /* 0x0000000106061812 */ /* 0x000fc800078efcff */
[----:B------:R-:W-:-:S04]  /*feb0*/  LOP3.LUT R6, R6, 0xffffffef, RZ, 0xc0, !PT ;  /* 0xffffffef06067812 */ /* 0x000fc800078ec0ff */
[----:B------:R-:W-:-:S04]  /*fec0*/  @P0 LOP3.LUT R6, R6, 0x10, RZ, 0xfc, !PT ;  /* 0x0000001006060812 */ /* 0x000fc800078efcff */
[----:B------:R-:W-:Y:S01]  /*fed0*/  LOP3.LUT R6, R6, 0xfffffff7, RZ, 0xc0, !PT ;  /* 0xfffffff706067812 */ /* 0x000fe200078ec0ff */
[----:B------:R-:W-:Y:S01]  /*fee0*/  IMAD.MOV.U32 R19, RZ, RZ, RZ ;  /* 0x000000ffff137224 */ /* 0x000fe200078e00ff */
[----:B--2---:R-:W0:Y:S02]  /*fef0*/  SHFL.UP PT, R0, R17, 0x1, RZ ;  /* 0x0420000011007989 */ /* 0x004e2400000e00ff */
[----:B0-----:R-:W-:-:S05]  /*ff00*/  SEL R0, R0, RZ, P1 ;  /* 0x000000ff00007207 */ /* 0x001fca0000800000 */
[----:B------:R-:W-:-:S05]  /*ff10*/  IMAD.IADD R0, R17, 0x1, R0 ;  /* 0x0000000111007824 */ /* 0x000fca00078e0200 */
[----:B------:R-:W0:Y:S02]  /*ff20*/  SHFL.UP PT, R4, R0, 0x2, RZ ;  /* 0x0440000000047989 */ /* 0x000e2400000e00ff */
[----:B0-----:R-:W-:-:S05]  /*ff30*/  SEL R5, R4, RZ, P0 ;  /* 0x000000ff04057207 */ /* 0x001fca0000000000 */
[----:B------:R-:W-:-:S05]  /*ff40*/  IMAD.IADD R5, R0, 0x1, R5 ;  /* 0x0000000100057824 */ /* 0x000fca00078e0205 */
[----:B------:R-:W0:Y:S01]  /*ff50*/  SHFL.UP PT, R4, R5, 0x4, RZ ;  /* 0x0480000005047989 */ /* 0x000e2200000e00ff */
[----:B------:R-:W-:-:S04]  /*ff60*/  ISETP.GE.U32.AND P0, PT, R7, 0x4, PT ;  /* 0x000000040700780c */ /* 0x000fc80003f06070 */
[----:B0-----:R-:W-:-:S05]  /*ff70*/  SEL R4, R4, RZ, P0 ;  /* 0x000000ff04047207 */ /* 0x001fca0000000000 */
[----:B------:R-:W-:-:S05]  /*ff80*/  IMAD.IADD R4, R5, 0x1, R4 ;  /* 0x0000000105047824 */ /* 0x000fca00078e0204 */
[----:B------:R-:W0:Y:S01]  /*ff90*/  SHFL.UP PT, R2, R4, 0x8, RZ ;  /* 0x0500000004027989 */ /* 0x000e2200000e00ff */
[----:B------:R-:W-:Y:S02]  /*ffa0*/  @P0 LOP3.LUT R6, R6, 0x8, RZ, 0xfc, !PT ;  /* 0x0000000806060812 */ /* 0x000fe400078efcff */
[----:B------:R-:W-:-:S04]  /*ffb0*/  ISETP.GE.U32.AND P0, PT, R7, 0x8, PT ;  /* 0x000000080700780c */ /* 0x000fc80003f06070 */
[----:B0-----:R-:W-:-:S05]  /*ffc0*/  SEL R3, R2, RZ, P0 ;  /* 0x000000ff02037207 */ /* 0x001fca0000000000 */
[----:B------:R-:W-:-:S05]  /*ffd0*/  IMAD.IADD R3, R4, 0x1, R3 ;  /* 0x0000000104037824 */ /* 0x000fca00078e0203 */
[----:B------:R-:W0:Y:S01]  /*ffe0*/  SHFL.UP PT, R0, R3, 0x10, RZ ;  /* 0x0600000003007989 */ /* 0x000e2200000e00ff */
[----:B------:R-:W-:-:S04]  /*fff0*/  LOP3.LUT R6, R6, 0xfffffffb, RZ, 0xc0, !PT ;  /* 0xfffffffb06067812 */ /* 0x000fc800078ec0ff */
[----:B------:R-:W-:Y:S02]  /*10000*/  @P0 LOP3.LUT R6, R6, 0x4, RZ, 0xfc, !PT ;  /* 0x0000000406060812 */ /* 0x000fe400078efcff */
[----:B------:R-:W-:-:S04]  /*10010*/  ISETP.GE.U32.AND P0, PT, R7, 0x10, PT ;  /* 0x000000100700780c */ /* 0x000fc80003f06070 */
[----:B0-----:R-:W-:-:S05]  /*10020*/  SEL R0, R0, RZ, P0 ;  /* 0x000000ff00007207 */ /* 0x001fca0000000000 */
[----:B------:R-:W-:-:S05]  /*10030*/  IMAD.IADD R0, R3, 0x1, R0 ;  /* 0x0000000103007824 */ /* 0x000fca00078e0200 */
[----:B------:R-:W0:Y:S01]  /*10040*/  SHFL.IDX PT, R2, R0, 0x1f, 0x1f ;  /* 0x03e01f0000027f89 */ /* 0x000e2200000e0000 */
[----:B------:R-:W-:-:S04]  /*10050*/  LOP3.LUT R6, R6, 0xfffffffd, RZ, 0xc0, !PT ;  /* 0xfffffffd06067812 */ /* 0x000fc800078ec0ff */
[----:B------:R-:W-:-:S05]  /*10060*/  @P0 LOP3.LUT R6, R6, 0x2, RZ, 0xfc, !PT ;  /* 0x0000000206060812 */ /* 0x000fca00078efcff */
[----:B------:R2:W-:Y:S01]  /*10070*/  STL [R1], R6 ;  /* 0x0000000601007387 */ /* 0x0005e20000100800 */
[----:B0-----:R-:W-:-:S05]  /*10080*/  IMAD R4, R2, UR4, RZ ;  /* 0x0000000402047c24 */ /* 0x001fca000f8e02ff */
[----:B-1----:R-:W-:Y:S01]  /*10090*/  ISETP.GT.AND P0, PT, R4, UR6, PT ;  /* 0x0000000604007c0c */ /* 0x002fe2000bf04270 */
[----:B------:R-:W-:-:S12]  /*100a0*/  IMAD.MOV.U32 R5, RZ, RZ, R4 ;  /* 0x000000ffff057224 */ /* 0x000fd800078e0004 */
[----:B--2---:R-:W-:Y:S05]  /*100b0*/  @P0 BRA `(.L_x_1153) ;  /* 0x0000000000bc0947 */ /* 0x004fea0003800000 */
[----:B------:R-:W-:Y:S01]  /*100c0*/  IMAD.MOV.U32 R4, RZ, RZ, R5 ;  /* 0x000000ffff047224 */ /* 0x000fe200078e0005 */
[----:B------:R-:W-:Y:S01]  /*100d0*/  ULDC UR5, c[0x0][0xc14] ;  /* 0x0003050000057ab9 */ /* 0x000fe20000000800 */
[----:B------:R-:W-:Y:S01]  /*100e0*/  IMAD.MOV.U32 R19, RZ, RZ, RZ ;  /* 0x000000ffff137224 */ /* 0x000fe200078e00ff */
[----:B------:R-:W-:Y:S01]  /*100f0*/  ULDC UR7, c[0x0][0xc14] ;  /* 0x0003050000077ab9 */ /* 0x000fe20000000800 */
[----:B------:R-:W-:-:S05]  /*10100*/  ULDC UR4, c[0x0][0xc10] ;  /* 0x0003040000047ab9 */ /* 0x000fca0000000800 */
.L_x_1157:
        /* <DEDUP_REMOVED lines=16> */
.L_x_1156:
[----:B------:R-:W-:Y:S05]  /*10210*/  BSYNC B0 ;  /* 0x0000000000007941 */ /* 0x000fea0003800000 */
.L_x_1155:
[----:B-----5:R-:W1:Y:S01]  /*10220*/  SHFL.UP PT, R0, R17, 0x1, RZ ;  /* 0x0420000011007989 */ /* 0x020e6200000e00ff */
[C---:B------:R-:W-:Y:S02]  /*10230*/  ISETP.NE.AND P0, PT, R6.reuse, RZ, PT ;  /* 0x000000ff0600720c */ /* 0x040fe40003f05270 */
[----:B------:R-:W-:Y:S02]  /*10240*/  ISETP.GE.U32.AND P1, PT, R6, 0x2, PT ;  /* 0x000000020600780c */ /* 0x000fe40003f26070 */
[----:B-1----:R-:W-:Y:S02]  /*10250*/  SEL R0, R0, RZ, P0 ;  /* 0x000000ff00007207 */ /* 0x002fe40000000000 */
[----:B------:R-:W-:-:S03]  /*10260*/  ISETP.GE.U32.AND P0, PT, R6, 0x4, PT ;  /* 0x000000040600780c */ /* 0x000fc60003f06070 */
[----:B------:R-:W-:-:S05]  /*10270*/  IMAD.IADD R0, R17, 0x1, R0 ;  /* 0x0000000111007824 */ /* 0x000fca00078e0200 */
[----:B0-----:R-:W0:Y:S02]  /*10280*/  SHFL.UP PT, R2, R0, 0x2, RZ ;  /* 0x0440000000027989 */ /* 0x001e2400000e00ff */
        /* <DEDUP_REMOVED lines=18> */
.L_x_1153:
[----:B------:R-:W-:-:S04]  /*103b0*/  IMAD.IADD R5, R4, 0x1, -R5 ;  /* 0x0000000104057824 */ /* 0x000fc800078e0a05 */
[----:B------:R-:W-:-:S05]  /*103c0*/  IMAD R2, R0, UR4, R5 ;  /* 0x0000000400027c24 */ /* 0x000fca000f8e0205 */
[----:B------:R-:W-:Y:S02]  /*103d0*/  ISETP.GT.AND P0, PT, R2, UR6, PT ;  /* 0x0000000602007c0c */ /* 0x000fe4000bf04270 */
[----:B------:R-:W0:Y:S11]  /*103e0*/  LDC.64 R2, c[0x0][0xc68] ;  /* 0x00031a00ff027b82 */ /* 0x000e360000000a00 */
[----:B------:R-:W-:-:S04]  /*103f0*/  VOTE.ANY R7, PT, !P0 ;  /* 0x0000000000077806 */ /* 0x000fc800040e0100 */
[----:B------:R-:W1:Y:S02]  /*10400*/  POPC R4, R7 ;  /* 0x0000000700047309 */ /* 0x000e640000000000 */
[----:B-1----:R-:W-:-:S04]  /*10410*/  IMAD.IADD R19, R4, 0x1, R19 ;  /* 0x0000000104137824 */ /* 0x002fc800078e0213 */
[----:B0-----:R-:W-:-:S05]  /*10420*/  IMAD.WIDE R2, R19, 0x4, R2 ;  /* 0x0000000413027825 */ /* 0x001fca00078e0202 */
[----:B------:R-:W2:Y:S01]  /*10430*/  LDG.E R8, desc[UR60][R2.64] ;  /* 0x0000003c02087981 */ /* 0x000ea2000c1e1900 */
[----:B------:R-:W-:-:S03]  /*10440*/  ISETP.NE.AND P0, PT, R7, RZ, PT ;  /* 0x000000ff0700720c */ /* 0x000fc60003f05270 */
[----:B------:R-:W2:Y:S02]  /*10450*/  SHFL.IDX PT, R17, R17, R4, 0x1f ;  /* 0x00001f0411117589 */ /* 0x000ea400000e0000 */
[----:B--2---:R-:W-:-:S05]  /*10460*/  IMAD R6, R17, R8, RZ ;  /* 0x0000000811067224 */ /* 0x004fca00078e02ff */
[----:B------:R-:W-:-:S04]  /*10470*/  IABS R9, R6 ;  /* 0x0000000600097213 */ /* 0x000fc80000000000 */
[----:B------:R-:W0:Y:S08]  /*10480*/  I2F.RP R10, R9 ;  /* 0x00000009000a7306 */ /* 0x000e300000209400 */
[----:B0-----:R-:W0:Y:S02]  /*10490*/  MUFU.RCP R10, R10 ;  /* 0x0000000a000a7308 */ /* 0x001e240000001000 */
[----:B0-----:R-:W-:-:S06]  /*104a0*/  VIADD R11, R10, 0xffffffe ;  /* 0x0ffffffe0a0b7836 */ /* 0x001fcc0000000000 */
[----:B------:R0:W1:Y:S01]  /*104b0*/  F2I.FTZ.U32.TRUNC.NTZ R3, R11 ;  /* 0x0000000b00037305 */ /* 0x000062000021f000 */
[----:B------:R-:W-:Y:S05]  /*104c0*/  @!P0 BRA `(.L_x_1158) ;  /* 0x0000000000088947 */ /* 0x000fea0003800000 */
[----:B------:R-:W-:-:S05]  /*104d0*/  VIADD R7, R4, 0xffffffff ;  /* 0xffffffff04077836 */ /* 0x000fca0000000000 */
[----:B------:R2:W3:Y:S02]  /*104e0*/  SHFL.IDX PT, R16, R0, R7, 0x1f ;  /* 0x00001f0700107589 */ /* 0x0004e400000e0000 */
.L_x_1158:
[----:B-12---:R-:W-:Y:S02]  /*104f0*/  IMAD.MOV R0, RZ, RZ, -R3 ;  /* 0x000000ffff007224 */ /* 0x006fe400078e0a03 */
[----:B---3--:R-:W-:Y:S02]  /*10500*/  IMAD R16, R16, UR4, R5 ;  /* 0x0000000410107c24 */ /* 0x008fe4000f8e0205 */
[----:B------:R-:W-:Y:S02]  /*10510*/  IMAD R5, R0, R9, RZ ;  /* 0x0000000900057224 */ /* 0x000fe400078e02ff */
[----:B------:R-:W-:-:S04]  /*10520*/  IMAD.MOV.U32 R2, RZ, RZ, RZ ;  /* 0x000000ffff027224 */ /* 0x000fc800078e00ff */
[----:B------:R-:W-:Y:S01]  /*10530*/  IMAD.HI.U32 R2, R3, R5, R2 ;  /* 0x0000000503027227 */ /* 0x000fe200078e0002 */
[----:B------:R-:W-:Y:S02]  /*10540*/  IADD3 R5, -R16, UR6, RZ ;  /* 0x0000000610057c10 */ /* 0x000fe4000fffe1ff */
        /* <DEDUP_REMOVED lines=15> */
[----:B------:R-:W-:Y:S02]  /*10640*/  IMAD R0, R8, R7, RZ ;  /* 0x0000000708007224 */ /* 0x000fe400078e02ff */
[----:B------:R-:W-:Y:S02]  /*10650*/  IMAD.MOV R7, RZ, RZ, -R7 ;  /* 0x000000ffff077224 */ /* 0x000fe400078e0a07 */
[----:B------:R-:W-:Y:S02]  /*10660*/  IMAD.MOV R3, RZ, RZ, -R0 ;  /* 0x000000ffff037224 */ /* 0x000fe400078e0a00 */
[----:B------:R-:W-:-:S03]  /*10670*/  IMAD R5, R6, R7, R5 ;  /* 0x0000000706057224 */ /* 0x000fc600078e0205 */
[----:B------:R-:W-:Y:S01]  /*10680*/  VIADDMNMX R8, R3, UR4, R8, PT ;  /* 0x0000000403087c46 */ /* 0x000fe2000b800108 */
[----:B------:R-:W-:Y:S01]  /*10690*/  IMAD.IADD R0, R5, 0x1, R0 ;  /* 0x0000000105007824 */ /* 0x000fe200078e0200 */
[----:B------:R-:W-:Y:S02]  /*106a0*/  IABS R6, R5 ;  /* 0x0000000500067213 */ /* 0x000fe40000000000 */
[----:B------:R-:W-:-:S04]  /*106b0*/  IABS R4, R8 ;  /* 0x0000000800047213 */ /* 0x000fc80000000000 */
[----:B------:R-:W1:Y:S08]  /*106c0*/  I2F.RP R9, R4 ;  /* 0x0000000400097306 */ /* 0x000e700000209400 */
[----:B-1----:R-:W1:Y:S02]  /*106d0*/  MUFU.RCP R9, R9 ;  /* 0x0000000900097308 */ /* 0x002e640000001000 */
[----:B-1----:R-:W-:-:S06]  /*106e0*/  VIADD R2, R9, 0xffffffe ;  /* 0x0ffffffe09027836 */ /* 0x002fcc0000000000 */
[----:B------:R1:W2:Y:S02]  /*106f0*/  F2I.FTZ.U32.TRUNC.NTZ R3, R2 ;  /* 0x0000000200037305 */ /* 0x0002a4000021f000 */
[----:B-1----:R-:W-:Y:S02]  /*10700*/  IMAD.MOV.U32 R2, RZ, RZ, RZ ;  /* 0x000000ffff027224 */ /* 0x002fe400078e00ff */
[----:B--2---:R-:W-:-:S04]  /*10710*/  IMAD.MOV R7, RZ, RZ, -R3 ;  /* 0x000000ffff077224 */ /* 0x004fc800078e0a03 */
[----:B------:R-:W-:-:S04]  /*10720*/  IMAD R7, R7, R4, RZ ;  /* 0x0000000407077224 */ /* 0x000fc800078e02ff */
[----:B------:R-:W-:Y:S01]  /*10730*/  IMAD.HI.U32 R3, R3, R7, R2 ;  /* 0x0000000703037227 */ /* 0x000fe200078e0002 */
[-C--:B------:R-:W-:Y:S02]  /*10740*/  IABS R7, R8.reuse ;  /* 0x0000000800077213 */ /* 0x080fe40000000000 */
[----:B------:R-:W-:-:S03]  /*10750*/  LOP3.LUT R2, R5, R8, RZ, 0x3c, !PT ;  /* 0x0000000805027212 */ /* 0x000fc600078e3cff */
[----:B------:R-:W-:Y:S02]  /*10760*/  IMAD.MOV R7, RZ, RZ, -R7 ;  /* 0x000000ffff077224 */ /* 0x000fe400078e0a07 */
[----:B------:R-:W-:-:S04]  /*10770*/  IMAD.HI.U32 R3, R3, R6, RZ ;  /* 0x0000000603037227 */ /* 0x000fc800078e00ff */
[----:B------:R-:W-:-:S05]  /*10780*/  IMAD R7, R3, R7, R6 ;  /* 0x0000000703077224 */ /* 0x000fca00078e0206 */
        /* <DEDUP_REMOVED lines=8> */
[----:B------:R-:W-:Y:S01]  /*10810*/  @!P0 LOP3.LUT R3, RZ, R8, RZ, 0x33, !PT ;  /* 0x00000008ff038212 */ /* 0x000fe200078e33ff */
[----:B------:R-:W-:-:S04]  /*10820*/  IMAD.MOV R8, RZ, RZ, -R8 ;  /* 0x000000ffff087224 */ /* 0x000fc800078e0a08 */
[----:B------:R-:W-:Y:S01]  /*10830*/  IMAD R18, R3, R8, R0 ;  /* 0x0000000803127224 */ /* 0x000fe200078e0200 */
[----:B------:R-:W-:-:S05]  /*10840*/  LOP3.LUT R0, RZ, R3, RZ, 0x33, !PT ;  /* 0x00000003ff007212 */ /* 0x000fca00078e33ff */
[----:B------:R-:W-:Y:S01]  /*10850*/  IMAD.IADD R17, R17, 0x1, R0 ;  /* 0x0000000111117824 */ /* 0x000fe200078e0200 */
[----:B------:R-:W-:Y:S06]  /*10860*/  BRA `(.L_x_1159) ;  /* 0x00000000000c7947 */ /* 0x000fec0003800000 */
.L_x_1154:
[----:B------:R-:W-:Y:S02]  /*10870*/  IMAD.MOV.U32 R17, RZ, RZ, RZ ;  /* 0x000000ffff117224 */ /* 0x000fe400078e00ff */
[----:B------:R-:W-:Y:S02]  /*10880*/  IMAD.U32 R16, RZ, RZ, UR6 ;  /* 0x00000006ff107e24 */ /* 0x000fe4000f8e00ff */
[----:B------:R-:W-:-:S07]  /*10890*/  IMAD.MOV.U32 R18, RZ, RZ, RZ ;  /* 0x000000ffff127224 */ /* 0x000fce00078e00ff */
.L_x_1159:
[----:B------:R-:W1:Y:S01]  /*108a0*/  S2R R0, SR_TID.X ;  /* 0x0000000000007919 */ /* 0x000e620000002100 */
[----:B------:R-:W-:Y:S01]  /*108b0*/  STL [R1], RZ ;  /* 0x000000ff01007387 */ /* 0x000fe20000100800 */
[----:B-1----:R-:W-:-:S04]  /*108c0*/  LOP3.LUT R0, R0, 0x1f, RZ, 0xc0, !PT ;  /* 0x0000001f00007812 */ /* 0x002fc800078ec0ff */
[----:B------:R-:W-:-:S13]  /*108d0*/  ISETP.NE.AND P0, PT, R0, RZ, PT ;  /* 0x000000ff0000720c */ /* 0x000fda0003f05270 */
[----:B------:R-:W1:Y:S01]  /*108e0*/  @!P0 S2R R3, SR_CgaCtaId ;  /* 0x0000000000038919 */ /* 0x000e620000008800 */
[----:B------:R-:W-:-:S04]  /*108f0*/  @!P0 MOV R0, 0x400 ;  /* 0x0000040000008802 */ /* 0x000fc80000000f00 */
[----:B-1----:R-:W-:-:S05]  /*10900*/  @!P0 LEA R0, R3, R0, 0x18 ;  /* 0x0000000003008211 */ /* 0x002fca00078ec0ff */
[----:B------:R1:W-:Y:S01]  /*10910*/  @!P0 STS.128 [R0+0x308d0], R16 ;  /* 0x0308d01000008388 */ /* 0x0003e20000000c00 */
[----:B------:R-:W-:Y:S06]  /*10920*/  BAR.ARV 0x5, 0x120 ;  /* 0x0144800000007b1d */ /* 0x000fec0000002000 */
[----:B------:R-:W-:Y:S01]  /*10930*/  ISETP.GE.AND P0, PT, R19, UR5, PT ;  /* 0x0000000513007c0c */ /* 0x000fe2000bf06270 */
[----:B-1----:R-:W-:-:S05]  /*10940*/  IMAD.MOV.U32 R0, RZ, RZ, 0x1 ;  /* 0x00000001ff007424 */ /* 0x002fca00078e00ff */
[----:B------:R1:W-:Y:S04]  /*10950*/  STL [R1+0x8], R0 ;  /* 0x0000080001007387 */ /* 0x0003e80000100800 */
[----:B------:R1:W-:Y:S03]  /*10960*/  STL [R1+0x18], RZ ;  /* 0x000018ff01007387 */ /* 0x0003e60000100800 */
[----:B------:R-:W-:Y:S05]  /*10970*/  @P0 BRA `(.L_x_1160) ;  /* 0x0000004400640947 */ /* 0x000fea0003800000 */
[----:B-1----:R-:W-:Y:S01]  /*10980*/  IMAD.MOV.U32 R0, RZ, RZ, 0x1 ;  /* 0x00000001ff007424 */ /* 0x002fe200078e00ff */
[----:B------:R1:W-:Y:S01]  /*10990*/  STL [R1+0x18], RZ ;  /* 0x000018ff01007387 */ /* 0x0003e20000100800 */
[----:B------:R-:W-:Y:S01]  /*109a0*/  ULDC UR38, c[0x0][0xc] ;  /* 0x0000030000267ab9 */ /* 0x000fe20000000800 */
[----:B------:R-:W-:Y:S02]  /*109b0*/  ULDC.64 UR36, c[0x0][0x198] ;  /* 0x0000660000247ab9 */ /* 0x000fe40000000a00 */
[----:B------:R1:W-:Y:S04]  /*109c0*/  STL [R1+0x8], R0 ;  /* 0x0000080001007387 */ /* 0x0003e80000100800 */
[----:B------:R1:W-:Y:S02]  /*109d0*/  STL [R1], RZ ;  /* 0x000000ff01007387 */ /* 0x0003e40000100800 */
.L_x_1235:
[----:B------:R-:W-:Y:S05]  /*109e0*/  YIELD ;  /* 0x0000000000007946 */ /* 0x000fea0003800000 */
[----:B------:R-:W-:Y:S01]  /*109f0*/  ULDC.64 UR4, c[0x0][0xa28] ;  /* 0x00028a0000047ab9 */ /* 0x000fe20000000a00 */
[----:B------:R-:W-:Y:S01]  /*10a00*/  IMAD.MOV.U32 R4, RZ, RZ, RZ ;  /* 0x000000ffff047224 */ /* 0x000fe200078e00ff */
[----:B------:R-:W-:Y:S01]  /*10a10*/  ISETP.NE.U32.AND P0, PT, RZ, UR4, PT ;  /* 0x00000004ff007c0c */ /* 0x000fe2000bf05070 */
[----:B-1----:R-:W-:Y:S01]  /*10a20*/  IMAD.MOV.U32 R0, RZ, RZ, RZ ;  /* 0x000000ffff007224 */ /* 0x002fe200078e00ff */
[----:B------:R-:W-:Y:S02]  /*10a30*/  ULDC.64 UR6, c[0x0][0xa08] ;  /* 0x0002820000067ab9 */ /* 0x000fe40000000a00 */
[----:B------:R-:W-:Y:S01]  /*10a40*/  ISETP.NE.AND.EX P0, PT, RZ, UR5, PT, P0 ;  /* 0x00000005ff007c0c */ /* 0x000fe2000bf05300 */
[----:B------:R-:W-:-:S12]  /*10a50*/  ULDC.64 UR4, c[0x0][0xa00] ;  /* 0x0002800000047ab9 */ /* 0x000fd80000000a00 */
[----:B--2---:R-:W1:Y:S01]  /*10a60*/  @P0 LDC.64 R2, c[0x0][0xa28] ;  /* 0x00028a00ff020b82 */ /* 0x004e620000000a00 */
[----:B------:R-:W-:Y:S01]  /*10a70*/  ISETP.NE.U32.AND P2, PT, RZ, UR4, PT ;  /* 0x00000004ff007c0c */ /* 0x000fe2000bf45070 */
[----:B-1----:R-:W-:-:S05]  /*10a80*/  @P0 IMAD.WIDE R2, R19, 0x4, R2 ;  /* 0x0000000413020825 */ /* 0x002fca00078e0202 */
[----:B------:R1:W5:Y:S01]  /*10a90*/  @P0 LDG.E R4, desc[UR60][R2.64] ;  /* 0x0000003c02040981 */ /* 0x000362000c1e1900 */
[----:B------:R-:W-:Y:S01]  /*10aa0*/  ISETP.NE.AND.EX P2, PT, RZ, UR5, PT, P2 ;  /* 0x00000005ff007c0c */ /* 0x000fe2000bf45320 */
[----:B------:R-:W-:Y:S01]  /*10ab0*/  ULDC.64 UR4, c[0x0][0xa18] ;  /* 0x0002860000047ab9 */ /* 0x000fe20000000a00 */
[----:B-1----:R-:W1:Y:S02]  /*10ac0*/  LDC.64 R2, c[0x0][0xa00] ;  /* 0x00028000ff027b82 */ /* 0x002e640000000a00 */
[----:B-1----:R-:W-:-:S09]  /*10ad0*/  IMAD.WIDE R2, R19, 0x4, R2 ;  /* 0x0000000413027825 */ /* 0x002fd200078e0202 */
[----:B------:R-:W2:Y:S01]  /*10ae0*/  @P2 LDG.E R0, desc[UR60][R2.64] ;  /* 0x0000003c02002981 */ /* 0x000ea2000c1e1900 */
[----:B------:R-:W-:Y:S01]  /*10af0*/  ISETP.NE.U32.AND P1, PT, RZ, UR4, PT ;  /* 0x00000004ff007c0c */ /* 0x000fe2000bf25070 */
[----:B------:R-:W-:-:S03]  /*10b00*/  ULDC UR4, c[0x0][0x288] ;  /* 0x0000a20000047ab9 */ /* 0x000fc60000000800 */
[----:B------:R-:W-:-:S13]  /*10b10*/  ISETP.NE.AND.EX P1, PT, RZ, UR5, PT, P1 ;  /* 0x00000005ff007c0c */ /* 0x000fda000bf25310 */
[----:B------:R-:W1:Y:S02]  /*10b20*/  @P1 LDC.64 R6, c[0x0][0xa18] ;  /* 0x00028600ff061b82 */ /* 0x000e640000000a00 */
[----:B-1----:R-:W-:Y:S01]  /*10b30*/  @P1 IMAD.WIDE R6, R19, 0x4, R6 ;  /* 0x0000000413061825 */ /* 0x002fe200078e0206 */
[----:B--2---:R1:W-:Y:S03]  /*10b40*/  STL [R1+0x1c], R0 ;  /* 0x00001c0001007387 */ /* 0x0043e60000100800 */
[----:B-1----:R-:W-:Y:S01]  /*10b50*/  IMAD.U32 R0, RZ, RZ, UR4 ;  /* 0x00000004ff007e24 */ /* 0x002fe2000f8e00ff */
[----:B------:R-:W-:-:S05]  /*10b60*/  ULDC.64 UR4, c[0x0][0x3f8] ;  /* 0x0000fe0000047ab9 */ /* 0x000fca0000000a00 */
[----:B------:R1:W5:Y:S01]  /*10b70*/  @P1 LDG.E R0, desc[UR60][R6.64] ;  /* 0x0000003c06001981 */ /* 0x000362000c1e1900 */
[----:B------:R-:W-:Y:S01]  /*10b80*/  UISETP.NE.U32.AND UP0, UPT, UR4, URZ, UPT ;  /* 0x0000003f0400728c */ /* 0x000fe2000bf05070 */
[----:B------:R-:W-:Y:S02]  /*10b90*/  ISETP.NE.U32.AND P0, PT, RZ, UR6, PT ;  /* 0x00000006ff007c0c */ /* 0x000fe4000bf05070 */
[----:B------:R-:W-:Y:S01]  /*10ba0*/  ULDC UR4, c[0x0][0x404] ;  /* 0x0001010000047ab9 */ /* 0x000fe20000000800 */
[----:B------:R-:W-:Y:S01]  /*10bb0*/  UISETP.NE.AND.EX UP0, UPT, UR5, URZ, UPT, UP0 ;  /* 0x0000003f0500728c */ /* 0x000fe2000bf05300 */
[----:B------:R-:W-:Y:S02]  /*10bc0*/  ISETP.NE.AND.EX P0, PT, RZ, UR7, PT, P0 ;  /* 0x00000007ff007c0c */ /* 0x000fe4000bf05300 */
[----:B------:R-:W-:Y:S01]  /*10bd0*/  ULDC UR5, c[0x0][0x2e0] ;  /* 0x0000b80000057ab9 */ /* 0x000fe20000000800 */
[----:B------:R-:W-:-:S04]  /*10be0*/  USEL UR4, UR4, 0x1, UP0 ;  /* 0x0000000104047887 */ /* 0x000fc80008000000 */
[----:B------:R-:W-:-:S06]  /*10bf0*/  UIMAD UR4, UR4, UR5, URZ ;  /* 0x00000005040472a4 */ /* 0x000fcc000f8e023f */
[----:B------:R-:W-:Y:S01]  /*10c00*/  IMAD.U32 R5, RZ, RZ, UR4 ;  /* 0x00000004ff057e24 */ /* 0x000fe2000f8e00ff */
[----:B-1----:R-:W-:Y:S06]  /*10c10*/  @P1 BRA `(.L_x_1161) ;  /* 0x0000000000101947 */ /* 0x002fec0003800000 */
[----:B------:R-:W-:Y:S05]  /*10c20*/  @!P2 BRA `(.L_x_1161) ;  /* 0x00000000000ca947 */ /* 0x000fea0003800000 */
[----:B------:R-:W2:Y:S04]  /*10c30*/  LDG.E R7, desc[UR60][R2.64] ;  /* 0x0000003c02077981 */ /* 0x000ea8000c1e1900 */
[----:B-----5:R-:W2:Y:S02]  /*10c40*/  LDG.E R0, desc[UR60][R2.64+0x4] ;  /* 0x0000043c02007981 */ /* 0x020ea4000c1e1900 */
[----:B--2---:R-:W-:-:S07]  /*10c50*/  IMAD.IADD R0, R0, 0x1, -R7 ;  /* 0x0000000100007824 */ /* 0x004fce00078e0a07 */
.L_x_1161:
[----:B------:R-:W1:Y:S01]  /*10c60*/  LDC.64 R2, c[0x0][0xa08] ;  /* 0x00028200ff027b82 */ /* 0x000e620000000a00 */
[----:B------:R-:W-:Y:S01]  /*10c70*/  IMAD.MOV.U32 R7, RZ, RZ, RZ ;  /* 0x000000ffff077224 */ /* 0x000fe200078e00ff */
[----:B------:R-:W-:Y:S01]  /*10c80*/  ULDC.64 UR4, c[0x0][0xa20] ;  /* 0x0002880000047ab9 */ /* 0x000fe20000000a00 */
[----:B-1----:R-:W-:-:S05]  /*10c90*/  IMAD.WIDE R2, R19, 0x4, R2 ;  /* 0x0000000413027825 */ /* 0x002fca00078e0202 */
[----:B------:R-:W2:Y:S01]  /*10ca0*/  @P0 LDG.E R7, desc[UR60][R2.64] ;  /* 0x0000003c02070981 */ /* 0x000ea2000c1e1900 */
[----:B------:R-:W-:-:S04]  /*10cb0*/  ISETP.NE.U32.AND P1, PT, RZ, UR4, PT ;  /* 0x00000004ff007c0c */ /* 0x000fc8000bf25070 */
[----:B------:R-:W-:Y:S01]  /*10cc0*/  ISETP.NE.AND.EX P1, PT, RZ, UR5, PT, P1 ;  /* 0x00000005ff007c0c */ /* 0x000fe2000bf25310 */
[----:B--2--5:R-:W-:-:S05]  /*10cd0*/  IMAD.IADD R6, R7, 0x1, R4 ;  /* 0x0000000107067824 */ /* 0x024fca00078e0204 */
[----:B------:R1:W-:Y:S07]  /*10ce0*/  STL [R1+0x4], R6 ;  /* 0x0000040601007387 */ /* 0x0003ee0000100800 */
[----:B------:R-:W-:Y:S05]  /*10cf0*/  @!P1 BRA `(.L_x_1162) ;  /* 0x0000000000109947 */ /* 0x000fea0003800000 */
[----:B------:R-:W2:Y:S02]  /*10d00*/  LDC.64 R2, c[0x0][0xa20] ;  /* 0x00028800ff027b82 */ /* 0x000ea40000000a00 */
[----:B--2---:R-:W-:-:S05]  /*10d10*/  IMAD.WIDE R2, R19, 0x4, R2 ;  /* 0x0000000413027825 */ /* 0x004fca00078e0202 */
[----:B------:R2:W5:Y:S01]  /*10d20*/  LDG.E R5, desc[UR60][R2.64] ;  /* 0x0000003c02057981 */ /* 0x000562000c1e1900 */
[----:B------:R-:W-:Y:S05]  /*10d30*/  BRA `(.L_x_1163) ;  /* 0x0000000000107947 */ /* 0x000fea0003800000 */
.L_x_1162:
[----:B------:R-:W-:Y:S05]  /*10d40*/  @!P0 BRA `(.L_x_1163) ;  /* 0x00000000000c8947 */ /* 0x000fea0003800000 */
[----:B-1----:R-:W2:Y:S04]  /*10d50*/  LDG.E R6, desc[UR60][R2.64] ;  /* 0x0000003c02067981 */ /* 0x002ea8000c1e1900 */
[----:B------:R-:W2:Y:S02]  /*10d60*/  LDG.E R5, desc[UR60][R2.64+0x4] ;  /* 0x0000043c02057981 */ /* 0x000ea4000c1e1900 */
[----:B--2---:R-:W-:-:S07]  /*10d70*/  IMAD.IADD R5, R5, 0x1, -R6 ;  /* 0x0000000105057824 */ /* 0x004fce00078e0a06 */
.L_x_1163:
[----:B--2---:R-:W2:Y:S01]  /*10d80*/  LDC.64 R2, c[0x0][0x9e0] ;  /* 0x00027800ff027b82 */ /* 0x004ea20000000a00 */
[----:B-----5:R-:W-:Y:S01]  /*10d90*/  IMAD.IADD R7, R5, 0x1, -R4 ;  /* 0x0000000105077824 */ /* 0x020fe200078e0a04 */
[----:B------:R-:W-:-:S04]  /*10da0*/  LEA R9, R17, 0x80, 0x7 ;  /* 0x0000008011097811 */ /* 0x000fc800078e38ff */
[----:B------:R-:W-:Y:S02]  /*10db0*/  IADD3 R9, R7, R9, -R0 ;  /* 0x0000000907097210 */ /* 0x000fe40007ffe800 */
[----:B--2---:R-:W-:-:S03]  /*10dc0*/  ISETP.GE.AND P0, PT, R3, 0x1, PT ;  /* 0x000000010300780c */ /* 0x004fc60003f06270 */
[----:B------:R-:W-:-:S10]  /*10dd0*/  IMAD.IADD R2, R9, 0x1, R2 ;  /* 0x0000000109027824 */ /* 0x000fd400078e0202 */
[----:B------:R-:W-:Y:S05]  /*10de0*/  @!P0 BRA `(.L_x_1164) ;  /* 0x0000000000488947 */ /* 0x000fea0003800000 */
[C---:B------:R-:W-:Y:S01]  /*10df0*/  ISETP.GT.AND P1, PT, R9.reuse, RZ, PT ;  /* 0x000000ff0900720c */ /* 0x040fe20003f24270 */
[----:B------:R-:W-:Y:S01]  /*10e00*/  BSSY B0, `(.L_x_1165) ;  /* 0x000000e000007945 */ /* 0x000fe20003800000 */
[----:B-1----:R-:W-:-:S11]  /*10e10*/  VIADD R6, R9, 0xffffffff ;  /* 0xffffffff09067836 */ /* 0x002fd60000000000 */
        /* <DEDUP_REMOVED lines=8> */
.L_x_1166:
[----:B------:R-:W-:-:S13]  /*10ea0*/  ISETP.NE.AND P1, PT, R3, 0x1, PT ;  /* 0x000000010300780c */ /* 0x000fda0003f25270 */
[----:B------:R-:W1:Y:S02]  /*10eb0*/  @P1 LDC.64 R4, c[0x0][0x9e8] ;  /* 0x00027a00ff041b82 */ /* 0x000e640000000a00 */
[----:B-1----:R-:W-:-:S05]  /*10ec0*/  @P1 IMAD.HI.U32 R4, R6, R4, RZ ;  /* 0x0000000406041227 */ /* 0x002fca00078e00ff */
[----:B------:R-:W-:-:S07]  /*10ed0*/  @P1 SHF.R.U32.HI R6, RZ, R5, R4 ;  /* 0x00000005ff061219 */ /* 0x000fce0000011604 */
.L_x_1167:
[----:B------:R-:W-:Y:S05]  /*10ee0*/  BSYNC B0 ;  /* 0x0000000000007941 */ /* 0x000fea0003800000 */
.L_x_1165:
[----:B------:R-:W-:-:S05]  /*10ef0*/  IMAD R5, R6, R3, R3 ;  /* 0x0000000306057224 */ /* 0x000fca00078e0203 */
[----:B------:R-:W-:-:S07]  /*10f00*/  VIMNMX R2, R2, R5, PT ;  /* 0x0000000502027248 */ /* 0x000fce0003fe0100 */
.L_x_1164:
[----:B------:R-:W-:Y:S01]  /*10f10*/  VIADD R2, R2, 0x5f ;  /* 0x0000005f02027836 */ /* 0x000fe20000000000 */
[----:B------:R-:W-:Y:S01]  /*10f20*/  ULDC UR4, c[0x0][0x9dc] ;  /* 0x0002770000047ab9 */ /* 0x000fe20000000800 */
[----:B------:R-:W-:Y:S02]  /*10f30*/  IMAD R0, R17, 0x80, -R0 ;  /* 0x0000008011007824 */ /* 0x000fe400078e0a00 */
[----:B------:R-:W-:-:S04]  /*10f40*/  IMAD.HI R5, R2, 0x2aaaaaab, RZ ;  /* 0x2aaaaaab02057827 */ /* 0x000fc800078e02ff */
[C---:B------:R-:W-:Y:S02]  /*10f50*/  VIADD R2, R7.reuse, 0x5f ;  /* 0x0000005f07027836 */ /* 0x040fe40000000000 */
[----:B------:R-:W-:Y:S02]  /*10f60*/  IMAD.IADD R7, R7, 0x1, R0 ;  /* 0x0000000107077824 */ /* 0x000fe400078e0200 */
[----:B------:R-:W-:Y:S01]  /*10f70*/  IMAD.HI R4, R2, 0x2aaaaaab, RZ ;  /* 0x2aaaaaab02047827 */ /* 0x000fe200078e02ff */
[----:B------:R-:W-:-:S03]  /*10f80*/  SHF.R.U32.HI R2, RZ, 0x1f, R5 ;  /* 0x0000001fff027819 */ /* 0x000fc60000011605 */
[----:B------:R-:W-:Y:S01]  /*10f90*/  VIADD R0, R7, -UR4 ;  /* 0x8000000407007c36 */ /* 0x000fe20008000000 */
[----:B------:R-:W-:Y:S02]  /*10fa0*/  LEA.HI.SX32 R2, R5, R2, 0x1c ;  /* 0x0000000205027211 */ /* 0x000fe400078fe2ff */
[----:B------:R-:W-:-:S04]  /*10fb0*/  SHF.R.U32.HI R5, RZ, 0x1f, R4 ;  /* 0x0000001fff057819 */ /* 0x000fc80000011604 */
[----:B------:R-:W-:-:S04]  /*10fc0*/  LEA.HI.SX32 R5, R4, R5, 0x1c ;  /* 0x0000000504057211 */ /* 0x000fc800078fe2ff */
[----:B-1----:R-:W-:-:S05]  /*10fd0*/  VIMNMX R6, R5, R2, PT ;  /* 0x0000000205067248 */ /* 0x002fca0003fe0100 */
[----:B------:R1:W-:Y:S01]  /*10fe0*/  STL [R1+0x14], R6 ;  /* 0x0000140601007387 */ /* 0x0003e20000100800 */
[----:B------:R-:W-:Y:S05]  /*10ff0*/  @!P0 BRA `(.L_x_1168) ;  /* 0x0000000000488947 */ /* 0x000fea0003800000 */
[----:B------:R-:W-:Y:S01]  /*11000*/  IMAD.MOV.U32 R2, RZ, RZ, R7 ;  /* 0x000000ffff027224 */ /* 0x000fe200078e0007 */
[----:B------:R-:W-:Y:S04]  /*11010*/  BSSY B0, `(.L_x_1169) ;  /* 0x000000e000007945 */ /* 0x000fe80003800000 */
[----:B------:R-:W-:-:S13]  /*11020*/  ISETP.GT.AND P0, PT, R2, -0x1, PT ;  /* 0xffffffff0200780c */ /* 0x000fda0003f04270 */
[----:B------:R-:W-:Y:S05]  /*11030*/  @P0 BRA `(.L_x_1170) ;  /* 0x00000000001c0947 */ /* 0x000fea0003800000 */
[----:B------:R-:W-:Y:S02]  /*11040*/  ISETP.NE.AND P0, PT, R3, 0x1, PT ;  /* 0x000000010300780c */ /* 0x000fe40003f05270 */
[----:B------:R-:W-:-:S11]  /*11050*/  LOP3.LUT R7, RZ, R2, RZ, 0x33, !PT ;  /* 0x00000002ff077212 */ /* 0x000fd600078e33ff */
[----:B------:R-:W2:Y:S02]  /*11060*/  @P0 LDC.64 R4, c[0x0][0x9e8] ;  /* 0x00027a00ff040b82 */ /* 0x000ea40000000a00 */
[----:B--2---:R-:W-:-:S05]  /*11070*/  @P0 IMAD.HI.U32 R4, R7, R4, RZ ;  /* 0x0000000407040227 */ /* 0x004fca00078e00ff */
[----:B------:R-:W-:-:S04]  /*11080*/  @P0 SHF.R.U32.HI R7, RZ, R5, R4 ;  /* 0x00000005ff070219 */ /* 0x000fc80000011604 */
[----:B------:R-:W-:Y:S01]  /*11090*/  LOP3.LUT R2, RZ, R7, RZ, 0x33, !PT ;  /* 0x00000007ff027212 */ /* 0x000fe200078e33ff */
[----:B------:R-:W-:Y:S06]  /*110a0*/  BRA `(.L_x_1171) ;  /* 0x0000000000107947 */ /* 0x000fec0003800000 */
.L_x_1170:
[----:B------:R-:W-:-:S13]  /*110b0*/  ISETP.NE.AND P0, PT, R3, 0x1, PT ;  /* 0x000000010300780c */ /* 0x000fda0003f05270 */
[----:B------:R-:W2:Y:S02]  /*110c0*/  @P0 LDC.64 R4, c[0x0][0x9e8] ;  /* 0x00027a00ff040b82 */ /* 0x000ea40000000a00 */
[----:B--2---:R-:W-:-:S05]  /*110d0*/  @P0 IMAD.HI.U32 R4, R2, R4, RZ ;  /* 0x0000000402040227 */ /* 0x004fca00078e00ff */
[----:B------:R-:W-:-:S07]  /*110e0*/  @P0 SHF.R.U32.HI R2, RZ, R5, R4 ;  /* 0x00000005ff020219 */ /* 0x000fce0000011604 */
.L_x_1171:
[----:B------:R-:W-:Y:S05]  /*110f0*/  BSYNC B0 ;  /* 0x0000000000007941 */ /* 0x000fea0003800000 */
.L_x_1169:
[----:B------:R-:W-:-:S05]  /*11100*/  IMAD R3, R2, R3, RZ ;  /* 0x0000000302037224 */ /* 0x000fca00078e02ff */
[----:B------:R-:W-:-:S07]  /*11110*/  VIMNMX R0, R0, R3, !PT ;  /* 0x0000000300007248 */ /* 0x000fce0007fe0100 */
.L_x_1168:
[----:B------:R-:W-:Y:S01]  /*11120*/  IMAD.HI R0, R0, 0x2aaaaaab, RZ ;  /* 0x2aaaaaab00007827 */ /* 0x000fe200078e02ff */
[----:B------:R-:W-:Y:S04]  /*11130*/  BSSY B6, `(.L_x_1172) ;  /* 0x000031c000067945 */ /* 0x000fe80003800000 */
[----:B------:R-:W-:-:S04]  /*11140*/  SHF.R.U32.HI R3, RZ, 0x1f, R0 ;  /* 0x0000001fff037819 */ /* 0x000fc80000011600 */
[----:B------:R-:W-:-:S04]  /*11150*/  LEA.HI.SX32 R3, R0, R3, 0x1c ;  /* 0x0000000300037211 */ /* 0x000fc800078fe2ff */
[----:B------:R-:W-:-:S04]  /*11160*/  VIMNMX R2, RZ, R3, !PT ;  /* 0x00000003ff027248 */ /* 0x000fc80007fe0100 */
[----:B------:R-:W-:Y:S01]  /*11170*/  ISETP.GT.AND P0, PT, R6, R2, PT ;  /* 0x000000020600720c */ /* 0x000fe20003f04270 */
[----:B------:R2:W-:-:S12]  /*11180*/  STL [R1+0x10], R2 ;  /* 0x0000100201007387 */ /* 0x0005d80000100800 */
[----:B--2---:R-:W-:Y:S05]  /*11190*/  @P0 BRA `(.L_x_1173) ;  /* 0x0000000000440947 */ /* 0x004fea0003800000 */
[----:B------:R-:W2:Y:S02]  /*111a0*/  S2R R2, SR_TID.X ;  /* 0x0000000000027919 */ /* 0x000ea40000002100 */
[----:B--2---:R-:W-:-:S04]  /*111b0*/  LOP3.LUT R2, R2, 0x1f, RZ, 0xc0, !PT ;  /* 0x0000001f02027812 */ /* 0x004fc800078ec0ff */
[----:B------:R-:W-:-:S13]  /*111c0*/  ISETP.NE.AND P1, PT, R2, RZ, PT ;  /* 0x000000ff0200720c */ /* 0x000fda0003f25270 */
[----:B------:R-:W-:Y:S05]  /*111d0*/  @P1 BRA `(.L_x_1174) ;  /* 0x0000003000441947 */ /* 0x000fea0003800000 */
[----:B------:R-:W2:Y:S01]  /*111e0*/  S2R R7, SR_LANEID ;  /* 0x0000000000077919 */ /* 0x000ea20000000000 */
[----:B------:R-:W-:Y:S01]  /*111f0*/  VOTEU.ANY UR4, UPT, PT ;  /* 0x0000000000047886 */ /* 0x000fe200038e0100 */
[----:B------:R-:W3:Y:S01]  /*11200*/  LDC.64 R2, c[0x0][0xc38] ;  /* 0x00030e00ff027b82 */ /* 0x000ee20000000a00 */
[----:B------:R-:W2:Y:S08]  /*11210*/  FLO.U32 R0, UR4 ;  /* 0x0000000400007d00 */ /* 0x000eb000080e0000 */
[----:B------:R-:W3:Y:S01]  /*11220*/  POPC R5, UR4 ;  /* 0x0000000400057d09 */ /* 0x000ee20008000000 */
[----:B--2---:R-:W-:-:S13]  /*11230*/  ISETP.EQ.U32.AND P0, PT, R0, R7, PT ;  /* 0x000000070000720c */ /* 0x004fda0003f02070 */
[----:B---3--:R-:W2:Y:S01]  /*11240*/  @P0 ATOMG.E.ADD.STRONG.GPU PT, R3, desc[UR60][R2.64], R5 ;  /* 0x00000005020309a8 */ /* 0x008ea200081ee1fc */
[----:B------:R-:W3:Y:S02]  /*11250*/  S2R R4, SR_LTMASK ;  /* 0x0000000000047919 */ /* 0x000ee40000003900 */
[----:B---3--:R-:W-:-:S04]  /*11260*/  LOP3.LUT R4, R4, UR4, RZ, 0xc0, !PT ;  /* 0x0000000404047c12 */ /* 0x008fc8000f8ec0ff */
[----:B------:R-:W3:Y:S01]  /*11270*/  POPC R7, R4 ;  /* 0x0000000400077309 */ /* 0x000ee20000000000 */
[----:B--2---:R-:W3:Y:S02]  /*11280*/  SHFL.IDX PT, R0, R3, R0, 0x1f ;  /* 0x00001f0003007589 */ /* 0x004ee400000e0000 */
[----:B---3--:R-:W-:Y:S01]  /*11290*/  IADD3 R16, R0, UR38, R7 ;  /* 0x0000002600107c10 */ /* 0x008fe2000fffe007 */
[----:B------:R-:W-:Y:S06]  /*112a0*/  BRA `(.L_x_1174) ;  /* 0x0000003000107947 */ /* 0x000fec0003800000 */
.L_x_1173:
[----:B------:R-:W2:Y:S01]  /*112b0*/  S2R R3, SR_CgaCtaId ;  /* 0x0000000000037919 */ /* 0x000ea20000008800 */
[----:B------:R-:W-:-:S04]  /*112c0*/  MOV R0, 0x400 ;  /* 0x0000040000007802 */ /* 0x000fc80000000f00 */
[----:B--2---:R-:W-:-:S05]  /*112d0*/  LEA R2, R3, R0, 0x18 ;  /* 0x0000000003027211 */ /* 0x004fca00078ec0ff */
[----:B------:R2:W-:Y:S01]  /*112e0*/  STL [R1+0xc], R2 ;  /* 0x00000c0201007387 */ /* 0x0005e20000100800 */
[----:B------:R-:W-:-:S05]  /*112f0*/  VIADD R0, R2, 0x1e400 ;  /* 0x0001e40002007836 */ /* 0x000fca0000000000 */
[----:B------:R-:W-:-:S13]  /*11300*/  LOP3.LUT P0, RZ, R0, 0x3ff, RZ, 0xc0, !PT ;  /* 0x000003ff00ff7812 */ /* 0x000fda000780c0ff */
[----:B--2---:R-:W-:Y:S05]  /*11310*/  @!P0 BRA `(.L_x_1175) ;  /* 0x0000000000408947 */ /* 0x004fea0003800000 */
[----:B------:R-:W-:Y:S01]  /*11320*/  MOV R2, 0x0 ;  /* 0x0000000000027802 */ /* 0x000fe20000000f00 */
[----:B------:R-:W-:Y:S01]  /*11330*/  ULDC.64 UR6, c[0x4][0xa8] ;  /* 0x01002a0000067ab9 */ /* 0x000fe20000000a00 */
[----:B------:R-:W-:Y:S01]  /*11340*/  ULDC.64 UR8, c[0x4][0xb0] ;  /* 0x01002c0000087ab9 */ /* 0x000fe20000000a00 */
[----:B------:R-:W-:Y:S01]  /*11350*/  ULDC.64 UR4, c[0x4][0x30] ;  /* 0x01000c0000047ab9 */ /* 0x000fe20000000a00 */
[----:B------:R-:W-:Y:S02]  /*11360*/  IMAD.U32 R4, RZ, RZ, UR6 ;  /* 0x00000006ff047e24 */ /* 0x000fe4000f8e00ff */
[----:B------:R-:W2:Y:S01]  /*11370*/  LDC.64 R2, c[0x4][R2] ;  /* 0x0100000002027b82 */ /* 0x000ea20000000a00 */
[----:B------:R-:W-:Y:S02]  /*11380*/  IMAD.U32 R5, RZ, RZ, UR7 ;  /* 0x00000007ff057e24 */ /* 0x000fe4000f8e00ff */
[----:B-1----:R-:W-:Y:S02]  /*11390*/  IMAD.U32 R6, RZ, RZ, UR8 ;  /* 0x00000008ff067e24 */ /* 0x002fe4000f8e00ff */
[----:B------:R-:W-:-:S02]  /*113a0*/  IMAD.U32 R7, RZ, RZ, UR9 ;  /* 0x00000009ff077e24 */ /* 0x000fc4000f8e00ff */
[----:B------:R-:W-:Y:S02]  /*113b0*/  IMAD.U32 R10, RZ, RZ, UR4 ;  /* 0x00000004ff0a7e24 */ /* 0x000fe4000f8e00ff */
[----:B0-----:R-:W-:Y:S02]  /*113c0*/  IMAD.U32 R11, RZ, RZ, UR5 ;  /* 0x00000005ff0b7e24 */ /* 0x001fe4000f8e00ff */
[----:B------:R-:W-:Y:S02]  /*113d0*/  IMAD.MOV.U32 R8, RZ, RZ, 0x70 ;  /* 0x00000070ff087424 */ /* 0x000fe400078e00ff */
[----:B------:R-:W-:Y:S02]  /*113e0*/  IMAD.MOV.U32 R12, RZ, RZ, 0x1 ;  /* 0x00000001ff0c7424 */ /* 0x000fe400078e00ff */
[----:B------:R-:W-:-:S07]  /*113f0*/  IMAD.MOV.U32 R13, RZ, RZ, RZ ;  /* 0x000000ffff0d7224 */ /* 0x000fce00078e00ff */
[----:B------:R-:W-:-:S07]  /*11400*/  LEPC R20, `(.L_x_1175) ;  /* 0x000000001014794e */ /* 0x000fce0000000000 */
[----:B--2---:R-:W-:Y:S05]  /*11410*/  CALL.ABS.NOINC R2 ;  /* 0x0000000002007343 */ /* 0x004fea0003c00000 */
.L_x_1175:
        /* <DEDUP_REMOVED lines=8> */
[----:B------:R2:W3:Y:S01]  /*114a0*/  LDC.64 R2, c[0x4][R0] ;  /* 0x0100000000027b82 */ /* 0x0004e20000000a00 */
[----:B------:R-:W-:Y:S02]  /*114b0*/  IMAD.U32 R4, RZ, RZ, UR6 ;  /* 0x00000006ff047e24 */ /* 0x000fe4000f8e00ff */
[----:B------:R-:W-:Y:S02]  /*114c0*/  IMAD.U32 R5, RZ, RZ, UR7 ;  /* 0x00000007ff057e24 */ /* 0x000fe4000f8e00ff */
[----:B-1----:R-:W-:Y:S02]  /*114d0*/  IMAD.U32 R6, RZ, RZ, UR8 ;  /* 0x00000008ff067e24 */ /* 0x002fe4000f8e00ff */
[----:B------:R-:W-:-:S02]  /*114e0*/  IMAD.U32 R7, RZ, RZ, UR9 ;  /* 0x00000009ff077e24 */ /* 0x000fc4000f8e00ff */
[----:B------:R-:W-:Y:S02]  /*114f0*/  IMAD.U32 R10, RZ, RZ, UR4 ;  /* 0x00000004ff0a7e24 */ /* 0x000fe4000f8e00ff */
[----:B0-----:R-:W-:Y:S02]  /*11500*/  IMAD.U32 R11, RZ, RZ, UR5 ;  /* 0x00000005ff0b7e24 */ /* 0x001fe4000f8e00ff */
[----:B------:R-:W-:Y:S02]  /*11510*/  IMAD.MOV.U32 R8, RZ, RZ, 0x70 ;  /* 0x00000070ff087424 */ /* 0x000fe400078e00ff */
[----:B------:R-:W-:Y:S02]  /*11520*/  IMAD.MOV.U32 R12, RZ, RZ, 0x1 ;  /* 0x00000001ff0c7424 */ /* 0x000fe400078e00ff */
[----:B--2---:R-:W-:-:S07]  /*11530*/  IMAD.MOV.U32 R13, RZ, RZ, RZ ;  /* 0x000000ffff0d7224 */ /* 0x004fce00078e00ff */
[----:B------:R-:W-:-:S07]  /*11540*/  LEPC R20, `(.L_x_1177) ;  /* 0x000000001014794e */ /* 0x000fce0000000000 */
[----:B---3--:R-:W-:Y:S05]  /*11550*/  CALL.ABS.NOINC R2 ;  /* 0x0000000002007343 */ /* 0x008fea0003c00000 */
.L_x_1177:
        /* <DEDUP_REMOVED lines=16> */
.L_x_1176:
[----:B-1----:R-:W2:Y:S01]  /*11660*/  LDL.LU R6, [R1+0x1c] ;  /* 0x00001c0001067983 */ /* 0x002ea20000300800 */
[----:B------:R-:W1:Y:S01]  /*11670*/  LDC R0, c[0x0][0x428] ;  /* 0x00010a00ff007b82 */ /* 0x000e620000000800 */
[----:B------:R-:W-:Y:S01]  /*11680*/  IMAD.MOV.U32 R4, RZ, RZ, R18 ;  /* 0x000000ffff047224 */ /* 0x000fe200078e0012 */
[----:B------:R-:W-:Y:S01]  /*11690*/  ULDC.64 UR4, c[0x0][0x9f8] ;  /* 0x00027e0000047ab9 */ /* 0x000fe20000000a00 */
[----:B------:R-:W3:Y:S01]  /*116a0*/  S2R R7, SR_TID.X ;  /* 0x0000000000077919 */ /* 0x000ee20000002100 */
[----:B-1----:R-:W-:Y:S02]  /*116b0*/  ISETP.NE.AND P0, PT, R0, 0x1, PT ;  /* 0x000000010000780c */ /* 0x002fe40003f05270 */
[----:B---3--:R-:W-:-:S11]  /*116c0*/  LOP3.LUT R7, R7, 0x1f, RZ, 0xc0, !PT ;  /* 0x0000001f07077812 */ /* 0x008fd600078ec0ff */
[----:B------:R-:W1:Y:S08]  /*116d0*/  @P0 LDC R3, c[0x0][0x42c] ;  /* 0x00010b00ff030b82 */ /* 0x000e700000000800 */
[----:B------:R-:W3:Y:S01]  /*116e0*/  @P0 LDC R5, c[0x0][0x430] ;  /* 0x00010c00ff050b82 */ /* 0x000ee20000000800 */
[----:B-1----:R-:W-:-:S05]  /*116f0*/  @P0 IMAD.HI.U32 R0, R18, R3, RZ ;  /* 0x0000000312000227 */ /* 0x002fca00078e00ff */
[----:B---3--:R-:W-:Y:S01]  /*11700*/  @P0 SHF.R.U32.HI R4, RZ, R5, R0 ;  /* 0x00000005ff040219 */ /* 0x008fe20000011600 */
[----:B------:R-:W-:Y:S01]  /*11710*/  IMAD.MOV.U32 R0, RZ, RZ, R19 ;  /* 0x000000ffff007224 */ /* 0x000fe200078e0013 */
[----:B------:R-:W-:-:S04]  /*11720*/  ISETP.NE.U32.AND P0, PT, RZ, UR4, PT ;  /* 0x00000004ff007c0c */ /* 0x000fc8000bf05070 */
[----:B------:R-:W-:Y:S01]  /*11730*/  ISETP.NE.AND.EX P0, PT, RZ, UR5, PT, P0 ;  /* 0x00000005ff007c0c */ /* 0x000fe2000bf05300 */
[----:B------:R-:W-:-:S12]  /*11740*/  ULDC.64 UR4, c[0x0][0xa00] ;  /* 0x0002800000047ab9 */ /* 0x000fd80000000a00 */
[----:B------:R-:W1:Y:S01]  /*11750*/  @P0 LDC.64 R2, c[0x0][0x9f8] ;  /* 0x00027e00ff020b82 */ /* 0x000e620000000a00 */
[----:B------:R-:W-:-:S04]  /*11760*/  ISETP.NE.AND P6, PT, R7, RZ, PT ;  /* 0x000000ff0700720c */ /* 0x000fc80003fc5270 */
[----:B------:R-:W-:-:S09]  /*11770*/  PLOP3.LUT P1, PT, P6, PT, PT, 0x8, 0x0 ;  /* 0x000000000000781c */ /* 0x000fd2000372e170 */
[----:B------:R-:W-:Y:S01]  /*11780*/  VOTEU.ALL UP1, P6 ;  /* 0x00000000003f7886 */ /* 0x000fe20003020000 */
[----:B-1----:R-:W-:-:S05]  /*11790*/  @P0 IMAD.WIDE R2, R19, 0x4, R2 ;  /* 0x0000000413020825 */ /* 0x002fca00078e0202 */
[----:B------:R1:W5:Y:S01]  /*117a0*/  @P0 LDG.E R0, desc[UR60][R2.64] ;  /* 0x0000003c02000981 */ /* 0x000362000c1e1900 */
[----:B------:R-:W-:Y:S01]  /*117b0*/  ISETP.NE.U32.AND P0, PT, RZ, UR4, PT ;  /* 0x00000004ff007c0c */ /* 0x000fe2000bf05070 */
[----:B------:R-:W-:-:S03]  /*117c0*/  @!UP1 UIADD3 UR8, UP0, UR36, 0x270, URZ ;  /* 0x0000027024089890 */ /* 0x000fc6000ff1e03f */
[----:B------:R-:W-:Y:S01]  /*117d0*/  ISETP.NE.AND.EX P0, PT, RZ, UR5, PT, P0 ;  /* 0x00000005ff007c0c */ /* 0x000fe2000bf05300 */
[----:B------:R-:W-:-:S03]  /*117e0*/  @!UP1 UIADD3.X UR9, URZ, UR37, URZ, UP0, !UPT ;  /* 0x000000253f099290 */ /* 0x000fc600087fe43f */
[----:B------:R-:W-:Y:S01]  /*117f0*/  SEL R7, R19, RZ, !P0 ;  /* 0x000000ff13077207 */ /* 0x000fe20004000000 */
[----:B------:R-:W-:Y:S01]  /*11800*/  VOTEU.ALL UP0, P6 ;  /* 0x00000000003f7886 */ /* 0x000fe20003000000 */
[----:B-12---:R-:W-:-:S07]  /*11810*/  IMAD R8, R17, 0x80, R6 ;  /* 0x0000008011087824 */ /* 0x006fce00078e0206 */
.L_x_1178:
        /* <DEDUP_REMOVED lines=9> */
[----:B-1----:R-:W-:Y:S05]  /*118b0*/  @P1 BRA.U.ANY `(.L_x_1178) ;  /* 0xfffffffd00d81947 */ /* 0x002fea000393ffff */
[----:B------:R-:W1:Y:S01]  /*118c0*/  S2R R2, SR_TID.X ;  /* 0x0000000000027919 */ /* 0x000e620000002100 */
[----:B------:R-:W-:Y:S01]  /*118d0*/  UMOV UR4, 0x40 ;  /* 0x0000004000047882 */ /* 0x000fe20000000000 */
[----:B-1----:R-:W-:-:S04]  /*118e0*/  LOP3.LUT R2, R2, 0x1f, RZ, 0xc0, !PT ;  /* 0x0000001f02027812 */ /* 0x002fc800078ec0ff */
[----:B------:R-:W-:-:S04]  /*118f0*/  ISETP.NE.AND P2, PT, R2, RZ, PT ;  /* 0x000000ff0200720c */ /* 0x000fc80003f45270 */
[----:B------:R-:W-:-:S09]  /*11900*/  PLOP3.LUT P1, PT, P2, PT, PT, 0x8, 0x0 ;  /* 0x000000000000781c */ /* 0x000fd2000172e170 */
[----:B------:R-:W-:-:S05]  /*11910*/  VOTEU.ALL UP0, P2 ;  /* 0x00000000003f7886 */ /* 0x000fca0001000000 */
.L_x_1179:
        /* <DEDUP_REMOVED lines=15> */
.L_x_1180:
        /* <DEDUP_REMOVED lines=9> */
[----:B------:R-:W2:Y:S01]  /*11aa0*/  LDL R5, [R1+0x14] ;  /* 0x0000140001057983 */ /* 0x000ea20000100800 */
[----:B------:R-:W1:Y:S01]  /*11ab0*/  LDC.64 R2, c[0x0][0x3f8] ;  /* 0x0000fe00ff027b82 */ /* 0x000e620000000a00 */
[----:B------:R-:W-:Y:S02]  /*11ac0*/  ULDC.64 UR4, c[0x0][0xa08] ;  /* 0x0002820000047ab9 */ /* 0x000fe40000000a00 */
[----:B-1----:R-:W-:Y:S01]  /*11ad0*/  LOP3.LUT P0, RZ, R2, UR4, RZ, 0xfc, !PT ;  /* 0x0000000402ff7c12 */ /* 0x002fe2000f80fcff */
[----:B------:R-:W-:-:S03]  /*11ae0*/  UMOV UR4, 0xffffffff ;  /* 0xffffffff00047882 */ /* 0x000fc60000000000 */
[----:B------:R-:W-:-:S04]  /*11af0*/  LOP3.LUT P0, RZ, R3, UR5, RZ, 0xfc, P0 ;  /* 0x0000000503ff7c12 */ /* 0x000fc8000800fcff */
[----:B-----5:R-:W-:Y:S01]  /*11b00*/  SEL R6, R0, RZ, !P0 ;  /* 0x000000ff00067207 */ /* 0x020fe20004000000 */
[----:B--2---:R-:W-:Y:S01]  /*11b10*/  VIADD R5, R5, 0xffffffff ;  /* 0xffffffff05057836 */ /* 0x004fe20000000000 */
[----:B------:R-:W-:Y:S07]  /*11b20*/  BRA.DIV UR4, `(.L_x_1181) ;  /* 0x0000003a04c87947 */ /* 0x000fee000b800000 */
.L_x_1251:
[----:B------:R-:W-:Y:S01]  /*11b30*/  UMOV UR4, 0xffffffff ;  /* 0xffffffff00047882 */ /* 0x000fe20000000000 */
[----:B------:R-:W-:Y:S02]  /*11b40*/  SHF.R.S32.HI R17, RZ, 0x1f, R0 ;  /* 0x0000001fff117819 */ /* 0x000fe40000011400 */
[----:B------:R-:W-:Y:S05]  /*11b50*/  BRA.DIV UR4, `(.L_x_1182) ;  /* 0x0000003a04f07947 */ /* 0x000fea000b800000 */
[----:B------:R-:W-:-:S13]  /*11b60*/  ELECT P6, URZ, PT ;  /* 0x00000000003f782f */ /* 0x000fda00038c0000 */
.L_x_1254:
[----:B------:R-:W-:Y:S05]  /*11b70*/  @!P6 BRA `(.L_x_1183) ;  /* 0x000000040028e947 */ /* 0x000fea0003800000 */
[----:B------:R-:W-:-:S04]  /*11b80*/  ISETP.NE.U32.AND P0, PT, R2, RZ, PT ;  /* 0x000000ff0200720c */ /* 0x000fc80003f05070 */
[----:B------:R-:W-:-:S13]  /*11b90*/  ISETP.NE.AND.EX P0, PT, R3, RZ, PT, P0 ;  /* 0x000000ff0300720c */ /* 0x000fda0003f05300 */
[----:B------:R-:W-:Y:S05]  /*11ba0*/  @!P0 BRA `(.L_x_1184) ;  /* 0x0000000000488947 */ /* 0x000fea0003800000 */
[----:B------:R-:W1:Y:S01]  /*11bb0*/  LDC R12, c[0x0][0x41c] ;  /* 0x00010700ff0c7b82 */ /* 0x000e620000000800 */
[----:B------:R-:W-:Y:S01]  /*11bc0*/  IMAD.MOV.U32 R6, RZ, RZ, R5 ;  /* 0x000000ffff067224 */ /* 0x000fe200078e0005 */
[----:B------:R-:W-:Y:S01]  /*11bd0*/  ULDC.64 UR4, c[0x0][0x408] ;  /* 0x0001020000047ab9 */ /* 0x000fe20000000a00 */
[----:B-1----:R-:W-:-:S13]  /*11be0*/  ISETP.NE.AND P0, PT, R12, 0x1, PT ;  /* 0x000000010c00780c */ /* 0x002fda0003f05270 */
[----:B0-----:R-:W0:Y:S02]  /*11bf0*/  @P0 LDC.64 R10, c[0x0][0x420] ;  /* 0x00010800ff0a0b82 */ /* 0x001e240000000a00 */
[----:B0-----:R-:W-:-:S05]  /*11c00*/  @P0 IMAD.HI.U32 R10, R5, R10, RZ ;  /* 0x0000000a050a0227 */ /* 0x001fca00078e00ff */
        /* <DEDUP_REMOVED lines=12> */
.L_x_1184:
[----:B------:R-:W2:Y:S01]  /*11cd0*/  LDL R9, [R1] ;  /* 0x0000000001097983 */ /* 0x000ea20000100800 */
[----:B0-----:R-:W-:-:S03]  /*11ce0*/  MOV R11, 0x400 ;  /* 0x00000400000b7802 */ /* 0x001fc60000000f00 */
[----:B------:R-:W3:Y:S01]  /*11cf0*/  LDL R10, [R1+0x8] ;  /* 0x00000800010a7983 */ /* 0x000ee20000100800 */
[----:B-1----:R-:W0:Y:S02]  /*11d00*/  S2R R12, SR_CgaCtaId ;  /* 0x00000000000c7919 */ /* 0x002e240000008800 */
[----:B0-----:R-:W-:-:S05]  /*11d10*/  LEA R11, R12, R11, 0x18 ;  /* 0x0000000b0c0b7211 */ /* 0x001fca00078ec0ff */
[----:B--2---:R-:W-:Y:S01]  /*11d20*/  IMAD R9, R9, 0x8, R11 ;  /* 0x0000000809097824 */ /* 0x004fe200078e020b */
[----:B---3--:R-:W-:-:S04]  /*11d30*/  SHF.L.U32 R10, R10, 0x1f, RZ ;  /* 0x0000001f0a0a7819 */ /* 0x008fc800000006ff */
[----:B------:R-:W0:Y:S02]  /*11d40*/  SYNCS.PHASECHK.TRANS64.TRYWAIT P0, [R9+URZ+0x30840], R10 ;  /* 0x0308400a090075a7 */ /* 0x000e24000800017f */
[----:B0-----:R-:W-:Y:S05]  /*11d50*/  @!P0 BRA `(.L_x_1185) ;  /* 0x0000003800908947 */ /* 0x001fea0003800000 */
.L_x_1255:
        /* <DEDUP_REMOVED lines=11> */
.L_x_1186:
[----:B------:R-:W2:Y:S01]  /*11e10*/  LDL R11, [R1] ;  /* 0x00000000010b7983 */ /* 0x000ea20000100800 */
[----:B------:R-:W-:-:S03]  /*11e20*/  MOV R12, 0x400 ;  /* 0x00000400000c7802 */ /* 0x000fc60000000f00 */
[----:B0-----:R-:W3:Y:S01]  /*11e30*/  LDL R10, [R1+0x4] ;  /* 0x00000400010a7983 */ /* 0x001ee20000100800 */
[----:B------:R-:W0:Y:S01]  /*11e40*/  S2R R13, SR_CgaCtaId ;  /* 0x00000000000d7919 */ /* 0x000e220000008800 */
[----:B------:R-:W-:Y:S02]  /*11e50*/  R2UR UR9, R9 ;  /* 0x00000000090972ca */ /* 0x000fe400000e0000 */
[----:B------:R-:W-:Y:S01]  /*11e60*/  R2UR UR11, R5 ;  /* 0x00000000050b72ca */ /* 0x000fe200000e0000 */
[----:B------:R-:W-:Y:S01]  /*11e70*/  UIADD3 UR4, UP0, UR36, 0x370, URZ ;  /* 0x0000037024047890 */ /* 0x000fe2000ff1e03f */
[----:B------:R-:W-:Y:S02]  /*11e80*/  R2UR UR12, R4 ;  /* 0x00000000040c72ca */ /* 0x000fe400000e0000 */
[----:B-----5:R-:W-:Y:S02]  /*11e90*/  R2UR UR13, R6 ;  /* 0x00000000060d72ca */ /* 0x020fe400000e0000 */
[----:B0-----:R-:W-:-:S05]  /*11ea0*/  LEA R12, R13, R12, 0x18 ;  /* 0x0000000c0d0c7211 */ /* 0x001fca00078ec0ff */
[----:B------:R-:W-:Y:S01]  /*11eb0*/  UIADD3 UR9, UR9, 0x30830, URZ ;  /* 0x0003083009097890 */ /* 0x000fe2000fffe03f */
[----:B------:R-:W-:Y:S01]  /*11ec0*/  UMOV UR10, URZ ;  /* 0x0000003f000a7c82 */ /* 0x000fe20008000000 */
[----:B------:R-:W-:Y:S01]  /*11ed0*/  UMOV UR6, 0x0 ;  /* 0x0000000000067882 */ /* 0x000fe20000000000 */
[----:B------:R-:W-:Y:S01]  /*11ee0*/  UMOV UR7, 0x14f00000 ;  /* 0x14f0000000077882 */ /* 0x000fe20000000000 */
[----:B------:R-:W-:Y:S01]  /*11ef0*/  UMOV UR16, 0x40 ;  /* 0x0000004000107882 */ /* 0x000fe20000000000 */
[----:B--2---:R-:W-:Y:S01]  /*11f00*/  IMAD R9, R11, 0x9000, R12 ;  /* 0x000090000b097824 */ /* 0x004fe200078e020c */
[----:B---3--:R-:W-:-:S04]  /*11f10*/  R2UR UR5, R10 ;  /* 0x000000000a0572ca */ /* 0x008fc800000e0000 */
        /* <DEDUP_REMOVED lines=15> */
[----:B-1----:R-:W-:Y:S01]  /*12010*/  NOP ;  /* 0x0000000000007918 */ /* 0x002fe20000000000 */
.L_x_1183:
[----:B------:R-:W2:Y:S01]  /*12020*/  LDL.LU R12, [R1+0x18] ;  /* 0x00001800010c7983 */ /* 0x000ea20000300800 */
[----:B------:R-:W-:Y:S01]  /*12030*/  MOV R10, 0x400 ;  /* 0x00000400000a7802 */ /* 0x000fe20000000f00 */
[----:B------:R-:W-:Y:S05]  /*12040*/  WARPSYNC.ALL ;  /* 0x0000000000007948 */ /* 0x000fea0003800000 */
[----:B0-----:R-:W0:Y:S01]  /*12050*/  S2R R11, SR_CgaCtaId ;  /* 0x00000000000b7919 */ /* 0x001e220000008800 */
[----:B------:R-:W-:-:S13]  /*12060*/  ELECT P0, URZ, PT ;  /* 0x00000000003f782f */ /* 0x000fda0003800000 */
[C---:B------:R-:W-:Y:S01]  /*12070*/  @P0 R2UR UR13, R7.reuse ;  /* 0x00000000070d02ca */ /* 0x040fe200000e0000 */
[----:B------:R-:W-:Y:S01]  /*12080*/  UIADD3 UR4, UP0, UR36, 0x270, URZ ;  /* 0x0000027024047890 */ /* 0x000fe2000ff1e03f */
[----:B------:R-:W-:Y:S01]  /*12090*/  @P0 R2UR UR12, R18 ;  /* 0x00000000120c02ca */ /* 0x000fe200000e0000 */
[----:B------:R-:W-:Y:S01]  /*120a0*/  UMOV UR6, 0x0 ;  /* 0x0000000000067882 */ /* 0x000fe20000000000 */
[----:B------:R-:W-:Y:S01]  /*120b0*/  @P0 R2UR UR11, R8 ;  /* 0x00000000080b02ca */ /* 0x000fe200000e0000 */
        /* <DEDUP_REMOVED lines=37> */
.L_x_1256:
[----:B------:R-:W-:Y:S05]  /*12310*/  BSYNC B0 ;  /* 0x0000000000007941 */ /* 0x000fea0003800000 */
.L_x_1187:
[----:B------:R-:W2:Y:S04]  /*12320*/  LDL R9, [R1+0x14] ;  /* 0x0000140001097983 */ /* 0x000ea80000100800 */
[----:B0-----:R-:W3:Y:S01]  /*12330*/  LDL R8, [R1+0x10] ;  /* 0x0000100001087983 */ /* 0x001ee20000100800 */
[----:B------:R-:W-:Y:S01]  /*12340*/  BSSY B0, `(.L_x_1189) ;  /* 0x00001a7000007945 */ /* 0x000fe20003800000 */
[----:B--2---:R-:W-:-:S05]  /*12350*/  VIADD R7, R9, 0xfffffffe ;  /* 0xfffffffe09077836 */ /* 0x004fca0000000000 */
[----:B---3--:R-:W-:-:S13]  /*12360*/  ISETP.GE.AND P0, PT, R7, R8, PT ;  /* 0x000000080700720c */ /* 0x008fda0003f06270 */
[----:B------:R-:W-:Y:S05]  /*12370*/  @!P0 BRA `(.L_x_1190) ;  /* 0x00000018008c8947 */ /* 0x000fea0003800000 */
[----:B------:R-:W-:Y:S01]  /*12380*/  LOP3.LUT R13, RZ, R8, RZ, 0x33, !PT ;  /* 0x00000008ff0d7212 */ /* 0x000fe200078e33ff */
[----:B------:R-:W-:Y:S01]  /*12390*/  IMAD.MOV R8, RZ, RZ, -R9 ;  /* 0x000000ffff087224 */ /* 0x000fe200078e0a09 */
[----:B------:R-:W-:Y:S04]  /*123a0*/  BSSY B1, `(.L_x_1191) ;  /* 0x0000091000017945 */ /* 0x000fe80003800000 */
[----:B------:R-:W-:-:S05]  /*123b0*/  VIADDMNMX R13, R8, 0x1, R13, !PT ;  /* 0x00000001080d7846 */ /* 0x000fca000780010d */
[----:B------:R-:W-:-:S05]  /*123c0*/  IMAD.IADD R8, R9, 0x1, R13 ;  /* 0x0000000109087824 */ /* 0x000fca00078e020d */
        /* <DEDUP_REMOVED lines=33> */
.L_x_1195:
[----:B0-----:R-:W0:Y:S01]  /*125e0*/  S2R R3, SR_CgaCtaId ;  /* 0x0000000000037919 */ /* 0x001e220000008800 */
[----:B------:R-:W-:-:S04]  /*125f0*/  MOV R2, 0x400 ;  /* 0x0000040000027802 */ /* 0x000fc80000000f00 */
[----:B0-----:R-:W-:Y:S02]  /*12600*/  LEA R2, R3, R2, 0x18 ;  /* 0x0000000203027211 */ /* 0x001fe400078ec0ff */
[----:B------:R-:W-:-:S03]  /*12610*/  SHF.L.U32 R3, R14, 0x1f, RZ ;  /* 0x0000001f0e037819 */ /* 0x000fc600000006ff */
[----:B------:R-:W-:-:S04]  /*12620*/  IMAD R2, R12, 0x8, R2 ;  /* 0x000000080c027824 */ /* 0x000fc800078e0202 */
[----:B------:R-:W0:Y:S02]  /*12630*/  SYNCS.PHASECHK.TRANS64.TRYWAIT P0, [R2+URZ+0x30840], R3 ;  /* 0x03084003020075a7 */ /* 0x000e24000800017f */
[----:B0-----:R-:W-:Y:S05]  /*12640*/  @!P0 BRA `(.L_x_1196) ;  /* 0x0000003000888947 */ /* 0x001fea0003800000 */
.L_x_1257:
        /* <DEDUP_REMOVED lines=11> */
.L_x_1197:
        /* <DEDUP_REMOVED lines=37> */
.L_x_1258:
        /* <DEDUP_REMOVED lines=13> */
.L_x_1199:
[----:B01----:R-:W2:Y:S01]  /*12a20*/  LDL.LU R2, [R1] ;  /* 0x0000000001027983 */ /* 0x003ea20000300800 */
[----:B------:R-:W-:-:S03]  /*12a30*/  MOV R10, 0x400 ;  /* 0x00000400000a7802 */ /* 0x000fc60000000f00 */
[----:B------:R-:W3:Y:S01]  /*12a40*/  LDL R3, [R1+0x4] ;  /* 0x0000040001037983 */ /* 0x000ee20000100800 */
[----:B------:R-:W0:Y:S01]  /*12a50*/  S2R R11, SR_CgaCtaId ;  /* 0x00000000000b7919 */ /* 0x000e220000008800 */
[----:B------:R-:W-:Y:S01]  /*12a60*/  R2UR UR11, R5 ;  /* 0x00000000050b72ca */ /* 0x000fe200000e0000 */
[----:B------:R-:W-:Y:S01]  /*12a70*/  UIADD3 UR4, UP0, UR36, 0x470, URZ ;  /* 0x0000047024047890 */ /* 0x000fe2000ff1e03f */
[----:B------:R-:W-:Y:S02]  /*12a80*/  R2UR UR13, R6 ;  /* 0x00000000060d72ca */ /* 0x000fe400000e0000 */
[----:B------:R-:W-:Y:S02]  /*12a90*/  R2UR UR12, R4 ;  /* 0x00000000040c72ca */ /* 0x000fe400000e0000 */
[----:B0-----:R-:W-:Y:S01]  /*12aa0*/  LEA R10, R11, R10, 0x18 ;  /* 0x0000000a0b0a7211 */ /* 0x001fe200078ec0ff */
[----:B------:R-:W-:Y:S01]  /*12ab0*/  UMOV UR10, URZ ;  /* 0x0000003f000a7c82 */ /* 0x000fe20008000000 */
[----:B------:R-:W-:Y:S01]  /*12ac0*/  UMOV UR6, 0x0 ;  /* 0x0000000000067882 */ /* 0x000fe20000000000 */
[----:B------:R-:W-:Y:S01]  /*12ad0*/  UMOV UR7, 0x14f00000 ;  /* 0x14f0000000077882 */ /* 0x000fe20000000000 */
[----:B------:R-:W-:Y:S01]  /*12ae0*/  UMOV UR16, 0x40 ;  /* 0x0000004000107882 */ /* 0x000fe20000000000 */
[----:B------:R-:W-:-:S02]  /*12af0*/  IMAD.MOV.U32 R6, RZ, RZ, R8 ;  /* 0x000000ffff067224 */ /* 0x000fc400078e0008 */
[----:B------:R-:W-:Y:S02]  /*12b00*/  IMAD.MOV.U32 R5, RZ, RZ, R7 ;  /* 0x000000ffff057224 */ /* 0x000fe400078e0007 */
[----:B--2---:R-:W-:-:S04]  /*12b10*/  IMAD.MOV.U32 R9, RZ, RZ, R2 ;  /* 0x000000ffff097224 */ /* 0x004fc800078e0002 */
[----:B------:R-:W-:-:S05]  /*12b20*/  IMAD R2, R9, 0x8, R10 ;  /* 0x0000000809027824 */ /* 0x000fca00078e020a */
[----:B------:R-:W-:Y:S01]  /*12b30*/  R2UR UR9, R2 ;  /* 0x00000000020972ca */ /* 0x000fe200000e0000 */
[----:B------:R-:W-:Y:S01]  /*12b40*/  IMAD R2, R9, 0x9000, R10 ;  /* 0x0000900009027824 */ /* 0x000fe200078e020a */
[----:B---3--:R-:W-:-:S04]  /*12b50*/  R2UR UR5, R3 ;  /* 0x00000000030572ca */ /* 0x008fc800000e0000 */
        /* <DEDUP_REMOVED lines=15> */
[----:B0-----:R-:W-:Y:S01]  /*12c50*/  NOP ;  /* 0x0000000000007918 */ /* 0x001fe20000000000 */
.L_x_1194:
[----:B------:R-:W-:Y:S05]  /*12c60*/  BSYNC B2 ;  /* 0x0000000000027941 */ /* 0x000fea0003800000 */
.L_x_1193:
[----:B------:R-:W2:Y:S04]  /*12c70*/  LDL R2, [R1+0x14] ;  /* 0x0000140001027983 */ /* 0x000ea80000100800 */
[----:B------:R0:W-:Y:S04]  /*12c80*/  STL [R1], R12 ;  /* 0x0000000c01007387 */ /* 0x0001e80000100800 */
[----:B------:R0:W-:Y:S02]  /*12c90*/  STL [R1+0x8], R14 ;  /* 0x0000080e01007387 */ /* 0x0001e40000100800 */
[----:B0-2---:R-:W-:-:S07]  /*12ca0*/  VIADD R7, R2, 0xfffffffd ;  /* 0xfffffffd02077836 */ /* 0x005fce0000000000 */
.L_x_1192:
[----:B------:R-:W-:Y:S05]  /*12cb0*/  BSYNC B1 ;  /* 0x0000000000017941 */ /* 0x000fea0003800000 */
.L_x_1191:
[----:B------:R-:W2:Y:S01]  /*12cc0*/  LDL.LU R2, [R1+0x14] ;  /* 0x0000140001027983 */ /* 0x000ea20000300800 */
[----:B------:R-:W-:Y:S01]  /*12cd0*/  VIADD R13, R13, 0xfffffffe ;  /* 0xfffffffe0d0d7836 */ /* 0x000fe20000000000 */
[----:B--2---:R-:W-:-:S04]  /*12ce0*/  LOP3.LUT R2, RZ, R2, RZ, 0x33, !PT ;  /* 0x00000002ff027212 */ /* 0x004fc800078e33ff */
[----:B------:R-:W-:-:S13]  /*12cf0*/  ISETP.NE.AND P0, PT, R13, R2, PT ;  /* 0x000000020d00720c */ /* 0x000fda0003f05270 */
[----:B------:R-:W-:Y:S05]  /*12d00*/  @!P0 BRA `(.L_x_1190) ;  /* 0x0000001000288947 */ /* 0x000fea0003800000 */
[----:B------:R-:W-:-:S07]  /*12d10*/  IMAD.MOV.U32 R10, RZ, RZ, R6 ;  /* 0x000000ffff0a7224 */ /* 0x000fce00078e0006 */
.L_x_1214:
        /* <DEDUP_REMOVED lines=32> */
.L_x_1202:
[----:B------:R-:W1:Y:S01]  /*12f20*/  S2R R3, SR_CgaCtaId ;  /* 0x0000000000037919 */ /* 0x000e620000008800 */
[----:B------:R-:W-:-:S04]  /*12f30*/  MOV R2, 0x400 ;  /* 0x0000040000027802 */ /* 0x000fc80000000f00 */
[----:B-1----:R-:W-:Y:S02]  /*12f40*/  LEA R2, R3, R2, 0x18 ;  /* 0x0000000203027211 */ /* 0x002fe400078ec0ff */
[----:B------:R-:W-:-:S03]  /*12f50*/  SHF.L.U32 R3, R9, 0x1f, RZ ;  /* 0x0000001f09037819 */ /* 0x000fc600000006ff */
[----:B------:R-:W-:-:S04]  /*12f60*/  IMAD R2, R8, 0x8, R2 ;  /* 0x0000000808027824 */ /* 0x000fc800078e0202 */
[----:B------:R-:W1:Y:S02]  /*12f70*/  SYNCS.PHASECHK.TRANS64.TRYWAIT P0, [R2+URZ+0x30840], R3 ;  /* 0x03084003020075a7 */ /* 0x000e64000800017f */
[----:B-1----:R-:W-:Y:S05]  /*12f80*/  @!P0 BRA `(.L_x_1203) ;  /* 0x0000002800608947 */ /* 0x002fea0003800000 */
.L_x_1259:
        /* <DEDUP_REMOVED lines=11> */
.L_x_1204:
        /* <DEDUP_REMOVED lines=37> */
.L_x_1260:
        /* <DEDUP_REMOVED lines=8> */
.L_x_1206:
[----:B0-----:R-:W2:Y:S01]  /*13310*/  LDL.LU R2, [R1] ;  /* 0x0000000001027983 */ /* 0x001ea20000300800 */
[----:B------:R-:W-:-:S03]  /*13320*/  MOV R13, 0x400 ;  /* 0x00000400000d7802 */ /* 0x000fc60000000f00 */
[----:B------:R-:W3:Y:S01]  /*13330*/  LDL R11, [R1+0x4] ;  /* 0x00000400010b7983 */ /* 0x000ee20000100800 */
[----:B------:R-:W0:Y:S01]  /*13340*/  S2R R14, SR_CgaCtaId ;  /* 0x00000000000e7919 */ /* 0x000e220000008800 */
[----:B------:R-:W-:Y:S02]  /*13350*/  R2UR UR11, R5 ;  /* 0x00000000050b72ca */ /* 0x000fe400000e0000 */
[----:B------:R-:W-:Y:S01]  /*13360*/  R2UR UR9, R3 ;  /* 0x00000000030972ca */ /* 0x000fe200000e0000 */
[----:B------:R-:W-:Y:S01]  /*13370*/  UIADD3 UR4, UP0, UR36, 0x470, URZ ;  /* 0x0000047024047890 */ /* 0x000fe2000ff1e03f */
[----:B------:R-:W-:Y:S02]  /*13380*/  R2UR UR13, R6 ;  /* 0x00000000060d72ca */ /* 0x000fe400000e0000 */
[----:B------:R-:W-:Y:S02]  /*13390*/  R2UR UR12, R4 ;  /* 0x00000000040c72ca */ /* 0x000fe400000e0000 */
[----:B0-----:R-:W-:-:S07]  /*133a0*/  LEA R13, R14, R13, 0x18 ;  /* 0x0000000d0e0d7211 */ /* 0x001fce00078ec0ff */
[----:B------:R-:W-:Y:S01]  /*133b0*/  UIADD3 UR9, UR9, 0x50, URZ ;  /* 0x0000005009097890 */ /* 0x000fe2000fffe03f */
[----:B------:R-:W-:Y:S01]  /*133c0*/  UMOV UR10, URZ ;  /* 0x0000003f000a7c82 */ /* 0x000fe20008000000 */
[----:B------:R-:W-:Y:S01]  /*133d0*/  UMOV UR6, 0x0 ;  /* 0x0000000000067882 */ /* 0x000fe20000000000 */
[----:B------:R-:W-:Y:S01]  /*133e0*/  UMOV UR7, 0x14f00000 ;  /* 0x14f0000000077882 */ /* 0x000fe20000000000 */
[----:B------:R-:W-:Y:S01]  /*133f0*/  UMOV UR17, 0x40 ;  /* 0x0000004000117882 */ /* 0x000fe20000000000 */
[----:B------:R-:W-:Y:S02]  /*13400*/  IMAD.MOV.U32 R5, RZ, RZ, R12 ;  /* 0x000000ffff057224 */ /* 0x000fe400078e000c */
[----:B------:R-:W-:Y:S02]  /*13410*/  IMAD.MOV.U32 R6, RZ, RZ, R10 ;  /* 0x000000ffff067224 */ /* 0x000fe400078e000a */
        /* <DEDUP_REMOVED lines=18> */
.L_x_1201:
[----:B------:R-:W-:Y:S05]  /*13540*/  BSYNC B1 ;  /* 0x0000000000017941 */ /* 0x000fea0003800000 */
.L_x_1200:
[----:B------:R-:W-:Y:S01]  /*13550*/  VIADD R3, R8, 0x1 ;  /* 0x0000000108037836 */ /* 0x000fe20000000000 */
[----:B------:R-:W-:Y:S01]  /*13560*/  BSSY B1, `(.L_x_1207) ;  /* 0x0000080000017945 */ /* 0x000fe20003800000 */
[----:B------:R-:W-:-:S03]  /*13570*/  VIADD R13, R7, 0xffffffff ;  /* 0xffffffff070d7836 */ /* 0x000fc60000000000 */
        /* <DEDUP_REMOVED lines=8> */
[----:B------:R-:W-:Y:S01]  /*13600*/  IMAD.MOV.U32 R12, RZ, RZ, R13 ;  /* 0x000000ffff0c7224 */ /* 0x000fe200078e000d */
        /* <DEDUP_REMOVED lines=20> */
.L_x_1209:
[----:B------:R-:W2:Y:S01]  /*13750*/  S2R R3, SR_CgaCtaId ;  /* 0x0000000000037919 */ /* 0x000ea20000008800 */
[----:B------:R-:W-:-:S04]  /*13760*/  MOV R2, 0x400 ;  /* 0x0000040000027802 */ /* 0x000fc80000000f00 */
[----:B--2---:R-:W-:Y:S02]  /*13770*/  LEA R2, R3, R2, 0x18 ;  /* 0x0000000203027211 */ /* 0x004fe400078ec0ff */
[----:B------:R-:W-:-:S03]  /*13780*/  SHF.L.U32 R3, R14, 0x1f, RZ ;  /* 0x0000001f0e037819 */ /* 0x000fc600000006ff */
[----:B------:R-:W-:-:S04]  /*13790*/  IMAD R2, R15, 0x8, R2 ;  /* 0x000000080f027824 */ /* 0x000fc800078e0202 */
[----:B------:R-:W2:Y:S02]  /*137a0*/  SYNCS.PHASECHK.TRANS64.TRYWAIT P0, [R2+URZ+0x30840], R3 ;  /* 0x03084003020075a7 */ /* 0x000ea4000800017f */
[----:B--2---:R-:W-:Y:S05]  /*137b0*/  @!P0 BRA `(.L_x_1210) ;  /* 0x00000020007c8947 */ /* 0x004fea0003800000 */
.L_x_1261:
        /* <DEDUP_REMOVED lines=11> */
.L_x_1211:
        /* <DEDUP_REMOVED lines=38> */
.L_x_1262:
        /* <DEDUP_REMOVED lines=8> */
.L_x_1213:
[----:B-1----:R-:W2:Y:S01]  /*13b50*/  LDL R3, [R1+0x4] ;  /* 0x0000040001037983 */ /* 0x002ea20000100800 */
[----:B0-----:R-:W-:Y:S01]  /*13b60*/  MOV R9, 0x400 ;  /* 0x0000040000097802 */ /* 0x001fe20000000f00 */
[----:B------:R-:W0:Y:S01]  /*13b70*/  S2R R11, SR_CgaCtaId ;  /* 0x00000000000b7919 */ /* 0x000e220000008800 */
[----:B------:R-:W-:Y:S02]  /*13b80*/  R2UR UR11, R5 ;  /* 0x00000000050b72ca */ /* 0x000fe400000e0000 */
        /* <DEDUP_REMOVED lines=15> */
[----:B------:R-:W-:Y:S02]  /*13c80*/  IMAD.MOV.U32 R5, RZ, RZ, R12 ;  /* 0x000000ffff057224 */ /* 0x000fe400078e000c */
[----:B------:R-:W-:Y:S01]  /*13c90*/  IMAD.MOV.U32 R6, RZ, RZ, R10 ;  /* 0x000000ffff067224 */ /* 0x000fe200078e000a */
[----:B--2---:R-:W-:-:S13]  /*13ca0*/  R2UR UR5, R3 ;  /* 0x00000000030572ca */ /* 0x004fda00000e0000 */
        /* <DEDUP_REMOVED lines=11> */
.L_x_1208:
[----:B------:R-:W-:Y:S05]  /*13d60*/  BSYNC B1 ;  /* 0x0000000000017941 */ /* 0x000fea0003800000 */
.L_x_1207:
[----:B------:R-:W2:Y:S01]  /*13d70*/  LDL R2, [R1+0x10] ;  /* 0x0000100001027983 */ /* 0x000ea20000100800 */
[----:B------:R-:W-:Y:S01]  /*13d80*/  VIADD R7, R7, 0xfffffffe ;  /* 0xfffffffe07077836 */ /* 0x000fe20000000000 */
[----:B--2---:R-:W-:-:S13]  /*13d90*/  ISETP.GT.AND P0, PT, R13, R2, PT ;  /* 0x000000020d00720c */ /* 0x004fda0003f04270 */
[----:B------:R-:W-:Y:S05]  /*13da0*/  @P0 BRA `(.L_x_1214) ;  /* 0xffffffec00dc0947 */ /* 0x000fea000383ffff */
.L_x_1190:
[----:B------:R-:W-:Y:S05]  /*13db0*/  BSYNC B0 ;  /* 0x0000000000007941 */ /* 0x000fea0003800000 */
.L_x_1189:
        /* <DEDUP_REMOVED lines=17> */
.L_x_1216:
[----:B------:R-:W-:Y:S05]  /*13ed0*/  BSYNC B0 ;  /* 0x0000000000007941 */ /* 0x000fea0003800000 */
.L_x_1215:
        /* <DEDUP_REMOVED lines=11> */
.L_x_1263:
        /* <DEDUP_REMOVED lines=11> */
.L_x_1220:
[----:B-1----:R-:W2:Y:S01]  /*14040*/  LDL R0, [R1] ;  /* 0x0000000001007983 */ /* 0x002ea20000100800 */
[----:B------:R-:W-:-:S03]  /*14050*/  MOV R7, 0x400 ;  /* 0x0000040000077802 */ /* 0x000fc60000000f00 */
[----:B------:R-:W3:Y:S01]  /*14060*/  LDL.LU R2, [R1+0x4] ;  /* 0x0000040001027983 */ /* 0x000ee20000300800 */
[----:B------:R-:W1:Y:S01]  /*14070*/  S2R R8, SR_CgaCtaId ;  /* 0x0000000000087919 */ /* 0x000e620000008800 */
[----:B------:R-:W-:Y:S02]  /*14080*/  R2UR UR11, R5 ;  /* 0x00000000050b72ca */ /* 0x000fe400000e0000 */
[----:B------:R-:W-:Y:S01]  /*14090*/  R2UR UR9, R3 ;  /* 0x00000000030972ca */ /* 0x000fe200000e0000 */
[----:B------:R-:W-:Y:S01]  /*140a0*/  UIADD3 UR4, UP0, UR36, 0x470, URZ ;  /* 0x0000047024047890 */ /* 0x000fe2000ff1e03f */
[----:B------:R-:W-:Y:S02]  /*140b0*/  R2UR UR12, R4 ;  /* 0x00000000040c72ca */ /* 0x000fe400000e0000 */
[----:B------:R-:W-:Y:S02]  /*140c0*/  R2UR UR13, R6 ;  /* 0x00000000060d72ca */ /* 0x000fe400000e0000 */
        /* <DEDUP_REMOVED lines=24> */
.L_x_1218:
[----:B------:R-:W-:Y:S05]  /*14250*/  BSYNC B0 ;  /* 0x0000000000007941 */ /* 0x000fea0003800000 */
.L_x_1217:
        /* <DEDUP_REMOVED lines=9> */
.L_x_1174:
[----:B------:R-:W-:Y:S05]  /*142f0*/  BSYNC B6 ;  /* 0x0000000000067941 */ /* 0x000fea0003800000 */
.L_x_1172:
[----:B------:R-:W-:-:S03]  /*14300*/  UMOV UR4, 0xffffffff ;  /* 0xffffffff00047882 */ /* 0x000fc60000000000 */
[----:B------:R-:W-:Y:S05]  /*14310*/  BRA.DIV UR4, `(.L_x_1221) ;  /* 0x0000001604e07947 */ /* 0x000fea000b800000 */
[----:B------:R2:W3:Y:S04]  /*14320*/  SHFL.IDX PT, R4, R16, RZ, 0x1f ;  /* 0x00001fff10047589 */ /* 0x0004e800000e0000 */
[----:B------:R-:W4:Y:S02]  /*14330*/  SHFL.IDX PT, R16, R16, 0x1, 0x1f ;  /* 0x00201f0010107f89 */ /* 0x000f2400000e0000 */
.L_x_1267:
[----:B-1----:R-:W1:Y:S01]  /*14340*/  S2R R0, SR_TID.X ;  /* 0x0000000000007919 */ /* 0x002e620000002100 */
[----:B------:R-:W-:Y:S01]  /*14350*/  ULDC UR4, c[0x0][0xc14] ;  /* 0x0003050000047ab9 */ /* 0x000fe20000000800 */
[----:B------:R-:W-:Y:S01]  /*14360*/  BSSY B0, `(.L_x_1222) ;  /* 0x000000b000007945 */ /* 0x000fe20003800000 */
[----:B------:R-:W-:Y:S01]  /*14370*/  IMAD.MOV.U32 R17, RZ, RZ, RZ ;  /* 0x000000ffff117224 */ /* 0x000fe200078e00ff */
[----:B-1----:R-:W-:Y:S01]  /*14380*/  LOP3.LUT R6, R0, 0x1f, RZ, 0xc0, !PT ;  /* 0x0000001f00067812 */ /* 0x002fe200078ec0ff */
[----:B------:R-:W-:-:S03]  /*14390*/  IMAD.U32 R0, RZ, RZ, UR4 ;  /* 0x00000004ff007e24 */ /* 0x000fc6000f8e00ff */
[C---:B------:R-:W-:Y:S01]  /*143a0*/  ISETP.NE.AND P0, PT, R6.reuse, 0x1f, PT ;  /* 0x0000001f0600780c */ /* 0x040fe20003f05270 */
[----:B------:R-:W-:-:S05]  /*143b0*/  IMAD.IADD R5, R6, 0x1, R19 ;  /* 0x0000000106057824 */ /* 0x000fca00078e0213 */
[----:B------:R-:W-:-:S13]  /*143c0*/  ISETP.GE.OR P0, PT, R5, R0, !P0 ;  /* 0x000000000500720c */ /* 0x000fda0004706670 */
[----:B------:R-:W-:Y:S05]  /*143d0*/  @P0 BRA `(.L_x_1223) ;  /* 0x00000000000c0947 */ /* 0x000fea0003800000 */
[----:B------:R-:W1:Y:S02]  /*143e0*/  LDC.64 R2, c[0x0][0xc58] ;  /* 0x00031600ff027b82 */ /* 0x000e640000000a00 */
[----:B-1----:R-:W-:-:S05]  /*143f0*/  IMAD.WIDE R2, R5, 0x4, R2 ;  /* 0x0000000405027825 */ /* 0x002fca00078e0202 */
[----:B------:R1:W5:Y:S02]  /*14400*/  LDG.E R17, desc[UR60][R2.64] ;  /* 0x0000003c02117981 */ /* 0x000364000c1e1900 */
.L_x_1223:
[----:B------:R-:W-:Y:S05]  /*14410*/  BSYNC B0 ;  /* 0x0000000000007941 */ /* 0x000fea0003800000 */
.L_x_1222:
[----:B------:R-:W-:-:S03]  /*14420*/  UMOV UR4, 0xffffffff ;  /* 0xffffffff00047882 */ /* 0x000fc60000000000 */
[----:B------:R-:W-:Y:S05]  /*14430*/  BRA.DIV UR4, `(.L_x_1224) ;  /* 0x0000001604e47947 */ /* 0x000fea000b800000 */
[----:B0----5:R-:W0:Y:S01]  /*14440*/  SHFL.UP PT, R14, R17, 0x1, RZ ;  /* 0x04200000110e7989 */ /* 0x021e2200000e00ff */
[C---:B------:R-:W-:Y:S02]  /*14450*/  ISETP.NE.AND P0, PT, R6.reuse, RZ, PT ;  /* 0x000000ff0600720c */ /* 0x040fe40003f05270 */
[----:B------:R-:W-:Y:S02]  /*14460*/  ISETP.GE.U32.AND P1, PT, R6, 0x2, PT ;  /* 0x000000020600780c */ /* 0x000fe40003f26070 */
[----:B0-----:R-:W-:Y:S02]  /*14470*/  SEL R14, R14, RZ, P0 ;  /* 0x000000ff0e0e7207 */ /* 0x001fe40000000000 */
[----:B------:R-:W-:-:S03]  /*14480*/  ISETP.GE.U32.AND P0, PT, R6, 0x4, PT ;  /* 0x000000040600780c */ /* 0x000fc60003f06070 */
[----:B------:R-:W-:-:S05]  /*14490*/  IMAD.IADD R13, R17, 0x1, R14 ;  /* 0x00000001110d7824 */ /* 0x000fca00078e020e */
[----:B------:R-:W1:Y:S02]  /*144a0*/  SHFL.UP PT, R14, R13, 0x2, RZ ;  /* 0x044000000d0e7989 */ /* 0x000e6400000e00ff */
        /* <DEDUP_REMOVED lines=14> */
.L_x_1275:
[----:B------:R-:W-:Y:S02]  /*14590*/  ULDC UR4, c[0x0][0xc10] ;  /* 0x0003040000047ab9 */ /* 0x000fe40000000800 */
[----:B------:R-:W-:-:S04]  /*145a0*/  IMAD.U32 R5, RZ, RZ, UR4 ;  /* 0x00000004ff057e24 */ /* 0x000fc8000f8e00ff */
[----:B-1----:R-:W-:-:S04]  /*145b0*/  IMAD R3, R14, R5, RZ ;  /* 0x000000050e037224 */ /* 0x002fc800078e02ff */
[----:B--2-4-:R-:W-:-:S05]  /*145c0*/  IMAD.IADD R16, R16, 0x1, R3 ;  /* 0x0000000110107824 */ /* 0x014fca00078e0203 */
[----:B---3--:R-:W-:-:S13]  /*145d0*/  ISETP.GT.AND P0, PT, R16, R4, PT ;  /* 0x000000041000720c */ /* 0x008fda0003f04270 */
[----:B------:R-:W-:Y:S05]  /*145e0*/  @P0 BRA `(.L_x_1225) ;  /* 0x0000000000b40947 */ /* 0x000fea0003800000 */
[----:B------:R-:W1:Y:S02]  /*145f0*/  LDC R0, c[0x0][0xc14] ;  /* 0x00030500ff007b82 */ /* 0x000e640000000800 */
.L_x_1230:
        /* <DEDUP_REMOVED lines=12> */
[----:B0-----:R-:W-:-:S05]  /*146c0*/  IMAD.WIDE R2, R5, 0x4, R2 ;  /* 0x0000000405027825 */ /* 0x001fca00078e0202 */
[----:B------:R0:W5:Y:S02]  /*146d0*/  LDG.E R17, desc[UR60][R2.64] ;  /* 0x0000003c02117981 */ /* 0x000164000c1e1900 */
.L_x_1228:
[----:B------:R-:W-:Y:S05]  /*146e0*/  BSYNC B0 ;  /* 0x0000000000007941 */ /* 0x000fea0003800000 */
.L_x_1227:
        /* <DEDUP_REMOVED lines=23> */
.L_x_1283:
[----:B------:R-:W-:Y:S02]  /*14860*/  ULDC UR4, c[0x0][0xc10] ;  /* 0x0003040000047ab9 */ /* 0x000fe40000000800 */
[----:B------:R-:W-:-:S04]  /*14870*/  IMAD.U32 R5, RZ, RZ, UR4 ;  /* 0x00000004ff057e24 */ /* 0x000fc8000f8e00ff */
[----:B-1----:R-:W-:-:S04]  /*14880*/  IMAD R3, R14, R5, RZ ;  /* 0x000000050e037224 */ /* 0x002fc800078e02ff */
[----:B------:R-:W-:-:S05]  /*14890*/  IMAD.IADD R16, R3, 0x1, R16 ;  /* 0x0000000103107824 */ /* 0x000fca00078e0210 */
[----:B------:R-:W-:-:S13]  /*148a0*/  ISETP.GT.AND P0, PT, R16, R4, PT ;  /* 0x000000041000720c */ /* 0x000fda0003f04270 */
[----:B------:R-:W-:Y:S05]  /*148b0*/  @!P0 BRA `(.L_x_1230) ;  /* 0xfffffffc00508947 */ /* 0x000fea000383ffff */
.L_x_1225:
        /* <DEDUP_REMOVED lines=8> */
.L_x_1287:
[----:B------:R-:W-:Y:S01]  /*14940*/  ISETP.NE.AND P0, PT, R3, RZ, PT ;  /* 0x000000ff0300720c */ /* 0x000fe20003f05270 */
[----:B------:R-:W-:-:S12]  /*14950*/  IMAD.MOV.U32 R7, RZ, RZ, RZ ;  /* 0x000000ffff077224 */ /* 0x000fd800078e00ff */
[----:B------:R-:W-:Y:S05]  /*14960*/  @!P0 BRA `(.L_x_1232) ;  /* 0x0000000000108947 */ /* 0x000fea0003800000 */
[----:B------:R-:W-:Y:S01]  /*14970*/  UMOV UR4, 0xffffffff ;  /* 0xffffffff00047882 */ /* 0x000fe20000000000 */
[----:B------:R-:W-:Y:S02]  /*14980*/  VIADD R12, R6, 0xffffffff ;  /* 0xffffffff060c7836 */ /* 0x000fe40000000000 */
[----:B------:R-:W-:Y:S05]  /*14990*/  BRA.DIV UR4, `(.L_x_1233) ;  /* 0x0000001a04747947 */ /* 0x000fea000b800000 */
[----:B------:R3:W4:Y:S02]  /*149a0*/  SHFL.IDX PT, R7, R2, R12, 0x1f ;  /* 0x00001f0c02077589 */ /* 0x00072400000e0000 */
.L_x_1232:
[----:B0--3--:R-:W0:Y:S01]  /*149b0*/  LDC.64 R2, c[0x0][0xc68] ;  /* 0x00031a00ff027b82 */ /* 0x009e220000000a00 */
[----:B------:R-:W-:-:S04]  /*149c0*/  IMAD.IADD R19, R6, 0x1, R19 ;  /* 0x0000000106137824 */ /* 0x000fc800078e0213 */
[----:B0-----:R-:W-:-:S05]  /*149d0*/  IMAD.WIDE R2, R19, 0x4, R2 ;  /* 0x0000000413027825 */ /* 0x001fca00078e0202 */
[----:B------:R0:W1:Y:S01]  /*149e0*/  LDG.E R8, desc[UR60][R2.64] ;  /* 0x0000003c02087981 */ /* 0x000062000c1e1900 */
[----:B----4-:R-:W-:-:S04]  /*149f0*/  IMAD R16, R7, R5, R16 ;  /* 0x0000000507107224 */ /* 0x010fc800078e0210 */
[----:B------:R-:W-:Y:S02]  /*14a00*/  IMAD.IADD R7, R4, 0x1, -R16 ;  /* 0x0000000104077824 */ /* 0x000fe400078e0a10 */
[----:B0-----:R-:W-:Y:S02]  /*14a10*/  IMAD.MOV.U32 R2, RZ, RZ, RZ ;  /* 0x000000ffff027224 */ /* 0x001fe400078e00ff */
[----:B-12---:R-:W-:-:S05]  /*14a20*/  IMAD R6, R17, R8, RZ ;  /* 0x0000000811067224 */ /* 0x006fca00078e02ff */
[-C--:B------:R-:W-:Y:S02]  /*14a30*/  IABS R9, R6.reuse ;  /* 0x0000000600097213 */ /* 0x080fe40000000000 */
[----:B------:R-:W-:Y:S02]  /*14a40*/  IABS R4, R6 ;  /* 0x0000000600047213 */ /* 0x000fe40000000000 */
[----:B------:R-:W0:Y:S03]  /*14a50*/  I2F.RP R10, R9 ;  /* 0x00000009000a7306 */ /* 0x000e260000209400 */
[----:B------:R-:W-:-:S05]  /*14a60*/  IMAD.MOV R4, RZ, RZ, -R4 ;  /* 0x000000ffff047224 */ /* 0x000fca00078e0a04 */
[----:B0-----:R-:W0:Y:S02]  /*14a70*/  MUFU.RCP R10, R10 ;  /* 0x0000000a000a7308 */ /* 0x001e240000001000 */
[----:B0-----:R-:W-:-:S06]  /*14a80*/  VIADD R11, R10, 0xffffffe ;  /* 0x0ffffffe0a0b7836 */ /* 0x001fcc0000000000 */
[----:B------:R-:W0:Y:S02]  /*14a90*/  F2I.FTZ.U32.TRUNC.NTZ R3, R11 ;  /* 0x0000000b00037305 */ /* 0x000e24000021f000 */
[----:B0-----:R-:W-:-:S04]  /*14aa0*/  IMAD.MOV R12, RZ, RZ, -R3 ;  /* 0x000000ffff0c7224 */ /* 0x001fc800078e0a03 */
[----:B------:R-:W-:-:S04]  /*14ab0*/  IMAD R13, R12, R9, RZ ;  /* 0x000000090c0d7224 */ /* 0x000fc800078e02ff */
[----:B------:R-:W-:Y:S01]  /*14ac0*/  IMAD.HI.U32 R2, R3, R13, R2 ;  /* 0x0000000d03027227 */ /* 0x000fe200078e0002 */
        /* <DEDUP_REMOVED lines=9> */
[----:B------:R-:W-:-:S03]  /*14b60*/  ISETP.GE.AND P0, PT, R3, RZ, PT ;  /* 0x000000ff0300720c */ /* 0x000fc60003f06270 */
[----:B------:R-:W-:-:S10]  /*14b70*/  IMAD.MOV.U32 R9, RZ, RZ, R2 ;  /* 0x000000ffff097224 */ /* 0x000fd400078e0002 */
[----:B------:R-:W-:Y:S01]  /*14b80*/  @!P0 IMAD.MOV R9, RZ, RZ, -R9 ;  /* 0x000000ffff098224 */ /* 0x000fe200078e0a09 */
[----:B------:R-:W-:-:S13]  /*14b90*/  ISETP.NE.AND P0, PT, R6, RZ, PT ;  /* 0x000000ff0600720c */ /* 0x000fda0003f05270 */
[----:B------:R-:W-:-:S05]  /*14ba0*/  @!P0 LOP3.LUT R9, RZ, R6, RZ, 0x33, !PT ;  /* 0x00000006ff098212 */ /* 0x000fca00078e33ff */
[----:B------:R-:W-:Y:S02]  /*14bb0*/  IMAD R4, R8, R9, RZ ;  /* 0x0000000908047224 */ /* 0x000fe400078e02ff */
[----:B------:R-:W-:Y:S02]  /*14bc0*/  IMAD.MOV R9, RZ, RZ, -R9 ;  /* 0x000000ffff097224 */ /* 0x000fe400078e0a09 */
[----:B------:R-:W-:Y:S02]  /*14bd0*/  IMAD.MOV R2, RZ, RZ, -R4 ;  /* 0x000000ffff027224 */ /* 0x000fe400078e0a04 */
[----:B------:R-:W-:-:S03]  /*14be0*/  IMAD R7, R6, R9, R7 ;  /* 0x0000000906077224 */ /* 0x000fc600078e0207 */
[----:B------:R-:W-:Y:S01]  /*14bf0*/  VIADDMNMX R8, R2, R5, R8, PT ;  /* 0x0000000502087246 */ /* 0x000fe20003800108 */
[----:B------:R-:W-:-:S03]  /*14c00*/  IMAD.IADD R4, R7, 0x1, R4 ;  /* 0x0000000107047824 */ /* 0x000fc600078e0204 */
[----:B------:R-:W-:-:S04]  /*14c10*/  IABS R5, R8 ;  /* 0x0000000800057213 */ /* 0x000fc80000000000 */
[----:B------:R-:W0:Y:S08]  /*14c20*/  I2F.RP R10, R5 ;  /* 0x00000005000a7306 */ /* 0x000e300000209400 */
[----:B0-----:R-:W0:Y:S02]  /*14c30*/  MUFU.RCP R10, R10 ;  /* 0x0000000a000a7308 */ /* 0x001e240000001000 */
[----:B0-----:R-:W-:-:S06]  /*14c40*/  VIADD R2, R10, 0xffffffe ;  /* 0x0ffffffe0a027836 */ /* 0x001fcc0000000000 */
[----:B------:R0:W1:Y:S02]  /*14c50*/  F2I.FTZ.U32.TRUNC.NTZ R3, R2 ;  /* 0x0000000200037305 */ /* 0x000064000021f000 */
[----:B0-----:R-:W-:Y:S02]  /*14c60*/  IMAD.MOV.U32 R2, RZ, RZ, RZ ;  /* 0x000000ffff027224 */ /* 0x001fe400078e00ff */
[----:B-1----:R-:W-:-:S04]  /*14c70*/  IMAD.MOV R6, RZ, RZ, -R3 ;  /* 0x000000ffff067224 */ /* 0x002fc800078e0a03 */
[----:B------:R-:W-:Y:S01]  /*14c80*/  IMAD R9, R6, R5, RZ ;  /* 0x0000000506097224 */ /* 0x000fe200078e02ff */
[----:B------:R-:W-:-:S03]  /*14c90*/  IABS R6, R7 ;  /* 0x0000000700067213 */ /* 0x000fc60000000000 */
[----:B------:R-:W-:Y:S01]  /*14ca0*/  IMAD.HI.U32 R3, R3, R9, R2 ;  /* 0x0000000903037227 */ /* 0x000fe200078e0002 */
[----:B------:R-:W-:-:S05]  /*14cb0*/  IABS R9, R8 ;  /* 0x0000000800097213 */ /* 0x000fca0000000000 */
        /* <DEDUP_REMOVED lines=12> */
[----:B------:R-:W-:Y:S01]  /*14d80*/  @!P0 LOP3.LUT R3, RZ, R8, RZ, 0x33, !PT ;  /* 0x00000008ff038212 */ /* 0x000fe200078e33ff */
[----:B------:R-:W-:-:S03]  /*14d90*/  IMAD.MOV R8, RZ, RZ, -R8 ;  /* 0x000000ffff087224 */ /* 0x000fc600078e0a08 */
[----:B------:R-:W-:Y:S01]  /*14da0*/  LOP3.LUT R2, RZ, R3, RZ, 0x33, !PT ;  /* 0x00000003ff027212 */ /* 0x000fe200078e33ff */
[----:B------:R-:W-:-:S04]  /*14db0*/  IMAD R18, R3, R8, R4 ;  /* 0x0000000803127224 */ /* 0x000fc800078e0204 */
[----:B------:R-:W-:Y:S01]  /*14dc0*/  IMAD.IADD R17, R17, 0x1, R2 ;  /* 0x0000000111117824 */ /* 0x000fe200078e0202 */
[----:B------:R-:W-:Y:S06]  /*14dd0*/  BRA `(.L_x_1234) ;  /* 0x00000000001c7947 */ /* 0x000fec0003800000 */
.L_x_1226:
[----:B------:R-:W-:Y:S01]  /*14de0*/  UMOV UR4, URZ ;  /* 0x0000003f00047c82 */ /* 0x000fe20008000000 */
[----:B------:R-:W-:Y:S01]  /*14df0*/  UMOV UR5, URZ ;  /* 0x0000003f00057c82 */ /* 0x000fe20008000000 */
[----:B------:R-:W-:Y:S01]  /*14e00*/  ULDC UR6, c[0x0][0xc14] ;  /* 0x0003050000067ab9 */ /* 0x000fe20000000800 */
[----:B------:R-:W-:Y:S02]  /*14e10*/  IMAD.MOV.U32 R16, RZ, RZ, R4 ;  /* 0x000000ffff107224 */ /* 0x000fe400078e0004 */
[----:B------:R-:W-:Y:S02]  /*14e20*/  IMAD.U32 R17, RZ, RZ, UR4 ;  /* 0x00000004ff117e24 */ /* 0x000fe4000f8e00ff */
[----:B------:R-:W-:Y:S02]  /*14e30*/  IMAD.U32 R18, RZ, RZ, UR5 ;  /* 0x00000005ff127e24 */ /* 0x000fe4000f8e00ff */
[----:B------:R-:W-:-:S07]  /*14e40*/  IMAD.U32 R19, RZ, RZ, UR6 ;  /* 0x00000006ff137e24 */ /* 0x000fce000f8e00ff */
.L_x_1234:
        /* <DEDUP_REMOVED lines=12> */
.L_x_1160:
[----:B-1----:R-:W3:Y:S01]  /*14f10*/  LDL.LU R0, [R1+0x18] ;  /* 0x0000180001007983 */ /* 0x002ee20000300800 */
[----:B------:R-:W-:Y:S01]  /*14f20*/  BSSY B0, `(.L_x_1236) ;  /* 0x000000b000007945 */ /* 0x000fe20003800000 */
[----:B------:R-:W1:Y:S01]  /*14f30*/  S2R R5, SR_CgaCtaId ;  /* 0x0000000000057919 */ /* 0x000e620000008800 */
[----:B---3--:R-:W-:-:S05]  /*14f40*/  VIADD R0, R0, 0x1 ;  /* 0x0000000100007836 */ /* 0x008fca0000000000 */
[----:B--2---:R-:W-:-:S04]  /*14f50*/  LEA.HI R2, R0, R0, RZ, 0x1 ;  /* 0x0000000000027211 */ /* 0x004fc800078f08ff */
[----:B------:R-:W-:-:S05]  /*14f60*/  LOP3.LUT R3, R2, 0xfffffffe, RZ, 0xc0, !PT ;  /* 0xfffffffe02037812 */ /* 0x000fca00078ec0ff */
[----:B------:R-:W-:Y:S01]  /*14f70*/  IMAD.IADD R3, R0, 0x1, -R3 ;  /* 0x0000000100037824 */ /* 0x000fe200078e0a03 */
[----:B------:R-:W-:-:S04]  /*14f80*/  MOV R0, 0x400 ;  /* 0x0000040000007802 */ /* 0x000fc80000000f00 */
[----:B-1----:R-:W-:Y:S02]  /*14f90*/  LEA R0, R5, R0, 0x18 ;  /* 0x0000000005007211 */ /* 0x002fe400078ec0ff */
[----:B------:R-:W-:-:S04]  /*14fa0*/  SHF.L.U32 R3, R3, 0x1f, RZ ;  /* 0x0000001f03037819 */ /* 0x000fc800000006ff */
[----:B------:R-:W1:Y:S02]  /*14fb0*/  SYNCS.PHASECHK.TRANS64.TRYWAIT P0, [R0+URZ+0x30820], R3 ;  /* 0x03082003000075a7 */ /* 0x000e64000800017f */
[----:B-1----:R-:W-:Y:S05]  /*14fc0*/  @!P0 BRA `(.L_x_1237) ;  /* 0x0000001400108947 */ /* 0x002fea0003800000 */
.L_x_1290:
[----:B------:R-:W-:Y:S05]  /*14fd0*/  BSYNC B0 ;  /* 0x0000000000007941 */ /* 0x000fea0003800000 */
.L_x_1236:
[----:B------:R-:W-:-:S03]  /*14fe0*/  UMOV UR4, 0xffffffff ;  /* 0xffffffff00047882 */ /* 0x000fc60000000000 */
[----:B------:R-:W-:Y:S05]  /*14ff0*/  BRA.DIV UR4, `(.L_x_1238) ;  /* 0x0000001604187947 */ /* 0x000fea000b800000 */
[----:B------:R-:W2:Y:S02]  /*15000*/  S2R R2, SR_TID.X ;  /* 0x0000000000027919 */ /* 0x000ea40000002100 */
[----:B--2---:R-:W-:-:S04]  /*15010*/  SHF.R.U32.HI R2, RZ, 0x5, R2 ;  /* 0x00000005ff027819 */ /* 0x004fc80000011602 */
[----:B------:R-:W-:-:S05]  /*15020*/  LOP3.LUT R2, R2, 0x3, RZ, 0xc0, !PT ;  /* 0x0000000302027812 */ /* 0x000fca00078ec0ff */
[----:B------:R2:W3:Y:S02]  /*15030*/  SHFL.IDX PT, R14, R2, RZ, 0x1f ;  /* 0x00001fff020e7589 */ /* 0x0004e400000e0000 */
.L_x_1293:
[----:B---3--:R-:W-:Y:S01]  /*15040*/  ISETP.NE.AND P0, PT, R14, RZ, PT ;  /* 0x000000ff0e00720c */ /* 0x008fe20003f05270 */
[----:B------:R-:W-:-:S12]  /*15050*/  BSSY B0, `(.L_x_1239) ;  /* 0x0000029000007945 */ /* 0x000fd80003800000 */
[----:B------:R-:W-:Y:S05]  /*15060*/  @P0 BRA `(.L_x_1240) ;  /* 0x00000000009c0947 */ /* 0x000fea0003800000 */
[----:B------:R-:W-:-:S03]  /*15070*/  UMOV UR4, 0xffffffff ;  /* 0xffffffff00047882 */ /* 0x000fc60000000000 */
[----:B------:R-:W-:Y:S05]  /*15080*/  BRA.DIV UR4, `(.L_x_1241) ;  /* 0x0000001604287947 */ /* 0x000fea000b800000 */
[----:B------:R-:W-:-:S13]  /*15090*/  ELECT P6, URZ, PT ;  /* 0x00000000003f782f */ /* 0x000fda00038c0000 */
.L_x_1296:
[----:B------:R-:W-:Y:S05]  /*150a0*/  @!P6 BRA `(.L_x_1240) ;  /* 0x00000000008ce947 */ /* 0x000fea0003800000 */
[----:B--2---:R-:W2:Y:S02]  /*150b0*/  LDL R2, [R1+0x20] ;  /* 0x0000200001027983 */ /* 0x004ea40000100800 */
[----:B--2---:R-:W-:-:S13]  /*150c0*/  R2UR UR4, R2 ;  /* 0x00000000020472ca */ /* 0x004fda00000e0000 */
[----:B------:R-:W-:-:S06]  /*150d0*/  ULOP3.LUT UR4, UR4, 0x2, URZ, 0xfc, !UPT ;  /* 0x0000000204047892 */ /* 0x000fcc000f8efc3f */
[----:B------:R-:W-:-:S05]  /*150e0*/  IMAD.U32 R2, RZ, RZ, UR4 ;  /* 0x00000004ff027e24 */ /* 0x000fca000f8e00ff */
[----:B------:R-:W-:-:S13]  /*150f0*/  ISETP.NE.AND P2, PT, R2, 0x3, PT ;  /* 0x000000030200780c */ /* 0x000fda0003f45270 */
[----:B------:R-:W-:Y:S05]  /*15100*/  @!P2 BRA `(.L_x_1242) ;  /* 0x000000000004a947 */ /* 0x000fea0003800000 */
[----:B------:R-:W-:Y:S01]  /*15110*/  BPT.TRAP 0x1 ;  /* 0x000000040000795c */ /* 0x000fe20000300000 */
.L_x_1242:
[----:B-1----:R-:W2:Y:S04]  /*15120*/  LDL R3, [R1] ;  /* 0x0000000001037983 */ /* 0x002ea80000100800 */
[----:B------:R-:W3:Y:S01]  /*15130*/  LDL.LU R7, [R1+0x8] ;  /* 0x0000080001077983 */ /* 0x000ee20000300800 */
[----:B------:R-:W-:-:S04]  /*15140*/  VIADD R2, R0, 0x30840 ;  /* 0x0003084000027836 */ /* 0x000fc80000000000 */
[C---:B--2---:R-:W-:Y:S02]  /*15150*/  IMAD R6, R3.reuse, 0x8, R2 ;  /* 0x0000000803067824 */ /* 0x044fe400078e0202 */
[----:B------:R-:W-:Y:S01]  /*15160*/  VIADD R3, R3, 0x1 ;  /* 0x0000000103037836 */ /* 0x000fe20000000000 */
[----:B---3--:R-:W-:-:S04]  /*15170*/  SHF.L.U32 R5, R7, 0x1f, RZ ;  /* 0x0000001f07057819 */ /* 0x008fc800000006ff */
[C---:B------:R-:W-:Y:S01]  /*15180*/  ISETP.NE.AND P1, PT, R3.reuse, 0x2, PT ;  /* 0x000000020300780c */ /* 0x040fe20003f25270 */
[----:B------:R-:W1:Y:S03]  /*15190*/  SYNCS.PHASECHK.TRANS64.TRYWAIT P0, [R6+URZ], R5 ;  /* 0x00000005060075a7 */ /* 0x000e66000800017f */
[----:B------:R-:W-:Y:S02]  /*151a0*/  SEL R4, RZ, 0x1, P1 ;  /* 0x00000001ff047807 */ /* 0x000fe40000800000 */
[----:B------:R-:W-:Y:S02]  /*151b0*/  SEL R3, R3, RZ, P1 ;  /* 0x000000ff03037207 */ /* 0x000fe40000800000 */
[----:B------:R-:W-:-:S03]  /*151c0*/  LOP3.LUT R4, R7, R4, RZ, 0x3c, !PT ;  /* 0x0000000407047212 */ /* 0x000fc600078e3cff */
[----:B------:R-:W-:Y:S01]  /*151d0*/  IMAD R7, R3, 0x8, R2 ;  /* 0x0000000803077824 */ /* 0x000fe200078e0202 */
[----:B------:R-:W-:Y:S01]  /*151e0*/  SHF.L.U32 R2, R4, 0x1f, RZ ;  /* 0x0000001f04027819 */ /* 0x000fe200000006ff */
[----:B-1----:R-:W-:Y:S06]  /*151f0*/  @!P0 BRA `(.L_x_1243) ;  /* 0x0000001000ec8947 */ /* 0x002fec0003800000 */
.L_x_1297:
[----:B------:R-:W2:Y:S02]  /*15200*/  SYNCS.PHASECHK.TRANS64.TRYWAIT P0, [R7+URZ], R2 ;  /* 0x00000002070075a7 */ /* 0x000ea4000800017f */
[----:B--2---:R-:W-:Y:S05]  /*15210*/  @!P0 BRA `(.L_x_1244) ;  /* 0x0000001000f88947 */ /* 0x004fea0003800000 */
.L_x_1298:
[----:B------:R-:W-:Y:S05]  /*15220*/  @!P2 BRA `(.L_x_1245) ;  /* 0x000000000004a947 */ /* 0x000fea0003800000 */
[----:B------:R-:W-:Y:S01]  /*15230*/  BPT.TRAP 0x1 ;  /* 0x000000040000795c */ /* 0x000fe20000300000 */
.L_x_1245:
[----:B------:R-:W3:Y:S01]  /*15240*/  LDL.LU R4, [R1] ;  /* 0x0000000001047983 */ /* 0x000ee20000300800 */
[----:B------:R-:W-:-:S04]  /*15250*/  VIADD R0, R0, 0x30860 ;  /* 0x0003086000007836 */ /* 0x000fc80000000000 */
[----:B---3--:R-:W-:-:S04]  /*15260*/  IMAD R4, R4, 0x8, R0 ;  /* 0x0000000804047824 */ /* 0x008fc800078e0200 */
[----:B------:R-:W3:Y:S02]  /*15270*/  SYNCS.PHASECHK.TRANS64.TRYWAIT P0, [R4+URZ], R5 ;  /* 0x00000005040075a7 */ /* 0x000ee4000800017f */
[----:B---3--:R-:W-:Y:S05]  /*15280*/  @!P0 BRA `(.L_x_1246) ;  /* 0x0000001000f08947 */ /* 0x008fea0003800000 */
.L_x_1299:
[----:B------:R-:W-:-:S07]  /*15290*/  IMAD R3, R3, 0x8, R0 ;  /* 0x0000000803037824 */ /* 0x000fce00078e0200 */
.L_x_1247:
[----:B----4-:R4:W0:Y:S02]  /*152a0*/  SYNCS.PHASECHK.TRANS64.TRYWAIT P0, [R3+URZ], R2 ;  /* 0x00000002030075a7 */ /* 0x010824000800017f */
[----:B0-----:R-:W-:Y:S05]  /*152b0*/  @!P0 NANOSLEEP.SYNCS 0x989680 ;  /* 0x009896800000895d */ /* 0x001fea0003900000 */
[----:B------:R-:W0:Y:S02]  /*152c0*/  @!P0 SYNCS.PHASECHK.TRANS64 P0, [R3+URZ], R2 ;  /* 0x00000002030085a7 */ /* 0x000e24000800007f */
[----:B0-----:R-:W-:Y:S05]  /*152d0*/  @!P0 BRA `(.L_x_1247) ;  /* 0xfffffffc00f08947 */ /* 0x001fea000383ffff */
.L_x_1240:
[----:B------:R-:W-:Y:S05]  /*152e0*/  BSYNC B0 ;  /* 0x0000000000007941 */ /* 0x000fea0003800000 */
.L_x_1239:
[----:B------:R-:W-:Y:S05]  /*152f0*/  EXIT ;  /* 0x000000000000794d */ /* 0x000fea0003800000 */
.L_x_1064:
[----:B0-----:R-:W-:-:S04]  /*15300*/  IMAD.U32 R3, RZ, RZ, UR38 ;  /* 0x00000026ff037e24 */ /* 0x001fc8000f8e00ff */
[----:B------:R0:W1:Y:S03]  /*15310*/  SYNCS.PHASECHK.TRANS64.TRYWAIT P1, [R3+URZ+0x30800], R0 ;  /* 0x03080000030075a7 */ /* 0x000066000802017f */
[----:B-1----:R-:W-:Y:S05]  /*15320*/  @!P1 NANOSLEEP.SYNCS 0x989680 ;  /* 0x009896800000995d */ /* 0x002fea0003900000 */
[----:B------:R-:W1:Y:S02]  /*15330*/  @!P1 SYNCS.PHASECHK.TRANS64 P1, [R3+URZ+0x30800], R0 ;  /* 0x03080000030095a7 */ /* 0x000e64000802007f */
[----:B-1----:R-:W-:Y:S05]  /*15340*/  @!P1 BRA `(.L_x_1064) ;  /* 0xfffffffc00ec9947 */ /* 0x002fea000383ffff */
[----:B------:R-:W-:Y:S05]  /*15350*/  BRA `(.L_x_1248) ;  /* 0xfffffec8000c7947 */ /* 0x000fea000383ffff */
.L_x_1068:
[----:B-1----:R1:W3:Y:S02]  /*15360*/  SYNCS.PHASECHK.TRANS64.TRYWAIT P1, [R3+URZ+0x30830], R0 ;  /* 0x03083000030075a7 */ /* 0x0022e4000802017f */
[----:B---3--:R-:W-:Y:S05]  /*15370*/  @!P1 NANOSLEEP.SYNCS 0x989680 ;  /* 0x009896800000995d */ /* 0x008fea0003900000 */
[----:B------:R-:W3:Y:S02]  /*15380*/  @!P1 SYNCS.PHASECHK.TRANS64 P1, [R3+URZ+0x30830], R0 ;  /* 0x03083000030095a7 */ /* 0x000ee4000802007f */
[----:B---3--:R-:W-:Y:S05]  /*15390*/  @!P1 BRA `(.L_x_1068) ;  /* 0xfffffffc00f09947 */ /* 0x008fea000383ffff */
[----:B------:R-:W-:Y:S05]  /*153a0*/  BRA `(.L_x_1067) ;  /* 0xfffffec800407947 */ /* 0x000fea000383ffff */
.L_x_1084:
[----:B-1----:R-:W-:-:S04]  /*153b0*/  IMAD.U32 R121, RZ, RZ, UR5 ;  /* 0x00000005ff797e24 */ /* 0x002fc8000f8e00ff */
[----:B------:R1:W2:Y:S03]  /*153c0*/  SYNCS.PHASECHK.TRANS64.TRYWAIT P1, [R121+URZ+0x30830], R0 ;  /* 0x03083000790075a7 */ /* 0x0002a6000802017f */
[----:B--2---:R-:W-:Y:S05]  /*153d0*/  @!P1 NANOSLEEP.SYNCS 0x989680 ;  /* 0x009896800000995d */ /* 0x004fea0003900000 */
[----:B------:R-:W2:Y:S02]  /*153e0*/  @!P1 SYNCS.PHASECHK.TRANS64 P1, [R121+URZ+0x30830], R0 ;  /* 0x03083000790095a7 */ /* 0x000ea4000802007f */
[----:B--2---:R-:W-:Y:S05]  /*153f0*/  @!P1 BRA `(.L_x_1084) ;  /* 0xfffffffc00ec9947 */ /* 0x004fea000383ffff */
[----:B------:R-:W-:Y:S05]  /*15400*/  BRA `(.L_x_1083) ;  /* 0xfffffef4002c7947 */ /* 0x000fea000383ffff */
.L_x_1088:
[----:B-1----:R-:W-:-:S04]  /*15410*/  IMAD.U32 R3, RZ, RZ, UR14 ;  /* 0x0000000eff037e24 */ /* 0x002fc8000f8e00ff */
[----:B------:R1:W2:Y:S03]  /*15420*/  SYNCS.PHASECHK.TRANS64.TRYWAIT P1, [R3+URZ+0x30850], R0 ;  /* 0x03085000030075a7 */ /* 0x0002a6000802017f */
[----:B--2---:R-:W-:Y:S05]  /*15430*/  @!P1 NANOSLEEP.SYNCS 0x989680 ;  /* 0x009896800000995d */ /* 0x004fea0003900000 */
[----:B------:R-:W2:Y:S02]  /*15440*/  @!P1 SYNCS.PHASECHK.TRANS64 P1, [R3+URZ+0x30850], R0 ;  /* 0x03085000030095a7 */ /* 0x000ea4000802007f */
[----:B--2---:R-:W-:Y:S05]  /*15450*/  @!P1 BRA `(.L_x_1088) ;  /* 0xfffffffc00ec9947 */ /* 0x004fea000383ffff */
[----:B------:R-:W-:Y:S05]  /*15460*/  BRA `(.L_x_1087) ;  /* 0xfffffefc00c47947 */ /* 0x000fea000383ffff */
.L_x_1105:
[----:B-1----:R-:W-:-:S04]  /*15470*/  IMAD.U32 R5, RZ, RZ, UR5 ;  /* 0x00000005ff057e24 */ /* 0x002fc8000f8e00ff */
[----:B------:R1:W2:Y:S03]  /*15480*/  SYNCS.PHASECHK.TRANS64.TRYWAIT P1, [R5+URZ+0x30830], R0 ;  /* 0x03083000050075a7 */ /* 0x0002a6000802017f */
[----:B--2---:R-:W-:Y:S05]  /*15490*/  @!P1 NANOSLEEP.SYNCS 0x989680 ;  /* 0x009896800000995d */ /* 0x004fea0003900000 */
[----:B------:R-:W2:Y:S02]  /*154a0*/  @!P1 SYNCS.PHASECHK.TRANS64 P1, [R5+URZ+0x30830], R0 ;  /* 0x03083000050095a7 */ /* 0x000ea4000802007f */
[----:B--2---:R-:W-:Y:S05]  /*154b0*/  @!P1 BRA `(.L_x_1105) ;  /* 0xfffffffc00ec9947 */ /* 0x004fea000383ffff */
[----:B------:R-:W-:Y:S05]  /*154c0*/  BRA `(.L_x_1104) ;  /* 0xffffff2400547947 */ /* 0x000fea000383ffff */
.L_x_1109:
[----:B-1----:R-:W-:-:S04]  /*154d0*/  IMAD.U32 R3, RZ, RZ, UR10 ;  /* 0x0000000aff037e24 */ /* 0x002fc8000f8e00ff */
[----:B------:R1:W2:Y:S03]  /*154e0*/  SYNCS.PHASECHK.TRANS64.TRYWAIT P1, [R3+URZ+0x30850], R0 ;  /* 0x03085000030075a7 */ /* 0x0002a6000802017f */
[----:B--2---:R-:W-:Y:S05]  /*154f0*/  @!P1 NANOSLEEP.SYNCS 0x989680 ;  /* 0x009896800000995d */ /* 0x004fea0003900000 */
[----:B------:R-:W2:Y:S02]  /*15500*/  @!P1 SYNCS.PHASECHK.TRANS64 P1, [R3+URZ+0x30850], R0 ;  /* 0x03085000030095a7 */ /* 0x000ea4000802007f */
[----:B--2---:R-:W-:Y:S05]  /*15510*/  @!P1 BRA `(.L_x_1109) ;  /* 0xfffffffc00ec9947 */ /* 0x004fea000383ffff */
[----:B------:R-:W-:Y:S05]  /*15520*/  BRA `(.L_x_1108) ;  /* 0xffffff2c00ec7947 */ /* 0x000fea000383ffff */
.L_x_1115:
[----:B-1----:R-:W-:-:S04]  /*15530*/  IMAD.U32 R5, RZ, RZ, UR5 ;  /* 0x00000005ff057e24 */ /* 0x002fc8000f8e00ff */
[----:B------:R1:W2:Y:S03]  /*15540*/  SYNCS.PHASECHK.TRANS64.TRYWAIT P1, [R5+URZ+0x30830], R0 ;  /* 0x03083000050075a7 */ /* 0x0002a6000802017f */
[----:B--2---:R-:W-:Y:S05]  /*15550*/  @!P1 NANOSLEEP.SYNCS 0x989680 ;  /* 0x009896800000995d */ /* 0x004fea0003900000 */
[----:B------:R-:W2:Y:S02]  /*15560*/  @!P1 SYNCS.PHASECHK.TRANS64 P1, [R5+URZ+0x30830], R0 ;  /* 0x03083000050095a7 */ /* 0x000ea4000802007f */
[----:B--2---:R-:W-:Y:S05]  /*15570*/  @!P1 BRA `(.L_x_1115) ;  /* 0xfffffffc00ec9947 */ /* 0x004fea000383ffff */
[----:B------:R-:W-:Y:S05]  /*15580*/  BRA `(.L_x_1114) ;  /* 0xffffff4000bc7947 */ /* 0x000fea000383ffff */
.L_x_1119:
[----:B-1----:R-:W-:-:S04]  /*15590*/  IMAD.U32 R3, RZ, RZ, UR10 ;  /* 0x0000000aff037e24 */ /* 0x002fc8000f8e00ff */
[----:B------:R1:W2:Y:S03]  /*155a0*/  SYNCS.PHASECHK.TRANS64.TRYWAIT P1, [R3+URZ+0x30850], R0 ;  /* 0x03085000030075a7 */ /* 0x0002a6000802017f */
[----:B--2---:R-:W-:Y:S05]  /*155b0*/  @!P1 NANOSLEEP.SYNCS 0x989680 ;  /* 0x009896800000995d */ /* 0x004fea0003900000 */
[----:B------:R-:W2:Y:S02]  /*155c0*/  @!P1 SYNCS.PHASECHK.TRANS64 P1, [R3+URZ+0x30850], R0 ;  /* 0x03085000030095a7 */ /* 0x000ea4000802007f */
[----:B--2---:R-:W-:Y:S05]  /*155d0*/  @!P1 BRA `(.L_x_1119) ;  /* 0xfffffffc00ec9947 */ /* 0x004fea000383ffff */
[----:B------:R-:W-:Y:S05]  /*155e0*/  BRA `(.L_x_1118) ;  /* 0xffffff4c00547947 */ /* 0x000fea000383ffff */
.L_x_1132:
[----:B-1----:R-:W-:-:S04]  /*155f0*/  IMAD.U32 R3, RZ, RZ, UR5 ;  /* 0x00000005ff037e24 */ /* 0x002fc8000f8e00ff */
[----:B------:R1:W2:Y:S03]  /*15600*/  SYNCS.PHASECHK.TRANS64.TRYWAIT P0, [R3+URZ+0x30850], R2 ;  /* 0x03085002030075a7 */ /* 0x0002a6000800017f */
[----:B--2---:R-:W-:Y:S05]  /*15610*/  @!P0 NANOSLEEP.SYNCS 0x989680 ;  /* 0x009896800000895d */ /* 0x004fea0003900000 */
[----:B------:R-:W2:Y:S02]  /*15620*/  @!P0 SYNCS.PHASECHK.TRANS64 P0, [R3+URZ+0x30850], R2 ;  /* 0x03085002030085a7 */ /* 0x000ea4000800007f */
[----:B--2---:R-:W-:Y:S05]  /*15630*/  @!P0 BRA `(.L_x_1132) ;  /* 0xfffffffc00ec8947 */ /* 0x004fea000383ffff */
[----:B------:R-:W-:Y:S05]  /*15640*/  BRA `(.L_x_1131) ;  /* 0xffffff7400a87947 */ /* 0x000fea000383ffff */
.L_x_1181:
[----:B------:R-:W1:Y:S01]  /*15650*/  S2R R9, SR_TID.X ;  /* 0x0000000000097919 */ /* 0x000e620000002100 */
[----:B------:R-:W-:Y:S01]  /*15660*/  BSSY B0, `(.L_x_1249) ;  /* 0x000000a000007945 */ /* 0x000fe20003800000 */
[----:B------:R-:W-:Y:S02]  /*15670*/  IMAD.MOV.U32 R12, RZ, RZ, RZ ;  /* 0x000000ffff0c7224 */ /* 0x000fe400078e00ff */
[----:B0-----:R-:W-:Y:S02]  /*15680*/  IMAD.MOV.U32 R11, RZ, RZ, 0x1f ;  /* 0x0000001fff0b7424 */ /* 0x001fe400078e00ff */
[----:B------:R-:W-:Y:S01]  /*15690*/  IMAD.MOV.U32 R15, RZ, RZ, -0x1 ;  /* 0xffffffffff0f7424 */ /* 0x000fe200078e00ff */
[----:B-1----:R-:W-:-:S04]  /*156a0*/  SHF.R.U32.HI R9, RZ, 0x5, R9 ;  /* 0x00000005ff097819 */ /* 0x002fc80000011609 */
[----:B------:R-:W-:-:S05]  /*156b0*/  LOP3.LUT R9, R9, 0x3, RZ, 0xc0, !PT ;  /* 0x0000000309097812 */ /* 0x000fca00078ec0ff */
[----:B------:R-:W-:-:S07]  /*156c0*/  IMAD.MOV.U32 R13, RZ, RZ, R9 ;  /* 0x000000ffff0d7224 */ /* 0x000fce00078e0009 */
[----:B------:R-:W-:Y:S05]  /*156d0*/  WARPSYNC.COLLECTIVE R15, `(.L_x_1250) ;  /* 0x000000000f087348 */ /* 0x000fea0003c00000 */
[----:B------:R0:W1:Y:S02]  /*156e0*/  SHFL.IDX P6, R14, R13, R12, R11 ;  /* 0x0000000c0d0e7389 */ /* 0x00006400000c000b */
[----:B01----:R-:W-:Y:S01]  /*156f0*/  ENDCOLLECTIVE ;  /* 0x000000000000791b */ /* 0x003fe20003800000 */
.L_x_1250:
[----:B------:R-:W-:Y:S05]  /*15700*/  BSYNC B0 ;  /* 0x0000000000007941 */ /* 0x000fea0003800000 */
.L_x_1249:
[----:B------:R-:W-:Y:S05]  /*15710*/  BRA `(.L_x_1251) ;  /* 0xffffffc400047947 */ /* 0x000fea000383ffff */
.L_x_1182:
[----:B------:R-:W-:Y:S01]  /*15720*/  BSSY B0, `(.L_x_1252) ;  /* 0x0000006000007945 */ /* 0x000fe20003800000 */
[----:B------:R-:W-:-:S07]  /*15730*/  IMAD.MOV.U32 R15, RZ, RZ, -0x1 ;  /* 0xffffffffff0f7424 */ /* 0x000fce00078e00ff */
[----:B0-----:R-:W-:Y:S05]  /*15740*/  WARPSYNC.COLLECTIVE R15, `(.L_x_1253) ;  /* 0x000000000f0c7348 */ /* 0x001fea0003c00000 */
[----:B------:R-:W-:Y:S02]  /*15750*/  ELECT P6, UR62, PT ;  /* 0x00000000003e782f */ /* 0x000fe400038c0000 */
[----:B------:R-:W-:Y:S01]  /*15760*/  MOV R14, UR62 ;  /* 0x0000003e000e7c02 */ /* 0x000fe20008000f00 */
[----:B0-----:R-:W-:Y:S10]  /*15770*/  ENDCOLLECTIVE ;  /* 0x000000000000791b */ /* 0x001ff40003800000 */
.L_x_1253:
[----:B------:R-:W-:Y:S05]  /*15780*/  BSYNC B0 ;  /* 0x0000000000007941 */ /* 0x000fea0003800000 */
.L_x_1252:
[----:B------:R-:W-:Y:S05]  /*15790*/  BRA `(.L_x_1254) ;  /* 0xffffffc000f47947 */ /* 0x000fea000383ffff */
.L_x_1185:
[----:B0-----:R0:W1:Y:S02]  /*157a0*/  SYNCS.PHASECHK.TRANS64.TRYWAIT P0, [R9+URZ+0x30840], R10 ;  /* 0x0308400a090075a7 */ /* 0x001064000800017f */
[----:B-1----:R-:W-:Y:S05]  /*157b0*/  @!P0 NANOSLEEP.SYNCS 0x989680 ;  /* 0x009896800000895d */ /* 0x002fea0003900000 */
[----:B------:R-:W1:Y:S02]  /*157c0*/  @!P0 SYNCS.PHASECHK.TRANS64 P0, [R9+URZ+0x30840], R10 ;  /* 0x0308400a090085a7 */ /* 0x000e64000800007f */
[----:B-1----:R-:W-:Y:S05]  /*157d0*/  @!P0 BRA `(.L_x_1185) ;  /* 0xfffffffc00f08947 */ /* 0x002fea000383ffff */
[----:B------:R-:W-:Y:S05]  /*157e0*/  BRA `(.L_x_1255) ;  /* 0xffffffc4005c7947 */ /* 0x000fea000383ffff */
.L_x_1188:
        /* <DEDUP_REMOVED lines=8> */
.L_x_1196:
[----:B0-----:R0:W1:Y:S02]  /*15870*/  SYNCS.PHASECHK.TRANS64.TRYWAIT P0, [R2+URZ+0x30840], R3 ;  /* 0x03084003020075a7 */ /* 0x001064000800017f */
[----:B-1----:R-:W-:Y:S05]  /*15880*/  @!P0 NANOSLEEP.SYNCS 0x989680 ;  /* 0x009896800000895d */ /* 0x002fea0003900000 */
[----:B------:R-:W1:Y:S02]  /*15890*/  @!P0 SYNCS.PHASECHK.TRANS64 P0, [R2+URZ+0x30840], R3 ;  /* 0x03084003020085a7 */ /* 0x000e64000800007f */
[----:B-1----:R-:W-:Y:S05]  /*158a0*/  @!P0 BRA `(.L_x_1196) ;  /* 0xfffffffc00f08947 */ /* 0x002fea000383ffff */
[----:B------:R-:W-:Y:S05]  /*158b0*/  BRA `(.L_x_1257) ;  /* 0xffffffcc00647947 */ /* 0x000fea000383ffff */
.L_x_1198:
[----:B0-----:R0:W1:Y:S02]  /*158c0*/  SYNCS.PHASECHK.TRANS64.TRYWAIT P0, [R3+URZ+0x60], R2 ;  /* 0x00006002030075a7 */ /* 0x001064000800017f */
[----:B-1----:R-:W-:Y:S05]  /*158d0*/  @!P0 NANOSLEEP.SYNCS 0x989680 ;  /* 0x009896800000895d */ /* 0x002fea0003900000 */
[----:B------:R-:W1:Y:S02]  /*158e0*/  @!P0 SYNCS.PHASECHK.TRANS64 P0, [R3+URZ+0x60], R2 ;  /* 0x00006002030085a7 */ /* 0x000e64000800007f */
[----:B-1----:R-:W-:Y:S05]  /*158f0*/  @!P0 BRA `(.L_x_1198) ;  /* 0xfffffffc00f08947 */ /* 0x002fea000383ffff */
[----:B------:R-:W-:Y:S05]  /*15900*/  BRA `(.L_x_1258) ;  /* 0xffffffd000107947 */ /* 0x000fea000383ffff */
.L_x_1203:
[----:B-1----:R1:W2:Y:S02]  /*15910*/  SYNCS.PHASECHK.TRANS64.TRYWAIT P0, [R2+URZ+0x30840], R3 ;  /* 0x03084003020075a7 */ /* 0x0022a4000800017f */
[----:B--2---:R-:W-:Y:S05]  /*15920*/  @!P0 NANOSLEEP.SYNCS 0x989680 ;  /* 0x009896800000895d */ /* 0x004fea0003900000 */
[----:B------:R-:W2:Y:S02]  /*15930*/  @!P0 SYNCS.PHASECHK.TRANS64 P0, [R2+URZ+0x30840], R3 ;  /* 0x03084003020085a7 */ /* 0x000ea4000800007f */
[----:B--2---:R-:W-:Y:S05]  /*15940*/  @!P0 BRA `(.L_x_1203) ;  /* 0xfffffffc00f08947 */ /* 0x004fea000383ffff */
[----:B------:R-:W-:Y:S05]  /*15950*/  BRA `(.L_x_1259) ;  /* 0xffffffd4008c7947 */ /* 0x000fea000383ffff */
.L_x_1205:
[----:B0-----:R0:W1:Y:S02]  /*15960*/  SYNCS.PHASECHK.TRANS64.TRYWAIT P1, [R3+URZ+0x60], R2 ;  /* 0x00006002030075a7 */ /* 0x001064000802017f */
[----:B-1----:R-:W-:Y:S05]  /*15970*/  @!P1 NANOSLEEP.SYNCS 0x989680 ;  /* 0x009896800000995d */ /* 0x002fea0003900000 */
[----:B------:R-:W1:Y:S02]  /*15980*/  @!P1 SYNCS.PHASECHK.TRANS64 P1, [R3+URZ+0x60], R2 ;  /* 0x00006002030095a7 */ /* 0x000e64000802007f */
[----:B-1----:R-:W-:Y:S05]  /*15990*/  @!P1 BRA `(.L_x_1205) ;  /* 0xfffffffc00f09947 */ /* 0x002fea000383ffff */
[----:B------:R-:W-:Y:S05]  /*159a0*/  BRA `(.L_x_1260) ;  /* 0xffffffd800387947 */ /* 0x000fea000383ffff */
.L_x_1210:
[----:B--2---:R2:W3:Y:S02]  /*159b0*/  SYNCS.PHASECHK.TRANS64.TRYWAIT P0, [R2+URZ+0x30840], R3 ;  /* 0x03084003020075a7 */ /* 0x0044e4000800017f */
[----:B---3--:R-:W-:Y:S05]  /*159c0*/  @!P0 NANOSLEEP.SYNCS 0x989680 ;  /* 0x009896800000895d */ /* 0x008fea0003900000 */
[----:B------:R-:W3:Y:S02]  /*159d0*/  @!P0 SYNCS.PHASECHK.TRANS64 P0, [R2+URZ+0x30840], R3 ;  /* 0x03084003020085a7 */ /* 0x000ee4000800007f */
[----:B---3--:R-:W-:Y:S05]  /*159e0*/  @!P0 BRA `(.L_x_1210) ;  /* 0xfffffffc00f08947 */ /* 0x008fea000383ffff */
[----:B------:R-:W-:Y:S05]  /*159f0*/  BRA `(.L_x_1261) ;  /* 0xffffffdc00707947 */ /* 0x000fea000383ffff */
.L_x_1212:
[----:B0-----:R0:W1:Y:S02]  /*15a00*/  SYNCS.PHASECHK.TRANS64.TRYWAIT P1, [R2+URZ+0x60], R9 ;  /* 0x00006009020075a7 */ /* 0x001064000802017f */
[----:B-1----:R-:W-:Y:S05]  /*15a10*/  @!P1 NANOSLEEP.SYNCS 0x989680 ;  /* 0x009896800000995d */ /* 0x002fea0003900000 */
[----:B------:R-:W1:Y:S02]  /*15a20*/  @!P1 SYNCS.PHASECHK.TRANS64 P1, [R2+URZ+0x60], R9 ;  /* 0x00006009020095a7 */ /* 0x000e64000802007f */
[----:B-1----:R-:W-:Y:S05]  /*15a30*/  @!P1 BRA `(.L_x_1212) ;  /* 0xfffffffc00f09947 */ /* 0x002fea000383ffff */
[----:B------:R-:W-:Y:S05]  /*15a40*/  BRA `(.L_x_1262) ;  /* 0xffffffe000207947 */ /* 0x000fea000383ffff */
.L_x_1219:
[----:B-1----:R1:W2:Y:S02]  /*15a50*/  SYNCS.PHASECHK.TRANS64.TRYWAIT P0, [R3+URZ+0x30860], R0 ;  /* 0x03086000030075a7 */ /* 0x0022a4000800017f */
[----:B--2---:R-:W-:Y:S05]  /*15a60*/  @!P0 NANOSLEEP.SYNCS 0x989680 ;  /* 0x009896800000895d */ /* 0x004fea0003900000 */
[----:B------:R-:W2:Y:S02]  /*15a70*/  @!P0 SYNCS.PHASECHK.TRANS64 P0, [R3+URZ+0x30860], R0 ;  /* 0x03086000030085a7 */ /* 0x000ea4000800007f */
[----:B--2---:R-:W-:Y:S05]  /*15a80*/  @!P0 BRA `(.L_x_1219) ;  /* 0xfffffffc00f08947 */ /* 0x004fea000383ffff */
[----:B------:R-:W-:Y:S05]  /*15a90*/  BRA `(.L_x_1263) ;  /* 0xffffffe4003c7947 */ /* 0x000fea000383ffff */
.L_x_1221:
[----:B------:R-:W-:Y:S01]  /*15aa0*/  BSSY B0, `(.L_x_1264) ;  /* 0x0000008000007945 */ /* 0x000fe20003800000 */
[----:B------:R-:W-:Y:S02]  /*15ab0*/  IMAD.MOV.U32 R13, RZ, RZ, R16 ;  /* 0x000000ffff0d7224 */ /* 0x000fe400078e0010 */
[----:B------:R-:W-:Y:S02]  /*15ac0*/  IMAD.MOV.U32 R12, RZ, RZ, RZ ;  /* 0x000000ffff0c7224 */ /* 0x000fe400078e00ff */
[----:B0-----:R-:W-:Y:S02]  /*15ad0*/  IMAD.MOV.U32 R11, RZ, RZ, 0x1f ;  /* 0x0000001fff0b7424 */ /* 0x001fe400078e00ff */
[----:B------:R-:W-:-:S07]  /*15ae0*/  IMAD.MOV.U32 R15, RZ, RZ, -0x1 ;  /* 0xffffffffff0f7424 */ /* 0x000fce00078e00ff */
[----:B-1----:R-:W-:Y:S05]  /*15af0*/  WARPSYNC.COLLECTIVE R15, `(.L_x_1265) ;  /* 0x000000000f087348 */ /* 0x002fea0003c00000 */
[----:B------:R0:W2:Y:S02]  /*15b00*/  SHFL.IDX P6, R14, R13, R12, R11 ;  /* 0x0000000c0d0e7389 */ /* 0x0000a400000c000b */
[----:B012---:R-:W-:Y:S01]  /*15b10*/  ENDCOLLECTIVE ;  /* 0x000000000000791b */ /* 0x007fe20003800000 */
.L_x_1265:
[----:B------:R-:W-:Y:S05]  /*15b20*/  BSYNC B0 ;  /* 0x0000000000007941 */ /* 0x000fea0003800000 */
.L_x_1264:
        /* <DEDUP_REMOVED lines=8> */
.L_x_1266:
[----:B------:R-:W-:Y:S01]  /*15bb0*/  IMAD.MOV.U32 R16, RZ, RZ, R14 ;  /* 0x000000ffff107224 */ /* 0x000fe200078e000e */
[----:B------:R-:W-:Y:S06]  /*15bc0*/  BRA `(.L_x_1267) ;  /* 0xffffffe400dc7947 */ /* 0x000fec000383ffff */
.L_x_1224:
[----:B------:R-:W-:Y:S01]  /*15bd0*/  BSSY B0, `(.L_x_1268) ;  /* 0x0000008000007945 */ /* 0x000fe20003800000 */
[----:B-----5:R-:W-:Y:S02]  /*15be0*/  IMAD.MOV.U32 R13, RZ, RZ, R17 ;  /* 0x000000ffff0d7224 */ /* 0x020fe400078e0011 */
[----:B------:R-:W-:Y:S02]  /*15bf0*/  IMAD.MOV.U32 R12, RZ, RZ, 0x1 ;  /* 0x00000001ff0c7424 */ /* 0x000fe400078e00ff */
[----:B0-----:R-:W-:Y:S02]  /*15c00*/  IMAD.MOV.U32 R11, RZ, RZ, RZ ;  /* 0x000000ffff0b7224 */ /* 0x001fe400078e00ff */
[----:B------:R-:W-:-:S07]  /*15c10*/  IMAD.MOV.U32 R15, RZ, RZ, -0x1 ;  /* 0xffffffffff0f7424 */ /* 0x000fce00078e00ff */
[----:B-1234-:R-:W-:Y:S05]  /*15c20*/  WARPSYNC.COLLECTIVE R15, `(.L_x_1269) ;  /* 0x000000000f087348 */ /* 0x01efea0003c00000 */
[----:B------:R0:W0:Y:S02]  /*15c30*/  SHFL.UP P6, R14, R13, R12, R11 ;  /* 0x0400000c0d0e7389 */ /* 0x00002400000c000b */
[----:B01234-:R-:W-:Y:S01]  /*15c40*/  ENDCOLLECTIVE ;  /* 0x000000000000791b */ /* 0x01ffe20003800000 */
.L_x_1269:
[----:B------:R-:W-:Y:S05]  /*15c50*/  BSYNC B0 ;  /* 0x0000000000007941 */ /* 0x000fea0003800000 */
.L_x_1268:
        /* <DEDUP_REMOVED lines=10> */
.L_x_1270:
        /* <DEDUP_REMOVED lines=8> */
.L_x_1271:
        /* <DEDUP_REMOVED lines=8> */
.L_x_1272:
        /* <DEDUP_REMOVED lines=8> */
.L_x_1273:
        /* <DEDUP_REMOVED lines=8> */
.L_x_1274:
[----:B------:R-:W-:Y:S05]  /*15f00*/  BRA `(.L_x_1275) ;  /* 0xffffffe400a07947 */ /* 0x000fea000383ffff */
.L_x_1229:
[----:B------:R-:W-:Y:S01]  /*15f10*/  BSSY B0, `(.L_x_1276) ;  /* 0x0000008000007945 */ /* 0x000fe20003800000 */
[----:B-----5:R-:W-:Y:S02]  /*15f20*/  IMAD.MOV.U32 R13, RZ, RZ, R17 ;  /* 0x000000ffff0d7224 */ /* 0x020fe400078e0011 */
[----:B------:R-:W-:Y:S02]  /*15f30*/  IMAD.MOV.U32 R12, RZ, RZ, 0x1 ;  /* 0x00000001ff0c7424 */ /* 0x000fe400078e00ff */
[----:B------:R-:W-:Y:S02]  /*15f40*/  IMAD.MOV.U32 R11, RZ, RZ, RZ ;  /* 0x000000ffff0b7224 */ /* 0x000fe400078e00ff */
[----:B------:R-:W-:-:S07]  /*15f50*/  IMAD.MOV.U32 R15, RZ, RZ, -0x1 ;  /* 0xffffffffff0f7424 */ /* 0x000fce00078e00ff */
[----:B0-----:R-:W-:Y:S05]  /*15f60*/  WARPSYNC.COLLECTIVE R15, `(.L_x_1277) ;  /* 0x000000000f087348 */ /* 0x001fea0003c00000 */
[----:B------:R1:W2:Y:S02]  /*15f70*/  SHFL.UP P6, R14, R13, R12, R11 ;  /* 0x0400000c0d0e7389 */ /* 0x0002a400000c000b */
[----:B012---:R-:W-:Y:S01]  /*15f80*/  ENDCOLLECTIVE ;  /* 0x000000000000791b */ /* 0x007fe20003800000 */
.L_x_1277:
[----:B------:R-:W-:Y:S05]  /*15f90*/  BSYNC B0 ;  /* 0x0000000000007941 */ /* 0x000fea0003800000 */
.L_x_1276:
        /* <DEDUP_REMOVED lines=10> */
.L_x_1278:
        /* <DEDUP_REMOVED lines=8> */
.L_x_1279:
        /* <DEDUP_REMOVED lines=8> */
.L_x_1280:
        /* <DEDUP_REMOVED lines=8> */
.L_x_1281:
        /* <DEDUP_REMOVED lines=8> */
.L_x_1282:
[----:B------:R-:W-:Y:S05]  /*16240*/  BRA `(.L_x_1283) ;  /* 0xffffffe400847947 */ /* 0x000fea000383ffff */
.L_x_1231:
[----:B------:R-:W-:Y:S01]  /*16250*/  BSSY B0, `(.L_x_1284) ;  /* 0x0000006000007945 */ /* 0x000fe20003800000 */
[----:B------:R-:W-:Y:S01]  /*16260*/  PLOP3.LUT P6, PT, P6, PT, PT, 0x8, 0x0 ;  /* 0x000000000000781c */ /* 0x000fe200037ce170 */
[----:B------:R-:W-:-:S12]  /*16270*/  IMAD.MOV.U32 R15, RZ, RZ, -0x1 ;  /* 0xffffffffff0f7424 */ /* 0x000fd800078e00ff */
[----:B0-----:R-:W-:Y:S05]  /*16280*/  WARPSYNC.COLLECTIVE R15, `(.L_x_1285) ;  /* 0x000000000f087348 */ /* 0x001fea0003c00000 */
[----:B------:R-:W-:Y:S01]  /*16290*/  VOTE.ANY R14, PT, P6 ;  /* 0x00000000000e7806 */ /* 0x000fe200030e0100 */
[----:B0-----:R-:W-:Y:S06]  /*162a0*/  ENDCOLLECTIVE ;  /* 0x000000000000791b */ /* 0x001fec0003800000 */
.L_x_1285:
[----:B------:R-:W-:Y:S05]  /*162b0*/  BSYNC B0 ;  /* 0x0000000000007941 */ /* 0x000fea0003800000 */
.L_x_1284:
        /* <DEDUP_REMOVED lines=9> */
.L_x_1286:
[----:B------:R-:W-:Y:S01]  /*16350*/  IMAD.MOV.U32 R17, RZ, RZ, R14 ;  /* 0x000000ffff117224 */ /* 0x000fe200078e000e */
[----:B------:R-:W-:Y:S06]  /*16360*/  BRA `(.L_x_1287) ;  /* 0xffffffe400747947 */ /* 0x000fec000383ffff */
.L_x_1233:
[----:B------:R-:W-:Y:S01]  /*16370*/  BSSY B0, `(.L_x_1288) ;  /* 0x0000007000007945 */ /* 0x000fe20003800000 */
[----:B------:R-:W-:Y:S02]  /*16380*/  IMAD.MOV.U32 R13, RZ, RZ, R2 ;  /* 0x000000ffff0d7224 */ /* 0x000fe400078e0002 */
[----:B------:R-:W-:Y:S02]  /*16390*/  IMAD.MOV.U32 R11, RZ, RZ, 0x1f ;  /* 0x0000001fff0b7424 */ /* 0x000fe400078e00ff */
[----:B------:R-:W-:-:S07]  /*163a0*/  IMAD.MOV.U32 R15, RZ, RZ, -0x1 ;  /* 0xffffffffff0f7424 */ /* 0x000fce00078e00ff */
[----:B012---:R-:W-:Y:S05]  /*163b0*/  WARPSYNC.COLLECTIVE R15, `(.L_x_1289) ;  /* 0x000000000f087348 */ /* 0x007fea0003c00000 */
[----:B------:R3:W4:Y:S02]  /*163c0*/  SHFL.IDX P6, R14, R13, R12, R11 ;  /* 0x0000000c0d0e7389 */ /* 0x00072400000c000b */
[----:B01234-:R-:W-:Y:S01]  /*163d0*/  ENDCOLLECTIVE ;  /* 0x000000000000791b */ /* 0x01ffe20003800000 */
.L_x_1289:
[----:B------:R-:W-:Y:S05]  /*163e0*/  BSYNC B0 ;  /* 0x0000000000007941 */ /* 0x000fea0003800000 */
.L_x_1288:
[----:B------:R-:W-:Y:S01]  /*163f0*/  IMAD.MOV.U32 R7, RZ, RZ, R14 ;  /* 0x000000ffff077224 */ /* 0x000fe200078e000e */
[----:B------:R-:W-:Y:S06]  /*16400*/  BRA `(.L_x_1232) ;  /* 0xffffffe400687947 */ /* 0x000fec000383ffff */
.L_x_1237:
[----:B-1----:R1:W2:Y:S02]  /*16410*/  SYNCS.PHASECHK.TRANS64.TRYWAIT P0, [R0+URZ+0x30820], R3 ;  /* 0x03082003000075a7 */ /* 0x0022a4000800017f */
[----:B--2---:R-:W-:Y:S05]  /*16420*/  @!P0 NANOSLEEP.SYNCS 0x989680 ;  /* 0x009896800000895d */ /* 0x004fea0003900000 */
[----:B------:R-:W2:Y:S02]  /*16430*/  @!P0 SYNCS.PHASECHK.TRANS64 P0, [R0+URZ+0x30820], R3 ;  /* 0x03082003000085a7 */ /* 0x000ea4000800007f */
[----:B--2---:R-:W-:Y:S05]  /*16440*/  @!P0 BRA `(.L_x_1237) ;  /* 0xfffffffc00f08947 */ /* 0x004fea000383ffff */
[----:B------:R-:W-:Y:S05]  /*16450*/  BRA `(.L_x_1290) ;  /* 0xffffffe800dc7947 */ /* 0x000fea000383ffff */
.L_x_1238:
[----:B------:R-:W2:Y:S01]  /*16460*/  S2R R2, SR_TID.X ;  /* 0x0000000000027919 */ /* 0x000ea20000002100 */
[----:B------:R-:W-:Y:S01]  /*16470*/  BSSY B0, `(.L_x_1291) ;  /* 0x000000a000007945 */ /* 0x000fe20003800000 */
[----:B------:R-:W-:Y:S02]  /*16480*/  IMAD.MOV.U32 R12, RZ, RZ, RZ ;  /* 0x000000ffff0c7224 */ /* 0x000fe400078e00ff */
[----:B0-----:R-:W-:Y:S02]  /*16490*/  IMAD.MOV.U32 R11, RZ, RZ, 0x1f ;  /* 0x0000001fff0b7424 */ /* 0x001fe400078e00ff */
[----:B------:R-:W-:Y:S01]  /*164a0*/  IMAD.MOV.U32 R15, RZ, RZ, -0x1 ;  /* 0xffffffffff0f7424 */ /* 0x000fe200078e00ff */
[----:B--2---:R-:W-:-:S04]  /*164b0*/  SHF.R.U32.HI R2, RZ, 0x5, R2 ;  /* 0x00000005ff027819 */ /* 0x004fc80000011602 */
[----:B------:R-:W-:-:S05]  /*164c0*/  LOP3.LUT R2, R2, 0x3, RZ, 0xc0, !PT ;  /* 0x0000000302027812 */ /* 0x000fca00078ec0ff */
[----:B------:R-:W-:-:S07]  /*164d0*/  IMAD.MOV.U32 R13, RZ, RZ, R2 ;  /* 0x000000ffff0d7224 */ /* 0x000fce00078e0002 */
[----:B-1----:R-:W-:Y:S05]  /*164e0*/  WARPSYNC.COLLECTIVE R15, `(.L_x_1292) ;  /* 0x000000000f087348 */ /* 0x002fea0003c00000 */
[----:B------:R0:W2:Y:S02]  /*164f0*/  SHFL.IDX P6, R14, R13, R12, R11 ;  /* 0x0000000c0d0e7389 */ /* 0x0000a400000c000b */
[----:B012---:R-:W-:Y:S01]  /*16500*/  ENDCOLLECTIVE ;  /* 0x000000000000791b */ /* 0x007fe20003800000 */
.L_x_1292:
[----:B------:R-:W-:Y:S05]  /*16510*/  BSYNC B0 ;  /* 0x0000000000007941 */ /* 0x000fea0003800000 */
.L_x_1291:
[----:B------:R-:W-:Y:S05]  /*16520*/  BRA `(.L_x_1293) ;  /* 0xffffffe800c47947 */ /* 0x000fea000383ffff */
.L_x_1241:
[----:B------:R-:W-:Y:S01]  /*16530*/  BSSY B1, `(.L_x_1294) ;  /* 0x0000006000017945 */ /* 0x000fe20003800000 */
[----:B------:R-:W-:-:S07]  /*16540*/  IMAD.MOV.U32 R15, RZ, RZ, -0x1 ;  /* 0xffffffffff0f7424 */ /* 0x000fce00078e00ff */
[----:B012---:R-:W-:Y:S05]  /*16550*/  WARPSYNC.COLLECTIVE R15, `(.L_x_1295) ;  /* 0x000000000f0c7348 */ /* 0x007fea0003c00000 */
[----:B------:R-:W-:Y:S02]  /*16560*/  ELECT P6, UR62, PT ;  /* 0x00000000003e782f */ /* 0x000fe400038c0000 */
[----:B------:R-:W-:Y:S01]  /*16570*/  MOV R14, UR62 ;  /* 0x0000003e000e7c02 */ /* 0x000fe20008000f00 */
[----:B012---:R-:W-:Y:S10]  /*16580*/  ENDCOLLECTIVE ;  /* 0x000000000000791b */ /* 0x007ff40003800000 */
.L_x_1295:
[----:B------:R-:W-:Y:S05]  /*16590*/  BSYNC B1 ;  /* 0x0000000000017941 */ /* 0x000fea0003800000 */
.L_x_1294:
[----:B------:R-:W-:Y:S05]  /*165a0*/  BRA `(.L_x_1296) ;  /* 0xffffffe800bc7947 */ /* 0x000fea000383ffff */
.L_x_1243:
[----:B-1----:R1:W2:Y:S02]  /*165b0*/  SYNCS.PHASECHK.TRANS64.TRYWAIT P0, [R6+URZ], R5 ;  /* 0x00000005060075a7 */ /* 0x0022a4000800017f */
[----:B--2---:R-:W-:Y:S05]  /*165c0*/  @!P0 NANOSLEEP.SYNCS 0x989680 ;  /* 0x009896800000895d */ /* 0x004fea0003900000 */
[----:B------:R-:W2:Y:S02]  /*165d0*/  @!P0 SYNCS.PHASECHK.TRANS64 P0, [R6+URZ], R5 ;  /* 0x00000005060085a7 */ /* 0x000ea4000800007f */
[----:B--2---:R-:W-:Y:S05]  /*165e0*/  @!P0 BRA `(.L_x_1243) ;  /* 0xfffffffc00f08947 */ /* 0x004fea000383ffff */
[----:B------:R-:W-:Y:S05]  /*165f0*/  BRA `(.L_x_1297) ;  /* 0xffffffec00007947 */ /* 0x000fea000383ffff */
.L_x_1244:
[----:B--2---:R2:W3:Y:S02]  /*16600*/  SYNCS.PHASECHK.TRANS64.TRYWAIT P0, [R7+URZ], R2 ;  /* 0x00000002070075a7 */ /* 0x0044e4000800017f */
[----:B---3--:R-:W-:Y:S05]  /*16610*/  @!P0 NANOSLEEP.SYNCS 0x989680 ;  /* 0x009896800000895d */ /* 0x008fea0003900000 */
[----:B------:R-:W3:Y:S02]  /*16620*/  @!P0 SYNCS.PHASECHK.TRANS64 P0, [R7+URZ], R2 ;  /* 0x00000002070085a7 */ /* 0x000ee4000800007f */
[----:B---3--:R-:W-:Y:S05]  /*16630*/  @!P0 BRA `(.L_x_1244) ;  /* 0xfffffffc00f08947 */ /* 0x008fea000383ffff */
[----:B------:R-:W-:Y:S05]  /*16640*/  BRA `(.L_x_1298) ;  /* 0xffffffe800f47947 */ /* 0x000fea000383ffff */
.L_x_1246:
[----:B---3--:R3:W4:Y:S02]  /*16650*/  SYNCS.PHASECHK.TRANS64.TRYWAIT P0, [R4+URZ], R5 ;  /* 0x00000005040075a7 */ /* 0x008724000800017f */
[----:B----4-:R-:W-:Y:S05]  /*16660*/  @!P0 NANOSLEEP.SYNCS 0x989680 ;  /* 0x009896800000895d */ /* 0x010fea0003900000 */
[----:B------:R-:W4:Y:S02]  /*16670*/  @!P0 SYNCS.PHASECHK.TRANS64 P0, [R4+URZ], R5 ;  /* 0x00000005040085a7 */ /* 0x000f24000800007f */
[----:B----4-:R-:W-:Y:S05]  /*16680*/  @!P0 BRA `(.L_x_1246) ;  /* 0xfffffffc00f08947 */ /* 0x010fea000383ffff */
[----:B------:R-:W-:Y:S05]  /*16690*/  BRA `(.L_x_1299) ;  /* 0xffffffe800fc7947 */ /* 0x000fea000383ffff */
.L_x_1300:
        /* <DEDUP_REMOVED lines=14> */
.L_x_2660:


//--------------------- .text._ZN7cutlass13device_kernelIN5flash11enable_sm90INS1_16FlashAttnFwdSm90INS1_25CollectiveMainloopFwdSm90ILi2EN4cute5tupleIJNS5_1CILi1EEES8_S8_EEENS6_IJNS7_ILi128EEENS7_ILi96EEENS7_ILi192EEEEEELi192ENS_10bfloat16_tEfNS_4arch4Sm90ELb0ELb1ELb0ELb1ELb0ELb1ELb0ELb1ELb1ELb0ELb0ELb0EEENS1_21CollectiveEpilogueFwdINS6_IJSA_SC_SB_EEES9_SE_SG_Li256ELb1ELb0ELb0ELb0EEENS1_36VarlenDynamicPersistentTileSchedulerILi128ELi96ELi256ELi32ELb0ELb0ELb1ELb1ELb0ELb1EEEEEEEEEvNT_6ParamsE --------------------------
	.section	.text._ZN7cutlass13device_kernelIN5flash11enable_sm90INS1_16FlashAttnFwdSm90INS1_25CollectiveMainloopFwdSm90ILi2EN4cute5tupleIJNS5_1CILi1EEES8_S8_EEENS6_IJNS7_ILi128EEENS7_ILi96EEENS7_ILi192EEEEEELi192ENS_10bfloat16_tEfNS_4arch4Sm90ELb0ELb1ELb0ELb1ELb0ELb1ELb0ELb1ELb1ELb0ELb0ELb0EEENS1_21CollectiveEpilogueFwdINS6_IJSA_SC_SB_EEES9_SE_SG_Li256ELb1ELb0ELb0ELb0EEENS1_36VarlenDynamicPersistentTileSchedulerILi128ELi96ELi256ELi32ELb0ELb0ELb1ELb1ELb0ELb1EEEEEEEEEvNT_6ParamsE,"ax",@progbits
	.align	128
.text._ZN7cutlass13device_kernelIN5flash11enable_sm90INS1_16FlashAttnFwdSm90INS1_25CollectiveMainloopFwdSm90ILi2EN4cute5tupleIJNS5_1CILi1EEES8_S8_EEENS6_IJNS7_ILi128EEENS7_ILi96EEENS7_ILi192EEEEEELi192ENS_10bfloat16_tEfNS_4arch4Sm90ELb0ELb1ELb0ELb1ELb0ELb1ELb0ELb1ELb1ELb0ELb0ELb0EEENS1_21CollectiveEpilogueFwdINS6_IJSA_SC_SB_EEES9_SE_SG_Li256ELb1ELb0ELb0ELb0EEENS1_36VarlenDynamicPersistentTileSchedulerILi128ELi96ELi256ELi32ELb0ELb0ELb1ELb1ELb0ELb1EEEEEEEEEvNT_6ParamsE:
        .type           _ZN7cutlass13device_kernelIN5flash11enable_sm90INS1_16FlashAttnFwdSm90INS1_25CollectiveMainloopFwdSm90ILi2EN4cute5tupleIJNS5_1CILi1EEES8_S8_EEENS6_IJNS7_ILi128EEENS7_ILi96EEENS7_ILi192EEEEEELi192ENS_10bfloat16_tEfNS_4arch4Sm90ELb0ELb1ELb0ELb1ELb0ELb1ELb0ELb1ELb1ELb0ELb0ELb0EEENS1_21CollectiveEpilogueFwdINS6_IJSA_SC_SB_EEES9_SE_SG_Li256ELb1ELb0ELb0ELb0EEENS1_36VarlenDynamicPersistentTileSchedulerILi128ELi96ELi256ELi32ELb0ELb0ELb1ELb1ELb0ELb1EEEEEEEEEvNT_6ParamsE,@function
        .size           _ZN7cutlass13device_kernelIN5flash11enable_sm90INS1_16FlashAttnFwdSm90INS1_25CollectiveMainloopFwdSm90ILi2EN4cute5tupleIJNS5_1CILi1EEES8_S8_EEENS6_IJNS7_ILi128EEENS7_ILi96EEENS7_ILi192EEEEEELi192ENS_10bfloat16_tEfNS_4arch4Sm90ELb0ELb1ELb0ELb1ELb0ELb1ELb0ELb1ELb1ELb0ELb0ELb0EEENS1_21CollectiveEpilogueFwdINS6_IJSA_SC_SB_EEES9_SE_SG_Li256ELb1ELb0ELb0ELb0EEENS1_36VarlenDynamicPersistentTileSchedulerILi128ELi96ELi256ELi32ELb0ELb0ELb1ELb1ELb0ELb1EEEEEEEEEvNT_6ParamsE,(.L_x_2661 - _ZN7cutlass13device_kernelIN5flash11enable_sm90INS1_16FlashAttnFwdSm90INS1_25CollectiveMainloopFwdSm90ILi2EN4cute5tupleIJNS5_1CILi1EEES8_S8_EEENS6_IJNS7_ILi128EEENS7_ILi96EEENS7_ILi192EEEEEELi192ENS_10bfloat16_tEfNS_4arch4Sm90ELb0ELb1ELb0ELb1ELb0ELb1ELb0ELb1ELb1ELb0ELb0ELb0EEENS1_21CollectiveEpilogueFwdINS6_IJSA_SC_SB_EEES9_SE_SG_Li256ELb1ELb0ELb0ELb0EEENS1_36VarlenDynamicPersistentTileSchedulerILi128ELi96ELi256ELi32ELb0ELb0ELb1ELb1ELb0ELb1EEEEEEEEEvNT_6ParamsE)
        .other          _ZN7cutlass13device_kernelIN5flash11enable_sm90INS1_16FlashAttnFwdSm90INS1_25CollectiveMainloopFwdSm90ILi2EN4cute5tupleIJNS5_1CILi1EEES8_S8_EEENS6_IJNS7_ILi128EEENS7_ILi96EEENS7_ILi192EEEEEELi192ENS_10bfloat16_tEfNS_4arch4Sm90ELb0ELb1ELb0ELb1ELb0ELb1ELb0ELb1ELb1ELb0ELb0ELb0EEENS1_21CollectiveEpilogueFwdINS6_IJSA_SC_SB_EEES9_SE_SG_Li256ELb1ELb0ELb0ELb0EEENS1_36VarlenDynamicPersistentTileSchedulerILi128ELi96ELi256ELi32ELb0ELb0ELb1ELb1ELb0ELb1EEEEEEEEEvNT_6ParamsE,@"STO_CUDA_ENTRY STV_DEFAULT"
_ZN7cutlass13device_kernelIN5flash11enable_sm90INS1_16FlashAttnFwdSm90INS1_25CollectiveMainloopFwdSm90ILi2EN4cute5tupleIJNS5_1CILi1EEES8_S8_EEENS6_IJNS7_ILi128EEENS7_ILi96EEENS7_ILi192EEEEEELi192ENS_10bfloat16_tEfNS_4arch4Sm90ELb0ELb1ELb0ELb1ELb0ELb1ELb0ELb1ELb1ELb0ELb0ELb0EEENS1_21CollectiveEpilogueFwdINS6_IJSA_SC_SB_EEES9_SE_SG_Li256ELb1ELb0ELb0ELb0EEENS1_36VarlenDynamicPersistentTileSchedulerILi128ELi96ELi256ELi32ELb0ELb0ELb1ELb1ELb0ELb1EEEEEEEEEvNT_6ParamsE:
        /* <DEDUP_REMOVED lines=27> */
.L_x_1302:
[----:B------:R-:W-:Y:S05]  /*01b0*/  BSYNC B0 ;  /* 0x0000000000007941 */ /* 0x000fea0003800000 */
.L_x_1301:
        /* <DEDUP_REMOVED lines=41> */
.L_x_1303:
        /* <DEDUP_REMOVED lines=22> */
.L_x_1304:
        /* <DEDUP_REMOVED lines=18> */
.L_x_1305:
        /* <DEDUP_REMOVED lines=22> */
.L_x_1306:
        /* <DEDUP_REMOVED lines=22> */
.L_x_1307:
[----:B------:R-:W-:Y:S01]  /*0990*/  PLOP3.LUT P0, PT, PT, PT, UP0, 0x80, 0x0 ;  /* 0x000000000000781c */ /* 0x000fe20003f0f008 */
[----:B------:R-:W-:Y:S01]  /*09a0*/  UMOV UR60, 0x1 ;  /* 0x00000001003c7882 */ /* 0x000fe20000000000 */
[----:B------:R-:W-:Y:S01]  /*09b0*/  NOP ;  /* 0x0000000000007918 */ /* 0x000fe20000000000 */
[----:B------:R-:W-:Y:S01]  /*09c0*/  USEL UR60, UR60, 0x2, !UP0 ;  /* 0x000000023c3c7887 */ /* 0x000fe2000c000000 */
[----:B------:R-:W-:Y:S01]  /*09d0*/  BSSY B7, `(.L_x_1308) ;  /* 0x00027f6000077945 */ /* 0x000fe20003800000 */
[----:B012-4-:R-:W-:Y:S08]  /*09e0*/  BAR.SYNC.DEFER_BLOCKING 0x0 ;  /* 0x0000000000007b1d */ /* 0x017ff00000010000 */
[----:B------:R-:W-:Y:S05]  /*09f0*/  @!P0 BRA `(.L_x_1309) ;  /* 0x0000021400b08947 */ /* 0x000fea0003800000 */
.L_x_1310:
[----:B------:R-:W-:-:S08]  /*0a00*/  NOP ;  /* 0x0000000000007918 */ /* 0x000fd00000000000 */
[----:B------:R-:W0:Y:S02]  /*0a10*/  USETMAXREG.TRY_ALLOC.CTAPOOL UP0, 0xf0 ;  /* 0x000000f0000079c8 */ /* 0x000e240008000600 */
[----:B0-----:R-:W-:-:S13]  /*0a20*/  PLOP3.LUT P0, PT, PT, PT, UP0, 0x80, 0x0 ;  /* 0x000000000000781c */ /* 0x001fda0003f0f008 */
[----:B------:R-:W-:Y:S05]  /*0a30*/  @!P0 BRA `(.L_x_1310) ;  /* 0xfffffffc00f08947 */ /* 0x000fea000383ffff */
[----:B------:R-:W0:Y:S08]  /*0a40*/  S2UR UR5, SR_CgaCtaId ;  /* 0x00000000000579c3 */ /* 0x000e300000008800 */
[----:B------:R-:W-:Y:S06]  /*0a50*/  BAR.ARV 0x8, 0x120 ;  /* 0x0204800000007b1d */ /* 0x000fec0000002000 */
[----:B------:R-:W-:-:S02]  /*0a60*/  UMOV UR4, 0x400 ;  /* 0x0000040000047882 */ /* 0x000fc40000000000 */
[----:B------:R-:W-:Y:S01]  /*0a70*/  BAR.SYNC.DEFER_BLOCKING 0x5, 0x120 ;  /* 0x0144800000007b1d */ /* 0x000fe20000010000 */
[----:B0-----:R-:W-:-:S06]  /*0a80*/  ULEA UR4, UR5, UR4, 0x18 ;  /* 0x0000000405047291 */ /* 0x001fcc000f8ec03f */
[----:B------:R-:W-:Y:S01]  /*0a90*/  IMAD.U32 R17, RZ, RZ, UR4 ;  /* 0x00000004ff117e24 */ /* 0x000fe2000f8e00ff */
[----:B------:R-:W-:-:S04]  /*0aa0*/  ULDC UR4, c[0x0][0xc14] ;  /* 0x0003050000047ab9 */ /* 0x000fc80000000800 */
[----:B------:R-:W0:Y:S01]  /*0ab0*/  LDS.128 R200, [R17+0x308d0] ;  /* 0x0308d00011c87984 */ /* 0x000e220000000c00 */
[----:B------:R-:W-:Y:S06]  /*0ac0*/  BAR.ARV 0x4, 0x120 ;  /* 0x0104800000007b1d */ /* 0x000fec0000002000 */
[----:B0-----:R-:W-:-:S13]  /*0ad0*/  ISETP.GE.AND P0, PT, R203, UR4, PT ;  /* 0x00000004cb007c0c */ /* 0x001fda000bf06270 */
[----:B------:R-:W-:Y:S05]  /*0ae0*/  @P0 BRA `(.L_x_1311) ;  /* 0x0000027c00900947 */ /* 0x000fea0003800000 */
[----:B------:R-:W-:Y:S01]  /*0af0*/  VIADD R224, R4, 0xffffff80 ;  /* 0xffffff8004e07836 */ /* 0x000fe20000000000 */
[----:B------:R-:W-:Y:S01]  /*0b00*/  R2UR UR4, R17 ;  /* 0x00000000110472ca */ /* 0x000fe200000e0000 */
[----:B------:R-:W-:Y:S01]  /*0b10*/  ULOP3.LUT UR5, UR60, 0x1, URZ, 0xfc, !UPT ;  /* 0x000000013c057892 */ /* 0x000fe2000f8efc3f */
[----:B------:R-:W-:Y:S01]  /*0b20*/  IMAD.MOV.U32 R220, RZ, RZ, RZ ;  /* 0x000000ffffdc7224 */ /* 0x000fe200078e00ff */
[----:B------:R-:W-:Y:S02]  /*0b30*/  CS2R R22, SRZ ;  /* 0x0000000000167805 */ /* 0x000fe4000001ff00 */
[----:B------:R-:W-:Y:S01]  /*0b40*/  SHF.R.S32.HI R3, RZ, 0x1f, R224 ;  /* 0x0000001fff037819 */ /* 0x000fe200000114e0 */
[----:B------:R-:W-:Y:S02]  /*0b50*/  IMAD.MOV.U32 R204, RZ, RZ, RZ ;  /* 0x000000ffffcc7224 */ /* 0x000fe400078e00ff */
[----:B------:R-:W-:Y:S01]  /*0b60*/  IMAD.MOV.U32 R194, RZ, RZ, RZ ;  /* 0x000000ffffc27224 */ /* 0x000fe200078e00ff */
[----:B------:R-:W-:-:S02]  /*0b70*/  LEA.HI R5, R3, R224, RZ, 0x7 ;  /* 0x000000e003057211 */ /* 0x000fc400078f38ff */
[-C--:B------:R-:W-:Y:S02]  /*0b80*/  LEA.HI R0, R3, R224.reuse, RZ, 0x4 ;  /* 0x000000e003007211 */ /* 0x080fe400078f20ff */
[----:B------:R-:W-:Y:S01]  /*0b90*/  LOP3.LUT R7, R5, 0xffffff80, RZ, 0xc0, !PT ;  /* 0xffffff8005077812 */ /* 0x000fe200078ec0ff */
[----:B------:R-:W-:Y:S01]  /*0ba0*/  UIADD3 UR4, UR4, 0x12400, URZ ;  /* 0x0001240004047890 */ /* 0x000fe2000fffe03f */
[CC--:B------:R-:W-:Y:S02]  /*0bb0*/  LEA.HI R214, R3.reuse, R224.reuse, RZ, 0x3 ;  /* 0x000000e003d67211 */ /* 0x0c0fe400078f18ff */
[----:B------:R-:W-:Y:S01]  /*0bc0*/  LEA.HI R10, R3, R224, RZ, 0x2 ;  /* 0x000000e0030a7211 */ /* 0x000fe200078f10ff */
[----:B------:R-:W-:Y:S01]  /*0bd0*/  IMAD.IADD R226, R224, 0x1, -R7 ;  /* 0x00000001e0e27824 */ /* 0x000fe200078e0a07 */
[----:B------:R-:W-:Y:S02]  /*0be0*/  SHF.R.S32.HI R7, RZ, 0x4, R0 ;  /* 0x00000004ff077819 */ /* 0x000fe40000011400 */
[----:B------:R-:W-:-:S02]  /*0bf0*/  SHF.R.S32.HI R195, RZ, 0x2, R10 ;  /* 0x00000002ffc37819 */ /* 0x000fc4000001140a */
[----:B------:R-:W-:Y:S02]  /*0c00*/  SHF.R.S32.HI R9, RZ, 0x1f, R226 ;  /* 0x0000001fff097819 */ /* 0x000fe400000114e2 */
[----:B------:R-:W-:Y:S01]  /*0c10*/  LEA.HI R2, R0, R7, RZ, 0x1 ;  /* 0x0000000700027211 */ /* 0x000fe200078f08ff */
[----:B------:R-:W-:Y:S01]  /*0c20*/  VIADD R221, R195, 0x40 ;  /* 0x00000040c3dd7836 */ /* 0x000fe20000000000 */
[----:B------:R-:W-:Y:S02]  /*0c30*/  LEA.HI R6, R9, R226, RZ, 0x2 ;  /* 0x000000e209067211 */ /* 0x000fe400078f10ff */
[----:B------:R-:W-:Y:S01]  /*0c40*/  LOP3.LUT R4, R2, 0x1ffffffe, RZ, 0xc0, !PT ;  /* 0x1ffffffe02047812 */ /* 0x000fe200078ec0ff */
[----:B------:R-:W-:Y:S01]  /*0c50*/  IMAD.SHL.U32 R205, R221, 0x40, RZ ;  /* 0x00000040ddcd7824 */ /* 0x000fe200078e00ff */
[--C-:B------:R-:W-:Y:S02]  /*0c60*/  SHF.R.S32.HI R8, RZ, 0x2, R6.reuse ;  /* 0x00000002ff087819 */ /* 0x100fe40000011406 */
[----:B------:R-:W-:Y:S01]  /*0c70*/  SHF.R.S32.HI R11, RZ, 0x1f, R6 ;  /* 0x0000001fff0b7819 */ /* 0x000fe20000011406 */
[----:B------:R-:W-:Y:S01]  /*0c80*/  IMAD.IADD R4, R7, 0x1, -R4 ;  /* 0x0000000107047824 */ /* 0x000fe200078e0a04 */
[----:B------:R-:W-:-:S02]  /*0c90*/  LEA.HI R2, R3, R224, RZ, 0x5 ;  /* 0x000000e003027211 */ /* 0x000fc400078f28ff */
[----:B------:R-:W-:Y:S02]  /*0ca0*/  LEA.HI R11, R11, R8, RZ, 0x3 ;  /* 0x000000080b0b7211 */ /* 0x000fe400078f18ff */
[----:B------:R-:W-:Y:S02]  /*0cb0*/  LOP3.LUT R3, R0, 0x3fffff0, RZ, 0xc0, !PT ;  /* 0x03fffff000037812 */ /* 0x000fe400078ec0ff */
[----:B------:R-:W-:Y:S02]  /*0cc0*/  LOP3.LUT R11, R11, 0xfffffff8, RZ, 0xc0, !PT ;  /* 0xfffffff80b0b7812 */ /* 0x000fe400078ec0ff */
[----:B------:R-:W-:Y:S01]  /*0cd0*/  LOP3.LUT R7, R214, 0x1ffffff8, RZ, 0xc0, !PT ;  /* 0x1ffffff8d6077812 */ /* 0x000fe200078ec0ff */
[----:B------:R-:W-:Y:S01]  /*0ce0*/  IMAD.IADD R3, R224, 0x1, -R3 ;  /* 0x00000001e0037824 */ /* 0x000fe200078e0a03 */
[----:B------:R-:W-:Y:S01]  /*0cf0*/  SHF.R.S32.HI R2, RZ, 0x5, R2 ;  /* 0x00000005ff027819 */ /* 0x000fe20000011402 */
[----:B------:R-:W-:Y:S01]  /*0d00*/  IMAD.IADD R8, R8, 0x1, -R11 ;  /* 0x0000000108087824 */ /* 0x000fe200078e0a0b */
[----:B------:R-:W-:Y:S01]  /*0d10*/  LOP3.LUT R11, R10, 0xfffffffc, RZ, 0xc0, !PT ;  /* 0xfffffffc0a0b7812 */ /* 0x000fe200078ec0ff */
[----:B------:R-:W-:Y:S01]  /*0d20*/  IMAD.IADD R7, R224, 0x1, -R7 ;  /* 0x00000001e0077824 */ /* 0x000fe200078e0a07 */
[----:B------:R-:W-:Y:S01]  /*0d30*/  SHF.R.S32.HI R10, RZ, 0x1f, R10 ;  /* 0x0000001fff0a7819 */ /* 0x000fe2000001140a */
[----:B------:R-:W-:Y:S01]  /*0d40*/  IMAD R3, R2, 0x10, R3 ;  /* 0x0000001002037824 */ /* 0x000fe200078e0203 */
[----:B------:R-:W-:Y:S01]  /*0d50*/  SHF.R.S32.HI R0, RZ, 0x1f, R221 ;  /* 0x0000001fff007819 */ /* 0x000fe200000114dd */
[----:B------:R-:W-:Y:S01]  /*0d60*/  IMAD.IADD R224, R224, 0x1, -R11 ;  /* 0x00000001e0e07824 */ /* 0x000fe200078e0a0b */
[----:B------:R-:W-:Y:S01]  /*0d70*/  LEA.HI R10, R10, R195, RZ, 0x3 ;  /* 0x000000c30a0a7211 */ /* 0x000fe200078f18ff */
[----:B------:R-:W-:Y:S01]  /*0d80*/  IMAD R235, R3, 0x8, R4 ;  /* 0x0000000803eb7824 */ /* 0x000fe200078e0204 */
[----:B------:R-:W-:Y:S01]  /*0d90*/  LEA.HI R0, R0, R221, RZ, 0x3 ;  /* 0x000000dd00007211 */ /* 0x000fe200078f18ff */
[----:B------:R-:W-:Y:S01]  /*0da0*/  IMAD.SHL.U32 R192, R224, 0x8, RZ ;  /* 0x00000008e0c07824 */ /* 0x000fe200078e00ff */
[----:B------:R-:W-:Y:S01]  /*0db0*/  LOP3.LUT R10, R10, 0xfffffff8, RZ, 0xc0, !PT ;  /* 0xfffffff80a0a7812 */ /* 0x000fe200078ec0ff */
[----:B------:R-:W-:Y:S01]  /*0dc0*/  IMAD.SHL.U32 R210, R2, 0x200, RZ ;  /* 0x0000020002d27824 */ /* 0x000fe200078e00ff */
[----:B------:R-:W-:Y:S01]  /*0dd0*/  LOP3.LUT R205, R205, 0x1c0, RZ, 0xc0, !PT ;  /* 0x000001c0cdcd7812 */ /* 0x000fe200078ec0ff */
[C---:B------:R-:W-:Y:S01]  /*0de0*/  VIADD R198, R192.reuse, 0x20 ;  /* 0x00000020c0c67836 */ /* 0x040fe20000000000 */
[----:B------:R-:W-:Y:S01]  /*0df0*/  SHF.R.S32.HI R234, RZ, 0x7, R5 ;  /* 0x00000007ffea7819 */ /* 0x000fe20000011405 */
[----:B------:R-:W-:Y:S01]  /*0e00*/  IMAD.IADD R217, R195, 0x1, -R10 ;  /* 0x00000001c3d97824 */ /* 0x000fe200078e0a0a */
[----:B------:R-:W-:Y:S01]  /*0e10*/  SHF.R.U32.HI R233, RZ, 0x3, R205 ;  /* 0x00000003ffe97819 */ /* 0x000fe200000116cd */
[----:B------:R-:W-:Y:S01]  /*0e20*/  VIADD R199, R192, 0x40 ;  /* 0x00000040c0c77836 */ /* 0x000fe20000000000 */
[----:B------:R-:W-:Y:S01]  /*0e30*/  SHF.R.S32.HI R3, RZ, 0x1f, R198 ;  /* 0x0000001fff037819 */ /* 0x000fe200000114c6 */
[----:B------:R-:W-:Y:S01]  /*0e40*/  IMAD.SHL.U32 R208, R217, 0x40, RZ ;  /* 0x00000040d9d07824 */ /* 0x000fe200078e00ff */
[----:B------:R-:W-:Y:S01]  /*0e50*/  LEA.HI R9, R9, R226, RZ, 0x5 ;  /* 0x000000e209097211 */ /* 0x000fe200078f28ff */
[----:B------:R-:W-:Y:S01]  /*0e60*/  IMAD.SHL.U32 R0, R0, 0x40, RZ ;  /* 0x0000004000007824 */ /* 0x000fe200078e00ff */
[-C--:B------:R-:W-:Y:S01]  /*0e70*/  LEA.HI R2, R3, R198.reuse, RZ, 0x6 ;  /* 0x000000c603027211 */ /* 0x080fe200078f30ff */
[----:B------:R-:W-:Y:S01]  /*0e80*/  IMAD.SHL.U32 R213, R7, 0x8, RZ ;  /* 0x0000000807d57824 */ /* 0x000fe200078e00ff */
[----:B------:R-:W-:Y:S01]  /*0e90*/  SHF.R.S32.HI R4, RZ, 0x1f, R199 ;  /* 0x0000001fff047819 */ /* 0x000fe200000114c7 */
[----:B------:R-:W-:Y:S01]  /*0ea0*/  IMAD.SHL.U32 R18, R224, 0x4, RZ ;  /* 0x00000004e0127824 */ /* 0x000fe200078e00ff */
[----:B------:R-:W-:Y:S01]  /*0eb0*/  LOP3.LUT R208, R208, 0x1c0, RZ, 0xc0, !PT ;  /* 0x000001c0d0d07812 */ /* 0x000fe200078ec0ff */
[----:B------:R-:W-:Y:S01]  /*0ec0*/  IMAD.SHL.U32 R235, R235, 0x8, RZ ;  /* 0x00000008ebeb7824 */ /* 0x000fe200078e00ff */
[----:B------:R-:W-:Y:S01]  /*0ed0*/  LEA.HI R225, R3, R198, RZ, 0x3 ;  /* 0x000000c603e17211 */ /* 0x000fe200078f18ff */
[----:B------:R-:W-:Y:S01]  /*0ee0*/  IMAD.SHL.U32 R3, R2, 0x80, RZ ;  /* 0x0000008002037824 */ /* 0x000fe200078e00ff */
[----:B------:R-:W-:-:S02]  /*0ef0*/  LEA.HI R230, R4, R199, RZ, 0x3 ;  /* 0x000000c704e67211 */ /* 0x000fc400078f18ff */
[----:B------:R-:W-:Y:S02]  /*0f00*/  LEA.HI R4, R4, R199, RZ, 0x6 ;  /* 0x000000c704047211 */ /* 0x000fe400078f30ff */
[----:B------:R-:W-:Y:S02]  /*0f10*/  SHF.R.U32.HI R209, RZ, 0x3, R208 ;  /* 0x00000003ffd17819 */ /* 0x000fe400000116d0 */
[--C-:B------:R-:W-:Y:S01]  /*0f20*/  LOP3.LUT R2, R208, 0x38, R225.reuse, 0xf8, !PT ;  /* 0x00000038d0027812 */ /* 0x100fe200078ef8e1 */
[----:B------:R-:W-:Y:S01]  /*0f30*/  IMAD.SHL.U32 R4, R4, 0x80, RZ ;  /* 0x0000008004047824 */ /* 0x000fe200078e00ff */
[----:B------:R-:W-:Y:S02]  /*0f40*/  LOP3.LUT R10, R205, 0x38, R225, 0xf8, !PT ;  /* 0x00000038cd0a7812 */ /* 0x000fe400078ef8e1 */
[----:B------:R-:W-:Y:S02]  /*0f50*/  LOP3.LUT R211, R0, 0xfffffe00, RZ, 0xc0, !PT ;  /* 0xfffffe0000d37812 */ /* 0x000fe400078ec0ff */
[----:B------:R-:W-:-:S02]  /*0f60*/  LOP3.LUT R3, R3, 0xffffe000, RZ, 0xc0, !PT ;  /* 0xffffe00003037812 */ /* 0x000fc400078ec0ff */
[----:B------:R-:W-:Y:S02]  /*0f70*/  LOP3.LUT R2, R2, R209, RZ, 0x3c, !PT ;  /* 0x000000d102027212 */ /* 0x000fe400078e3cff */
[----:B------:R-:W-:Y:S02]  /*0f80*/  LOP3.LUT R10, R10, R233, RZ, 0x3c, !PT ;  /* 0x000000e90a0a7212 */ /* 0x000fe400078e3cff */
[--C-:B------:R-:W-:Y:S02]  /*0f90*/  LOP3.LUT R0, R208, 0x38, R230.reuse, 0xf8, !PT ;  /* 0x00000038d0007812 */ /* 0x100fe400078ef8e6 */
[----:B------:R-:W-:Y:S02]  /*0fa0*/  LOP3.LUT R12, R205, 0x38, R230, 0xf8, !PT ;  /* 0x00000038cd0c7812 */ /* 0x000fe400078ef8e6 */
[-C--:B------:R-:W-:Y:S02]  /*0fb0*/  IADD3 R2, R2, R3.reuse, R210 ;  /* 0x0000000302027210 */ /* 0x080fe40007ffe0d2 */
[----:B------:R-:W-:-:S02]  /*0fc0*/  IADD3 R10, R10, R3, R211 ;  /* 0x000000030a0a7210 */ /* 0x000fc40007ffe0d3 */
[----:B------:R-:W-:Y:S02]  /*0fd0*/  LOP3.LUT R4, R4, 0xffffe000, RZ, 0xc0, !PT ;  /* 0xffffe00004047812 */ /* 0x000fe400078ec0ff */
[----:B------:R-:W-:Y:S01]  /*0fe0*/  LOP3.LUT R3, R0, R209, RZ, 0x3c, !PT ;  /* 0x000000d100037212 */ /* 0x000fe200078e3cff */
[----:B------:R-:W-:Y:S01]  /*0ff0*/  IMAD.U32 R0, RZ, RZ, UR5 ;  /* 0x00000005ff007e24 */ /* 0x000fe2000f8e00ff */
[----:B------:R-:W-:Y:S02]  /*1000*/  LOP3.LUT R12, R12, R233, RZ, 0x3c, !PT ;  /* 0x000000e90c0c7212 */ /* 0x000fe400078e3cff */
[-C--:B------:R-:W-:Y:S02]  /*1010*/  IADD3 R229, R3, R4.reuse, R210 ;  /* 0x0000000403e57210 */ /* 0x080fe40007ffe0d2 */
[----:B------:R-:W-:Y:S01]  /*1020*/  IADD3 R12, R12, R4, R211 ;  /* 0x000000040c0c7210 */ /* 0x000fe20007ffe0d3 */
[----:B------:R-:W-:Y:S01]  /*1030*/  IMAD.U32 R4, RZ, RZ, UR4 ;  /* 0x00000004ff047e24 */ /* 0x000fe2000f8e00ff */
[----:B------:R-:W-:-:S02]  /*1040*/  LEA.HI R5, R5, R234, RZ, 0x1 ;  /* 0x000000ea05057211 */ /* 0x000fc400078f08ff */
[----:B------:R-:W-:Y:S02]  /*1050*/  SHF.R.S32.HI R9, RZ, 0x5, R9 ;  /* 0x00000005ff097819 */ /* 0x000fe40000011409 */
[----:B------:R0:W-:Y:S01]  /*1060*/  STL [R1+0x38], R4 ;  /* 0x0000380401007387 */ /* 0x0001e20000100800 */
[----:B------:R-:W-:Y:S02]  /*1070*/  LOP3.LUT R5, R5, 0x3fffffe, RZ, 0xc0, !PT ;  /* 0x03fffffe05057812 */ /* 0x000fe400078ec0ff */
[----:B------:R-:W-:Y:S01]  /*1080*/  LOP3.LUT R0, R205, 0x38, R192, 0xf8, !PT ;  /* 0x00000038cd007812 */ /* 0x000fe200078ef8c0 */
[----:B------:R-:W-:Y:S01]  /*1090*/  IMAD R8, R9, 0x10, R8 ;  /* 0x0000001009087824 */ /* 0x000fe200078e0208 */
[----:B------:R-:W-:Y:S01]  /*10a0*/  LOP3.LUT R3, R6, 0x7ffffffc, RZ, 0xc0, !PT ;  /* 0x7ffffffc06037812 */ /* 0x000fe200078ec0ff */
[----:B------:R-:W-:Y:S01]  /*10b0*/  IMAD.IADD R5, R234, 0x1, -R5 ;  /* 0x00000001ea057824 */ /* 0x000fe200078e0a05 */
[----:B------:R-:W-:Y:S02]  /*10c0*/  LOP3.LUT R0, R211, R0, R233, 0xf6, !PT ;  /* 0x00000000d3007212 */ /* 0x000fe400078ef6e9 */
[----:B------:R-:W-:Y:S01]  /*10d0*/  SHF.R.S32.HI R214, RZ, 0x3, R214 ;  /* 0x00000003ffd67819 */ /* 0x000fe200000114d6 */
[----:B------:R-:W-:Y:S01]  /*10e0*/  IMAD R216, R5, 0x40, R8 ;  /* 0x0000004005d87824 */ /* 0x000fe200078e0208 */
[----:B------:R-:W-:Y:S01]  /*10f0*/  SHF.R.S32.HI R222, RZ, 0x1f, R195 ;  /* 0x0000001fffde7819 */ /* 0x000fe200000114c3 */
[----:B------:R-:W-:Y:S01]  /*1100*/  IMAD.IADD R206, R226, 0x1, -R3 ;  /* 0x00000001e2ce7824 */ /* 0x000fe200078e0a03 */
[----:B------:R-:W-:-:S02]  /*1110*/  SHF.R.S32.HI R225, RZ, 0x3, R225 ;  /* 0x00000003ffe17819 */ /* 0x000fc400000114e1 */
[----:B------:R-:W-:Y:S02]  /*1120*/  SHF.R.S32.HI R230, RZ, 0x3, R230 ;  /* 0x00000003ffe67819 */ /* 0x000fe400000114e6 */
[----:B------:R-:W-:Y:S02]  /*1130*/  LEA R231, R0, UR4, 0x1 ;  /* 0x0000000400e77c11 */ /* 0x000fe4000f8e08ff */
[----:B------:R-:W-:Y:S02]  /*1140*/  LEA R232, R2, UR4, 0x1 ;  /* 0x0000000402e87c11 */ /* 0x000fe4000f8e08ff */
[----:B------:R-:W-:Y:S02]  /*1150*/  LEA R228, R10, UR4, 0x1 ;  /* 0x000000040ae47c11 */ /* 0x000fe4000f8e08ff */
[----:B------:R-:W-:Y:S02]  /*1160*/  LEA R229, R229, UR4, 0x1 ;  /* 0x00000004e5e57c11 */ /* 0x000fe4000f8e08ff */
[----:B0-----:R-:W-:-:S07]  /*1170*/  LEA R227, R12, UR4, 0x1 ;  /* 0x000000040ce37c11 */ /* 0x001fce000f8e08ff */
.L_x_1609:
[----:B------:R-:W-:Y:S01]  /*1180*/  ULDC.64 UR4, c[0x0][0xa28] ;  /* 0x00028a0000047ab9 */ /* 0x000fe20000000a00 */
[----:B0-23-5:R-:W0:Y:S01]  /*1190*/  LDC.64 R4, c[0x0][0xa08] ;  /* 0x00028200ff047b82 */ /* 0x02de220000000a00 */
[----:B------:R-:W-:Y:S01]  /*11a0*/  ISETP.NE.U32.AND P0, PT, RZ, UR4, PT ;  /* 0x00000004ff007c0c */ /* 0x000fe2000bf05070 */
[----:B------:R-:W-:Y:S01]  /*11b0*/  IMAD.MOV.U32 R0, RZ, RZ, RZ ;  /* 0x000000ffff007224 */ /* 0x000fe200078e00ff */
[----:B------:R-:W-:Y:S01]  /*11c0*/  ULDC.64 UR6, c[0x0][0x208] ;  /* 0x0000820000067ab9 */ /* 0x000fe20000000a00 */
[----:B------:R-:W-:Y:S01]  /*11d0*/  IMAD.MOV.U32 R26, RZ, RZ, RZ ;  /* 0x000000ffff1a7224 */ /* 0x000fe200078e00ff */
[----:B------:R-:W-:Y:S01]  /*11e0*/  ISETP.NE.AND.EX P0, PT, RZ, UR5, PT, P0 ;  /* 0x00000005ff007c0c */ /* 0x000fe2000bf05300 */
[----:B------:R-:W-:Y:S02]  /*11f0*/  ULDC.64 UR4, c[0x0][0xa18] ;  /* 0x0002860000047ab9 */ /* 0x000fe40000000a00 */
[----:B------:R-:W-:-:S04]  /*1200*/  ISETP.NE.U32.AND P1, PT, RZ, UR4, PT ;  /* 0x00000004ff007c0c */ /* 0x000fc8000bf25070 */
[----:B------:R-:W-:Y:S01]  /*1210*/  ISETP.NE.AND.EX P1, PT, RZ, UR5, PT, P1 ;  /* 0x00000005ff007c0c */ /* 0x000fe2000bf25310 */
[----:B------:R-:W-:Y:S02]  /*1220*/  ULDC.64 UR4, c[0x0][0xa08] ;  /* 0x0002820000047ab9 */ /* 0x000fe40000000a00 */
[----:B------:R-:W-:-:S03]  /*1230*/  ISETP.NE.U32.AND P3, PT, RZ, UR4, PT ;  /* 0x00000004ff007c0c */ /* 0x000fc6000bf65070 */
[----:B------:R-:W1:Y:S01]  /*1240*/  @P0 LDC.64 R2, c[0x0][0xa28] ;  /* 0x00028a00ff020b82 */ /* 0x000e620000000a00 */
[----:B------:R-:W-:Y:S01]  /*1250*/  ISETP.NE.AND.EX P3, PT, RZ, UR5, PT, P3 ;  /* 0x00000005ff007c0c */ /* 0x000fe2000bf65330 */
[----:B0---4-:R-:W-:-:S06]  /*1260*/  IMAD.WIDE R8, R203, 0x4, R4 ;  /* 0x00000004cb087825 */ /* 0x011fcc00078e0204 */
[----:B------:R-:W0:Y:S01]  /*1270*/  @P1 LDC.64 R6, c[0x0][0xa18] ;  /* 0x00028600ff061b82 */ /* 0x000e220000000a00 */
[----:B------:R-:W-:Y:S02]  /*1280*/  ULDC UR4, c[0x0][0x288] ;  /* 0x0000a20000047ab9 */ /* 0x000fe40000000800 */
[----:B------:R-:W-:Y:S01]  /*1290*/  IMAD.U32 R197, RZ, RZ, UR4 ;  /* 0x00000004ffc57e24 */ /* 0x000fe2000f8e00ff */
[----:B------:R-:W-:Y:S02]  /*12a0*/  ULDC.64 UR4, c[0x0][0x3f8] ;  /* 0x0000fe0000047ab9 */ /* 0x000fe40000000a00 */
[----:B------:R-:W-:Y:S01]  /*12b0*/  UISETP.NE.U32.AND UP0, UPT, UR4, URZ, UPT ;  /* 0x0000003f0400728c */ /* 0x000fe2000bf05070 */
[----:B------:R2:W5:Y:S03]  /*12c0*/  @P3 LDG.E R26, desc[UR6][R8.64] ;  /* 0x00000006081a3981 */ /* 0x000566000c1e1900 */
[----:B------:R-:W-:-:S03]  /*12d0*/  UISETP.NE.AND.EX UP0, UPT, UR5, URZ, UPT, UP0 ;  /* 0x0000003f0500728c */ /* 0x000fc6000bf05300 */
[----:B------:R-:W-:Y:S01]  /*12e0*/  ULDC.64 UR4, c[0x0][0xa20] ;  /* 0x0002880000047ab9 */ /* 0x000fe20000000a00 */
[----:B-1----:R-:W-:Y:S01]  /*12f0*/  @P0 IMAD.WIDE R2, R203, 0x4, R2 ;  /* 0x00000004cb020825 */ /* 0x002fe200078e0202 */
[----:B------:R-:W-:-:S04]  /*1300*/  ISETP.NE.U32.AND P2, PT, RZ, UR4, PT ;  /* 0x00000004ff007c0c */ /* 0x000fc8000bf45070 */
[----:B------:R2:W5:Y:S01]  /*1310*/  @P0 LDG.E R0, desc[UR6][R2.64] ;  /* 0x0000000602000981 */ /* 0x000562000c1e1900 */
[----:B0-----:R-:W-:-:S05]  /*1320*/  @P1 IMAD.WIDE R4, R203, 0x4, R6 ;  /* 0x00000004cb041825 */ /* 0x001fca00078e0206 */
[----:B------:R2:W5:Y:S01]  /*1330*/  @P1 LDG.E R197, desc[UR6][R4.64] ;  /* 0x0000000604c51981 */ /* 0x000562000c1e1900 */
[----:B------:R-:W-:Y:S02]  /*1340*/  ULDC UR6, c[0x0][0x404] ;  /* 0x0001010000067ab9 */ /* 0x000fe40000000800 */
[----:B------:R-:W-:Y:S01]  /*1350*/  USEL UR4, UR6, 0x1, UP0 ;  /* 0x0000000106047887 */ /* 0x000fe20008000000 */
[----:B------:R-:W-:Y:S02]  /*1360*/  ISETP.NE.AND.EX P2, PT, RZ, UR5, PT, P2 ;  /* 0x00000005ff007c0c */ /* 0x000fe4000bf45320 */
[----:B------:R-:W-:Y:S01]  /*1370*/  ULDC UR6, c[0x0][0x2e0] ;  /* 0x0000b80000067ab9 */ /* 0x000fe20000000800 */
[----:B------:R-:W-:Y:S01]  /*1380*/  ULDC UR7, c[0x0][0x338] ;  /* 0x0000ce0000077ab9 */ /* 0x000fe20000000800 */
[----:B------:R-:W-:Y:S01]  /*1390*/  UIMAD UR6, UR4, UR6, URZ ;  /* 0x00000006040672a4 */ /* 0x000fe2000f8e023f */
[----:B------:R-:W-:Y:S02]  /*13a0*/  IMAD.MOV.U32 R223, RZ, RZ, R201 ;  /* 0x000000ffffdf7224 */ /* 0x000fe400078e00c9 */
[----:B------:R-:W-:-:S02]  /*13b0*/  IMAD.MOV.U32 R218, RZ, RZ, R202 ;  /* 0x000000ffffda7224 */ /* 0x000fc400078e00ca */
[----:B------:R-:W-:Y:S01]  /*13c0*/  IMAD.MOV.U32 R219, RZ, RZ, R203 ;  /* 0x000000ffffdb7224 */ /* 0x000fe200078e00cb */
[----:B--2---:R-:W-:Y:S06]  /*13d0*/  @P1 BRA `(.L_x_1312) ;  /* 0x0000000000281947 */ /* 0x004fec0003800000 */
[----:B------:R-:W-:Y:S02]  /*13e0*/  ULDC.64 UR4, c[0x0][0xa00] ;  /* 0x0002800000047ab9 */ /* 0x000fe40000000a00 */
[----:B------:R-:W-:-:S04]  /*13f0*/  ISETP.NE.U32.AND P0, PT, RZ, UR4, PT ;  /* 0x00000004ff007c0c */ /* 0x000fc8000bf05070 */
[----:B------:R-:W-:-:S13]  /*1400*/  ISETP.NE.AND.EX P0, PT, RZ, UR5, PT, P0 ;  /* 0x00000005ff007c0c */ /* 0x000fda000bf05300 */
[----:B------:R-:W-:Y:S05]  /*1410*/  @!P0 BRA `(.L_x_1312) ;  /* 0x0000000000188947 */ /* 0x000fea0003800000 */
[----:B------:R-:W0:Y:S01]  /*1420*/  LDC.64 R2, c[0x0][0xa00] ;  /* 0x00028000ff027b82 */ /* 0x000e220000000a00 */
[----:B------:R-:W-:Y:S01]  /*1430*/  ULDC.64 UR4, c[0x0][0x208] ;  /* 0x0000820000047ab9 */ /* 0x000fe20000000a00 */
[----:B0-----:R-:W-:-:S05]  /*1440*/  IMAD.WIDE R2, R203, 0x4, R2 ;  /* 0x00000004cb027825 */ /* 0x001fca00078e0202 */
[----:B-----5:R-:W2:Y:S04]  /*1450*/  LDG.E R197, desc[UR4][R2.64] ;  /* 0x0000000402c57981 */ /* 0x020ea8000c1e1900 */
[----:B------:R-:W2:Y:S02]  /*1460*/  LDG.E R4, desc[UR4][R2.64+0x4] ;  /* 0x0000040402047981 */ /* 0x000ea4000c1e1900 */
[----:B--2---:R-:W-:-:S07]  /*1470*/  IMAD.IADD R197, R4, 0x1, -R197 ;  /* 0x0000000104c57824 */ /* 0x004fce00078e0ac5 */
.L_x_1312:
[----:B------:R-:W-:Y:S02]  /*1480*/  IMAD.U32 R24, RZ, RZ, UR7 ;  /* 0x00000007ff187e24 */ /* 0x000fe4000f8e00ff */
[----:B------:R-:W-:Y:S01]  /*1490*/  IMAD.U32 R25, RZ, RZ, UR6 ;  /* 0x00000006ff197e24 */ /* 0x000fe2000f8e00ff */
[----:B------:R-:W-:Y:S06]  /*14a0*/  @!P2 BRA `(.L_x_1313) ;  /* 0x000000000014a947 */ /* 0x000fec0003800000 */
[----:B------:R-:W0:Y:S01]  /*14b0*/  LDC.64 R2, c[0x0][0xa20] ;  /* 0x00028800ff027b82 */ /* 0x000e220000000a00 */
[----:B------:R-:W-:Y:S01]  /*14c0*/  ULDC.64 UR4, c[0x0][0x208] ;  /* 0x0000820000047ab9 */ /* 0x000fe20000000a00 */
[----:B0-----:R-:W-:-:S05]  /*14d0*/  IMAD.WIDE R2, R203, 0x4, R2 ;  /* 0x00000004cb027825 */ /* 0x001fca00078e0202 */
[----:B------:R0:W5:Y:S01]  /*14e0*/  LDG.E R25, desc[UR4][R2.64] ;  /* 0x0000000402197981 */ /* 0x000162000c1e1900 */
[----:B------:R-:W-:Y:S05]  /*14f0*/  BRA `(.L_x_1314) ;  /* 0x0000000000147947 */ /* 0x000fea0003800000 */
.L_x_1313:
[----:B------:R-:W-:Y:S05]  /*1500*/  @!P3 BRA `(.L_x_1314) ;  /* 0x000000000010b947 */ /* 0x000fea0003800000 */
[----:B------:R-:W-:Y:S02]  /*1510*/  ULDC.64 UR4, c[0x0][0x208] ;  /* 0x0000820000047ab9 */ /* 0x000fe40000000a00 */
[----:B------:R-:W2:Y:S04]  /*1520*/  LDG.E R2, desc[UR4][R8.64] ;  /* 0x0000000408027981 */ /* 0x000ea8000c1e1900 */
[----:B------:R-:W2:Y:S02]  /*1530*/  LDG.E R25, desc[UR4][R8.64+0x4] ;  /* 0x0000040408197981 */ /* 0x000ea4000c1e1900 */
[----:B--2---:R-:W-:-:S07]  /*1540*/  IMAD.IADD R25, R25, 0x1, -R2 ;  /* 0x0000000119197824 */ /* 0x004fce00078e0a02 */
.L_x_1314:
[----:B------:R-:W-:Y:S01]  /*1550*/  ULDC.64 UR4, c[0x0][0xa10] ;  /* 0x0002840000047ab9 */ /* 0x000fe20000000a00 */
[----:B------:R-:W-:Y:S01]  /*1560*/  ULDC.64 UR6, c[0x0][0x208] ;  /* 0x0000820000067ab9 */ /* 0x000fe20000000a00 */
[----:B------:R-:W-:Y:S01]  /*1570*/  ISETP.NE.U32.AND P0, PT, RZ, UR4, PT ;  /* 0x00000004ff007c0c */ /* 0x000fe2000bf05070 */
[----:B------:R-:W1:Y:S03]  /*1580*/  LDC.64 R8, c[0x0][0x9e0] ;  /* 0x00027800ff087b82 */ /* 0x000e660000000a00 */
[----:B------:R-:W-:Y:S01]  /*1590*/  ISETP.NE.AND.EX P0, PT, RZ, UR5, PT, P0 ;  /* 0x00000005ff007c0c */ /* 0x000fe2000bf05300 */
[----:B------:R-:W-:Y:S02]  /*15a0*/  ULDC.64 UR4, c[0x0][0xa30] ;  /* 0x00028c0000047ab9 */ /* 0x000fe40000000a00 */
[----:B------:R-:W-:-:S04]  /*15b0*/  ISETP.NE.U32.AND P1, PT, RZ, UR4, PT ;  /* 0x00000004ff007c0c */ /* 0x000fc8000bf25070 */
[----:B------:R-:W-:-:S06]  /*15c0*/  ISETP.NE.AND.EX P1, PT, RZ, UR5, PT, P1 ;  /* 0x00000005ff007c0c */ /* 0x000fcc000bf25310 */
[----:B0-----:R-:W0:Y:S08]  /*15d0*/  @P0 LDC.64 R2, c[0x0][0xa10] ;  /* 0x00028400ff020b82 */ /* 0x001e300000000a00 */
[----:B------:R-:W2:Y:S01]  /*15e0*/  @P1 LDC.64 R4, c[0x0][0xa30] ;  /* 0x00028c00ff041b82 */ /* 0x000ea20000000a00 */
[----:B0-----:R-:W-:-:S05]  /*15f0*/  @P0 IMAD.WIDE R2, R203, 0x4, R2 ;  /* 0x00000004cb020825 */ /* 0x001fca00078e0202 */
[----:B------:R-:W3:Y:S04]  /*1600*/  @P0 LDG.E R6, desc[UR6][R2.64] ;  /* 0x0000000602060981 */ /* 0x000ee8000c1e1900 */
[----:B------:R-:W3:Y:S01]  /*1610*/  @P0 LDG.E R7, desc[UR6][R2.64+0x4] ;  /* 0x0000040602070981 */ /* 0x000ee2000c1e1900 */
[----:B-----5:R-:W-:Y:S02]  /*1620*/  IMAD.MOV.U32 R144, RZ, RZ, R25 ;  /* 0x000000ffff907224 */ /* 0x020fe400078e0019 */
[----:B------:R-:W-:Y:S02]  /*1630*/  IMAD.IADD R10, R25, 0x1, -R0 ;  /* 0x00000001190a7824 */ /* 0x000fe400078e0a00 */
[----:B--2---:R-:W-:-:S05]  /*1640*/  @P1 IMAD.WIDE R4, R203, 0x4, R4 ;  /* 0x00000004cb041825 */ /* 0x004fca00078e0204 */
[----:B------:R0:W5:Y:S01]  /*1650*/  @P1 LDG.E R144, desc[UR6][R4.64] ;  /* 0x0000000604901981 */ /* 0x000162000c1e1900 */
[----:B-1----:R-:W-:Y:S02]  /*1660*/  ISETP.GE.AND P1, PT, R9, 0x1, PT ;  /* 0x000000010900780c */ /* 0x002fe40003f26270 */
[----:B------:R-:W-:Y:S01]  /*1670*/  LEA R146, R201, 0x80, 0x7 ;  /* 0x00000080c9927811 */ /* 0x000fe200078e38ff */
[----:B---3--:R-:W-:-:S04]  /*1680*/  @P0 IMAD.IADD R24, R7, 0x1, -R6 ;  /* 0x0000000107180824 */ /* 0x008fc800078e0a06 */
[----:B------:R-:W-:-:S04]  /*1690*/  IMAD.IADD R196, R10, 0x1, R24 ;  /* 0x000000010ac47824 */ /* 0x000fc800078e0218 */
[C---:B------:R-:W-:Y:S01]  /*16a0*/  VIADD R0, R196.reuse, 0x5f ;  /* 0x0000005fc4007836 */ /* 0x040fe20000000000 */
[----:B------:R-:W-:-:S03]  /*16b0*/  IADD3 R146, R196, R146, -R197 ;  /* 0x00000092c4927210 */ /* 0x000fc60007ffe8c5 */
[----:B------:R-:W-:-:S05]  /*16c0*/  IMAD.HI R0, R0, 0x2aaaaaab, RZ ;  /* 0x2aaaaaab00007827 */ /* 0x000fca00078e02ff */
[----:B------:R-:W-:-:S04]  /*16d0*/  SHF.R.U32.HI R3, RZ, 0x1f, R0 ;  /* 0x0000001fff037819 */ /* 0x000fc80000011600 */
[----:B------:R-:W-:Y:S01]  /*16e0*/  LEA.HI.SX32 R150, R0, R3, 0x1c ;  /* 0x0000000300967211 */ /* 0x000fe200078fe2ff */
[----:B------:R-:W-:Y:S01]  /*16f0*/  IMAD.IADD R0, R146, 0x1, R8 ;  /* 0x0000000192007824 */ /* 0x000fe200078e0208 */
[----:B0-----:R-:W-:Y:S06]  /*1700*/  @!P1 BRA `(.L_x_1315) ;  /* 0x0000000000489947 */ /* 0x001fec0003800000 */
[C---:B------:R-:W-:Y:S01]  /*1710*/  ISETP.GT.AND P0, PT, R146.reuse, RZ, PT ;  /* 0x000000ff9200720c */ /* 0x040fe20003f04270 */
[----:B------:R-:W-:Y:S01]  /*1720*/  BSSY B0, `(.L_x_1316) ;  /* 0x000000e000007945 */ /* 0x000fe20003800000 */
[----:B------:R-:W-:-:S11]  /*1730*/  VIADD R2, R146, 0xffffffff ;  /* 0xffffffff92027836 */ /* 0x000fd60000000000 */
        /* <DEDUP_REMOVED lines=8> */
.L_x_1317:
[----:B------:R-:W-:-:S13]  /*17c0*/  ISETP.NE.AND P0, PT, R9, 0x1, PT ;  /* 0x000000010900780c */ /* 0x000fda0003f05270 */
[----:B------:R-:W0:Y:S02]  /*17d0*/  @P0 LDC.64 R4, c[0x0][0x9e8] ;  /* 0x00027a00ff040b82 */ /* 0x000e240000000a00 */
[----:B0-----:R-:W-:-:S05]  /*17e0*/  @P0 IMAD.HI.U32 R4, R2, R4, RZ ;  /* 0x0000000402040227 */ /* 0x001fca00078e00ff */
[----:B------:R-:W-:-:S07]  /*17f0*/  @P0 SHF.R.U32.HI R2, RZ, R5, R4 ;  /* 0x00000005ff020219 */ /* 0x000fce0000011604 */
.L_x_1318:
[----:B------:R-:W-:Y:S05]  /*1800*/  BSYNC B0 ;  /* 0x0000000000007941 */ /* 0x000fea0003800000 */
.L_x_1316:
[----:B------:R-:W-:-:S05]  /*1810*/  IMAD R3, R2, R9, R9 ;  /* 0x0000000902037224 */ /* 0x000fca00078e0209 */
[----:B------:R-:W-:-:S07]  /*1820*/  VIMNMX R0, R0, R3, PT ;  /* 0x0000000300007248 */ /* 0x000fce0003fe0100 */
.L_x_1315:
[----:B------:R-:W-:Y:S01]  /*1830*/  IMAD R145, R201, 0x80, -R197 ;  /* 0x00000080c9917824 */ /* 0x000fe200078e0ac5 */
[----:B------:R-:W-:-:S03]  /*1840*/  ULDC UR4, c[0x0][0x9dc] ;  /* 0x0002770000047ab9 */ /* 0x000fc60000000800 */
[----:B------:R-:W-:-:S04]  /*1850*/  IMAD.IADD R145, R196, 0x1, R145 ;  /* 0x00000001c4917824 */ /* 0x000fc800078e0291 */
[----:B------:R-:W-:Y:S01]  /*1860*/  VIADD R2, R145, -UR4 ;  /* 0x8000000491027c36 */ /* 0x000fe20008000000 */
[----:B------:R-:W-:Y:S06]  /*1870*/  @!P1 BRA `(.L_x_1319) ;  /* 0x0000000000489947 */ /* 0x000fec0003800000 */
[----:B------:R-:W-:Y:S01]  /*1880*/  ISETP.GT.AND P0, PT, R145, -0x1, PT ;  /* 0xffffffff9100780c */ /* 0x000fe20003f04270 */
[----:B------:R-:W-:-:S12]  /*1890*/  BSSY B0, `(.L_x_1320) ;  /* 0x000000e000007945 */ /* 0x000fd80003800000 */
        /* <DEDUP_REMOVED lines=8> */
.L_x_1321:
[----:B------:R-:W-:Y:S01]  /*1920*/  ISETP.NE.AND P0, PT, R9, 0x1, PT ;  /* 0x000000010900780c */ /* 0x000fe20003f05270 */
[----:B------:R-:W-:-:S12]  /*1930*/  IMAD.MOV.U32 R4, RZ, RZ, R145 ;  /* 0x000000ffff047224 */ /* 0x000fd800078e0091 */
[----:B------:R-:W0:Y:S02]  /*1940*/  @P0 LDC.64 R6, c[0x0][0x9e8] ;  /* 0x00027a00ff060b82 */ /* 0x000e240000000a00 */
[----:B0-----:R-:W-:-:S05]  /*1950*/  @P0 IMAD.HI.U32 R6, R145, R6, RZ ;  /* 0x0000000691060227 */ /* 0x001fca00078e00ff */
[----:B------:R-:W-:-:S07]  /*1960*/  @P0 SHF.R.U32.HI R4, RZ, R7, R6 ;  /* 0x00000007ff040219 */ /* 0x000fce0000011606 */
.L_x_1322:
[----:B------:R-:W-:Y:S05]  /*1970*/  BSYNC B0 ;  /* 0x0000000000007941 */ /* 0x000fea0003800000 */
.L_x_1320:
[----:B------:R-:W-:-:S05]  /*1980*/  IMAD R3, R4, R9, RZ ;  /* 0x0000000904037224 */ /* 0x000fca00078e02ff */
[----:B------:R-:W-:-:S07]  /*1990*/  VIMNMX R2, R2, R3, !PT ;  /* 0x0000000302027248 */ /* 0x000fce0007fe0100 */
.L_x_1319:
[----:B------:R-:W-:Y:S01]  /*19a0*/  VIADD R0, R0, 0x5f ;  /* 0x0000005f00007836 */ /* 0x000fe20000000000 */
[----:B------:R-:W-:Y:S01]  /*19b0*/  PLOP3.LUT P2, PT, PT, PT, PT, 0x80, 0x0 ;  /* 0x000000000000781c */ /* 0x000fe20003f4f070 */
[----:B------:R-:W-:-:S04]  /*19c0*/  IMAD.HI R2, R2, 0x2aaaaaab, RZ ;  /* 0x2aaaaaab02027827 */ /* 0x000fc800078e02ff */
[----:B------:R-:W-:Y:S01]  /*19d0*/  IMAD.HI R0, R0, 0x2aaaaaab, RZ ;  /* 0x2aaaaaab00007827 */ /* 0x000fe200078e02ff */
[----:B------:R-:W-:-:S04]  /*19e0*/  SHF.R.U32.HI R5, RZ, 0x1f, R2 ;  /* 0x0000001fff057819 */ /* 0x000fc80000011602 */
[----:B------:R-:W-:Y:S02]  /*19f0*/  SHF.R.U32.HI R3, RZ, 0x1f, R0 ;  /* 0x0000001fff037819 */ /* 0x000fe40000011600 */
[----:B------:R-:W-:Y:S02]  /*1a00*/  LEA.HI.SX32 R5, R2, R5, 0x1c ;  /* 0x0000000502057211 */ /* 0x000fe400078fe2ff */
[----:B------:R-:W-:Y:S02]  /*1a10*/  LEA.HI.SX32 R3, R0, R3, 0x1c ;  /* 0x0000000300037211 */ /* 0x000fe400078fe2ff */
[----:B------:R-:W-:Y:S02]  /*1a20*/  VIMNMX R5, RZ, R5, !PT ;  /* 0x00000005ff057248 */ /* 0x000fe40007fe0100 */
[----:B------:R-:W-:-:S03]  /*1a30*/  VIMNMX R3, R150, R3, PT ;  /* 0x0000000396037248 */ /* 0x000fc60003fe0100 */
[--C-:B------:R-:W-:Y:S02]  /*1a40*/  IMAD R5, R5, 0x60, -R10.reuse ;  /* 0x0000006005057824 */ /* 0x100fe400078e0a0a */
[----:B------:R-:W-:-:S03]  /*1a50*/  IMAD R3, R3, 0x60, -R10 ;  /* 0x0000006003037824 */ /* 0x000fc600078e0a0a */
[----:B------:R-:W-:Y:S02]  /*1a60*/  VIMNMX R5, RZ, R5, !PT ;  /* 0x00000005ff057248 */ /* 0x000fe40007fe0100 */
[----:B------:R-:W-:-:S03]  /*1a70*/  VIMNMX R0, R3, R24, PT ;  /* 0x0000001803007248 */ /* 0x000fc60003fe0100 */
[----:B------:R-:W-:Y:S01]  /*1a80*/  IMAD.WIDE.U32 R2, R5, -0x55555555, RZ ;  /* 0xaaaaaaab05027825 */ /* 0x000fe200078e00ff */
[----:B------:R-:W-:-:S04]  /*1a90*/  ISETP.GT.AND P0, PT, R0, R5, PT ;  /* 0x000000050000720c */ /* 0x000fc80003f04270 */
[----:B------:R-:W-:-:S05]  /*1aa0*/  SHF.R.U32.HI R125, RZ, 0x6, R3 ;  /* 0x00000006ff7d7819 */ /* 0x000fca0000011603 */
[----:B------:R-:W-:-:S04]  /*1ab0*/  IMAD.MOV.U32 R2, RZ, RZ, R125 ;  /* 0x000000ffff027224 */ /* 0x000fc800078e007d */
[----:B------:R-:W-:-:S04]  /*1ac0*/  @P0 VIADD R0, R0, 0x5f ;  /* 0x0000005f00000836 */ /* 0x000fc80000000000 */
[----:B------:R-:W-:-:S05]  /*1ad0*/  @P0 IMAD.HI R0, R0, 0x2aaaaaab, RZ ;  /* 0x2aaaaaab00000827 */ /* 0x000fca00078e02ff */
[----:B------:R-:W-:-:S04]  /*1ae0*/  @P0 SHF.R.U32.HI R3, RZ, 0x1f, R0 ;  /* 0x0000001fff030819 */ /* 0x000fc80000011600 */
[----:B------:R-:W-:-:S04]  /*1af0*/  @P0 LEA.HI.SX32 R2, R0, R3, 0x1c ;  /* 0x0000000300020211 */ /* 0x000fc800078fe2ff */
[----:B------:R-:W-:-:S13]  /*1b00*/  ISETP.GT.AND P0, PT, R2, R125, PT ;  /* 0x0000007d0200720c */ /* 0x000fda0003f04270 */
[----:B------:R-:W-:Y:S05]  /*1b10*/  @!P0 BRA `(.L_x_1323) ;  /* 0x0000009400048947 */ /* 0x000fea0003800000 */
        /* <DEDUP_REMOVED lines=20> */
.L_x_1325:
[----:B------:R-:W-:Y:S05]  /*1c60*/  BSYNC B6 ;  /* 0x0000000000067941 */ /* 0x000fea0003800000 */
.L_x_1324:
        /* <DEDUP_REMOVED lines=20> */
.L_x_1327:
[----:B------:R-:W-:Y:S05]  /*1db0*/  BSYNC B6 ;  /* 0x0000000000067941 */ /* 0x000fea0003800000 */
.L_x_1326:
[----:B------:R-:W-:Y:S01]  /*1dc0*/  ULDC.64 UR4, c[0x0][0x9f8] ;  /* 0x00027e0000047ab9 */ /* 0x000fe20000000a00 */
[----:B------:R-:W-:Y:S01]  /*1dd0*/  ULDC.64 UR6, c[0x0][0x208] ;  /* 0x0000820000067ab9 */ /* 0x000fe20000000a00 */
[----:B------:R-:W-:Y:S01]  /*1de0*/  ISETP.NE.U32.AND P0, PT, RZ, UR4, PT ;  /* 0x00000004ff007c0c */ /* 0x000fe2000bf05070 */
[----:B------:R-:W0:Y:S01]  /*1df0*/  LDC R0, c[0x0][0x428] ;  /* 0x00010a00ff007b82 */ /* 0x000e220000000800 */
[----:B------:R-:W-:Y:S02]  /*1e00*/  ULDC UR8, c[0x0][0x2e4] ;  /* 0x0000b90000087ab9 */ /* 0x000fe40000000800 */
[----:B------:R-:W-:-:S05]  /*1e10*/  ISETP.NE.AND.EX P0, PT, RZ, UR5, PT, P0 ;  /* 0x00000005ff007c0c */ /* 0x000fca000bf05300 */
[----:B------:R-:W1:Y:S01]  /*1e20*/  LDC.64 R104, c[0x0][0x2f0] ;  /* 0x0000bc00ff687b82 */ /* 0x000e620000000a00 */
[----:B------:R-:W-:Y:S01]  /*1e30*/  ISETP.GE.AND P2, PT, R198, UR8, PT ;  /* 0x00000008c6007c0c */ /* 0x000fe2000bf46270 */
[----:B------:R-:W-:Y:S01]  /*1e40*/  IMAD.IADD R26, R26, 0x1, R25 ;  /* 0x000000011a1a7824 */ /* 0x000fe200078e0219 */
[----:B------:R-:W-:Y:S01]  /*1e50*/  ISETP.GE.AND P1, PT, R192, UR8, PT ;  /* 0x00000008c0007c0c */ /* 0x000fe2000bf26270 */
[----:B------:R-:W-:-:S04]  /*1e60*/  ULDC.64 UR4, c[0x0][0x320] ;  /* 0x0000c80000047ab9 */ /* 0x000fc80000000a00 */
[----:B------:R-:W2:Y:S01]  /*1e70*/  @P0 LDC.64 R4, c[0x0][0x9f8] ;  /* 0x00027e00ff040b82 */ /* 0x000ea20000000a00 */
[----:B------:R-:W-:-:S07]  /*1e80*/  SHF.R.S32.HI R193, RZ, 0x1f, R192 ;  /* 0x0000001fffc17819 */ /* 0x000fce00000114c0 */
[----:B------:R-:W3:Y:S08]  /*1e90*/  LDC.64 R98, c[0x0][0x3e8] ;  /* 0x0000fa00ff627b82 */ /* 0x000ef00000000a00 */
[----:B------:R-:W4:Y:S01]  /*1ea0*/  LDC R35, c[0x0][0x3d4] ;  /* 0x0000f500ff237b82 */ /* 0x000f220000000800 */
[----:B--2---:R-:W-:-:S07]  /*1eb0*/  @P0 IMAD.WIDE R4, R203, 0x4, R4 ;  /* 0x00000004cb040825 */ /* 0x004fce00078e0204 */
[----:B------:R-:W2:Y:S01]  /*1ec0*/  LDC.64 R92, c[0x0][0x3d8] ;  /* 0x0000f600ff5c7b82 */ /* 0x000ea20000000a00 */
[----:B------:R1:W4:Y:S01]  /*1ed0*/  @P0 LDG.E R203, desc[UR6][R4.64] ;  /* 0x0000000604cb0981 */ /* 0x000322000c1e1900 */
[----:B0-----:R-:W-:Y:S01]  /*1ee0*/  ISETP.NE.AND P0, PT, R0, 0x1, PT ;  /* 0x000000010000780c */ /* 0x001fe20003f05270 */
[----:B------:R-:W-:Y:S01]  /*1ef0*/  VIADD R0, R192, 0x60 ;  /* 0x00000060c0007836 */ /* 0x000fe20000000000 */
[----:B------:R-:W-:Y:S01]  /*1f00*/  SEL R6, RZ, 0xffffffff, P2 ;  /* 0xffffffffff067807 */ /* 0x000fe20001000000 */
[----:B------:R-:W-:Y:S01]  /*1f10*/  ULDC.64 UR6, c[0x0][0x2f8] ;  /* 0x0000be0000067ab9 */ /* 0x000fe20000000a00 */
[----:B------:R-:W-:Y:S01]  /*1f20*/  SEL R3, RZ, 0x1, P1 ;  /* 0x00000001ff037807 */ /* 0x000fe20000800000 */
[----:B---3--:R-:W-:Y:S01]  /*1f30*/  IMAD.WIDE.U32 R100, R195, R98, R192 ;  /* 0x00000062c3647225 */ /* 0x008fe200078e00c0 */
[----:B------:R-:W-:Y:S01]  /*1f40*/  ISETP.GE.AND P1, PT, R199, UR8, PT ;  /* 0x00000008c7007c0c */ /* 0x000fe2000bf26270 */
[----:B------:R-:W0:Y:S01]  /*1f50*/  S2R R151, SR_TID.X ;  /* 0x0000000000977919 */ /* 0x000e220000002100 */
[----:B------:R-:W-:Y:S01]  /*1f60*/  ISETP.GE.AND P2, PT, R0, UR8, PT ;  /* 0x0000000800007c0c */ /* 0x000fe2000bf46270 */
[----:B-1----:R-:W-:Y:S01]  /*1f70*/  IMAD.SHL.U32 R4, R6, 0x2, RZ ;  /* 0x0000000206047824 */ /* 0x002fe200078e00ff */
[----:B------:R-:W-:Y:S01]  /*1f80*/  SEL R5, RZ, 0x4, P1 ;  /* 0x00000004ff057807 */ /* 0x000fe20000800000 */
[----:B------:R-:W-:Y:S01]  /*1f90*/  IMAD R27, R99, 0x60, RZ ;  /* 0x00000060631b7824 */ /* 0x000fe200078e02ff */
[----:B------:R-:W-:Y:S01]  /*1fa0*/  SEL R6, RZ, 0x8, P2 ;  /* 0x00000008ff067807 */ /* 0x000fe20001000000 */
[----:B------:R-:W1:Y:S01]  /*1fb0*/  @P0 LDC R7, c[0x0][0x42c] ;  /* 0x00010b00ff070b82 */ /* 0x000e620000000800 */
[----:B------:R-:W-:Y:S01]  /*1fc0*/  LOP3.LUT R4, R4, 0x2, R3, 0xe2, !PT ;  /* 0x0000000204047812 */ /* 0x000fe200078ee203 */
[----:B------:R-:W-:Y:S01]  /*1fd0*/  VIADD R3, R192, 0x80 ;  /* 0x00000080c0037836 */ /* 0x000fe20000000000 */
[----:B------:R-:W-:Y:S01]  /*1fe0*/  SHF.R.S32.HI R25, RZ, 0x1f, R26 ;  /* 0x0000001fff197819 */ /* 0x000fe2000001141a */
[----:B------:R-:W-:Y:S01]  /*1ff0*/  IMAD.SHL.U32 R91, R98, 0x40, RZ ;  /* 0x00000040625b7824 */ /* 0x000fe200078e00ff */
[----:B------:R-:W-:Y:S01]  /*2000*/  LOP3.LUT R5, R6, R4, R5, 0xfe, !PT ;  /* 0x0000000406057212 */ /* 0x000fe200078efe05 */
[----:B--2---:R-:W-:Y:S01]  /*2010*/  IMAD.WIDE.U32 R94, R195, R92, R192 ;  /* 0x0000005cc35e7225 */ /* 0x004fe200078e00c0 */
[----:B------:R-:W-:Y:S01]  /*2020*/  ISETP.GE.AND P1, PT, R3, UR8, PT ;  /* 0x0000000803007c0c */ /* 0x000fe2000bf26270 */
[----:B------:R-:W2:Y:S01]  /*2030*/  @P0 LDC R9, c[0x0][0x430] ;  /* 0x00010c00ff090b82 */ /* 0x000ea20000000800 */
[--C-:B------:R-:W-:Y:S01]  /*2040*/  SHF.R.S32.HI R19, RZ, 0x1f, R18.reuse ;  /* 0x0000001fff137819 */ /* 0x100fe20000011412 */
[----:B------:R-:W-:Y:S01]  /*2050*/  IMAD.SHL.U32 R136, R104, 0x40, RZ ;  /* 0x0000004068887824 */ /* 0x000fe200078e00ff */
[----:B------:R-:W-:Y:S01]  /*2060*/  SEL R6, RZ, 0x10, P1 ;  /* 0x00000010ff067807 */ /* 0x000fe20000800000 */
[----:B------:R-:W-:Y:S01]  /*2070*/  IMAD R133, R93, 0x60, RZ ;  /* 0x000000605d857824 */ /* 0x000fe200078e02ff */
[----:B----4-:R-:W-:Y:S01]  /*2080*/  ISETP.GE.AND P1, PT, R198, R35, PT ;  /* 0x00000023c600720c */ /* 0x010fe20003f26270 */
[----:B------:R-:W-:Y:S01]  /*2090*/  IMAD.WIDE.U32 R102, R195, R98, R18 ;  /* 0x00000062c3667225 */ /* 0x000fe200078e0012 */
[----:B------:R-:W-:-:S02]  /*20a0*/  LOP3.LUT R21, R5, R6, RZ, 0xfc, !PT ;  /* 0x0000000605157212 */ /* 0x000fc400078efcff */
[----:B------:R-:W-:Y:S01]  /*20b0*/  ISETP.GE.AND P3, PT, R199, R35, PT ;  /* 0x00000023c700720c */ /* 0x000fe20003f66270 */
[----:B------:R-:W-:Y:S01]  /*20c0*/  IMAD R6, R25, R104, RZ ;  /* 0x0000006819067224 */ /* 0x000fe200078e02ff */
[----:B------:R-:W-:Y:S01]  /*20d0*/  LOP3.LUT P2, RZ, R217, 0x4, RZ, 0xc0, !PT ;  /* 0x00000004d9ff7812 */ /* 0x000fe2000784c0ff */
[----:B------:R-:W-:Y:S01]  /*20e0*/  IMAD.WIDE.U32 R96, R195, R92, R18 ;  /* 0x0000005cc3607225 */ /* 0x000fe200078e0012 */
[----:B------:R-:W-:Y:S02]  /*20f0*/  LOP3.LUT R16, R16, 0xfffffffe, RZ, 0xc0, !PT ;  /* 0xfffffffe10107812 */ /* 0x000fe400078ec0ff */
[----:B------:R-:W-:Y:S01]  /*2100*/  SHF.L.U64.HI R135, R104, 0x6, R105 ;  /* 0x0000000668877819 */ /* 0x000fe20000010269 */
[----:B-1----:R-:W-:Y:S01]  /*2110*/  @P0 IMAD.HI.U32 R4, R202, R7, RZ ;  /* 0x00000007ca040227 */ /* 0x002fe200078e00ff */
[----:B------:R-:W-:Y:S02]  /*2120*/  SHF.L.U64.HI R110, R92, 0x6, R93 ;  /* 0x000000065c6e7819 */ /* 0x000fe4000001025d */
[----:B------:R-:W-:Y:S01]  /*2130*/  SHF.R.S32.HI R148, RZ, 0x1f, R221 ;  /* 0x0000001fff947819 */ /* 0x000fe200000114dd */
[----:B------:R-:W-:Y:S01]  /*2140*/  IMAD R7, R26, R105, R6 ;  /* 0x000000691a077224 */ /* 0x000fe200078e0206 */
[----:B0-----:R-:W-:Y:S01]  /*2150*/  LEA.HI R151, R151, 0x8, RZ, 0x19 ;  /* 0x0000000897977811 */ /* 0x001fe200078fc8ff */
[----:B------:R-:W-:Y:S01]  /*2160*/  IMAD.SHL.U32 R111, R92, 0x40, RZ ;  /* 0x000000405c6f7824 */ /* 0x000fe200078e00ff */
[----:B------:R-:W-:Y:S01]  /*2170*/  @P3 LOP3.LUT R16, R16, 0x1, RZ, 0xfc, !PT ;  /* 0x0000000110103812 */ /* 0x000fe200078efcff */
[----:B------:R-:W-:Y:S01]  /*2180*/  IMAD.SHL.U32 R124, R35, 0x2, RZ ;  /* 0x00000002237c7824 */ /* 0x000fe200078e00ff */
[----:B--2---:R-:W-:Y:S01]  /*2190*/  @P0 SHF.R.U32.HI R202, RZ, R9, R4 ;  /* 0x00000009ffca0219 */ /* 0x004fe20000011604 */
[----:B------:R-:W-:Y:S01]  /*21a0*/  IMAD.WIDE.U32 R4, R26, R104, RZ ;  /* 0x000000681a047225 */ /* 0x000fe200078e00ff */
[----:B------:R-:W-:-:S02]  /*21b0*/  LOP3.LUT R16, R16, 0xfffffffb, RZ, 0xc0, !PT ;  /* 0xfffffffb10107812 */ /* 0x000fc400078ec0ff */
[----:B------:R-:W-:Y:S01]  /*21c0*/  SHF.R.S32.HI R8, RZ, 0x1f, R202 ;  /* 0x0000001fff087819 */ /* 0x000fe200000114ca */
[----:B------:R-:W-:Y:S01]  /*21d0*/  IMAD.IADD R5, R5, 0x1, R7 ;  /* 0x0000000105057824 */ /* 0x000fe200078e0207 */
[----:B------:R-:W-:Y:S01]  /*21e0*/  @P2 LOP3.LUT R16, R16, 0x4, RZ, 0xfc, !PT ;  /* 0x0000000410102812 */ /* 0x000fe200078efcff */
[----:B------:R-:W-:-:S04]  /*21f0*/  IMAD.WIDE.U32 R6, R202, UR4, R192 ;  /* 0x00000004ca067c25 */ /* 0x000fc8000f8e00c0 */
[----:B------:R-:W-:Y:S02]  /*2200*/  IMAD R9, R8, UR4, RZ ;  /* 0x0000000408097c24 */ /* 0x000fe4000f8e02ff */
[----:B------:R-:W-:-:S04]  /*2210*/  IMAD.WIDE.U32 R4, R202, UR6, R4 ;  /* 0x00000006ca047c25 */ /* 0x000fc8000f8e0004 */
[----:B------:R-:W-:Y:S01]  /*2220*/  IMAD R107, R202, UR5, R9 ;  /* 0x00000005ca6b7c24 */ /* 0x000fe2000f8e0209 */
[----:B------:R-:W-:Y:S01]  /*2230*/  ULDC.64 UR4, c[0x0][0xa08] ;  /* 0x0002820000047ab9 */ /* 0x000fe20000000a00 */
[----:B------:R-:W-:Y:S01]  /*2240*/  IMAD R9, R8, UR6, RZ ;  /* 0x0000000608097c24 */ /* 0x000fe2000f8e02ff */
[----:B------:R-:W-:Y:S01]  /*2250*/  ISETP.NE.U32.AND P0, PT, RZ, UR4, PT ;  /* 0x00000004ff007c0c */ /* 0x000fe2000bf05070 */
[----:B------:R-:W-:Y:S02]  /*2260*/  IMAD.IADD R107, R7, 0x1, R107 ;  /* 0x00000001076b7824 */ /* 0x000fe400078e026b */
[----:B------:R-:W-:Y:S01]  /*2270*/  IMAD R9, R202, UR7, R9 ;  /* 0x00000007ca097c24 */ /* 0x000fe2000f8e0209 */
[----:B------:R-:W-:Y:S01]  /*2280*/  ISETP.NE.AND.EX P0, PT, RZ, UR5, PT, P0 ;  /* 0x00000005ff007c0c */ /* 0x000fe2000bf05300 */
[----:B------:R-:W-:Y:S01]  /*2290*/  IMAD.MOV.U32 R106, RZ, RZ, R6 ;  /* 0x000000ffff6a7224 */ /* 0x000fe200078e0006 */
[----:B------:R-:W-:Y:S01]  /*22a0*/  ULDC.64 UR4, c[0x0][0x300] ;  /* 0x0000c00000047ab9 */ /* 0x000fe20000000a00 */
[----:B------:R-:W-:-:S02]  /*22b0*/  IMAD.IADD R5, R5, 0x1, R9 ;  /* 0x0000000105057824 */ /* 0x000fc400078e0209 */
[----:B------:R-:W-:-:S04]  /*22c0*/  IMAD R6, R222, R98, RZ ;  /* 0x00000062de067224 */ /* 0x000fc800078e02ff */
[----:B------:R-:W-:-:S04]  /*22d0*/  IMAD R9, R195, R99, R6 ;  /* 0x00000063c3097224 */ /* 0x000fc800078e0206 */
[----:B------:R-:W-:Y:S02]  /*22e0*/  IMAD.IADD R103, R103, 0x1, R9 ;  /* 0x0000000167677824 */ /* 0x000fe400078e0209 */
[----:B------:R-:W-:Y:S01]  /*22f0*/  IMAD.IADD R101, R9, 0x1, R101 ;  /* 0x0000000109657824 */ /* 0x000fe200078e0265 */
[----:B------:R-:W-:Y:S01]  /*2300*/  SEL R9, R35, RZ, P1 ;  /* 0x000000ff23097207 */ /* 0x000fe20000800000 */
[----:B-----5:R-:W-:-:S04]  /*2310*/  IMAD.WIDE.U32 R102, R144, R98, R102 ;  /* 0x0000006290667225 */ /* 0x020fc800078e0066 */
[----:B------:R-:W-:Y:S02]  /*2320*/  IMAD.IADD R9, R198, 0x1, R9 ;  /* 0x00000001c6097824 */ /* 0x000fe400078e0209 */
[----:B------:R-:W-:Y:S01]  /*2330*/  IMAD.WIDE.U32 R100, R144, R98, R100 ;  /* 0x0000006290647225 */ /* 0x000fe200078e0064 */
[----:B------:R-:W-:Y:S02]  /*2340*/  SHF.R.S32.HI R7, RZ, 0x1f, R203 ;  /* 0x0000001fff077819 */ /* 0x000fe400000114cb */
[----:B------:R-:W-:Y:S02]  /*2350*/  SEL R203, R203, RZ, !P0 ;  /* 0x000000ffcbcb7207 */ /* 0x000fe40004000000 */
[----:B------:R-:W-:Y:S01]  /*2360*/  SEL R8, R7, RZ, !P0 ;  /* 0x000000ff07087207 */ /* 0x000fe20004000000 */
[----:B------:R-:W-:-:S04]  /*2370*/  IMAD.WIDE.U32 R6, R195, R104, R192 ;  /* 0x00000068c3067225 */ /* 0x000fc800078e00c0 */
[----:B------:R-:W-:Y:S02]  /*2380*/  IMAD R10, R8, UR4, RZ ;  /* 0x00000004080a7c24 */ /* 0x000fe4000f8e02ff */
[----:B------:R-:W-:-:S04]  /*2390*/  IMAD.WIDE.U32 R108, R203, UR4, R4 ;  /* 0x00000004cb6c7c25 */ /* 0x000fc8000f8e0004 */
[----:B------:R-:W-:Y:S01]  /*23a0*/  IMAD R4, R222, R104, RZ ;  /* 0x00000068de047224 */ /* 0x000fe200078e02ff */
[----:B------:R-:W-:Y:S01]  /*23b0*/  IADD3 R5, P0, R108, R6, RZ ;  /* 0x000000066c057210 */ /* 0x000fe20007f1e0ff */
[----:B------:R-:W-:Y:S01]  /*23c0*/  IMAD R11, R203, UR5, R10 ;  /* 0x00000005cb0b7c24 */ /* 0x000fe2000f8e020a */
[----:B------:R-:W-:Y:S01]  /*23d0*/  ULDC.64 UR4, c[0x0][0x328] ;  /* 0x0000ca0000047ab9 */ /* 0x000fe20000000a00 */
[----:B------:R-:W-:Y:S01]  /*23e0*/  IMAD R13, R195, R105, R4 ;  /* 0x00000069c30d7224 */ /* 0x000fe200078e0204 */
[----:B------:R-:W-:Y:S01]  /*23f0*/  SHF.R.S32.HI R10, RZ, 0x1f, R9 ;  /* 0x0000001fff0a7819 */ /* 0x000fe20000011409 */
[----:B------:R-:W-:Y:S02]  /*2400*/  IMAD.IADD R4, R109, 0x1, R11 ;  /* 0x000000016d047824 */ /* 0x000fe400078e020b */
[----:B------:R-:W-:Y:S01]  /*2410*/  IMAD R8, R8, UR4, RZ ;  /* 0x0000000408087c24 */ /* 0x000fe2000f8e02ff */
[----:B------:R-:W-:Y:S01]  /*2420*/  LEA.HI R14, R10, R9, RZ, 0x3 ;  /* 0x000000090a0e7211 */ /* 0x000fe200078f18ff */
[----:B------:R-:W-:Y:S01]  /*2430*/  IMAD.WIDE.U32 R106, R203, UR4, R106 ;  /* 0x00000004cb6a7c25 */ /* 0x000fe2000f8e006a */
[----:B------:R-:W-:-:S02]  /*2440*/  IADD3.X R6, R4, R7, R13, P0, !PT ;  /* 0x0000000704067210 */ /* 0x000fc400007fe40d */
[----:B------:R-:W-:Y:S01]  /*2450*/  ISETP.GE.AND P0, PT, R192, R35, PT ;  /* 0x00000023c000720c */ /* 0x000fe20003f06270 */
[----:B------:R-:W-:Y:S01]  /*2460*/  IMAD R33, R203, UR5, R8 ;  /* 0x00000005cb217c24 */ /* 0x000fe2000f8e0208 */
[----:B------:R-:W-:Y:S01]  /*2470*/  SHF.R.S32.HI R116, RZ, 0x3, R14 ;  /* 0x00000003ff747819 */ /* 0x000fe2000001140e */
[----:B------:R-:W-:Y:S01]  /*2480*/  IMAD R8, R222, R92, RZ ;  /* 0x0000005cde087224 */ /* 0x000fe200078e02ff */
[----:B------:R-:W-:-:S03]  /*2490*/  SEL R7, R35, RZ, P0 ;  /* 0x000000ff23077207 */ /* 0x000fc60000000000 */
[----:B------:R-:W-:Y:S01]  /*24a0*/  IMAD R11, R195, R93, R8 ;  /* 0x0000005dc30b7224 */ /* 0x000fe200078e0208 */
[----:B------:R-:W-:Y:S01]  /*24b0*/  SEL R8, R35, RZ, P3 ;  /* 0x000000ff23087207 */ /* 0x000fe20001800000 */
[----:B------:R-:W-:Y:S01]  /*24c0*/  IMAD.IADD R7, R192, 0x1, R7 ;  /* 0x00000001c0077824 */ /* 0x000fe200078e0207 */
[----:B------:R-:W-:Y:S01]  /*24d0*/  IADD3 R122, P3, R195, R26, RZ ;  /* 0x0000001ac37a7210 */ /* 0x000fe20007f7e0ff */
[----:B------:R-:W-:Y:S02]  /*24e0*/  IMAD.IADD R97, R97, 0x1, R11 ;  /* 0x0000000161617824 */ /* 0x000fe400078e020b */
[----:B------:R-:W-:Y:S02]  /*24f0*/  IMAD.IADD R95, R11, 0x1, R95 ;  /* 0x000000010b5f7824 */ /* 0x000fe400078e025f */
[----:B------:R-:W-:Y:S01]  /*2500*/  IMAD.IADD R11, R199, 0x1, R8 ;  /* 0x00000001c70b7824 */ /* 0x000fe200078e0208 */
[----:B------:R-:W-:Y:S01]  /*2510*/  SHF.R.S32.HI R8, RZ, 0x1f, R7 ;  /* 0x0000001fff087819 */ /* 0x000fe20000011407 */
[----:B------:R-:W-:-:S03]  /*2520*/  IMAD.WIDE.U32 R96, R144, R92, R96 ;  /* 0x0000005c90607225 */ /* 0x000fc600078e0060 */
[-C--:B------:R-:W-:Y:S01]  /*2530*/  LEA.HI R13, R8, R7.reuse, RZ, 0x3 ;  /* 0x00000007080d7211 */ /* 0x080fe200078f18ff */
[----:B------:R-:W-:Y:S01]  /*2540*/  IMAD.WIDE.U32 R94, R144, R92, R94 ;  /* 0x0000005c905e7225 */ /* 0x000fe200078e005e */
[----:B------:R-:W-:Y:S02]  /*2550*/  LEA.HI R7, R8, R7, RZ, 0x6 ;  /* 0x0000000708077211 */ /* 0x000fe400078f30ff */
[----:B------:R-:W-:Y:S01]  /*2560*/  LEA.HI R8, R10, R9, RZ, 0x6 ;  /* 0x000000090a087211 */ /* 0x000fe200078f30ff */
[----:B------:R-:W-:Y:S01]  /*2570*/  IMAD.X R123, R222, 0x1, R25, P3 ;  /* 0x00000001de7b7824 */ /* 0x000fe200018e0619 */
[----:B------:R-:W-:Y:S02]  /*2580*/  SHF.R.S32.HI R7, RZ, 0x6, R7 ;  /* 0x00000006ff077819 */ /* 0x000fe40000011407 */
[----:B------:R-:W-:Y:S02]  /*2590*/  SHF.R.S32.HI R9, RZ, 0x6, R8 ;  /* 0x00000006ff097819 */ /* 0x000fe40000011408 */
[C---:B------:R-:W-:Y:S01]  /*25a0*/  LOP3.LUT R8, R208.reuse, 0x38, R13, 0xf8, !PT ;  /* 0x00000038d0087812 */ /* 0x040fe200078ef80d */
[C---:B------:R-:W-:Y:S01]  /*25b0*/  IMAD R143, R7.reuse, 0x1800, R210 ;  /* 0x00001800078f7824 */ /* 0x040fe200078e02d2 */
[----:B------:R-:W-:Y:S01]  /*25c0*/  SHF.R.S32.HI R20, RZ, 0x1f, R11 ;  /* 0x0000001fff147819 */ /* 0x000fe2000001140b */
[--C-:B------:R-:W-:Y:S01]  /*25d0*/  IMAD R141, R7, 0x1800, R211.reuse ;  /* 0x00001800078d7824 */ /* 0x100fe200078e02d3 */
[----:B------:R-:W-:Y:S01]  /*25e0*/  LOP3.LUT R10, R208, 0x38, R14, 0xf8, !PT ;  /* 0x00000038d00a7812 */ /* 0x000fe200078ef80e */
[C---:B------:R-:W-:Y:S01]  /*25f0*/  IMAD R142, R9.reuse, 0x1800, R210 ;  /* 0x00001800098e7824 */ /* 0x040fe200078e02d2 */
[----:B------:R-:W-:Y:S01]  /*2600*/  LOP3.LUT R8, R8, R209, RZ, 0x3c, !PT ;  /* 0x000000d108087212 */ /* 0x000fe200078e3cff */
[----:B------:R-:W-:Y:S01]  /*2610*/  IMAD R139, R9, 0x1800, R211 ;  /* 0x00001800098b7824 */ /* 0x000fe200078e02d3 */
[----:B------:R-:W-:-:S02]  /*2620*/  LEA.HI R15, R20, R11, RZ, 0x3 ;  /* 0x0000000b140f7211 */ /* 0x000fc400078f18ff */
[----:B------:R-:W-:Y:S01]  /*2630*/  LEA.HI R11, R20, R11, RZ, 0x6 ;  /* 0x0000000b140b7211 */ /* 0x000fe200078f30ff */
[----:B------:R-:W-:Y:S01]  /*2640*/  IMAD.IADD R143, R143, 0x1, R8 ;  /* 0x000000018f8f7824 */ /* 0x000fe200078e0208 */
[----:B------:R-:W-:Y:S02]  /*2650*/  LOP3.LUT R12, R205, 0x38, R13, 0xf8, !PT ;  /* 0x00000038cd0c7812 */ /* 0x000fe400078ef80d */
[----:B------:R-:W-:Y:S02]  /*2660*/  LOP3.LUT R7, R10, R209, RZ, 0x3c, !PT ;  /* 0x000000d10a077212 */ /* 0x000fe400078e3cff */
[----:B------:R-:W-:Y:S02]  /*2670*/  SHF.R.S32.HI R11, RZ, 0x6, R11 ;  /* 0x00000006ff0b7819 */ /* 0x000fe4000001140b */
[----:B------:R-:W-:Y:S01]  /*2680*/  LOP3.LUT R8, R208, 0x38, R15, 0xf8, !PT ;  /* 0x00000038d0087812 */ /* 0x000fe200078ef80f */
[----:B------:R-:W-:Y:S01]  /*2690*/  IMAD.IADD R142, R142, 0x1, R7 ;  /* 0x000000018e8e7824 */ /* 0x000fe200078e0207 */
[----:B------:R-:W-:Y:S01]  /*26a0*/  LOP3.LUT R12, R12, R233, RZ, 0x3c, !PT ;  /* 0x000000e90c0c7212 */ /* 0x000fe200078e3cff */
[----:B------:R-:W-:Y:S01]  /*26b0*/  IMAD R140, R11, 0x1800, R210 ;  /* 0x000018000b8c7824 */ /* 0x000fe200078e02d2 */
[----:B------:R-:W-:Y:S01]  /*26c0*/  LOP3.LUT R10, R205, 0x38, R14, 0xf8, !PT ;  /* 0x00000038cd0a7812 */ /* 0x000fe200078ef80e */
[----:B------:R-:W-:Y:S01]  /*26d0*/  IMAD R138, R11, 0x1800, R211 ;  /* 0x000018000b8a7824 */ /* 0x000fe200078e02d3 */
[----:B------:R-:W-:Y:S01]  /*26e0*/  LOP3.LUT R7, R8, R209, RZ, 0x3c, !PT ;  /* 0x000000d108077212 */ /* 0x000fe200078e3cff */
[----:B------:R-:W-:Y:S01]  /*26f0*/  VIADD R8, R192, 0xa0 ;  /* 0x000000a0c0087836 */ /* 0x000fe20000000000 */
[----:B------:R-:W-:Y:S01]  /*2700*/  SHF.R.S32.HI R11, RZ, 0x1f, R144 ;  /* 0x0000001fff0b7819 */ /* 0x000fe20000011490 */
[----:B------:R-:W-:Y:S01]  /*2710*/  IMAD.IADD R141, R141, 0x1, R12 ;  /* 0x000000018d8d7824 */ /* 0x000fe200078e020c */
[----:B------:R-:W-:Y:S01]  /*2720*/  LOP3.LUT R12, R205, 0x38, R15, 0xf8, !PT ;  /* 0x00000038cd0c7812 */ /* 0x000fe200078ef80f */
[----:B------:R-:W-:Y:S01]  /*2730*/  IMAD.IADD R140, R140, 0x1, R7 ;  /* 0x000000018c8c7824 */ /* 0x000fe200078e0207 */
[-C--:B------:R-:W-:Y:S01]  /*2740*/  LOP3.LUT R10, R10, R233.reuse, RZ, 0x3c, !PT ;  /* 0x000000e90a0a7212 */ /* 0x080fe200078e3cff */
[C---:B------:R-:W-:Y:S01]  /*2750*/  IMAD R7, R11.reuse, R98, RZ ;  /* 0x000000620b077224 */ /* 0x040fe200078e02ff */
[----:B------:R-:W-:Y:S01]  /*2760*/  ISETP.GE.AND P2, PT, R8, UR8, PT ;  /* 0x0000000808007c0c */ /* 0x000fe2000bf46270 */
[----:B------:R-:W-:Y:S01]  /*2770*/  IMAD R11, R11, R92, RZ ;  /* 0x0000005c0b0b7224 */ /* 0x000fe200078e02ff */
[----:B------:R-:W-:Y:S01]  /*2780*/  LOP3.LUT R9, R12, R233, RZ, 0x3c, !PT ;  /* 0x000000e90c097212 */ /* 0x000fe200078e3cff */
[----:B------:R-:W-:Y:S01]  /*2790*/  IMAD.IADD R139, R139, 0x1, R10 ;  /* 0x000000018b8b7824 */ /* 0x000fe200078e020a */
[----:B------:R-:W-:Y:S01]  /*27a0*/  LOP3.LUT R10, R208, 0x18, R192, 0xf8, !PT ;  /* 0x00000018d00a7812 */ /* 0x000fe200078ef8c0 */
[----:B------:R-:W-:Y:S01]  /*27b0*/  IMAD R31, R144, R99, R7 ;  /* 0x00000063901f7224 */ /* 0x000fe200078e0207 */
[----:B------:R-:W-:Y:S01]  /*27c0*/  SEL R20, RZ, 0x20, P2 ;  /* 0x00000020ff147807 */ /* 0x000fe20001000000 */
[----:B------:R-:W-:Y:S01]  /*27d0*/  IMAD.IADD R138, R138, 0x1, R9 ;  /* 0x000000018a8a7824 */ /* 0x000fe200078e0209 */
[----:B------:R-:W-:Y:S01]  /*27e0*/  SHF.L.U64.HI R7, R98, 0x6, R99 ;  /* 0x0000000662077819 */ /* 0x000fe20000010263 */
[----:B------:R-:W-:Y:S01]  /*27f0*/  IMAD R9, R105, 0x60, RZ ;  /* 0x0000006069097824 */ /* 0x000fe200078e02ff */
[----:B------:R-:W-:Y:S01]  /*2800*/  LOP3.LUT R137, R10, R209, RZ, 0x3c, !PT ;  /* 0x000000d10a897212 */ /* 0x000fe200078e3cff */
[----:B------:R-:W-:Y:S01]  /*2810*/  IMAD.WIDE.U32 R98, R98, 0x60, RZ ;  /* 0x0000006062627825 */ /* 0x000fe200078e00ff */
[----:B------:R-:W-:-:S02]  /*2820*/  SHF.R.S32.HI R117, RZ, 0x3, R13 ;  /* 0x00000003ff757819 */ /* 0x000fc4000001140d */
[----:B------:R-:W-:Y:S01]  /*2830*/  SHF.R.S32.HI R115, RZ, 0x3, R15 ;  /* 0x00000003ff737819 */ /* 0x000fe2000001140f */
[----:B------:R-:W-:Y:S01]  /*2840*/  IMAD.WIDE.U32 R104, R104, 0x60, RZ ;  /* 0x0000006068687825 */ /* 0x000fe200078e00ff */
[----:B------:R-:W-:Y:S02]  /*2850*/  LOP3.LUT R28, R21, R20, RZ, 0xfc, !PT ;  /* 0x00000014151c7212 */ /* 0x000fe400078efcff */
[----:B------:R-:W-:Y:S01]  /*2860*/  LOP3.LUT R13, R13, 0xfffffff8, RZ, 0xc0, !PT ;  /* 0xfffffff80d0d7812 */ /* 0x000fe200078ec0ff */
[----:B------:R-:W-:Y:S01]  /*2870*/  IMAD R29, R144, R93, R11 ;  /* 0x0000005d901d7224 */ /* 0x000fe200078e020b */
[----:B------:R-:W-:Y:S01]  /*2880*/  LOP3.LUT R14, R14, 0xfffffff8, RZ, 0xc0, !PT ;  /* 0xfffffff80e0e7812 */ /* 0x000fe200078ec0ff */
[----:B------:R-:W-:Y:S01]  /*2890*/  IMAD.WIDE.U32 R92, R92, 0x60, RZ ;  /* 0x000000605c5c7825 */ /* 0x000fe200078e00ff */
[----:B------:R-:W-:Y:S02]  /*28a0*/  LOP3.LUT R15, R15, 0xfffffff8, RZ, 0xc0, !PT ;  /* 0xfffffff80f0f7812 */ /* 0x000fe400078ec0ff */
        /* <DEDUP_REMOVED lines=8> */
[----:B------:R-:W-:Y:S01]  /*2930*/  LOP3.LUT R27, R28, 0x10, RZ, 0xc0, !PT ;  /* 0x000000101c1b7812 */ /* 0x000fe200078ec0ff */
[----:B------:R-:W-:Y:S01]  /*2940*/  IMAD.IADD R137, R210, 0x1, R137 ;  /* 0x00000001d2897824 */ /* 0x000fe200078e0289 */
[----:B------:R-:W-:Y:S01]  /*2950*/  SHF.R.S32.HI R114, RZ, 0x1f, R13 ;  /* 0x0000001fff727819 */ /* 0x000fe2000001140d */
[----:B------:R-:W-:Y:S01]  /*2960*/  IMAD.IADD R133, R93, 0x1, R133 ;  /* 0x000000015d857824 */ /* 0x000fe200078e0285 */
[----:B------:R-:W-:Y:S01]  /*2970*/  SHF.R.S32.HI R113, RZ, 0x1f, R14 ;  /* 0x0000001fff717819 */ /* 0x000fe2000001140e */
[----:B------:R-:W-:Y:S01]  /*2980*/  IMAD.IADD R9, R103, 0x1, R31 ;  /* 0x0000000167097824 */ /* 0x000fe200078e021f */
[----:B------:R-:W-:Y:S01]  /*2990*/  SHF.R.S32.HI R112, RZ, 0x1f, R15 ;  /* 0x0000001fff707819 */ /* 0x000fe2000001140f */
[----:B------:R-:W-:Y:S01]  /*29a0*/  IMAD.IADD R10, R31, 0x1, R101 ;  /* 0x000000011f0a7824 */ /* 0x000fe200078e0265 */
[----:B------:R-:W-:Y:S01]  /*29b0*/  LOP3.LUT R28, R28, 0x20, RZ, 0xc0, !PT ;  /* 0x000000201c1c7812 */ /* 0x000fe200078ec0ff */
[----:B------:R-:W-:-:S07]  /*29c0*/  IMAD.IADD R29, R107, 0x1, R33 ;  /* 0x000000016b1d7824 */ /* 0x000fce00078e0221 */
.L_x_1427:
[----:B0-----:R-:W0:Y:S01]  /*29d0*/  LDC.64 R120, c[0x0][0x2d8] ;  /* 0x0000b600ff787b82 */ /* 0x001e220000000a00 */
[----:B------:R-:W-:Y:S01]  /*29e0*/  VIADD R41, R2, 0xffffffff ;  /* 0xffffffff02297836 */ /* 0x000fe20000000000 */
[----:B------:R-:W-:Y:S01]  /*29f0*/  LOP3.LUT P5, RZ, R217, 0x4, RZ, 0xc0, !PT ;  /* 0x00000004d9ff7812 */ /* 0x000fe200078ac0ff */
[----:B------:R-:W-:Y:S05]  /*2a00*/  YIELD ;  /* 0x0000000000007946 */ /* 0x000fea0003800000 */
[----:B------:R-:W1:Y:S01]  /*2a10*/  LDC R119, c[0x0][0x3d4] ;  /* 0x0000f500ff777b82 */ /* 0x000e620000000800 */
[----:B--23--:R-:W-:Y:S01]  /*2a20*/  SHF.R.S32.HI R34, RZ, 0x1f, R41 ;  /* 0x0000001fff227819 */ /* 0x00cfe20000011429 */
[-C--:B------:R-:W-:Y:S01]  /*2a30*/  IMAD R31, R132, R41.reuse, RZ ;  /* 0x00000029841f7224 */ /* 0x080fe200078e02ff */
[----:B------:R-:W-:Y:S01]  /*2a40*/  LOP3.LUT R16, R16, 0xfffffffd, RZ, 0xc0, !PT ;  /* 0xfffffffd10107812 */ /* 0x000fe200078ec0ff */
[----:B------:R-:W-:Y:S01]  /*2a50*/  IMAD.WIDE.U32 R128, R104, R41, RZ ;  /* 0x0000002968807225 */ /* 0x000fe200078e00ff */
[----:B------:R-:W-:Y:S03]  /*2a60*/  BSSY B0, `(.L_x_1328) ;  /* 0x00007e0000007945 */ /* 0x000fe60003800000 */
[----:B------:R-:W-:Y:S01]  /*2a70*/  IMAD R31, R34, R104, R31 ;  /* 0x00000068221f7224 */ /* 0x000fe200078e021f */
[----:B------:R-:W-:-:S02]  /*2a80*/  IADD3 R2, P2, P3, R5, R128, R136 ;  /* 0x0000008005027210 */ /* 0x000fc40007b5e088 */
[----:B------:R-:W-:Y:S01]  /*2a90*/  IADD3 R32, P4, R5, R128, RZ ;  /* 0x0000008005207210 */ /* 0x000fe20007f9e0ff */
[----:B------:R-:W-:Y:S02]  /*2aa0*/  IMAD.IADD R85, R129, 0x1, R31 ;  /* 0x0000000181557824 */ /* 0x000fe400078e021f */
[----:B------:R-:W-:Y:S02]  /*2ab0*/  IMAD R31, R22, 0x4800, R137 ;  /* 0x00004800161f7824 */ /* 0x000fe400078e0289 */
[----:B------:R-:W-:Y:S01]  /*2ac0*/  IMAD.X R33, R85, 0x1, R6, P4 ;  /* 0x0000000155217824 */ /* 0x000fe200020e0606 */
[----:B------:R-:W-:Y:S02]  /*2ad0*/  IADD3.X R30, R6, R85, R135, P2, P3 ;  /* 0x00000055061e7210 */ /* 0x000fe400017e6487 */
[----:B0-----:R-:W-:Y:S02]  /*2ae0*/  LEA R36, P2, R2, R120, 0x1 ;  /* 0x0000007802247211 */ /* 0x001fe400078408ff */
[----:B------:R-:W-:-:S02]  /*2af0*/  ISETP.GT.AND P3, PT, R41, R125, PT ;  /* 0x0000007d2900720c */ /* 0x000fc40003f64270 */
[----:B------:R-:W-:Y:S01]  /*2b00*/  LEA.HI.X R37, R2, R121, R30, 0x1, P2 ;  /* 0x0000007902257211 */ /* 0x000fe200010f0c1e */
[----:B------:R-:W-:Y:S01]  /*2b10*/  IMAD R30, R31, 0x2, R118 ;  /* 0x000000021f1e7824 */ /* 0x000fe200078e0276 */
[----:B-1----:R-:W-:Y:S01]  /*2b20*/  ISETP.GE.AND P2, PT, R119, 0x1, PT ;  /* 0x000000017700780c */ /* 0x002fe20003f46270 */
[----:B------:R-:W-:Y:S01]  /*2b30*/  IMAD.MOV.U32 R2, RZ, RZ, R41 ;  /* 0x000000ffff027224 */ /* 0x000fe200078e0029 */
[----:B------:R-:W-:-:S04]  /*2b40*/  LEA R38, P4, R32, R120, 0x1 ;  /* 0x0000007820267211 */ /* 0x000fc800078808ff */
[----:B------:R-:W-:Y:S01]  /*2b50*/  LEA.HI.X R39, R32, R121, R33, 0x1, P4 ;  /* 0x0000007920277211 */ /* 0x000fe200020f0c21 */
[C---:B------:R-:W-:Y:S02]  /*2b60*/  VIADD R33, R31.reuse, 0x20 ;  /* 0x000000201f217836 */ /* 0x040fe40000000000 */
[----:B------:R-:W-:Y:S01]  /*2b70*/  @P5 VIADD R33, R31, 0xffffffe0 ;  /* 0xffffffe01f215836 */ /* 0x000fe20000000000 */
[----:B------:R-:W-:-:S03]  /*2b80*/  @P3 LOP3.LUT R16, R16, 0x2, RZ, 0xfc, !PT ;  /* 0x0000000210103812 */ /* 0x000fc600078efcff */
[----:B------:R-:W-:Y:S01]  /*2b90*/  IMAD R31, R33, 0x2, R118 ;  /* 0x00000002211f7824 */ /* 0x000fe200078e0276 */
[----:B------:R-:W-:Y:S06]  /*2ba0*/  @!P2 BRA `(.L_x_1329) ;  /* 0x000000780048a947 */ /* 0x000fec0003800000 */
[----:B------:R-:W-:Y:S01]  /*2bb0*/  ULDC.U8 UR4, c[0x0][0x3f0] ;  /* 0x0000fc0000047ab9 */ /* 0x000fe20000000000 */
[-C--:B------:R-:W-:Y:S01]  /*2bc0*/  IMAD R33, R133, R41.reuse, RZ ;  /* 0x0000002985217224 */ /* 0x080fe200078e02ff */
[----:B------:R-:W-:Y:S01]  /*2bd0*/  ISETP.NE.AND P2, PT, RZ, UR4, PT ;  /* 0x00000004ff007c0c */ /* 0x000fe2000bf45270 */
[-C--:B------:R-:W-:Y:S02]  /*2be0*/  IMAD R35, R134, R41.reuse, RZ ;  /* 0x0000002986237224 */ /* 0x080fe400078e02ff */
        /* <DEDUP_REMOVED lines=29> */
[----:B------:R-:W-:Y:S01]  /*2dc0*/  ULDC.64 UR6, c[0x0][0x208] ;  /* 0x0000820000067ab9 */ /* 0x000fe20000000a00 */
        /* <DEDUP_REMOVED lines=41> */
.L_x_1332:
[----:B------:R-:W-:Y:S05]  /*3060*/  BSYNC B1 ;  /* 0x0000000000017941 */ /* 0x000fea0003800000 */
.L_x_1331:
        /* <DEDUP_REMOVED lines=20> */
[----:B------:R-:W-:Y:S01]  /*31b0*/  IADD3.X R89, R11, R89, R110, P2, P5 ;  /* 0x000000590b597210 */ /* 0x000fe200017ea46e */
[----:B------:R-:W-:Y:S01]  /*31c0*/  ULDC.64 UR6, c[0x0][0x208] ;  /* 0x0000820000067ab9 */ /* 0x000fe20000000a00 */
[----:B------:R-:W-:-:S04]  /*31d0*/  IADD3 R80, P2, P5, R102, R80, R91 ;  /* 0x0000005066507210 */ /* 0x000fc80007d5e05b */
[----:B0-----:R-:W-:Y:S02]  /*31e0*/  IADD3.X R35, R9, R90, R7, P2, P5 ;  /* 0x0000005a09237210 */ /* 0x001fe400017ea407 */
        /* <DEDUP_REMOVED lines=38> */
.L_x_1334:
[----:B------:R-:W-:Y:S05]  /*3450*/  BSYNC B1 ;  /* 0x0000000000017941 */ /* 0x000fea0003800000 */
.L_x_1333:
        /* <DEDUP_REMOVED lines=57> */
[----:B------:R-:W-:Y:S01]  /*37f0*/  ULOP3.LUT UR4, UR60, 0x1, URZ, 0xfc, !UPT ;  /* 0x000000013c047892 */ /* 0x000fe2000f8efc3f */
        /* <DEDUP_REMOVED lines=9> */
[----:B------:R-:W-:Y:S01]  /*3890*/  UISETP.NE.AND UP0, UPT, UR4, 0x3, UPT ;  /* 0x000000030400788c */ /* 0x000fe2000bf05270 */
        /* <DEDUP_REMOVED lines=8> */
[----:B------:R-:W-:-:S02]  /*3920*/  PLOP3.LUT P2, PT, PT, PT, UP0, 0x80, 0x0 ;  /* 0x000000000000781c */ /* 0x000fc40003f4f008 */
        /* <DEDUP_REMOVED lines=16> */
[----:B------:R-:W-:-:S02]  /*3a30*/  PRMT R161, R34, 0x7610, R161 ;  /* 0x0000761022a17816 */ /* 0x000fc400000000a1 */
[----:B------:R-:W-:Y:S02]  /*3a40*/  PRMT R160, R35, 0x7610, R160 ;  /* 0x0000761023a07816 */ /* 0x000fe400000000a0 */
[----:B------:R-:W-:Y:S02]  /*3a50*/  PRMT R164, R33, 0x7610, R164 ;  /* 0x0000761021a47816 */ /* 0x000fe400000000a4 */
[----:B------:R-:W-:Y:S01]  /*3a60*/  PRMT R165, R32, 0x7610, R165 ;  /* 0x0000761020a57816 */ /* 0x000fe200000000a5 */
[----:B------:R-:W-:Y:S06]  /*3a70*/  @!P2 BRA `(.L_x_1335) ;  /* 0x000000000004a947 */ /* 0x000fec0003800000 */
[----:B------:R-:W-:Y:S01]  /*3a80*/  BPT.TRAP 0x1 ;  /* 0x000000040000795c */ /* 0x000fe20000300000 */
.L_x_1335:
[----:B------:R-:W-:Y:S01]  /*3a90*/  IMAD R89, R22, 0x8, R17 ;  /* 0x0000000816597824 */ /* 0x000fe200078e0211 */
[----:B------:R-:W-:Y:S01]  /*3aa0*/  SHF.L.U32 R90, R204, 0x1f, RZ ;  /* 0x0000001fcc5a7819 */ /* 0x000fe200000006ff */
[----:B------:R-:W-:Y:S03]  /*3ab0*/  BSSY B1, `(.L_x_1336) ;  /* 0x0000003000017945 */ /* 0x000fe60003800000 */
[----:B------:R-:W0:Y:S02]  /*3ac0*/  SYNCS.PHASECHK.TRANS64.TRYWAIT P5, [R89+URZ+0x30890], R90 ;  /* 0x0308905a590075a7 */ /* 0x000e2400080a017f */
[----:B0-----:R-:W-:Y:S05]  /*3ad0*/  @!P5 BRA `(.L_x_1337) ;  /* 0x0000024c009cd947 */ /* 0x001fea0003800000 */
.L_x_1730:
[----:B------:R-:W-:Y:S05]  /*3ae0*/  BSYNC B1 ;  /* 0x0000000000017941 */ /* 0x000fea0003800000 */
.L_x_1336:
        /* <DEDUP_REMOVED lines=54> */
.L_x_1343:
[----:B------:R-:W-:Y:S05]  /*3e50*/  BSYNC B3 ;  /* 0x0000000000037941 */ /* 0x000fea0003800000 */
.L_x_1342:
[----:B------:R-:W-:Y:S02]  /*3e60*/  ULDC.64 UR4, c[0x0][0x208] ;  /* 0x0000820000047ab9 */ /* 0x000fe40000000a00 */
[----:B--2---:R1:W-:Y:S03]  /*3e70*/  STG.E.128 desc[UR4][R38.64], R32 ;  /* 0x0000002026007986 */ /* 0x0043e6000c101d04 */
.L_x_1341:
[----:B------:R-:W-:Y:S05]  /*3e80*/  BSYNC B2 ;  /* 0x0000000000027941 */ /* 0x000fea0003800000 */
.L_x_1340:
        /* <DEDUP_REMOVED lines=53> */
.L_x_1347:
[----:B------:R-:W-:Y:S05]  /*41e0*/  BSYNC B3 ;  /* 0x0000000000037941 */ /* 0x000fea0003800000 */
.L_x_1346:
[----:B------:R-:W-:Y:S02]  /*41f0*/  ULDC.64 UR4, c[0x0][0x208] ;  /* 0x0000820000047ab9 */ /* 0x000fe40000000a00 */
[----:B--2---:R2:W-:Y:S03]  /*4200*/  STG.E.128 desc[UR4][R38.64+0x40], R32 ;  /* 0x0000402026007986 */ /* 0x0045e6000c101d04 */
.L_x_1345:
[----:B------:R-:W-:Y:S05]  /*4210*/  BSYNC B2 ;  /* 0x0000000000027941 */ /* 0x000fea0003800000 */
.L_x_1344:
        /* <DEDUP_REMOVED lines=14> */
[----:B------:R-:W-:-:S02]  /*4300*/  PRMT R187, R187, 0x5410, R84 ;  /* 0x00005410bbbb7816 */ /* 0x000fc40000000054 */
[----:B------:R-:W-:Y:S01]  /*4310*/  PRMT R191, R191, 0x5410, R78 ;  /* 0x00005410bfbf7816 */ /* 0x000fe2000000004e */
[----:B------:R-:W-:Y:S01]  /*4320*/  IMAD.U32 R78, R200, 0x10000, RZ ;  /* 0x00010000c84e7824 */ /* 0x000fe200078e00ff */
[----:B------:R-:W-:Y:S01]  /*4330*/  PRMT R186, R186, 0x5410, R85 ;  /* 0x00005410baba7816 */ /* 0x000fe20000000055 */
[----:B------:R-:W-:Y:S01]  /*4340*/  IMAD.U32 R79, R187, 0x10000, RZ ;  /* 0x00010000bb4f7824 */ /* 0x000fe200078e00ff */
[----:B------:R-:W-:Y:S01]  /*4350*/  LOP3.LUT R34, R34, 0xffff0000, RZ, 0xc0, !PT ;  /* 0xffff000022227812 */ /* 0x000fe200078ec0ff */
[C---:B------:R-:W-:Y:S01]  /*4360*/  IMAD.U32 R85, R33.reuse, 0x10000, RZ ;  /* 0x0001000021557824 */ /* 0x040fe200078e00ff */
[----:B------:R-:W-:Y:S01]  /*4370*/  LOP3.LUT R84, R33, 0xffff0000, RZ, 0xc0, !PT ;  /* 0xffff000021547812 */ /* 0x000fe200078ec0ff */
[----:B------:R-:W-:Y:S01]  /*4380*/  IMAD.U32 R33, R32, 0x10000, RZ ;  /* 0x0001000020217824 */ /* 0x000fe200078e00ff */
[C---:B------:R-:W-:Y:S01]  /*4390*/  LOP3.LUT R87, R191.reuse, 0xffff0000, RZ, 0xc0, !PT ;  /* 0xffff0000bf577812 */ /* 0x040fe200078ec0ff */
[----:B------:R-:W-:Y:S01]  /*43a0*/  FMUL.FTZ R126, R34, R78 ;  /* 0x0000004e227e7220 */ /* 0x000fe20000410000 */
[----:B------:R-:W-:Y:S01]  /*43b0*/  LOP3.LUT R86, R186, 0xffff0000, RZ, 0xc0, !PT ;  /* 0xffff0000ba567812 */ /* 0x000fe200078ec0ff */
[----:B------:R-:W-:Y:S01]  /*43c0*/  FMUL.FTZ R34, R34, R79 ;  /* 0x0000004f22227220 */ /* 0x000fe20000410000 */
[----:B------:R-:W-:Y:S01]  /*43d0*/  LOP3.LUT R32, R32, 0xffff0000, RZ, 0xc0, !PT ;  /* 0xffff000020207812 */ /* 0x000fe200078ec0ff */
[C---:B------:R-:W-:Y:S01]  /*43e0*/  FMUL.FTZ R120, R84.reuse, R87 ;  /* 0x0000005754787220 */ /* 0x040fe20000410000 */
[----:B------:R-:W-:Y:S01]  /*43f0*/  IMAD.U32 R191, R191, 0x10000, RZ ;  /* 0x00010000bfbf7824 */ /* 0x000fe200078e00ff */
[----:B------:R-:W-:Y:S01]  /*4400*/  LOP3.LUT R76, R35, 0xffff0000, RZ, 0xc0, !PT ;  /* 0xffff0000234c7812 */ /* 0x000fe200078ec0ff */
[----:B------:R-:W-:Y:S01]  /*4410*/  FMUL.FTZ R84, R84, R86 ;  /* 0x0000005654547220 */ /* 0x000fe20000410000 */
[----:B------:R-:W-:Y:S01]  /*4420*/  LOP3.LUT R200, R200, 0xffff0000, RZ, 0xc0, !PT ;  /* 0xffff0000c8c87812 */ /* 0x000fe200078ec0ff */
[----:B------:R-:W-:Y:S01]  /*4430*/  IMAD.U32 R186, R186, 0x10000, RZ ;  /* 0x00010000baba7824 */ /* 0x000fe200078e00ff */
[----:B------:R-:W-:Y:S01]  /*4440*/  LOP3.LUT R187, R187, 0xffff0000, RZ, 0xc0, !PT ;  /* 0xffff0000bbbb7812 */ /* 0x000fe200078ec0ff */
[----:B------:R-:W-:Y:S01]  /*4450*/  FFMA.FTZ R78, R77, R78, R34 ;  /* 0x0000004e4d4e7223 */ /* 0x000fe20000010022 */
[C---:B------:R-:W-:Y:S01]  /*4460*/  FFMA.FTZ R86, R85.reuse, R86, -R120 ;  /* 0x0000005655567223 */ /* 0x040fe20000010878 */
[C---:B------:R-:W-:Y:S01]  /*4470*/  FMUL.FTZ R34, R32.reuse, R191 ;  /* 0x000000bf20227220 */ /* 0x040fe20000410000 */
[----:B------:R-:W-:Y:S01]  /*4480*/  FFMA.FTZ R85, R85, R87, R84 ;  /* 0x0000005755557223 */ /* 0x000fe20000010054 */
[----:B------:R-:W-:Y:S01]  /*4490*/  FFMA.FTZ R79, R77, R79, -R126 ;  /* 0x0000004f4d4f7223 */ /* 0x000fe2000001087e */
[----:B------:R-:W-:Y:S01]  /*44a0*/  FMUL.FTZ R32, R32, R186 ;  /* 0x000000ba20207220 */ /* 0x000fe20000410000 */
[----:B------:R-:W-:-:S02]  /*44b0*/  IMAD.U32 R35, R35, 0x10000, RZ ;  /* 0x0001000023237824 */ /* 0x000fc400078e00ff */
[C---:B------:R-:W-:Y:S01]  /*44c0*/  FMUL.FTZ R84, R76.reuse, R200 ;  /* 0x000000c84c547220 */ /* 0x040fe20000410000 */
[----:B------:R-:W-:Y:S01]  /*44d0*/  FMUL.FTZ R77, R76, R187 ;  /* 0x000000bb4c4d7220 */ /* 0x000fe20000410000 */
[C---:B------:R-:W-:Y:S01]  /*44e0*/  FFMA.FTZ R34, R33.reuse, R186, -R34 ;  /* 0x000000ba21227223 */ /* 0x040fe20000010822 */
[----:B------:R-:W-:Y:S01]  /*44f0*/  FFMA.FTZ R33, R33, R191, R32 ;  /* 0x000000bf21217223 */ /* 0x000fe20000010020 */
[C---:B------:R-:W-:Y:S01]  /*4500*/  FFMA.FTZ R84, R35.reuse, R187, -R84 ;  /* 0x000000bb23547223 */ /* 0x040fe20000010854 */
[----:B------:R-:W-:Y:S01]  /*4510*/  FFMA.FTZ R77, R35, R200, R77 ;  /* 0x000000c8234d7223 */ /* 0x000fe2000001004d */
[----:B------:R-:W-:Y:S02]  /*4520*/  F2FP.BF16.F32.PACK_AB R85, R85, R86 ;  /* 0x000000565555723e */ /* 0x000fe400000010ff */
[----:B------:R-:W-:Y:S02]  /*4530*/  F2FP.BF16.F32.PACK_AB R78, R78, R79 ;  /* 0x0000004f4e4e723e */ /* 0x000fe400000010ff */
[----:B------:R-:W-:Y:S01]  /*4540*/  F2FP.BF16.F32.PACK_AB R32, R33, R34 ;  /* 0x000000222120723e */ /* 0x000fe200000010ff */
[----:B------:R-:W-:Y:S01]  /*4550*/  IMAD.MOV.U32 R33, RZ, RZ, R85 ;  /* 0x000000ffff217224 */ /* 0x000fe200078e0055 */
[----:B------:R-:W-:Y:S01]  /*4560*/  F2FP.BF16.F32.PACK_AB R35, R77, R84 ;  /* 0x000000544d23723e */ /* 0x000fe200000010ff */
[----:B------:R-:W-:-:S07]  /*4570*/  IMAD.MOV.U32 R34, RZ, RZ, R78 ;  /* 0x000000ffff227224 */ /* 0x000fce00078e004e */
.L_x_1351:
[----:B------:R-:W-:Y:S05]  /*4580*/  BSYNC B3 ;  /* 0x0000000000037941 */ /* 0x000fea0003800000 */
.L_x_1350:
[----:B------:R-:W-:Y:S02]  /*4590*/  ULDC.64 UR4, c[0x0][0x208] ;  /* 0x0000820000047ab9 */ /* 0x000fe40000000a00 */
[----:B--2---:R3:W-:Y:S03]  /*45a0*/  STG.E.128 desc[UR4][R38.64+0x80], R32 ;  /* 0x0000802026007986 */ /* 0x0047e6000c101d04 */
.L_x_1349:
[----:B------:R-:W-:Y:S05]  /*45b0*/  BSYNC B2 ;  /* 0x0000000000027941 */ /* 0x000fea0003800000 */
.L_x_1348:
        /* <DEDUP_REMOVED lines=8> */
[----:B------:R-:W-:Y:S02]  /*4640*/  SHF.R.U64 R74, R74, 0x10, R75 ;  /* 0x000000104a4a7819 */ /* 0x000fe4000000124b */
[----:B------:R-:W-:Y:S01]  /*4650*/  SHF.R.U64 R77, R72, 0x10, R73 ;  /* 0x00000010484d7819 */ /* 0x000fe20000001249 */
[----:B--2---:R-:W-:Y:S01]  /*4660*/  IMAD.U32 R72, R34, 0x10000, RZ ;  /* 0x0001000022487824 */ /* 0x004fe200078e00ff */
[----:B------:R-:W-:Y:S02]  /*4670*/  SHF.R.U32.HI R75, RZ, 0x10, R75 ;  /* 0x00000010ff4b7819 */ /* 0x000fe4000001164b */
[----:B------:R-:W-:Y:S02]  /*4680*/  SHF.R.U32.HI R76, RZ, 0x10, R73 ;  /* 0x00000010ff4c7819 */ /* 0x000fe40000011649 */
[----:B------:R-:W-:Y:S02]  /*4690*/  PRMT R189, R189, 0x5410, R74 ;  /* 0x00005410bdbd7816 */ /* 0x000fe4000000004a */
[----:B------:R-:W-:Y:S01]  /*46a0*/  PRMT R184, R184, 0x5410, R77 ;  /* 0x00005410b8b87816 */ /* 0x000fe2000000004d */
[----:B------:R-:W-:Y:S01]  /*46b0*/  IMAD.U32 R77, R33, 0x10000, RZ ;  /* 0x00010000214d7824 */ /* 0x000fe200078e00ff */
[----:B------:R-:W-:-:S02]  /*46c0*/  PRMT R190, R190, 0x5410, R75 ;  /* 0x00005410bebe7816 */ /* 0x000fc4000000004b */
        /* <DEDUP_REMOVED lines=8> */
[----:B------:R-:W-:Y:S01]  /*4750*/  FMUL.FTZ R86, R75, R84 ;  /* 0x000000544b567220 */ /* 0x000fe20000410000 */
[----:B------:R-:W-:Y:S01]  /*4760*/  LOP3.LUT R34, R35, 0xffff0000, RZ, 0xc0, !PT ;  /* 0xffff000023227812 */ /* 0x000fe200078ec0ff */
[-C--:B------:R-:W-:Y:S01]  /*4770*/  FMUL.FTZ R79, R75, R76.reuse ;  /* 0x0000004c4b4f7220 */ /* 0x080fe20000410000 */
[----:B------:R-:W-:Y:S01]  /*4780*/  LOP3.LUT R75, R32, 0xffff0000, RZ, 0xc0, !PT ;  /* 0xffff0000204b7812 */ /* 0x000fe200078ec0ff */
[----:B------:R-:W-:Y:S01]  /*4790*/  FFMA.FTZ R32, R77, R76, -R86 ;  /* 0x0000004c4d207223 */ /* 0x000fe20000010856 */
[----:B------:R-:W-:Y:S01]  /*47a0*/  FMUL.FTZ R85, R73, R74 ;  /* 0x0000004a49557220 */ /* 0x000fe20000410000 */
[----:B------:R-:W-:Y:S01]  /*47b0*/  FFMA.FTZ R77, R77, R84, R79 ;  /* 0x000000544d4d7223 */ /* 0x000fe2000001004f */
[-C--:B------:R-:W-:Y:S01]  /*47c0*/  FMUL.FTZ R79, R73, R78.reuse ;  /* 0x0000004e494f7220 */ /* 0x080fe20000410000 */
[----:B------:R-:W-:Y:S01]  /*47d0*/  LOP3.LUT R190, R190, 0xffff0000, RZ, 0xc0, !PT ;  /* 0xffff0000bebe7812 */ /* 0x000fe200078ec0ff */
[----:B------:R-:W-:Y:S01]  /*47e0*/  IMAD.U32 R76, R189, 0x10000, RZ ;  /* 0x00010000bd4c7824 */ /* 0x000fe200078e00ff */
[----:B------:R-:W-:Y:S01]  /*47f0*/  LOP3.LUT R185, R185, 0xffff0000, RZ, 0xc0, !PT ;  /* 0xffff0000b9b97812 */ /* 0x000fe200078ec0ff */
[----:B------:R-:W-:Y:S01]  /*4800*/  FFMA.FTZ R73, R72, R78, -R85 ;  /* 0x0000004e48497223 */ /* 0x000fe20000010855 */
[----:B------:R-:W-:-:S02]  /*4810*/  IMAD.U32 R184, R184, 0x10000, RZ ;  /* 0x00010000b8b87824 */ /* 0x000fc400078e00ff */
[----:B------:R-:W-:Y:S01]  /*4820*/  FFMA.FTZ R72, R72, R74, R79 ;  /* 0x0000004a48487223 */ /* 0x000fe2000001004f */
[C---:B------:R-:W-:Y:S01]  /*4830*/  FMUL.FTZ R74, R34.reuse, R190 ;  /* 0x000000be224a7220 */ /* 0x040fe20000410000 */
[----:B------:R-:W-:Y:S01]  /*4840*/  FMUL.FTZ R79, R34, R185 ;  /* 0x000000b9224f7220 */ /* 0x000fe20000410000 */
[C---:B------:R-:W-:Y:S01]  /*4850*/  FMUL.FTZ R34, R75.reuse, R76 ;  /* 0x0000004c4b227220 */ /* 0x040fe20000410000 */
[-C--:B------:R-:W-:Y:S01]  /*4860*/  FMUL.FTZ R75, R75, R184.reuse ;  /* 0x000000b84b4b7220 */ /* 0x080fe20000410000 */
[----:B------:R-:W-:Y:S01]  /*4870*/  IMAD.U32 R35, R35, 0x10000, RZ ;  /* 0x0001000023237824 */ /* 0x000fe200078e00ff */
[----:B------:R-:W-:Y:S01]  /*4880*/  F2FP.BF16.F32.PACK_AB R72, R72, R73 ;  /* 0x000000494848723e */ /* 0x000fe200000010ff */
[C---:B------:R-:W-:Y:S01]  /*4890*/  FFMA.FTZ R34, R33.reuse, R184, -R34 ;  /* 0x000000b821227223 */ /* 0x040fe20000010822 */
[----:B------:R-:W-:Y:S01]  /*48a0*/  FFMA.FTZ R75, R33, R76, R75 ;  /* 0x0000004c214b7223 */ /* 0x000fe2000001004b */
[C---:B------:R-:W-:Y:S01]  /*48b0*/  FFMA.FTZ R74, R35.reuse, R185, -R74 ;  /* 0x000000b9234a7223 */ /* 0x040fe2000001084a */
[----:B------:R-:W-:Y:S01]  /*48c0*/  FFMA.FTZ R79, R35, R190, R79 ;  /* 0x000000be234f7223 */ /* 0x000fe2000001004f */
[----:B------:R-:W-:-:S02]  /*48d0*/  F2FP.BF16.F32.PACK_AB R33, R77, R32 ;  /* 0x000000204d21723e */ /* 0x000fc400000010ff */
[----:B------:R-:W-:Y:S01]  /*48e0*/  F2FP.BF16.F32.PACK_AB R32, R75, R34 ;  /* 0x000000224b20723e */ /* 0x000fe200000010ff */
[----:B------:R-:W-:Y:S01]  /*48f0*/  IMAD.MOV.U32 R34, RZ, RZ, R72 ;  /* 0x000000ffff227224 */ /* 0x000fe200078e0048 */
[----:B------:R-:W-:-:S07]  /*4900*/  F2FP.BF16.F32.PACK_AB R35, R79, R74 ;  /* 0x0000004a4f23723e */ /* 0x000fce00000010ff */
.L_x_1355:
[----:B------:R-:W-:Y:S05]  /*4910*/  BSYNC B3 ;  /* 0x0000000000037941 */ /* 0x000fea0003800000 */
.L_x_1354:
[----:B------:R-:W-:Y:S02]  /*4920*/  ULDC.64 UR4, c[0x0][0x208] ;  /* 0x0000820000047ab9 */ /* 0x000fe40000000a00 */
[----:B--2---:R4:W-:Y:S03]  /*4930*/  STG.E.128 desc[UR4][R38.64+0xc0], R32 ;  /* 0x0000c02026007986 */ /* 0x0049e6000c101d04 */
.L_x_1353:
[----:B------:R-:W-:Y:S05]  /*4940*/  BSYNC B2 ;  /* 0x0000000000027941 */ /* 0x000fea0003800000 */
.L_x_1352:
        /* <DEDUP_REMOVED lines=11> */
[----:B------:R-:W-:Y:S02]  /*4a00*/  PRMT R181, R181, 0x5410, R72 ;  /* 0x00005410b5b57816 */ /* 0x000fe40000000048 */
[----:B------:R-:W-:Y:S02]  /*4a10*/  PRMT R170, R170, 0x5410, R73 ;  /* 0x00005410aaaa7816 */ /* 0x000fe40000000049 */
[----:B------:R-:W-:Y:S01]  /*4a20*/  SHF.R.U32.HI R74, RZ, 0x10, R69 ;  /* 0x00000010ff4a7819 */ /* 0x000fe20000011645 */
[----:B--2---:R-:W-:Y:S01]  /*4a30*/  IMAD.U32 R69, R34, 0x10000, RZ ;  /* 0x0001000022457824 */ /* 0x004fe200078e00ff */
[----:B------:R-:W-:-:S02]  /*4a40*/  PRMT R183, R183, 0x5410, R70 ;  /* 0x00005410b7b77816 */ /* 0x000fc40000000046 */
[----:B------:R-:W-:Y:S02]  /*4a50*/  LOP3.LUT R70, R33, 0xffff0000, RZ, 0xc0, !PT ;  /* 0xffff000021467812 */ /* 0x000fe400078ec0ff */
[----:B------:R-:W-:Y:S01]  /*4a60*/  LOP3.LUT R73, R181, 0xffff0000, RZ, 0xc0, !PT ;  /* 0xffff0000b5497812 */ /* 0x000fe200078ec0ff */
[----:B------:R-:W-:Y:S01]  /*4a70*/  IMAD.U32 R76, R183, 0x10000, RZ ;  /* 0x00010000b74c7824 */ /* 0x000fe200078e00ff */
[----:B------:R-:W-:Y:S01]  /*4a80*/  LOP3.LUT R72, R170, 0xffff0000, RZ, 0xc0, !PT ;  /* 0xffff0000aa487812 */ /* 0x000fe200078ec0ff */
[----:B------:R-:W-:Y:S01]  /*4a90*/  IMAD.U32 R181, R181, 0x10000, RZ ;  /* 0x00010000b5b57824 */ /* 0x000fe200078e00ff */
[----:B------:R-:W-:Y:S01]  /*4aa0*/  PRMT R171, R171, 0x5410, R74 ;  /* 0x00005410abab7816 */ /* 0x000fe2000000004a */
[----:B------:R-:W-:Y:S01]  /*4ab0*/  FMUL.FTZ R78, R70, R73 ;  /* 0x00000049464e7220 */ /* 0x000fe20000410000 */
[----:B------:R-:W-:Y:S01]  /*4ac0*/  LOP3.LUT R71, R34, 0xffff0000, RZ, 0xc0, !PT ;  /* 0xffff000022477812 */ /* 0x000fe200078ec0ff */
[C---:B------:R-:W-:Y:S01]  /*4ad0*/  IMAD.U32 R34, R35.reuse, 0x10000, RZ ;  /* 0x0001000023227824 */ /* 0x040fe200078e00ff */
[----:B------:R-:W-:Y:S01]  /*4ae0*/  LOP3.LUT R68, R35, 0xffff0000, RZ, 0xc0, !PT ;  /* 0xffff000023447812 */ /* 0x000fe200078ec0ff */
[----:B------:R-:W-:-:S02]  /*4af0*/  IMAD.U32 R35, R33, 0x10000, RZ ;  /* 0x0001000021237824 */ /* 0x000fc400078e00ff */
[----:B------:R-:W-:Y:S01]  /*4b00*/  FMUL.FTZ R70, R70, R72 ;  /* 0x0000004846467220 */ /* 0x000fe20000410000 */
[----:B------:R-:W-:Y:S02]  /*4b10*/  IMAD.U32 R74, R171, 0x10000, RZ ;  /* 0x00010000ab4a7824 */ /* 0x000fe400078e00ff */
[----:B------:R-:W-:Y:S01]  /*4b20*/  FMUL.FTZ R84, R71, R76 ;  /* 0x0000004c47547220 */ /* 0x000fe20000410000 */
[C---:B------:R-:W-:Y:S01]  /*4b30*/  FFMA.FTZ R78, R35.reuse, R72, -R78 ;  /* 0x00000048234e7223 */ /* 0x040fe2000001084e */
[----:B------:R-:W-:Y:S01]  /*4b40*/  FFMA.FTZ R35, R35, R73, R70 ;  /* 0x0000004923237223 */ /* 0x000fe20000010046 */
[----:B------:R-:W-:Y:S02]  /*4b50*/  IMAD.U32 R33, R32, 0x10000, RZ ;  /* 0x0001000020217824 */ /* 0x000fe400078e00ff */
[-C--:B------:R-:W-:Y:S01]  /*4b60*/  FMUL.FTZ R70, R71, R74.reuse ;  /* 0x0000004a47467220 */ /* 0x080fe20000410000 */
[----:B------:R-:W-:Y:S01]  /*4b70*/  LOP3.LUT R183, R183, 0xffff0000, RZ, 0xc0, !PT ;  /* 0xffff0000b7b77812 */ /* 0x000fe200078ec0ff */
[----:B------:R-:W-:Y:S01]  /*4b80*/  FFMA.FTZ R84, R69, R74, -R84 ;  /* 0x0000004a45547223 */ /* 0x000fe20000010854 */
[----:B------:R-:W-:Y:S01]  /*4b90*/  LOP3.LUT R171, R171, 0xffff0000, RZ, 0xc0, !PT ;  /* 0xffff0000abab7812 */ /* 0x000fe200078ec0ff */
[----:B------:R-:W-:Y:S01]  /*4ba0*/  IMAD.U32 R170, R170, 0x10000, RZ ;  /* 0x00010000aaaa7824 */ /* 0x000fe200078e00ff */
[----:B------:R-:W-:Y:S01]  /*4bb0*/  LOP3.LUT R32, R32, 0xffff0000, RZ, 0xc0, !PT ;  /* 0xffff000020207812 */ /* 0x000fe200078ec0ff */
[----:B------:R-:W-:Y:S01]  /*4bc0*/  FFMA.FTZ R69, R69, R76, R70 ;  /* 0x0000004c45457223 */ /* 0x000fe20000010046 */
[C---:B------:R-:W-:Y:S01]  /*4bd0*/  FMUL.FTZ R71, R68.reuse, R183 ;  /* 0x000000b744477220 */ /* 0x040fe20000410000 */
[----:B------:R-:W-:Y:S01]  /*4be0*/  FMUL.FTZ R70, R68, R171 ;  /* 0x000000ab44467220 */ /* 0x000fe20000410000 */
[----:B------:R-:W-:Y:S01]  /*4bf0*/  F2FP.BF16.F32.PACK_AB R78, R35, R78 ;  /* 0x0000004e234e723e */ /* 0x000fe200000010ff */
        /* <DEDUP_REMOVED lines=9> */
[----:B------:R-:W-:-:S07]  /*4c90*/  IMAD.MOV.U32 R33, RZ, RZ, R78 ;  /* 0x000000ffff217224 */ /* 0x000fce00078e004e */
.L_x_1359:
[----:B------:R-:W-:Y:S05]  /*4ca0*/  BSYNC B3 ;  /* 0x0000000000037941 */ /* 0x000fea0003800000 */
.L_x_1358:
[----:B------:R-:W-:Y:S02]  /*4cb0*/  ULDC.64 UR4, c[0x0][0x208] ;  /* 0x0000820000047ab9 */ /* 0x000fe40000000a00 */
[----:B--2---:R1:W-:Y:S03]  /*4cc0*/  STG.E.128 desc[UR4][R38.64+0x100], R32 ;  /* 0x0001002026007986 */ /* 0x0043e6000c101d04 */
.L_x_1357:
[----:B------:R-:W-:Y:S05]  /*4cd0*/  BSYNC B2 ;  /* 0x0000000000027941 */ /* 0x000fea0003800000 */
.L_x_1356:
[----:B------:R-:W-:-:S13]  /*4ce0*/  ISETP.NE.AND P3, PT, R28, RZ, PT ;  /* 0x000000ff1c00720c */ /* 0x000fda0003f65270 */
[----:B------:R-:W-:Y:S05]  /*4cf0*/  @!P3 BRA `(.L_x_1339) ;  /* 0x0000000000d8b947 */ /* 0x000fea0003800000 */
[----:B-1234-:R1:W2:Y:S01]  /*4d00*/  LDS.128 R32, [R31+0x24000] ;  /* 0x024000001f207984 */ /* 0x01e2a20000000c00 */
[----:B------:R-:W-:Y:S01]  /*4d10*/  VIADD R68, R18, 0x50 ;  /* 0x0000005012447836 */ /* 0x000fe20000000000 */
[----:B------:R-:W-:Y:S04]  /*4d20*/  BSSY B2, `(.L_x_1360) ;  /* 0x0000031000027945 */ /* 0x000fe80003800000 */
[----:B------:R-:W-:-:S13]  /*4d30*/  ISETP.GE.AND P3, PT, R68, R119, PT ;  /* 0x000000774400720c */ /* 0x000fda0003f66270 */
[----:B-1----:R-:W-:Y:S05]  /*4d40*/  @P3 BRA `(.L_x_1361) ;  /* 0x0000000000b83947 */ /* 0x002fea0003800000 */
[----:B------:R-:W-:Y:S02]  /*4d50*/  SHF.R.U32.HI R68, RZ, 0x10, R67 ;  /* 0x00000010ff447819 */ /* 0x000fe40000011643 */
[----:B------:R-:W-:Y:S02]  /*4d60*/  SHF.R.U32.HI R70, RZ, 0x10, R65 ;  /* 0x00000010ff467819 */ /* 0x000fe40000011641 */
[----:B------:R-:W-:Y:S01]  /*4d70*/  SHF.R.U64 R69, R66, 0x10, R67 ;  /* 0x0000001042457819 */ /* 0x000fe20000001243 */
[----:B--2---:R-:W-:Y:S01]  /*4d80*/  IMAD.U32 R66, R35, 0x10000, RZ ;  /* 0x0001000023427824 */ /* 0x004fe200078e00ff */
[----:B------:R-:W-:Y:S01]  /*4d90*/  SHF.R.U64 R71, R64, 0x10, R65 ;  /* 0x0000001040477819 */ /* 0x000fe20000001241 */
[----:B------:R-:W-:Y:S01]  /*4da0*/  IMAD.U32 R64, R34, 0x10000, RZ ;  /* 0x0001000022407824 */ /* 0x000fe200078e00ff */
[----:B------:R-:W-:Y:S02]  /*4db0*/  PRMT R169, R169, 0x5410, R68 ;  /* 0x00005410a9a97816 */ /* 0x000fe40000000044 */
[----:B------:R-:W-:-:S02]  /*4dc0*/  PRMT R167, R167, 0x5410, R70 ;  /* 0x00005410a7a77816 */ /* 0x000fc40000000046 */
[----:B------:R-:W-:Y:S02]  /*4dd0*/  PRMT R168, R168, 0x5410, R69 ;  /* 0x00005410a8a87816 */ /* 0x000fe40000000045 */
[----:B------:R-:W-:Y:S01]  /*4de0*/  LOP3.LUT R65, R34, 0xffff0000, RZ, 0xc0, !PT ;  /* 0xffff000022417812 */ /* 0x000fe200078ec0ff */
[----:B------:R-:W-:Y:S01]  /*4df0*/  IMAD.U32 R69, R167, 0x10000, RZ ;  /* 0x00010000a7457824 */ /* 0x000fe200078e00ff */
[----:B------:R-:W-:Y:S01]  /*4e00*/  LOP3.LUT R67, R35, 0xffff0000, RZ, 0xc0, !PT ;  /* 0xffff000023437812 */ /* 0x000fe200078ec0ff */
[----:B------:R-:W-:Y:S01]  /*4e10*/  IMAD.U32 R34, R33, 0x10000, RZ ;  /* 0x0001000021227824 */ /* 0x000fe200078e00ff */
[----:B------:R-:W-:Y:S01]  /*4e20*/  PRMT R166, R166, 0x5410, R71 ;  /* 0x00005410a6a67816 */ /* 0x000fe20000000047 */
[----:B------:R-:W-:Y:S01]  /*4e30*/  IMAD.U32 R71, R169, 0x10000, RZ ;  /* 0x00010000a9477824 */ /* 0x000fe200078e00ff */
[----:B------:R-:W-:Y:S01]  /*4e40*/  LOP3.LUT R35, R33, 0xffff0000, RZ, 0xc0, !PT ;  /* 0xffff000021237812 */ /* 0x000fe200078ec0ff */
[----:B------:R-:W-:Y:S01]  /*4e50*/  IMAD.U32 R33, R32, 0x10000, RZ ;  /* 0x0001000020217824 */ /* 0x000fe200078e00ff */
[----:B------:R-:W-:Y:S01]  /*4e60*/  LOP3.LUT R70, R168, 0xffff0000, RZ, 0xc0, !PT ;  /* 0xffff0000a8467812 */ /* 0x000fe200078ec0ff */
[C---:B------:R-:W-:Y:S01]  /*4e70*/  FMUL.FTZ R75, R65.reuse, R71 ;  /* 0x00000047414b7220 */ /* 0x040fe20000410000 */
[----:B------:R-:W-:Y:S01]  /*4e80*/  LOP3.LUT R68, R166, 0xffff0000, RZ, 0xc0, !PT ;  /* 0xffff0000a6447812 */ /* 0x000fe200078ec0ff */
[-C--:B------:R-:W-:Y:S01]  /*4e90*/  FMUL.FTZ R65, R65, R69.reuse ;  /* 0x0000004541417220 */ /* 0x080fe20000410000 */
[----:B------:R-:W-:Y:S01]  /*4ea0*/  LOP3.LUT R169, R169, 0xffff0000, RZ, 0xc0, !PT ;  /* 0xffff0000a9a97812 */ /* 0x000fe200078ec0ff */
[----:B------:R-:W-:Y:S01]  /*4eb0*/  FMUL.FTZ R73, R35, R70 ;  /* 0x0000004623497220 */ /* 0x000fe20000410000 */
        /* <DEDUP_REMOVED lines=23> */
.L_x_1361:
[----:B------:R-:W-:Y:S05]  /*5030*/  BSYNC B2 ;  /* 0x0000000000027941 */ /* 0x000fea0003800000 */
.L_x_1360:
[----:B------:R-:W-:Y:S02]  /*5040*/  ULDC.64 UR4, c[0x0][0x208] ;  /* 0x0000820000047ab9 */ /* 0x000fe40000000a00 */
[----:B--2---:R1:W-:Y:S03]  /*5050*/  STG.E.128 desc[UR4][R38.64+0x140], R32 ;  /* 0x0001402026007986 */ /* 0x0043e6000c101d04 */
.L_x_1339:
[----:B------:R-:W-:Y:S05]  /*5060*/  BSYNC B1 ;  /* 0x0000000000017941 */ /* 0x000fea0003800000 */
.L_x_1338:
        /* <DEDUP_REMOVED lines=54> */
.L_x_1366:
[----:B------:R-:W-:Y:S05]  /*53d0*/  BSYNC B2 ;  /* 0x0000000000027941 */ /* 0x000fea0003800000 */
.L_x_1365:
[----:B------:R-:W-:Y:S02]  /*53e0*/  ULDC.64 UR4, c[0x0][0x208] ;  /* 0x0000820000047ab9 */ /* 0x000fe40000000a00 */
[----:B--2---:R1:W-:Y:S03]  /*53f0*/  STG.E.128 desc[UR4][R36.64], R32 ;  /* 0x0000002024007986 */ /* 0x0043e6000c101d04 */
.L_x_1364:
[----:B------:R-:W-:Y:S05]  /*5400*/  BSYNC B1 ;  /* 0x0000000000017941 */ /* 0x000fea0003800000 */
.L_x_1363:
        /* <DEDUP_REMOVED lines=54> */
.L_x_1370:
[----:B------:R-:W-:Y:S05]  /*5770*/  BSYNC B2 ;  /* 0x0000000000027941 */ /* 0x000fea0003800000 */
.L_x_1369:
[----:B------:R-:W-:Y:S02]  /*5780*/  ULDC.64 UR4, c[0x0][0x208] ;  /* 0x0000820000047ab9 */ /* 0x000fe40000000a00 */
[----:B--2---:R1:W-:Y:S03]  /*5790*/  STG.E.128 desc[UR4][R36.64+0x40], R32 ;  /* 0x0000402024007986 */ /* 0x0043e6000c101d04 */
.L_x_1368:
[----:B------:R-:W-:Y:S05]  /*57a0*/  BSYNC B1 ;  /* 0x0000000000017941 */ /* 0x000fea0003800000 */
.L_x_1367:
        /* <DEDUP_REMOVED lines=32> */
[----:B------:R-:W-:Y:S01]  /*59b0*/  LOP3.LUT R154, R154, 0xffff0000, RZ, 0xc0, !PT ;  /* 0xffff00009a9a7812 */ /* 0x000fe200078ec0ff */
[-C--:B------:R-:W-:Y:S01]  /*59c0*/  FMUL.FTZ R39, R39, R55.reuse ;  /* 0x0000003727277220 */ /* 0x080fe20000410000 */
[----:B------:R-:W-:Y:S01]  /*59d0*/  LOP3.LUT R156, R156, 0xffff0000, RZ, 0xc0, !PT ;  /* 0xffff00009c9c7812 */ /* 0x000fe200078ec0ff */
[----:B------:R-:W-:Y:S02]  /*59e0*/  IMAD.U32 R157, R157, 0x10000, RZ ;  /* 0x000100009d9d7824 */ /* 0x000fe400078e00ff */
[C---:B------:R-:W-:Y:S01]  /*59f0*/  FFMA.FTZ R59, R34.reuse, R54, -R59 ;  /* 0x00000036223b7223 */ /* 0x040fe2000001083b */
[----:B------:R-:W-:Y:S01]  /*5a00*/  FFMA.FTZ R56, R34, R56, R35 ;  /* 0x0000003822387223 */ /* 0x000fe20000010023 */
[----:B------:R-:W-:Y:S01]  /*5a10*/  FFMA.FTZ R61, R38, R55, -R61 ;  /* 0x00000037263d7223 */ /* 0x000fe2000001083d */
[----:B------:R-:W-:Y:S01]  /*5a20*/  FMUL.FTZ R34, R32, R155 ;  /* 0x0000009b20227220 */ /* 0x000fe20000410000 */
[----:B------:R-:W-:Y:S01]  /*5a30*/  FFMA.FTZ R38, R38, R57, R39 ;  /* 0x0000003926267223 */ /* 0x000fe20000010027 */
[C---:B------:R-:W-:Y:S01]  /*5a40*/  FMUL.FTZ R35, R53.reuse, R154 ;  /* 0x0000009a35237220 */ /* 0x040fe20000410000 */
[-C--:B------:R-:W-:Y:S01]  /*5a50*/  FMUL.FTZ R32, R32, R157.reuse ;  /* 0x0000009d20207220 */ /* 0x080fe20000410000 */
        /* <DEDUP_REMOVED lines=9> */
[----:B------:R-:W-:Y:S01]  /*5af0*/  F2FP.BF16.F32.PACK_AB R35, R52, R35 ;  /* 0x000000233423723e */ /* 0x000fe200000010ff */
[----:B------:R-:W-:-:S07]  /*5b00*/  IMAD.MOV.U32 R34, RZ, RZ, R38 ;  /* 0x000000ffff227224 */ /* 0x000fce00078e0026 */
.L_x_1374:
[----:B------:R-:W-:Y:S05]  /*5b10*/  BSYNC B2 ;  /* 0x0000000000027941 */ /* 0x000fea0003800000 */
.L_x_1373:
[----:B------:R-:W-:Y:S02]  /*5b20*/  ULDC.64 UR4, c[0x0][0x208] ;  /* 0x0000820000047ab9 */ /* 0x000fe40000000a00 */
[----:B--2---:R1:W-:Y:S03]  /*5b30*/  STG.E.128 desc[UR4][R36.64+0x80], R32 ;  /* 0x0000802024007986 */ /* 0x0043e6000c101d04 */
.L_x_1372:
[----:B------:R-:W-:Y:S05]  /*5b40*/  BSYNC B1 ;  /* 0x0000000000017941 */ /* 0x000fea0003800000 */
.L_x_1371:
        /* <DEDUP_REMOVED lines=54> */
.L_x_1378:
[----:B------:R-:W-:Y:S05]  /*5eb0*/  BSYNC B2 ;  /* 0x0000000000027941 */ /* 0x000fea0003800000 */
.L_x_1377:
[----:B------:R-:W-:Y:S02]  /*5ec0*/  ULDC.64 UR4, c[0x0][0x208] ;  /* 0x0000820000047ab9 */ /* 0x000fe40000000a00 */
[----:B--2---:R1:W-:Y:S03]  /*5ed0*/  STG.E.128 desc[UR4][R36.64+0xc0], R32 ;  /* 0x0000c02024007986 */ /* 0x0043e6000c101d04 */
.L_x_1376:
[----:B------:R-:W-:Y:S05]  /*5ee0*/  BSYNC B1 ;  /* 0x0000000000017941 */ /* 0x000fea0003800000 */
.L_x_1375:
        /* <DEDUP_REMOVED lines=31> */
[C---:B------:R-:W-:Y:S01]  /*60e0*/  FMUL.FTZ R51, R35.reuse, R48 ;  /* 0x0000003023337220 */ /* 0x040fe20000410000 */
[----:B------:R-:W-:Y:S01]  /*60f0*/  LOP3.LUT R128, R128, 0xffff0000, RZ, 0xc0, !PT ;  /* 0xffff000080807812 */ /* 0x000fe200078ec0ff */
[-C--:B------:R-:W-:Y:S01]  /*6100*/  FMUL.FTZ R35, R35, R46.reuse ;  /* 0x0000002e23237220 */ /* 0x080fe20000410000 */
[----:B------:R-:W-:Y:S01]  /*6110*/  LOP3.LUT R32, R32, 0xffff0000, RZ, 0xc0, !PT ;  /* 0xffff000020207812 */ /* 0x000fe200078ec0ff */
[----:B------:R-:W-:Y:S01]  /*6120*/  FFMA.FTZ R51, R34, R46, -R51 ;  /* 0x0000002e22337223 */ /* 0x000fe20000010833 */
[----:B------:R-:W-:Y:S01]  /*6130*/  FFMA.FTZ R38, R38, R49, R39 ;  /* 0x0000003126267223 */ /* 0x000fe20000010027 */
[----:B------:R-:W-:-:S02]  /*6140*/  IMAD.U32 R130, R130, 0x10000, RZ ;  /* 0x0001000082827824 */ /* 0x000fc400078e00ff */
[----:B------:R-:W-:Y:S01]  /*6150*/  FMUL.FTZ R39, R45, R131 ;  /* 0x000000832d277220 */ /* 0x000fe20000410000 */
[----:B------:R-:W-:Y:S02]  /*6160*/  IMAD.U32 R129, R129, 0x10000, RZ ;  /* 0x0001000081817824 */ /* 0x000fe400078e00ff */
        /* <DEDUP_REMOVED lines=14> */
.L_x_1382:
[----:B------:R-:W-:Y:S05]  /*6250*/  BSYNC B2 ;  /* 0x0000000000027941 */ /* 0x000fea0003800000 */
.L_x_1381:
[----:B------:R-:W-:Y:S02]  /*6260*/  ULDC.64 UR4, c[0x0][0x208] ;  /* 0x0000820000047ab9 */ /* 0x000fe40000000a00 */
[----:B--2---:R1:W-:Y:S03]  /*6270*/  STG.E.128 desc[UR4][R36.64+0x100], R32 ;  /* 0x0001002024007986 */ /* 0x0043e6000c101d04 */
.L_x_1380:
[----:B------:R-:W-:Y:S05]  /*6280*/  BSYNC B1 ;  /* 0x0000000000017941 */ /* 0x000fea0003800000 */
.L_x_1379:
        /* <DEDUP_REMOVED lines=53> */
.L_x_1384:
[----:B------:R-:W-:Y:S05]  /*65e0*/  BSYNC B1 ;  /* 0x0000000000017941 */ /* 0x000fea0003800000 */
.L_x_1383:
[----:B------:R-:W-:Y:S02]  /*65f0*/  ULDC.64 UR4, c[0x0][0x208] ;  /* 0x0000820000047ab9 */ /* 0x000fe40000000a00 */
[----:B--2---:R1:W-:Y:S01]  /*6600*/  STG.E.128 desc[UR4][R36.64+0x140], R32 ;  /* 0x0001402024007986 */ /* 0x0043e2000c101d04 */
[----:B------:R-:W-:Y:S05]  /*6610*/  BRA `(.L_x_1362) ;  /* 0x0000004000907947 */ /* 0x000fea0003800000 */
.L_x_1330:
        /* <DEDUP_REMOVED lines=22> */
[C---:B------:R-:W-:Y:S02]  /*6780*/  LEA R56, P2, R32.reuse, UR4, 0x1 ;  /* 0x0000000420387c11 */ /* 0x040fe4000f8408ff */
[----:B------:R-:W-:Y:S01]  /*6790*/  CS2R R52, SRZ ;  /* 0x0000000000347805 */ /* 0x000fe2000001ff00 */
[----:B------:R-:W-:Y:S01]  /*67a0*/  ULDC.64 UR6, c[0x0][0x208] ;  /* 0x0000820000067ab9 */ /* 0x000fe20000000a00 */
        /* <DEDUP_REMOVED lines=23> */
.L_x_1386:
[----:B------:R-:W-:Y:S05]  /*6920*/  BSYNC B1 ;  /* 0x0000000000017941 */ /* 0x000fea0003800000 */
.L_x_1385:
        /* <DEDUP_REMOVED lines=23> */
[----:B------:R-:W-:Y:S01]  /*6aa0*/  CS2R R76, SRZ ;  /* 0x00000000004c7805 */ /* 0x000fe2000001ff00 */
[----:B------:R-:W-:Y:S01]  /*6ab0*/  ULDC.64 UR6, c[0x0][0x208] ;  /* 0x0000820000067ab9 */ /* 0x000fe20000000a00 */
        /* <DEDUP_REMOVED lines=23> */
.L_x_1388:
[----:B------:R-:W-:Y:S05]  /*6c30*/  BSYNC B1 ;  /* 0x0000000000017941 */ /* 0x000fea0003800000 */
.L_x_1387:
[----:B0-----:R-:W-:Y:S01]  /*6c40*/  IMAD.MOV.U32 R80, RZ, RZ, R32 ;  /* 0x000000ffff507224 */ /* 0x001fe200078e0020 */
        /* <DEDUP_REMOVED lines=94> */
[----:B------:R-:W-:Y:S02]  /*7230*/  PRMT R188, R81, 0x7610, R188 ;  /* 0x0000761051bc7816 */ /* 0x000fe400000000bc */
[----:B------:R-:W-:Y:S01]  /*7240*/  PRMT R189, R80, 0x7610, R189 ;  /* 0x0000761050bd7816 */ /* 0x000fe200000000bd */
[----:B------:R-:W-:Y:S06]  /*7250*/  @!P2 BRA `(.L_x_1389) ;  /* 0x000000000004a947 */ /* 0x000fec0003800000 */
[----:B------:R-:W-:Y:S01]  /*7260*/  BPT.TRAP 0x1 ;  /* 0x000000040000795c */ /* 0x000fe20000300000 */
.L_x_1389:
[----:B------:R-:W-:Y:S01]  /*7270*/  IMAD R89, R22, 0x8, R17 ;  /* 0x0000000816597824 */ /* 0x000fe200078e0211 */
[----:B------:R-:W-:Y:S01]  /*7280*/  SHF.L.U32 R90, R204, 0x1f, RZ ;  /* 0x0000001fcc5a7819 */ /* 0x000fe200000006ff */
[----:B------:R-:W0:Y:S01]  /*7290*/  LDC R147, c[0x0][0x2e4] ;  /* 0x0000b900ff937b82 */ /* 0x000e220000000800 */
[----:B------:R-:W-:Y:S02]  /*72a0*/  BSSY B1, `(.L_x_1390) ;  /* 0x0000004000017945 */ /* 0x000fe40003800000 */
[----:B------:R-:W1:Y:S05]  /*72b0*/  SYNCS.PHASECHK.TRANS64.TRYWAIT P5, [R89+URZ+0x30890], R90 ;  /* 0x0308905a590075a7 */ /* 0x000e6a00080a017f */
[----:B------:R-:W2:Y:S01]  /*72c0*/  LDC.64 R126, c[0x0][0x2f0] ;  /* 0x0000bc00ff7e7b82 */ /* 0x000ea20000000a00 */
[----:B-1----:R-:W-:Y:S05]  /*72d0*/  @!P5 BRA `(.L_x_1391) ;  /* 0x0000021400b0d947 */ /* 0x002fea0003800000 */
.L_x_1731:
[----:B------:R-:W-:Y:S05]  /*72e0*/  BSYNC B1 ;  /* 0x0000000000017941 */ /* 0x000fea0003800000 */
.L_x_1390:
        /* <DEDUP_REMOVED lines=34> */
[----:B------:R-:W-:Y:S02]  /*7510*/  SHF.R.U32.HI R176, RZ, 0x10, R53 ;  /* 0x00000010ffb07819 */ /* 0x000fe40000011635 */
[----:B------:R-:W-:Y:S02]  /*7520*/  SHF.R.U32.HI R175, RZ, 0x10, R41 ;  /* 0x00000010ffaf7819 */ /* 0x000fe40000011629 */
[----:B------:R-:W-:Y:S02]  /*7530*/  PRMT R176, R164, 0x5432, R176 ;  /* 0x00005432a4b07816 */ /* 0x000fe400000000b0 */
[----:B------:R-:W-:Y:S02]  /*7540*/  PRMT R175, R174, 0x5410, R175 ;  /* 0x00005410aeaf7816 */ /* 0x000fe400000000af */
[----:B------:R-:W-:Y:S01]  /*7550*/  SHF.R.U64 R40, R40, 0x10, R41 ;  /* 0x0000001028287819 */ /* 0x000fe20000001229 */
[----:B------:R-:W-:Y:S01]  /*7560*/  IMAD.U32 R177, R176, 0x10000, RZ ;  /* 0x00010000b0b17824 */ /* 0x000fe200078e00ff */
[--C-:B------:R-:W-:Y:S01]  /*7570*/  SHF.R.U64 R41, R42, 0x10, R43.reuse ;  /* 0x000000102a297819 */ /* 0x100fe2000000122b */
[----:B--2---:R-:W-:Y:S01]  /*7580*/  IMAD.U32 R42, R85, 0x10000, RZ ;  /* 0x00010000552a7824 */ /* 0x004fe200078e00ff */
[----:B------:R-:W-:Y:S01]  /*7590*/  SHF.R.U32.HI R174, RZ, 0x10, R43 ;  /* 0x00000010ffae7819 */ /* 0x000fe2000001162b */
[----:B------:R-:W-:Y:S01]  /*75a0*/  IMAD.U32 R178, R175, 0x10000, RZ ;  /* 0x00010000afb27824 */ /* 0x000fe200078e00ff */
[----:B------:R-:W-:Y:S01]  /*75b0*/  SHF.R.U64 R52, R52, 0x10, R53 ;  /* 0x0000001034347819 */ /* 0x000fe20000001235 */
[----:B0-----:R-:W-:-:S02]  /*75c0*/  IMAD.U32 R43, R81, 0x10000, RZ ;  /* 0x00010000512b7824 */ /* 0x001fc400078e00ff */
[CC--:B------:R-:W-:Y:S01]  /*75d0*/  FMUL.FTZ R180, R42.reuse, R177.reuse ;  /* 0x000000b12ab47220 */ /* 0x0c0fe20000410000 */
[-C--:B------:R-:W-:Y:S01]  /*75e0*/  FMUL.FTZ R182, R42, R178.reuse ;  /* 0x000000b22ab67220 */ /* 0x080fe20000410000 */
[----:B------:R-:W-:Y:S01]  /*75f0*/  SHF.R.U64 R42, R54, 0x10, R55 ;  /* 0x00000010362a7819 */ /* 0x000fe20000001237 */
[----:B------:R-:W-:Y:S02]  /*7600*/  IMAD.U32 R54, R80, 0x10000, RZ ;  /* 0x0001000050367824 */ /* 0x000fe400078e00ff */
[C---:B------:R-:W-:Y:S01]  /*7610*/  FFMA.FTZ R53, R43.reuse, R178, -R180 ;  /* 0x000000b22b357223 */ /* 0x040fe200000108b4 */
[----:B------:R-:W-:Y:S01]  /*7620*/  FFMA.FTZ R43, R43, R177, R182 ;  /* 0x000000b12b2b7223 */ /* 0x000fe200000100b6 */
[----:B------:R-:W-:Y:S02]  /*7630*/  LOP3.LUT R180, R85, 0xffff0000, RZ, 0xc0, !PT ;  /* 0xffff000055b47812 */ /* 0x000fe400078ec0ff */
[----:B------:R-:W-:Y:S02]  /*7640*/  LOP3.LUT R177, R176, 0xffff0000, RZ, 0xc0, !PT ;  /* 0xffff0000b0b17812 */ /* 0x000fe400078ec0ff */
[----:B------:R-:W-:-:S02]  /*7650*/  LOP3.LUT R175, R175, 0xffff0000, RZ, 0xc0, !PT ;  /* 0xffff0000afaf7812 */ /* 0x000fc400078ec0ff */
[----:B------:R-:W-:Y:S02]  /*7660*/  SHF.R.U32.HI R55, RZ, 0x10, R55 ;  /* 0x00000010ff377819 */ /* 0x000fe40000011637 */
[----:B------:R-:W-:Y:S01]  /*7670*/  LOP3.LUT R178, R81, 0xffff0000, RZ, 0xc0, !PT ;  /* 0xffff000051b27812 */ /* 0x000fe200078ec0ff */
[C---:B------:R-:W-:Y:S01]  /*7680*/  FMUL.FTZ R81, R180.reuse, R177 ;  /* 0x000000b1b4517220 */ /* 0x040fe20000410000 */
[-C--:B------:R-:W-:Y:S01]  /*7690*/  FMUL.FTZ R180, R180, R175.reuse ;  /* 0x000000afb4b47220 */ /* 0x080fe20000410000 */
[----:B------:R-:W-:Y:S02]  /*76a0*/  PRMT R55, R179, 0x5410, R55 ;  /* 0x00005410b3377816 */ /* 0x000fe40000000037 */
[----:B------:R-:W-:Y:S01]  /*76b0*/  PRMT R85, R155, 0x5432, R174 ;  /* 0x000054329b557816 */ /* 0x000fe200000000ae */
[C---:B------:R-:W-:Y:S01]  /*76c0*/  FFMA.FTZ R176, R178.reuse, R175, -R81 ;  /* 0x000000afb2b07223 */ /* 0x040fe20000010851 */
[----:B------:R-:W-:Y:S01]  /*76d0*/  FFMA.FTZ R174, R178, R177, R180 ;  /* 0x000000b1b2ae7223 */ /* 0x000fe200000100b4 */
[C---:B------:R-:W-:Y:S01]  /*76e0*/  IMAD.U32 R178, R87.reuse, 0x10000, RZ ;  /* 0x0001000057b27824 */ /* 0x040fe200078e00ff */
[----:B------:R-:W-:Y:S01]  /*76f0*/  LOP3.LUT R87, R87, 0xffff0000, RZ, 0xc0, !PT ;  /* 0xffff000057577812 */ /* 0x000fe200078ec0ff */
[C---:B------:R-:W-:Y:S01]  /*7700*/  IMAD.U32 R175, R55.reuse, 0x10000, RZ ;  /* 0x0001000037af7824 */ /* 0x040fe200078e00ff */
[----:B------:R-:W-:Y:S01]  /*7710*/  LOP3.LUT R55, R55, 0xffff0000, RZ, 0xc0, !PT ;  /* 0xffff000037377812 */ /* 0x000fe200078ec0ff */
[----:B------:R-:W-:Y:S01]  /*7720*/  IMAD.U32 R177, R85, 0x10000, RZ ;  /* 0x0001000055b17824 */ /* 0x000fe200078e00ff */
[----:B------:R-:W-:Y:S01]  /*7730*/  PRMT R40, R156, 0x5432, R40 ;  /* 0x000054329c287816 */ /* 0x000fe20000000028 */
[----:B------:R-:W-:-:S02]  /*7740*/  IMAD.U32 R180, R83, 0x10000, RZ ;  /* 0x0001000053b47824 */ /* 0x000fc400078e00ff */
[C---:B------:R-:W-:Y:S01]  /*7750*/  FMUL.FTZ R179, R178.reuse, R175 ;  /* 0x000000afb2b37220 */ /* 0x040fe20000410000 */
[----:B------:R-:W-:Y:S01]  /*7760*/  FMUL.FTZ R178, R178, R177 ;  /* 0x000000b1b2b27220 */ /* 0x000fe20000410000 */
[----:B------:R-:W-:Y:S01]  /*7770*/  FMUL.FTZ R181, R87, R55 ;  /* 0x0000003757b57220 */ /* 0x000fe20000410000 */
[----:B------:R-:W-:Y:S01]  /*7780*/  PRMT R52, R163, 0x5432, R52 ;  /* 0x00005432a3347816 */ /* 0x000fe20000000034 */
[C---:B------:R-:W-:Y:S01]  /*7790*/  FFMA.FTZ R177, R180.reuse, R177, -R179 ;  /* 0x000000b1b4b17223 */ /* 0x040fe200000108b3 */
[----:B------:R-:W-:Y:S01]  /*77a0*/  LOP3.LUT R179, R85, 0xffff0000, RZ, 0xc0, !PT ;  /* 0xffff000055b37812 */ /* 0x000fe200078ec0ff */
[----:B------:R-:W-:Y:S01]  /*77b0*/  FFMA.FTZ R175, R180, R175, R178 ;  /* 0x000000afb4af7223 */ /* 0x000fe200000100b2 */
[----:B------:R-:W-:Y:S01]  /*77c0*/  LOP3.LUT R178, R83, 0xffff0000, RZ, 0xc0, !PT ;  /* 0xffff000053b27812 */ /* 0x000fe200078ec0ff */
[C---:B------:R-:W-:Y:S01]  /*77d0*/  IMAD.U32 R81, R84.reuse, 0x10000, RZ ;  /* 0x0001000054517824 */ /* 0x040fe200078e00ff */
[----:B------:R-:W-:Y:S01]  /*77e0*/  LOP3.LUT R84, R84, 0xffff0000, RZ, 0xc0, !PT ;  /* 0xffff000054547812 */ /* 0x000fe200078ec0ff */
[----:B------:R-:W-:Y:S01]  /*77f0*/  FMUL.FTZ R180, R87, R179 ;  /* 0x000000b357b47220 */ /* 0x000fe20000410000 */
[----:B------:R-:W-:-:S02]  /*7800*/  IMAD.U32 R87, R52, 0x10000, RZ ;  /* 0x0001000034577824 */ /* 0x000fc400078e00ff */
[----:B------:R-:W-:Y:S01]  /*7810*/  FFMA.FTZ R182, R178, R179, -R181 ;  /* 0x000000b3b2b67223 */ /* 0x000fe200000108b5 */
[----:B------:R-:W-:Y:S01]  /*7820*/  LOP3.LUT R179, R52, 0xffff0000, RZ, 0xc0, !PT ;  /* 0xffff000034b37812 */ /* 0x000fe200078ec0ff */
[----:B------:R-:W-:Y:S01]  /*7830*/  FFMA.FTZ R180, R178, R55, R180 ;  /* 0x00000037b2b47223 */ /* 0x000fe200000100b4 */
[C---:B------:R-:W-:Y:S01]  /*7840*/  IMAD.U32 R55, R40.reuse, 0x10000, RZ ;  /* 0x0001000028377824 */ /* 0x040fe200078e00ff */
[----:B------:R-:W-:Y:S01]  /*7850*/  PRMT R41, R183, 0x5410, R41 ;  /* 0x00005410b7297816 */ /* 0x000fe20000000029 */
[C---:B------:R-:W-:Y:S01]  /*7860*/  FMUL.FTZ R181, R81.reuse, R87 ;  /* 0x0000005751b57220 */ /* 0x040fe20000410000 */
[----:B------:R-:W-:Y:S01]  /*7870*/  LOP3.LUT R183, R40, 0xffff0000, RZ, 0xc0, !PT ;  /* 0xffff000028b77812 */ /* 0x000fe200078ec0ff */
[----:B------:R-:W-:Y:S01]  /*7880*/  FMUL.FTZ R40, R81, R55 ;  /* 0x0000003751287220 */ /* 0x000fe20000410000 */
[----:B------:R-:W-:Y:S01]  /*7890*/  LOP3.LUT R80, R80, 0xffff0000, RZ, 0xc0, !PT ;  /* 0xffff000050507812 */ /* 0x000fe200078ec0ff */
[----:B------:R-:W-:Y:S01]  /*78a0*/  FMUL.FTZ R81, R84, R179 ;  /* 0x000000b354517220 */ /* 0x000fe20000410000 */
[----:B------:R-:W-:Y:S01]  /*78b0*/  PRMT R42, R162, 0x5432, R42 ;  /* 0x00005432a22a7816 */ /* 0x000fe2000000002a */
[----:B------:R-:W-:Y:S01]  /*78c0*/  FFMA.FTZ R181, R54, R55, -R181 ;  /* 0x0000003736b57223 */ /* 0x000fe200000108b5 */
[----:B------:R-:W-:-:S02]  /*78d0*/  IMAD.U32 R85, R86, 0x10000, RZ ;  /* 0x0001000056557824 */ /* 0x000fc400078e00ff */
[----:B------:R-:W-:Y:S01]  /*78e0*/  FFMA.FTZ R40, R54, R87, R40 ;  /* 0x0000005736287223 */ /* 0x000fe20000010028 */
[-C--:B------:R-:W-:Y:S01]  /*78f0*/  FMUL.FTZ R55, R84, R183.reuse ;  /* 0x000000b754377220 */ /* 0x080fe20000410000 */
[----:B------:R-:W-:Y:S01]  /*7900*/  FFMA.FTZ R52, R80, R183, -R81 ;  /* 0x000000b750347223 */ /* 0x000fe20000010851 */
[----:B------:R-:W-:Y:S01]  /*7910*/  LOP3.LUT R86, R86, 0xffff0000, RZ, 0xc0, !PT ;  /* 0xffff000056567812 */ /* 0x000fe200078ec0ff */
[C---:B------:R-:W-:Y:S01]  /*7920*/  IMAD.U32 R54, R42.reuse, 0x10000, RZ ;  /* 0x000100002a367824 */ /* 0x040fe200078e00ff */
[----:B------:R-:W-:Y:S01]  /*7930*/  LOP3.LUT R81, R42, 0xffff0000, RZ, 0xc0, !PT ;  /* 0xffff00002a517812 */ /* 0x000fe200078ec0ff */
[C---:B------:R-:W-:Y:S01]  /*7940*/  IMAD.U32 R84, R41.reuse, 0x10000, RZ ;  /* 0x0001000029547824 */ /* 0x040fe200078e00ff */
[----:B------:R-:W-:Y:S01]  /*7950*/  LOP3.LUT R41, R41, 0xffff0000, RZ, 0xc0, !PT ;  /* 0xffff000029297812 */ /* 0x000fe200078ec0ff */
[C---:B------:R-:W-:Y:S02]  /*7960*/  IMAD.U32 R83, R82.reuse, 0x10000, RZ ;  /* 0x0001000052537824 */ /* 0x040fe400078e00ff */
[C---:B------:R-:W-:Y:S01]  /*7970*/  FMUL.FTZ R42, R85.reuse, R54 ;  /* 0x00000036552a7220 */ /* 0x040fe20000410000 */
[-C--:B------:R-:W-:Y:S01]  /*7980*/  FMUL.FTZ R87, R85, R84.reuse ;  /* 0x0000005455577220 */ /* 0x080fe20000410000 */
[----:B------:R-:W-:Y:S01]  /*7990*/  LOP3.LUT R82, R82, 0xffff0000, RZ, 0xc0, !PT ;  /* 0xffff000052527812 */ /* 0x000fe200078ec0ff */
[C---:B------:R-:W-:Y:S01]  /*79a0*/  FMUL.FTZ R85, R86.reuse, R81 ;  /* 0x0000005156557220 */ /* 0x040fe20000410000 */
[-C--:B------:R-:W-:Y:S01]  /*79b0*/  FMUL.FTZ R86, R86, R41.reuse ;  /* 0x0000002956567220 */ /* 0x080fe20000410000 */
[C---:B------:R-:W-:Y:S01]  /*79c0*/  FFMA.FTZ R42, R83.reuse, R84, -R42 ;  /* 0x00000054532a7223 */ /* 0x040fe2000001082a */
[----:B------:R-:W-:Y:S01]  /*79d0*/  FFMA.FTZ R87, R83, R54, R87 ;  /* 0x0000003653577223 */ /* 0x000fe20000010057 */
        /* <DEDUP_REMOVED lines=13> */
.L_x_1397:
[----:B------:R-:W-:Y:S05]  /*7ab0*/  BSYNC B3 ;  /* 0x0000000000037941 */ /* 0x000fea0003800000 */
.L_x_1396:
[----:B------:R-:W-:Y:S01]  /*7ac0*/  ISETP.GE.AND P4, PT, R173, R147, PT ;  /* 0x00000093ad00720c */ /* 0x000fe20003f86270 */
[----:B------:R-:W-:-:S12]  /*7ad0*/  ULDC.64 UR4, c[0x0][0x208] ;  /* 0x0000820000047ab9 */ /* 0x000fd80000000a00 */
        /* <DEDUP_REMOVED lines=9> */
.L_x_1395:
[----:B------:R-:W-:Y:S05]  /*7b70*/  BSYNC B2 ;  /* 0x0000000000027941 */ /* 0x000fea0003800000 */
.L_x_1394:
[----:B------:R-:W-:Y:S01]  /*7b80*/  ISETP.NE.AND P4, PT, R21, RZ, PT ;  /* 0x000000ff1500720c */ /* 0x000fe20003f85270 */
[----:B------:R-:W-:-:S12]  /*7b90*/  BSSY B2, `(.L_x_1398) ;  /* 0x0000081000027945 */ /* 0x000fd80003800000 */
[----:B------:R-:W-:Y:S05]  /*7ba0*/  @!P4 BRA `(.L_x_1399) ;  /* 0x0000000400fcc947 */ /* 0x000fea0003800000 */
[----:B0-----:R-:W-:Y:S01]  /*7bb0*/  SEL R40, R124, R149, !P1 ;  /* 0x000000957c287207 */ /* 0x001fe20004800000 */
[----:B------:R-:W-:Y:S01]  /*7bc0*/  BSSY B3, `(.L_x_1400) ;  /* 0x0000072000037945 */ /* 0x000fe20003800000 */
[----:B------:R-:W-:Y:S02]  /*7bd0*/  IADD3 R80, P4, P5, R108, R130, R14 ;  /* 0x000000826c507210 */ /* 0x000fe40007d9e00e */
[----:B------:R-:W-:Y:S02]  /*7be0*/  SHF.R.S32.HI R41, RZ, 0x1f, R40 ;  /* 0x0000001fff297819 */ /* 0x000fe40000011428 */
[----:B------:R-:W-:Y:S02]  /*7bf0*/  IADD3.X R81, R4, R157, R113, P4, P5 ;  /* 0x0000009d04517210 */ /* 0x000fe400027ea471 */
[----:B------:R-:W-:Y:S02]  /*7c00*/  LEA.HI R41, R41, R40, RZ, 0x4 ;  /* 0x0000002829297211 */ /* 0x000fe400078f20ff */
[----:B------:R-:W-:-:S02]  /*7c10*/  ISETP.GE.AND P4, PT, R198, R119, PT ;  /* 0x00000077c600720c */ /* 0x000fc40003f86270 */
        /* <DEDUP_REMOVED lines=24> */
[----:B------:R-:W-:Y:S02]  /*7da0*/  SHF.R.U32.HI R48, RZ, 0x10, R49 ;  /* 0x00000010ff307819 */ /* 0x000fe40000011631 */
[----:B------:R-:W-:-:S02]  /*7db0*/  SHF.R.U32.HI R37, RZ, 0x10, R37 ;  /* 0x00000010ff257819 */ /* 0x000fc40000011625 */
[----:B------:R-:W-:Y:S02]  /*7dc0*/  PRMT R48, R161, 0x5432, R48 ;  /* 0x00005432a1307816 */ /* 0x000fe40000000030 */
[----:B------:R-:W-:Y:S02]  /*7dd0*/  PRMT R37, R237, 0x5410, R37 ;  /* 0x00005410ed257816 */ /* 0x000fe40000000025 */
[--C-:B------:R-:W-:Y:S01]  /*7de0*/  SHF.R.U64 R49, R50, 0x10, R51.reuse ;  /* 0x0000001032317819 */ /* 0x100fe20000001233 */
[C---:B------:R-:W-:Y:S01]  /*7df0*/  IMAD.U32 R174, R48.reuse, 0x10000, RZ ;  /* 0x0001000030ae7824 */ /* 0x040fe200078e00ff */
[----:B------:R-:W-:Y:S01]  /*7e00*/  SHF.R.U32.HI R50, RZ, 0x10, R51 ;  /* 0x00000010ff327819 */ /* 0x000fe20000011633 */
[----:B------:R-:W-:Y:S01]  /*7e10*/  IMAD.U32 R176, R37, 0x10000, RZ ;  /* 0x0001000025b07824 */ /* 0x000fe200078e00ff */
[----:B------:R-:W-:Y:S01]  /*7e20*/  LOP3.LUT R175, R48, 0xffff0000, RZ, 0xc0, !PT ;  /* 0xffff000030af7812 */ /* 0x000fe200078ec0ff */
[----:B------:R-:W-:Y:S02]  /*7e30*/  IMAD.U32 R51, R41, 0x10000, RZ ;  /* 0x0001000029337824 */ /* 0x000fe400078e00ff */
[----:B------:R-:W-:Y:S01]  /*7e40*/  FMUL.FTZ R178, R85, R174 ;  /* 0x000000ae55b27220 */ /* 0x000fe20000410000 */
[----:B------:R-:W-:Y:S01]  /*7e50*/  PRMT R50, R159, 0x5432, R50 ;  /* 0x000054329f327816 */ /* 0x000fe20000000032 */
[-C--:B------:R-:W-:Y:S01]  /*7e60*/  FMUL.FTZ R48, R85, R176.reuse ;  /* 0x000000b055307220 */ /* 0x080fe20000410000 */
[----:B------:R-:W-:Y:S01]  /*7e70*/  PRMT R82, R153, 0x5432, R82 ;  /* 0x0000543299527816 */ /* 0x000fe20000000052 */
[----:B------:R-:W-:Y:S01]  /*7e80*/  FFMA.FTZ R178, R51, R176, -R178 ;  /* 0x000000b033b27223 */ /* 0x000fe200000108b2 */
[----:B------:R-:W-:Y:S01]  /*7e90*/  LOP3.LUT R86, R53, 0xffff0000, RZ, 0xc0, !PT ;  /* 0xffff000035567812 */ /* 0x000fe200078ec0ff */
[----:B------:R-:W-:Y:S01]  /*7ea0*/  IMAD.U32 R176, R50, 0x10000, RZ ;  /* 0x0001000032b07824 */ /* 0x000fe200078e00ff */
[----:B------:R-:W-:Y:S01]  /*7eb0*/  LOP3.LUT R37, R37, 0xffff0000, RZ, 0xc0, !PT ;  /* 0xffff000025257812 */ /* 0x000fe200078ec0ff */
[----:B------:R-:W-:Y:S01]  /*7ec0*/  FFMA.FTZ R48, R51, R174, R48 ;  /* 0x000000ae33307223 */ /* 0x000fe20000010030 */
[----:B------:R-:W-:-:S02]  /*7ed0*/  IMAD.U32 R174, R82, 0x10000, RZ ;  /* 0x0001000052ae7824 */ /* 0x000fc400078e00ff */
[C---:B------:R-:W-:Y:S01]  /*7ee0*/  FMUL.FTZ R85, R86.reuse, R175 ;  /* 0x000000af56557220 */ /* 0x040fe20000410000 */
[----:B------:R-:W-:Y:S01]  /*7ef0*/  LOP3.LUT R84, R41, 0xffff0000, RZ, 0xc0, !PT ;  /* 0xffff000029547812 */ /* 0x000fe200078ec0ff */
[-C--:B------:R-:W-:Y:S01]  /*7f00*/  FMUL.FTZ R51, R86, R37.reuse ;  /* 0x0000002556337220 */ /* 0x080fe20000410000 */
[----:B------:R-:W-:Y:S01]  /*7f10*/  PRMT R39, R160, 0x5432, R39 ;  /* 0x00005432a0277816 */ /* 0x000fe20000000027 */
[----:B------:R-:W-:Y:S01]  /*7f20*/  FMUL.FTZ R86, R173, R176 ;  /* 0x000000b0ad567220 */ /* 0x000fe20000410000 */
[----:B------:R-:W-:Y:S01]  /*7f30*/  LOP3.LUT R55, R55, 0xffff0000, RZ, 0xc0, !PT ;  /* 0xffff000037377812 */ /* 0x000fe200078ec0ff */
[-C--:B------:R-:W-:Y:S01]  /*7f40*/  FMUL.FTZ R173, R173, R174.reuse ;  /* 0x000000aeadad7220 */ /* 0x080fe20000410000 */
[----:B------:R-:W-:Y:S01]  /*7f50*/  PRMT R36, R154, 0x5432, R36 ;  /* 0x000054329a247816 */ /* 0x000fe20000000024 */
[----:B------:R-:W-:Y:S01]  /*7f60*/  FFMA.FTZ R86, R171, R174, -R86 ;  /* 0x000000aeab567223 */ /* 0x000fe20000010856 */
[----:B------:R-:W-:Y:S01]  /*7f70*/  LOP3.LUT R50, R50, 0xffff0000, RZ, 0xc0, !PT ;  /* 0xffff000032327812 */ /* 0x000fe200078ec0ff */
[----:B------:R-:W-:Y:S01]  /*7f80*/  IMAD.U32 R53, R52, 0x10000, RZ ;  /* 0x0001000034357824 */ /* 0x000fe200078e00ff */
[----:B------:R-:W-:Y:S01]  /*7f90*/  LOP3.LUT R82, R82, 0xffff0000, RZ, 0xc0, !PT ;  /* 0xffff000052527812 */ /* 0x000fe200078ec0ff */
[C---:B------:R-:W-:Y:S01]  /*7fa0*/  FFMA.FTZ R85, R84.reuse, R37, -R85 ;  /* 0x0000002554557223 */ /* 0x040fe20000010855 */
[----:B------:R-:W-:Y:S01]  /*7fb0*/  LOP3.LUT R43, R43, 0xffff0000, RZ, 0xc0, !PT ;  /* 0xffff00002b2b7812 */ /* 0x000fe200078ec0ff */
[----:B------:R-:W-:Y:S01]  /*7fc0*/  FFMA.FTZ R51, R84, R175, R51 ;  /* 0x000000af54337223 */ /* 0x000fe20000010033 */
[----:B------:R-:W-:Y:S01]  /*7fd0*/  FFMA.FTZ R173, R171, R176, R173 ;  /* 0x000000b0abad7223 */ /* 0x000fe200000100ad */
[----:B------:R-:W-:Y:S01]  /*7fe0*/  IMAD.U32 R174, R39, 0x10000, RZ ;  /* 0x0001000027ae7824 */ /* 0x000fe200078e00ff */
[----:B------:R-:W-:Y:S01]  /*7ff0*/  LOP3.LUT R52, R52, 0xffff0000, RZ, 0xc0, !PT ;  /* 0xffff000034347812 */ /* 0x000fe200078ec0ff */
[----:B------:R-:W-:Y:S01]  /*8000*/  FMUL.FTZ R176, R55, R50 ;  /* 0x0000003237b07220 */ /* 0x000fe20000410000 */
[----:B------:R-:W-:-:S02]  /*8010*/  IMAD.U32 R84, R36, 0x10000, RZ ;  /* 0x0001000024547824 */ /* 0x000fc400078e00ff */
[----:B------:R-:W-:Y:S01]  /*8020*/  FMUL.FTZ R180, R55, R82 ;  /* 0x0000005237b47220 */ /* 0x000fe20000410000 */
[----:B------:R-:W-:Y:S01]  /*8030*/  LOP3.LUT R39, R39, 0xffff0000, RZ, 0xc0, !PT ;  /* 0xffff000027277812 */ /* 0x000fe200078ec0ff */
[----:B------:R-:W-:Y:S01]  /*8040*/  IMAD.U32 R41, R40, 0x10000, RZ ;  /* 0x0001000028297824 */ /* 0x000fe200078e00ff */
[----:B------:R-:W-:Y:S01]  /*8050*/  LOP3.LUT R55, R36, 0xffff0000, RZ, 0xc0, !PT ;  /* 0xffff000024377812 */ /* 0x000fe200078ec0ff */
[----:B------:R-:W-:Y:S01]  /*8060*/  FMUL.FTZ R36, R53, R174 ;  /* 0x000000ae35247220 */ /* 0x000fe20000410000 */
[----:B------:R-:W-:Y:S01]  /*8070*/  PRMT R49, R158, 0x5432, R49 ;  /* 0x000054329e317816 */ /* 0x000fe20000000031 */
[----:B------:R-:W-:Y:S01]  /*8080*/  FFMA.FTZ R37, R43, R82, -R176 ;  /* 0x000000522b257223 */ /* 0x000fe200000108b0 */
[----:B------:R-:W-:Y:S01]  /*8090*/  LOP3.LUT R40, R40, 0xffff0000, RZ, 0xc0, !PT ;  /* 0xffff000028287812 */ /* 0x000fe200078ec0ff */
[----:B------:R-:W-:Y:S01]  /*80a0*/  FMUL.FTZ R53, R53, R84 ;  /* 0x0000005435357220 */ /* 0x000fe20000410000 */
[----:B------:R-:W-:Y:S01]  /*80b0*/  FFMA.FTZ R180, R43, R50, R180 ;  /* 0x000000322bb47223 */ /* 0x000fe200000100b4 */
[----:B------:R-:W-:Y:S01]  /*80c0*/  FMUL.FTZ R43, R52, R39 ;  /* 0x00000027342b7220 */ /* 0x000fe20000410000 */
[----:B------:R-:W-:Y:S01]  /*80d0*/  PRMT R38, R152, 0x5432, R38 ;  /* 0x0000543298267816 */ /* 0x000fe20000000026 */
[----:B------:R-:W-:Y:S01]  /*80e0*/  FFMA.FTZ R36, R41, R84, -R36 ;  /* 0x0000005429247223 */ /* 0x000fe20000010824 */
[----:B------:R-:W-:Y:S01]  /*80f0*/  LOP3.LUT R172, R42, 0xffff0000, RZ, 0xc0, !PT ;  /* 0xffff00002aac7812 */ /* 0x000fe200078ec0ff */
[----:B------:R-:W-:-:S02]  /*8100*/  IMAD.U32 R42, R54, 0x10000, RZ ;  /* 0x00010000362a7824 */ /* 0x000fc400078e00ff */
[----:B------:R-:W-:Y:S01]  /*8110*/  FFMA.FTZ R53, R41, R174, R53 ;  /* 0x000000ae29357223 */ /* 0x000fe20000010035 */
[C---:B------:R-:W-:Y:S01]  /*8120*/  IMAD.U32 R50, R49.reuse, 0x10000, RZ ;  /* 0x0001000031327824 */ /* 0x040fe200078e00ff */
[----:B------:R-:W-:Y:S01]  /*8130*/  LOP3.LUT R54, R54, 0xffff0000, RZ, 0xc0, !PT ;  /* 0xffff000036367812 */ /* 0x000fe200078ec0ff */
[-C--:B------:R-:W-:Y:S01]  /*8140*/  FMUL.FTZ R41, R52, R55.reuse ;  /* 0x0000003734297220 */ /* 0x080fe20000410000 */
[----:B------:R-:W-:Y:S01]  /*8150*/  FFMA.FTZ R43, R40, R55, -R43 ;  /* 0x00000037282b7223 */ /* 0x000fe2000001082b */
[----:B------:R-:W-:Y:S01]  /*8160*/  LOP3.LUT R49, R49, 0xffff0000, RZ, 0xc0, !PT ;  /* 0xffff000031317812 */ /* 0x000fe200078ec0ff */
[C---:B------:R-:W-:Y:S01]  /*8170*/  IMAD.U32 R52, R38.reuse, 0x10000, RZ ;  /* 0x0001000026347824 */ /* 0x040fe200078e00ff */
[----:B------:R-:W-:Y:S01]  /*8180*/  LOP3.LUT R55, R38, 0xffff0000, RZ, 0xc0, !PT ;  /* 0xffff000026377812 */ /* 0x000fe200078ec0ff */
[----:B------:R-:W-:Y:S01]  /*8190*/  FFMA.FTZ R40, R40, R39, R41 ;  /* 0x0000002728287223 */ /* 0x000fe20000010029 */
[----:B------:R-:W-:Y:S01]  /*81a0*/  FMUL.FTZ R38, R42, R50 ;  /* 0x000000322a267220 */ /* 0x000fe20000410000 */
[----:B------:R-:W-:Y:S01]  /*81b0*/  FMUL.FTZ R39, R54, R49 ;  /* 0x0000003136277220 */ /* 0x000fe20000410000 */
        /* <DEDUP_REMOVED lines=17> */
[----:B------:R-:W-:-:S07]  /*82d0*/  F2FP.BF16.F32.PACK_AB R42, R39, R38 ;  /* 0x00000026272a723e */ /* 0x000fce00000010ff */
.L_x_1401:
[----:B------:R-:W-:Y:S05]  /*82e0*/  BSYNC B3 ;  /* 0x0000000000037941 */ /* 0x000fea0003800000 */
.L_x_1400:
        /* <DEDUP_REMOVED lines=11> */
.L_x_1399:
[----:B------:R-:W-:Y:S05]  /*83a0*/  BSYNC B2 ;  /* 0x0000000000027941 */ /* 0x000fea0003800000 */
.L_x_1398:
[----:B------:R-:W-:-:S13]  /*83b0*/  ISETP.NE.AND P4, PT, R25, RZ, PT ;  /* 0x000000ff1900720c */ /* 0x000fda0003f85270 */
[----:B------:R-:W-:Y:S05]  /*83c0*/  @!P4 BRA `(.L_x_1393) ;  /* 0x00000008000cc947 */ /* 0x000fea0003800000 */
[----:B------:R-:W-:Y:S01]  /*83d0*/  LOP3.LUT P6, RZ, R16, 0x1, RZ, 0xc0, !PT ;  /* 0x0000000110ff7812 */ /* 0x000fe200078cc0ff */
[----:B------:R-:W-:Y:S01]  /*83e0*/  BSSY B2, `(.L_x_1402) ;  /* 0x0000076000027945 */ /* 0x000fe20003800000 */
[----:B------:R-:W-:Y:S02]  /*83f0*/  IADD3 R48, P4, P5, R108, R130, R15 ;  /* 0x000000826c307210 */ /* 0x000fe40007d9e00f */
[----:B---3--:R-:W-:Y:S02]  /*8400*/  SEL R36, R124, R149, !P6 ;  /* 0x000000957c247207 */ /* 0x008fe40007000000 */
[----:B------:R-:W-:Y:S02]  /*8410*/  IADD3.X R49, R4, R157, R112, P4, P5 ;  /* 0x0000009d04317210 */ /* 0x000fe400027ea470 */
[----:B------:R-:W-:Y:S02]  /*8420*/  SHF.R.S32.HI R37, RZ, 0x1f, R36 ;  /* 0x0000001fff257819 */ /* 0x000fe40000011424 */
[----:B------:R-:W-:-:S02]  /*8430*/  ISETP.GE.AND P4, PT, R199, R119, PT ;  /* 0x00000077c700720c */ /* 0x000fc40003f86270 */
        /* <DEDUP_REMOVED lines=25> */
[--C-:B------:R-:W-:Y:S01]  /*85d0*/  SHF.R.U64 R53, R32, 0x10, R33.reuse ;  /* 0x0000001020357819 */ /* 0x100fe20000001221 */
[----:B------:R-:W-:Y:S01]  /*85e0*/  IMAD.U32 R54, R38, 0x10000, RZ ;  /* 0x0001000026367824 */ /* 0x000fe200078e00ff */
[----:B------:R-:W-:-:S02]  /*85f0*/  SHF.R.U32.HI R33, RZ, 0x10, R33 ;  /* 0x00000010ff217819 */ /* 0x000fc40000011621 */
[----:B------:R-:W-:Y:S02]  /*8600*/  PRMT R236, R236, 0x5410, R45 ;  /* 0x00005410ecec7816 */ /* 0x000fe4000000002d */
[----:B------:R-:W-:Y:S02]  /*8610*/  PRMT R202, R202, 0x5410, R33 ;  /* 0x00005410caca7816 */ /* 0x000fe40000000021 */
[--C-:B------:R-:W-:Y:S01]  /*8620*/  SHF.R.U64 R32, R46, 0x10, R47.reuse ;  /* 0x000000102e207819 */ /* 0x100fe2000000122f */
[----:B------:R-:W-:Y:S01]  /*8630*/  IMAD.U32 R33, R236, 0x10000, RZ ;  /* 0x00010000ec217824 */ /* 0x000fe200078e00ff */
[----:B------:R-:W-:Y:S02]  /*8640*/  SHF.R.U32.HI R46, RZ, 0x10, R47 ;  /* 0x00000010ff2e7819 */ /* 0x000fe4000001162f */
[----:B------:R-:W-:Y:S01]  /*8650*/  PRMT R212, R212, 0x5410, R35 ;  /* 0x00005410d4d47816 */ /* 0x000fe20000000023 */
[----:B------:R-:W-:Y:S02]  /*8660*/  IMAD.U32 R35, R202, 0x10000, RZ ;  /* 0x00010000ca237824 */ /* 0x000fe400078e00ff */
[----:B------:R-:W-:Y:S01]  /*8670*/  FMUL.FTZ R45, R50, R33 ;  /* 0x00000021322d7220 */ /* 0x000fe20000410000 */
[----:B------:R-:W-:-:S02]  /*8680*/  PRMT R191, R191, 0x5410, R34 ;  /* 0x00005410bfbf7816 */ /* 0x000fc40000000022 */
[----:B------:R-:W-:Y:S01]  /*8690*/  LOP3.LUT R52, R41, 0xffff0000, RZ, 0xc0, !PT ;  /* 0xffff000029347812 */ /* 0x000fe200078ec0ff */
[----:B------:R-:W-:Y:S01]  /*86a0*/  IMAD.U32 R41, R40, 0x10000, RZ ;  /* 0x0001000028297824 */ /* 0x000fe200078e00ff */
[----:B------:R-:W-:Y:S02]  /*86b0*/  LOP3.LUT R34, R236, 0xffff0000, RZ, 0xc0, !PT ;  /* 0xffff0000ec227812 */ /* 0x000fe400078ec0ff */
[----:B------:R-:W-:Y:S01]  /*86c0*/  PRMT R200, R200, 0x5410, R53 ;  /* 0x00005410c8c87816 */ /* 0x000fe20000000035 */
[-C--:B------:R-:W-:Y:S01]  /*86d0*/  FMUL.FTZ R53, R50, R35.reuse ;  /* 0x0000002332357220 */ /* 0x080fe20000410000 */
[----:B------:R-:W-:Y:S01]  /*86e0*/  PRMT R203, R203, 0x5410, R32 ;  /* 0x00005410cbcb7816 */ /* 0x000fe20000000020 */
[----:B------:R-:W-:Y:S01]  /*86f0*/  FFMA.FTZ R32, R44, R35, -R45 ;  /* 0x000000232c207223 */ /* 0x000fe2000001082d */
[----:B------:R-:W-:Y:S01]  /*8700*/  PRMT R207, R207, 0x5410, R46 ;  /* 0x00005410cfcf7816 */ /* 0x000fe2000000002e */
[----:B------:R-:W-:Y:S01]  /*8710*/  FMUL.FTZ R46, R52, R34 ;  /* 0x00000022342e7220 */ /* 0x000fe20000410000 */
[----:B------:R-:W-:Y:S01]  /*8720*/  LOP3.LUT R35, R202, 0xffff0000, RZ, 0xc0, !PT ;  /* 0xffff0000ca237812 */ /* 0x000fe200078ec0ff */
[----:B------:R-:W-:Y:S01]  /*8730*/  FFMA.FTZ R33, R44, R33, R53 ;  /* 0x000000212c217223 */ /* 0x000fe20000010035 */
[----:B------:R-:W-:Y:S01]  /*8740*/  LOP3.LUT R47, R37, 0xffff0000, RZ, 0xc0, !PT ;  /* 0xffff0000252f7812 */ /* 0x000fe200078ec0ff */
[----:B------:R-:W-:Y:S01]  /*8750*/  IMAD.U32 R45, R207, 0x10000, RZ ;  /* 0x00010000cf2d7824 */ /* 0x000fe200078e00ff */
[----:B------:R-:W-:Y:S01]  /*8760*/  PRMT R190, R190, 0x5410, R55 ;  /* 0x00005410bebe7816 */ /* 0x000fe20000000037 */
[----:B------:R-:W-:-:S02]  /*8770*/  IMAD.U32 R53, R191, 0x10000, RZ ;  /* 0x00010000bf357824 */ /* 0x000fc400078e00ff */
[-C--:B------:R-:W-:Y:S01]  /*8780*/  FMUL.FTZ R52, R52, R35.reuse ;  /* 0x0000002334347220 */ /* 0x080fe20000410000 */
[----:B------:R-:W-:Y:S01]  /*8790*/  FFMA.FTZ R35, R47, R35, -R46 ;  /* 0x000000232f237223 */ /* 0x000fe2000001082e */
[----:B------:R-:W-:Y:S01]  /*87a0*/  LOP3.LUT R43, R43, 0xffff0000, RZ, 0xc0, !PT ;  /* 0xffff00002b2b7812 */ /* 0x000fe200078ec0ff */
[C---:B------:R-:W-:Y:S01]  /*87b0*/  FMUL.FTZ R55, R82.reuse, R45 ;  /* 0x0000002d52377220 */ /* 0x040fe20000410000 */
[----:B------:R-:W-:Y:S01]  /*87c0*/  LOP3.LUT R46, R207, 0xffff0000, RZ, 0xc0, !PT ;  /* 0xffff0000cf2e7812 */ /* 0x000fe200078ec0ff */
[-C--:B------:R-:W-:Y:S01]  /*87d0*/  FMUL.FTZ R82, R82, R53.reuse ;  /* 0x0000003552527220 */ /* 0x080fe20000410000 */
[----:B------:R-:W-:Y:S01]  /*87e0*/  FFMA.FTZ R34, R47, R34, R52 ;  /* 0x000000222f227223 */ /* 0x000fe20000010034 */
[----:B------:R-:W-:Y:S01]  /*87f0*/  LOP3.LUT R52, R191, 0xffff0000, RZ, 0xc0, !PT ;  /* 0xffff0000bf347812 */ /* 0x000fe200078ec0ff */
[C---:B------:R-:W-:Y:S01]  /*8800*/  FFMA.FTZ R44, R80.reuse, R53, -R55 ;  /* 0x00000035502c7223 */ /* 0x040fe20000010837 */
[----:B------:R-:W-:Y:S01]  /*8810*/  LOP3.LUT R39, R39, 0xffff0000, RZ, 0xc0, !PT ;  /* 0xffff000027277812 */ /* 0x000fe200078ec0ff */
[----:B------:R-:W-:Y:S01]  /*8820*/  FFMA.FTZ R80, R80, R45, R82 ;  /* 0x0000002d50507223 */ /* 0x000fe20000010052 */
[C---:B------:R-:W-:Y:S01]  /*8830*/  FMUL.FTZ R84, R43.reuse, R46 ;  /* 0x0000002e2b547220 */ /* 0x040fe20000410000 */
[----:B------:R-:W-:Y:S01]  /*8840*/  IMAD.U32 R82, R212, 0x10000, RZ ;  /* 0x00010000d4527824 */ /* 0x000fe200078e00ff */
[----:B------:R-:W-:Y:S01]  /*8850*/  LOP3.LUT R40, R40, 0xffff0000, RZ, 0xc0, !PT ;  /* 0xffff000028287812 */ /* 0x000fe200078ec0ff */
[----:B------:R-:W-:Y:S01]  /*8860*/  IMAD.U32 R50, R200, 0x10000, RZ ;  /* 0x00010000c8327824 */ /* 0x000fe200078e00ff */
[----:B------:R-:W-:Y:S01]  /*8870*/  LOP3.LUT R45, R212, 0xffff0000, RZ, 0xc0, !PT ;  /* 0xffff0000d42d7812 */ /* 0x000fe200078ec0ff */
[-C--:B------:R-:W-:Y:S01]  /*8880*/  FMUL.FTZ R86, R43, R52.reuse ;  /* 0x000000342b567220 */ /* 0x080fe20000410000 */
[----:B------:R-:W-:Y:S01]  /*8890*/  FFMA.FTZ R43, R39, R52, -R84 ;  /* 0x00000034272b7223 */ /* 0x000fe20000010854 */
[----:B------:R-:W-:Y:S01]  /*88a0*/  IMAD.U32 R37, R36, 0x10000, RZ ;  /* 0x0001000024257824 */ /* 0x000fe200078e00ff */
[----:B------:R-:W-:Y:S01]  /*88b0*/  LOP3.LUT R47, R200, 0xffff0000, RZ, 0xc0, !PT ;  /* 0xffff0000c82f7812 */ /* 0x000fe200078ec0ff */
[C---:B------:R-:W-:Y:S01]  /*88c0*/  FMUL.FTZ R52, R41.reuse, R82 ;  /* 0x0000005229347220 */ /* 0x040fe20000410000 */
[----:B------:R-:W-:Y:S01]  /*88d0*/  LOP3.LUT R36, R36, 0xffff0000, RZ, 0xc0, !PT ;  /* 0xffff000024247812 */ /* 0x000fe200078ec0ff */
[-C--:B------:R-:W-:Y:S01]  /*88e0*/  FMUL.FTZ R53, R41, R50.reuse ;  /* 0x0000003229357220 */ /* 0x080fe20000410000 */
[----:B------:R-:W-:Y:S01]  /*88f0*/  FMUL.FTZ R55, R40, R45 ;  /* 0x0000002d28377220 */ /* 0x000fe20000410000 */
[C---:B------:R-:W-:Y:S01]  /*8900*/  FFMA.FTZ R41, R37.reuse, R50, -R52 ;  /* 0x0000003225297223 */ /* 0x040fe20000010834 */
[----:B------:R-:W-:Y:S01]  /*8910*/  LOP3.LUT R81, R38, 0xffff0000, RZ, 0xc0, !PT ;  /* 0xffff000026517812 */ /* 0x000fe200078ec0ff */
[----:B------:R-:W-:Y:S01]  /*8920*/  FFMA.FTZ R37, R37, R82, R53 ;  /* 0x0000005225257223 */ /* 0x000fe20000010035 */
[----:B------:R-:W-:Y:S01]  /*8930*/  FMUL.FTZ R83, R40, R47 ;  /* 0x0000002f28537220 */ /* 0x000fe20000410000 */
[----:B------:R-:W-:-:S02]  /*8940*/  IMAD.U32 R38, R42, 0x10000, RZ ;  /* 0x000100002a267824 */ /* 0x000fc400078e00ff */
[----:B------:R-:W-:Y:S01]  /*8950*/  FFMA.FTZ R40, R36, R47, -R55 ;  /* 0x0000002f24287223 */ /* 0x000fe20000010837 */
[C---:B------:R-:W-:Y:S01]  /*8960*/  IMAD.U32 R53, R203.reuse, 0x10000, RZ ;  /* 0x00010000cb357824 */ /* 0x040fe200078e00ff */
[----:B------:R-:W-:Y:S01]  /*8970*/  LOP3.LUT R42, R42, 0xffff0000, RZ, 0xc0, !PT ;  /* 0xffff00002a2a7812 */ /* 0x000fe200078ec0ff */
[C---:B------:R-:W-:Y:S01]  /*8980*/  IMAD.U32 R47, R190.reuse, 0x10000, RZ ;  /* 0x00010000be2f7824 */ /* 0x040fe200078e00ff */
[----:B------:R-:W-:Y:S01]  /*8990*/  LOP3.LUT R203, R203, 0xffff0000, RZ, 0xc0, !PT ;  /* 0xffff0000cbcb7812 */ /* 0x000fe200078ec0ff */
[----:B------:R-:W-:Y:S01]  /*89a0*/  FFMA.FTZ R39, R39, R46, R86 ;  /* 0x0000002e27277223 */ /* 0x000fe20000010056 */
        /* <DEDUP_REMOVED lines=22> */
[----:B------:R-:W-:Y:S02]  /*8b10*/  IMAD.MOV.U32 R41, RZ, RZ, R33 ;  /* 0x000000ffff297224 */ /* 0x000fe400078e0021 */
[----:B------:R-:W-:Y:S02]  /*8b20*/  IMAD.MOV.U32 R42, RZ, RZ, R81 ;  /* 0x000000ffff2a7224 */ /* 0x000fe400078e0051 */
[----:B------:R-:W-:-:S07]  /*8b30*/  IMAD.MOV.U32 R43, RZ, RZ, R80 ;  /* 0x000000ffff2b7224 */ /* 0x000fce00078e0050 */
.L_x_1403:
[----:B------:R-:W-:Y:S05]  /*8b40*/  BSYNC B2 ;  /* 0x0000000000027941 */ /* 0x000fea0003800000 */
.L_x_1402:
        /* <DEDUP_REMOVED lines=11> */
.L_x_1393:
[----:B------:R-:W-:Y:S05]  /*8c00*/  BSYNC B1 ;  /* 0x0000000000017941 */ /* 0x000fea0003800000 */
.L_x_1392:
        /* <DEDUP_REMOVED lines=47> */
[----:B------:R-:W-:Y:S02]  /*8f00*/  SHF.R.U64 R54, R66, 0x10, R67 ;  /* 0x0000001042367819 */ /* 0x000fe40000001243 */
[----:B------:R-:W-:-:S02]  /*8f10*/  PRMT R189, R189, 0x5410, R76 ;  /* 0x00005410bdbd7816 */ /* 0x000fc4000000004c */
[----:B------:R-:W-:Y:S02]  /*8f20*/  PRMT R185, R185, 0x5410, R64 ;  /* 0x00005410b9b97816 */ /* 0x000fe40000000040 */
[----:B------:R-:W-:Y:S02]  /*8f30*/  SHF.R.U64 R55, R78, 0x10, R79 ;  /* 0x000000104e377819 */ /* 0x000fe4000000124f */
[----:B------:R-:W-:Y:S01]  /*8f40*/  PRMT R169, R169, 0x5410, R54 ;  /* 0x00005410a9a97816 */ /* 0x000fe20000000036 */
[----:B------:R-:W-:Y:S01]  /*8f50*/  IMAD.U32 R54, R189, 0x10000, RZ ;  /* 0x00010000bd367824 */ /* 0x000fe200078e00ff */
[----:B------:R-:W-:Y:S01]  /*8f60*/  LOP3.LUT R49, R39, 0xffff0000, RZ, 0xc0, !PT ;  /* 0xffff000027317812 */ /* 0x000fe200078ec0ff */
[----:B------:R-:W-:Y:S01]  /*8f70*/  IMAD.U32 R39, R185, 0x10000, RZ ;  /* 0x00010000b9277824 */ /* 0x000fe200078e00ff */
[----:B------:R-:W-:Y:S02]  /*8f80*/  SHF.R.U32.HI R67, RZ, 0x10, R67 ;  /* 0x00000010ff437819 */ /* 0x000fe40000011643 */
[----:B------:R-:W-:-:S02]  /*8f90*/  SHF.R.U32.HI R78, RZ, 0x10, R79 ;  /* 0x00000010ff4e7819 */ /* 0x000fc4000001164f */
[----:B------:R-:W-:Y:S01]  /*8fa0*/  PRMT R186, R186, 0x5410, R55 ;  /* 0x00005410baba7816 */ /* 0x000fe20000000037 */
[-C--:B------:R-:W-:Y:S01]  /*8fb0*/  FMUL.FTZ R55, R53, R54.reuse ;  /* 0x0000003635377220 */ /* 0x080fe20000410000 */
[----:B------:R-:W-:Y:S01]  /*8fc0*/  LOP3.LUT R50, R37, 0xffff0000, RZ, 0xc0, !PT ;  /* 0xffff000025327812 */ /* 0x000fe200078ec0ff */
[-C--:B------:R-:W-:Y:S01]  /*8fd0*/  FMUL.FTZ R53, R53, R39.reuse ;  /* 0x0000002735357220 */ /* 0x080fe20000410000 */
[----:B------:R-:W-:Y:S01]  /*8fe0*/  LOP3.LUT R189, R189, 0xffff0000, RZ, 0xc0, !PT ;  /* 0xffff0000bdbd7812 */ /* 0x000fe200078ec0ff */
[----:B------:R-:W-:Y:S01]  /*8ff0*/  FFMA.FTZ R39, R48, R39, -R55 ;  /* 0x0000002730277223 */ /* 0x000fe20000010837 */
[----:B------:R-:W-:Y:S01]  /*9000*/  PRMT R170, R170, 0x5410, R67 ;  /* 0x00005410aaaa7816 */ /* 0x000fe20000000043 */
[----:B------:R-:W-:Y:S01]  /*9010*/  FFMA.FTZ R48, R48, R54, R53 ;  /* 0x0000003630307223 */ /* 0x000fe20000010035 */
[----:B------:R-:W-:Y:S01]  /*9020*/  PRMT R187, R187, 0x5410, R78 ;  /* 0x00005410bbbb7816 */ /* 0x000fe2000000004e */
[----:B------:R-:W-:Y:S01]  /*9030*/  FMUL.FTZ R64, R50, R189 ;  /* 0x000000bd32407220 */ /* 0x000fe20000410000 */
[----:B------:R-:W-:Y:S01]  /*9040*/  LOP3.LUT R185, R185, 0xffff0000, RZ, 0xc0, !PT ;  /* 0xffff0000b9b97812 */ /* 0x000fe200078ec0ff */
[----:B------:R-:W-:Y:S01]  /*9050*/  IMAD.U32 R53, R170, 0x10000, RZ ;  /* 0x00010000aa357824 */ /* 0x000fe200078e00ff */
[----:B------:R-:W-:Y:S01]  /*9060*/  LOP3.LUT R47, R33, 0xffff0000, RZ, 0xc0, !PT ;  /* 0xffff0000212f7812 */ /* 0x000fe200078ec0ff */
[C---:B------:R-:W-:Y:S01]  /*9070*/  IMAD.U32 R55, R187.reuse, 0x10000, RZ ;  /* 0x00010000bb377824 */ /* 0x040fe200078e00ff */
[----:B------:R-:W-:Y:S01]  /*9080*/  LOP3.LUT R187, R187, 0xffff0000, RZ, 0xc0, !PT ;  /* 0xffff0000bbbb7812 */ /* 0x000fe200078ec0ff */
[----:B------:R-:W-:Y:S01]  /*9090*/  FMUL.FTZ R54, R50, R185 ;  /* 0x000000b932367220 */ /* 0x000fe20000410000 */
[C---:B------:R-:W-:Y:S01]  /*90a0*/  FMUL.FTZ R66, R52.reuse, R53 ;  /* 0x0000003534427220 */ /* 0x040fe20000410000 */
[----:B------:R-:W-:Y:S01]  /*90b0*/  FFMA.FTZ R50, R47, R185, -R64 ;  /* 0x000000b92f327223 */ /* 0x000fe20000010840 */
[-C--:B------:R-:W-:Y:S01]  /*90c0*/  FMUL.FTZ R64, R52, R55.reuse ;  /* 0x0000003734407220 */ /* 0x080fe20000410000 */
[----:B------:R-:W-:Y:S01]  /*90d0*/  PRMT R188, R188, 0x5410, R65 ;  /* 0x00005410bcbc7816 */ /* 0x000fe20000000041 */
[----:B------:R-:W-:Y:S01]  /*90e0*/  FFMA.FTZ R65, R51, R55, R66 ;  /* 0x0000003733417223 */ /* 0x000fe20000010042 */
[----:B------:R-:W-:Y:S01]  /*90f0*/  LOP3.LUT R46, R35, 0xffff0000, RZ, 0xc0, !PT ;  /* 0xffff0000232e7812 */ /* 0x000fe200078ec0ff */
[----:B------:R-:W-:Y:S01]  /*9100*/  FFMA.FTZ R52, R51, R53, -R64 ;  /* 0x0000003533347223 */ /* 0x000fe20000010840 */
[----:B------:R-:W-:Y:S01]  /*9110*/  LOP3.LUT R170, R170, 0xffff0000, RZ, 0xc0, !PT ;  /* 0xffff0000aaaa7812 */ /* 0x000fe200078ec0ff */
[----:B------:R-:W-:Y:S01]  /*9120*/  FMUL.FTZ R51, R49, R187 ;  /* 0x000000bb31337220 */ /* 0x000fe20000410000 */
[----:B------:R-:W-:Y:S01]  /*9130*/  PRMT R184, R184, 0x5410, R81 ;  /* 0x00005410b8b87816 */ /* 0x000fe20000000051 */
[C---:B------:R-:W-:Y:S01]  /*9140*/  IMAD.U32 R37, R36.reuse, 0x10000, RZ ;  /* 0x0001000024257824 */ /* 0x040fe200078e00ff */
[----:B------:R-:W-:Y:S01]  /*9150*/  LOP3.LUT R44, R36, 0xffff0000, RZ, 0xc0, !PT ;  /* 0xffff0000242c7812 */ /* 0x000fe200078ec0ff */
[----:B------:R-:W-:Y:S01]  /*9160*/  FFMA.FTZ R67, R46, R170, -R51 ;  /* 0x000000aa2e437223 */ /* 0x000fe20000010833 */
[----:B------:R-:W-:Y:S01]  /*9170*/  FFMA.FTZ R47, R47, R189, R54 ;  /* 0x000000bd2f2f7223 */ /* 0x000fe20000010036 */
[----:B------:R-:W-:-:S02]  /*9180*/  IMAD.U32 R64, R188, 0x10000, RZ ;  /* 0x00010000bc407824 */ /* 0x000fc400078e00ff */
[----:B------:R-:W-:Y:S01]  /*9190*/  FMUL.FTZ R53, R49, R170 ;  /* 0x000000aa31357220 */ /* 0x000fe20000410000 */
[----:B------:R-:W-:Y:S01]  /*91a0*/  LOP3.LUT R51, R188, 0xffff0000, RZ, 0xc0, !PT ;  /* 0xffff0000bc337812 */ /* 0x000fe200078ec0ff */
[C---:B------:R-:W-:Y:S01]  /*91b0*/  IMAD.U32 R54, R184.reuse, 0x10000, RZ ;  /* 0x00010000b8367824 */ /* 0x040fe200078e00ff */
[----:B------:R-:W-:Y:S01]  /*91c0*/  LOP3.LUT R49, R184, 0xffff0000, RZ, 0xc0, !PT ;  /* 0xffff0000b8317812 */ /* 0x000fe200078ec0ff */
[C---:B------:R-:W-:Y:S01]  /*91d0*/  IMAD.U32 R33, R32.reuse, 0x10000, RZ ;  /* 0x0001000020217824 */ /* 0x040fe200078e00ff */
[----:B------:R-:W-:Y:S01]  /*91e0*/  LOP3.LUT R32, R32, 0xffff0000, RZ, 0xc0, !PT ;  /* 0xffff000020207812 */ /* 0x000fe200078ec0ff */
[C---:B------:R-:W-:Y:S01]  /*91f0*/  FMUL.FTZ R66, R37.reuse, R64 ;  /* 0x0000004025427220 */ /* 0x040fe20000410000 */
[----:B------:R-:W-:Y:S01]  /*9200*/  FFMA.FTZ R46, R46, R187, R53 ;  /* 0x000000bb2e2e7223 */ /* 0x000fe20000010035 */
[----:B------:R-:W-:Y:S01]  /*9210*/  FMUL.FTZ R37, R37, R54 ;  /* 0x0000003625257220 */ /* 0x000fe20000410000 */
[----:B------:R-:W-:Y:S01]  /*9220*/  FMUL.FTZ R53, R44, R51 ;  /* 0x000000332c357220 */ /* 0x000fe20000410000 */
[C---:B------:R-:W-:Y:S01]  /*9230*/  IMAD.U32 R35, R34.reuse, 0x10000, RZ ;  /* 0x0001000022237824 */ /* 0x040fe200078e00ff */
[----:B------:R-:W-:Y:S01]  /*9240*/  LOP3.LUT R36, R34, 0xffff0000, RZ, 0xc0, !PT ;  /* 0xffff000022247812 */ /* 0x000fe200078ec0ff */
[----:B------:R-:W-:-:S02]  /*9250*/  IMAD.U32 R34, R38, 0x10000, RZ ;  /* 0x0001000026227824 */ /* 0x000fc400078e00ff */
[C---:B------:R-:W-:Y:S01]  /*9260*/  FFMA.FTZ R66, R33.reuse, R54, -R66 ;  /* 0x0000003621427223 */ /* 0x040fe20000010842 */
[----:B------:R-:W-:Y:S01]  /*9270*/  FFMA.FTZ R64, R33, R64, R37 ;  /* 0x0000004021407223 */ /* 0x000fe20000010025 */
[-C--:B------:R-:W-:Y:S01]  /*9280*/  FMUL.FTZ R55, R44, R49.reuse ;  /* 0x000000312c377220 */ /* 0x080fe20000410000 */
[----:B------:R-:W-:Y:S01]  /*9290*/  FFMA.FTZ R53, R32, R49, -R53 ;  /* 0x0000003120357223 */ /* 0x000fe20000010835 */
[----:B------:R-:W-:Y:S01]  /*92a0*/  LOP3.LUT R38, R38, 0xffff0000, RZ, 0xc0, !PT ;  /* 0xffff000026267812 */ /* 0x000fe200078ec0ff */
[C---:B------:R-:W-:Y:S01]  /*92b0*/  IMAD.U32 R33, R169.reuse, 0x10000, RZ ;  /* 0x00010000a9217824 */ /* 0x040fe200078e00ff */
[C---:B------:R-:W-:Y:S01]  /*92c0*/  LOP3.LUT R49, R186.reuse, 0xffff0000, RZ, 0xc0, !PT ;  /* 0xffff0000ba317812 */ /* 0x040fe200078ec0ff */
[----:B------:R-:W-:Y:S01]  /*92d0*/  IMAD.U32 R37, R186, 0x10000, RZ ;  /* 0x00010000ba257824 */ /* 0x000fe200078e00ff */
[----:B------:R-:W-:Y:S01]  /*92e0*/  LOP3.LUT R169, R169, 0xffff0000, RZ, 0xc0, !PT ;  /* 0xffff0000a9a97812 */ /* 0x000fe200078ec0ff */
[----:B------:R-:W-:Y:S01]  /*92f0*/  FFMA.FTZ R55, R32, R51, R55 ;  /* 0x0000003320377223 */ /* 0x000fe20000010037 */
[----:B------:R-:W-:Y:S01]  /*9300*/  F2FP.BF16.F32.PACK_AB R66, R53, R66 ;  /* 0x000000423542723e */ /* 0x000fe200000010ff */
[----:B------:R-:W-:Y:S01]  /*9310*/  FMUL.FTZ R32, R34, R37 ;  /* 0x0000002522207220 */ /* 0x000fe20000410000 */
[----:B------:R-:W-:Y:S01]  /*9320*/  FMUL.FTZ R51, R38, R49 ;  /* 0x0000003126337220 */ /* 0x000fe20000410000 */
[----:B------:R-:W-:Y:S01]  /*9330*/  FMUL.FTZ R34, R34, R33 ;  /* 0x0000002122227220 */ /* 0x000fe20000410000 */
[----:B------:R-:W-:Y:S01]  /*9340*/  FMUL.FTZ R38, R38, R169 ;  /* 0x000000a926267220 */ /* 0x000fe20000410000 */
[C---:B------:R-:W-:Y:S01]  /*9350*/  FFMA.FTZ R32, R35.reuse, R33, -R32 ;  /* 0x0000002123207223 */ /* 0x040fe20000010820 */
[C---:B------:R-:W-:Y:S01]  /*9360*/  FFMA.FTZ R51, R36.reuse, R169, -R51 ;  /* 0x000000a924337223 */ /* 0x040fe20000010833 */
[----:B------:R-:W-:Y:S01]  /*9370*/  FFMA.FTZ R34, R35, R37, R34 ;  /* 0x0000002523227223 */ /* 0x000fe20000010022 */
[----:B------:R-:W-:Y:S01]  /*9380*/  FFMA.FTZ R49, R36, R49, R38 ;  /* 0x0000003124317223 */ /* 0x000fe20000010026 */
[----:B------:R-:W-:-:S02]  /*9390*/  F2FP.BF16.F32.PACK_AB R33, R50, R39 ;  /* 0x000000273221723e */ /* 0x000fc400000010ff */
[----:B------:R-:W-:Y:S01]  /*93a0*/  F2FP.BF16.F32.PACK_AB R38, R51, R32 ;  /* 0x000000203326723e */ /* 0x000fe200000010ff */
[----:B------:R-:W-:Y:S01]  /*93b0*/  IMAD.MOV.U32 R32, RZ, RZ, R66 ;  /* 0x000000ffff207224 */ /* 0x000fe200078e0042 */
[----:B------:R-:W-:Y:S02]  /*93c0*/  F2FP.BF16.F32.PACK_AB R44, R49, R34 ;  /* 0x00000022312c723e */ /* 0x000fe400000010ff */
[----:B------:R-:W-:Y:S01]  /*93d0*/  F2FP.BF16.F32.PACK_AB R35, R67, R52 ;  /* 0x000000344323723e */ /* 0x000fe200000010ff */
[----:B------:R-:W-:Y:S01]  /*93e0*/  IMAD.MOV.U32 R34, RZ, RZ, R38 ;  /* 0x000000ffff227224 */ /* 0x000fe200078e0026 */
[----:B------:R-:W-:Y:S01]  /*93f0*/  F2FP.BF16.F32.PACK_AB R37, R47, R48 ;  /* 0x000000302f25723e */ /* 0x000fe200000010ff */
[----:B------:R-:W-:Y:S01]  /*9400*/  IMAD.MOV.U32 R38, RZ, RZ, R44 ;  /* 0x000000ffff267224 */ /* 0x000fe200078e002c */
[----:B------:R-:W-:Y:S02]  /*9410*/  F2FP.BF16.F32.PACK_AB R39, R46, R65 ;  /* 0x000000412e27723e */ /* 0x000fe400000010ff */
[----:B------:R-:W-:-:S07]  /*9420*/  F2FP.BF16.F32.PACK_AB R36, R55, R64 ;  /* 0x000000403724723e */ /* 0x000fce00000010ff */
.L_x_1407:
[----:B------:R-:W-:Y:S05]  /*9430*/  BSYNC B2 ;  /* 0x0000000000027941 */ /* 0x000fea0003800000 */
.L_x_1406:
[----:B------:R-:W-:Y:S02]  /*9440*/  ULDC.64 UR4, c[0x0][0x208] ;  /* 0x0000820000047ab9 */ /* 0x000fe40000000a00 */
[----:B0-----:R4:W-:Y:S04]  /*9450*/  STG.E.128 desc[UR4][R40.64], R32 ;  /* 0x0000002028007986 */ /* 0x0019e8000c101d04 */
[----:B--2---:R4:W-:Y:S02]  /*9460*/  @!P3 STG.E.128 desc[UR4][R42.64], R36 ;  /* 0x000000242a00b986 */ /* 0x0049e4000c101d04 */
.L_x_1405:
[----:B------:R-:W-:Y:S05]  /*9470*/  BSYNC B1 ;  /* 0x0000000000017941 */ /* 0x000fea0003800000 */
.L_x_1404:
        /* <DEDUP_REMOVED lines=36> */
[----:B------:R-:W-:Y:S01]  /*96c0*/  SHF.R.U64 R64, R60, 0x10, R61 ;  /* 0x000000103c407819 */ /* 0x000fe2000000123d */
[----:B0-----:R-:W-:Y:S01]  /*96d0*/  IMAD.U32 R47, R33, 0x10000, RZ ;  /* 0x00010000212f7824 */ /* 0x001fe200078e00ff */
[----:B------:R-:W-:Y:S01]  /*96e0*/  SHF.R.U64 R62, R72, 0x10, R73 ;  /* 0x00000010483e7819 */ /* 0x000fe20000001249 */
[----:B------:R-:W-:Y:S01]  /*96f0*/  IMAD.U32 R52, R39, 0x10000, RZ ;  /* 0x0001000027347824 */ /* 0x000fe200078e00ff */
[----:B------:R-:W-:Y:S01]  /*9700*/  SHF.R.U32.HI R61, RZ, 0x10, R61 ;  /* 0x00000010ff3d7819 */ /* 0x000fe2000001163d */
[----:B------:R-:W-:Y:S01]  /*9710*/  IMAD.U32 R49, R35, 0x10000, RZ ;  /* 0x0001000023317824 */ /* 0x000fe200078e00ff */
[----:B------:R-:W-:Y:S01]  /*9720*/  SHF.R.U32.HI R73, RZ, 0x10, R73 ;  /* 0x00000010ff497819 */ /* 0x000fe20000011649 */
[----:B------:R-:W-:Y:S01]  /*9730*/  IMAD.U32 R44, R32, 0x10000, RZ ;  /* 0x00010000202c7824 */ /* 0x000fe200078e00ff */
[----:B------:R-:W-:-:S02]  /*9740*/  PRMT R164, R164, 0x5410, R61 ;  /* 0x00005410a4a47816 */ /* 0x000fc4000000003d */
[----:B------:R-:W-:Y:S02]  /*9750*/  PRMT R168, R168, 0x5410, R73 ;  /* 0x00005410a8a87816 */ /* 0x000fe40000000049 */
[--C-:B------:R-:W-:Y:S01]  /*9760*/  SHF.R.U64 R60, R74, 0x10, R75.reuse ;  /* 0x000000104a3c7819 */ /* 0x100fe2000000124b */
[----:B------:R-:W-:Y:S01]  /*9770*/  IMAD.U32 R53, R164, 0x10000, RZ ;  /* 0x00010000a4357824 */ /* 0x000fe200078e00ff */
[----:B------:R-:W-:Y:S02]  /*9780*/  SHF.R.U32.HI R75, RZ, 0x10, R75 ;  /* 0x00000010ff4b7819 */ /* 0x000fe4000001164b */
[----:B------:R-:W-:Y:S01]  /*9790*/  PRMT R161, R161, 0x5410, R54 ;  /* 0x00005410a1a17816 */ /* 0x000fe20000000036 */
[----:B------:R-:W-:Y:S01]  /*97a0*/  IMAD.U32 R54, R168, 0x10000, RZ ;  /* 0x00010000a8367824 */ /* 0x000fe200078e00ff */
[----:B------:R-:W-:Y:S02]  /*97b0*/  SHF.R.U32.HI R63, RZ, 0x10, R63 ;  /* 0x00000010ff3f7819 */ /* 0x000fe4000001163f */
[----:B------:R-:W-:-:S02]  /*97c0*/  PRMT R166, R166, 0x5410, R75 ;  /* 0x00005410a6a67816 */ /* 0x000fc4000000004b */
[----:B------:R-:W-:Y:S01]  /*97d0*/  PRMT R167, R167, 0x5410, R62 ;  /* 0x00005410a7a77816 */ /* 0x000fe2000000003e */
[CC--:B------:R-:W-:Y:S01]  /*97e0*/  FMUL.FTZ R62, R50.reuse, R53.reuse ;  /* 0x00000035323e7220 */ /* 0x0c0fe20000410000 */
[----:B------:R-:W-:Y:S01]  /*97f0*/  PRMT R165, R165, 0x5410, R60 ;  /* 0x00005410a5a57816 */ /* 0x000fe2000000003c */
[-C--:B------:R-:W-:Y:S01]  /*9800*/  FMUL.FTZ R60, R50, R54.reuse ;  /* 0x00000036323c7220 */ /* 0x080fe20000410000 */
[----:B------:R-:W-:Y:S01]  /*9810*/  LOP3.LUT R51, R37, 0xffff0000, RZ, 0xc0, !PT ;  /* 0xffff000025337812 */ /* 0x000fe200078ec0ff */
[----:B------:R-:W-:Y:S01]  /*9820*/  IMAD.U32 R50, R166, 0x10000, RZ ;  /* 0x00010000a6327824 */ /* 0x000fe200078e00ff */
[----:B------:R-:W-:Y:S01]  /*9830*/  PRMT R162, R162, 0x5410, R63 ;  /* 0x00005410a2a27816 */ /* 0x000fe2000000003f */
[C---:B------:R-:W-:Y:S01]  /*9840*/  FFMA.FTZ R60, R47.reuse, R53, -R60 ;  /* 0x000000352f3c7223 */ /* 0x040fe2000001083c */
[----:B------:R-:W-:Y:S01]  /*9850*/  LOP3.LUT R168, R168, 0xffff0000, RZ, 0xc0, !PT ;  /* 0xffff0000a8a87812 */ /* 0x000fe200078ec0ff */
[----:B------:R-:W-:Y:S01]  /*9860*/  FFMA.FTZ R62, R47, R54, R62 ;  /* 0x000000362f3e7223 */ /* 0x000fe2000001003e */
[----:B------:R-:W-:Y:S01]  /*9870*/  LOP3.LUT R164, R164, 0xffff0000, RZ, 0xc0, !PT ;  /* 0xffff0000a4a47812 */ /* 0x000fe200078ec0ff */
[----:B------:R-:W-:Y:S01]  /*9880*/  IMAD.U32 R47, R162, 0x10000, RZ ;  /* 0x00010000a22f7824 */ /* 0x000fe200078e00ff */
[----:B------:R-:W-:Y:S01]  /*9890*/  LOP3.LUT R48, R33, 0xffff0000, RZ, 0xc0, !PT ;  /* 0xffff000021307812 */ /* 0x000fe200078ec0ff */
[----:B------:R-:W-:Y:S01]  /*98a0*/  FMUL.FTZ R53, R51, R168 ;  /* 0x000000a833357220 */ /* 0x000fe20000410000 */
[----:B------:R-:W-:Y:S01]  /*98b0*/  PRMT R163, R163, 0x5410, R64 ;  /* 0x00005410a3a37816 */ /* 0x000fe20000000040 */
[----:B------:R-:W-:Y:S01]  /*98c0*/  FMUL.FTZ R51, R51, R164 ;  /* 0x000000a433337220 */ /* 0x000fe20000410000 */
[C---:B------:R-:W-:Y:S01]  /*98d0*/  FMUL.FTZ R54, R52.reuse, R50 ;  /* 0x0000003234367220 */ /* 0x040fe20000410000 */
[----:B------:R-:W-:Y:S01]  /*98e0*/  LOP3.LUT R39, R39, 0xffff0000, RZ, 0xc0, !PT ;  /* 0xffff000027277812 */ /* 0x000fe200078ec0ff */
[----:B------:R-:W-:Y:S01]  /*98f0*/  FMUL.FTZ R55, R52, R47 ;  /* 0x0000002f34377220 */ /* 0x000fe20000410000 */
[----:B------:R-:W-:Y:S01]  /*9900*/  LOP3.LUT R166, R166, 0xffff0000, RZ, 0xc0, !PT ;  /* 0xffff0000a6a67812 */ /* 0x000fe200078ec0ff */
[----:B------:R-:W-:Y:S01]  /*9910*/  FFMA.FTZ R53, R48, R164, -R53 ;  /* 0x000000a430357223 */ /* 0x000fe20000010835 */
[----:B------:R-:W-:Y:S01]  /*9920*/  LOP3.LUT R162, R162, 0xffff0000, RZ, 0xc0, !PT ;  /* 0xffff0000a2a27812 */ /* 0x000fe200078ec0ff */
[----:B------:R-:W-:Y:S01]  /*9930*/  FFMA.FTZ R51, R48, R168, R51 ;  /* 0x000000a830337223 */ /* 0x000fe20000010033 */
[----:B------:R-:W-:-:S02]  /*9940*/  IMAD.U32 R37, R36, 0x10000, RZ ;  /* 0x0001000024257824 */ /* 0x000fc400078e00ff */
[----:B------:R-:W-:Y:S01]  /*9950*/  FFMA.FTZ R54, R49, R47, -R54 ;  /* 0x0000002f31367223 */ /* 0x000fe20000010836 */
[----:B------:R-:W-:Y:S02]  /*9960*/  IMAD.U32 R48, R167, 0x10000, RZ ;  /* 0x00010000a7307824 */ /* 0x000fe400078e00ff */
[----:B------:R-:W-:Y:S01]  /*9970*/  FFMA.FTZ R55, R49, R50, R55 ;  /* 0x0000003231377223 */ /* 0x000fe20000010037 */
[----:B------:R-:W-:Y:S01]  /*9980*/  IMAD.U32 R47, R163, 0x10000, RZ ;  /* 0x00010000a32f7824 */ /* 0x000fe200078e00ff */
[----:B------:R-:W-:Y:S01]  /*9990*/  LOP3.LUT R46, R35, 0xffff0000, RZ, 0xc0, !PT ;  /* 0xffff0000232e7812 */ /* 0x000fe200078ec0ff */
[C---:B------:R-:W-:Y:S01]  /*99a0*/  FMUL.FTZ R49, R39.reuse, R166 ;  /* 0x000000a627317220 */ /* 0x040fe20000410000 */
[----:B------:R-:W-:Y:S01]  /*99b0*/  FMUL.FTZ R61, R39, R162 ;  /* 0x000000a2273d7220 */ /* 0x000fe20000410000 */
[----:B------:R-:W-:Y:S01]  /*99c0*/  LOP3.LUT R36, R36, 0xffff0000, RZ, 0xc0, !PT ;  /* 0xffff000024247812 */ /* 0x000fe200078ec0ff */
[----:B------:R-:W-:Y:S01]  /*99d0*/  FMUL.FTZ R39, R37, R48 ;  /* 0x0000003025277220 */ /* 0x000fe20000410000 */
[----:B------:R-:W-:Y:S01]  /*99e0*/  LOP3.LUT R167, R167, 0xffff0000, RZ, 0xc0, !PT ;  /* 0xffff0000a7a77812 */ /* 0x000fe200078ec0ff */
[-C--:B------:R-:W-:Y:S01]  /*99f0*/  FMUL.FTZ R37, R37, R47.reuse ;  /* 0x0000002f25257220 */ /* 0x080fe20000410000 */
[----:B------:R-:W-:Y:S01]  /*9a00*/  LOP3.LUT R163, R163, 0xffff0000, RZ, 0xc0, !PT ;  /* 0xffff0000a3a37812 */ /* 0x000fe200078ec0ff */
[----:B------:R-:W-:Y:S01]  /*9a10*/  FFMA.FTZ R49, R46, R162, -R49 ;  /* 0x000000a22e317223 */ /* 0x000fe20000010831 */
[----:B------:R-:W-:Y:S01]  /*9a20*/  LOP3.LUT R33, R32, 0xffff0000, RZ, 0xc0, !PT ;  /* 0xffff000020217812 */ /* 0x000fe200078ec0ff */
[----:B------:R-:W-:Y:S01]  /*9a30*/  FFMA.FTZ R166, R46, R166, R61 ;  /* 0x000000a62ea67223 */ /* 0x000fe2000001003d */
[----:B------:R-:W-:Y:S01]  /*9a40*/  FFMA.FTZ R39, R44, R47, -R39 ;  /* 0x0000002f2c277223 */ /* 0x000fe20000010827 */
[----:B------:R-:W-:Y:S01]  /*9a50*/  FMUL.FTZ R46, R36, R167 ;  /* 0x000000a7242e7220 */ /* 0x000fe20000410000 */
[----:B------:R-:W-:Y:S01]  /*9a60*/  FFMA.FTZ R44, R44, R48, R37 ;  /* 0x000000302c2c7223 */ /* 0x000fe20000010025 */
[----:B------:R-:W-:-:S02]  /*9a70*/  IMAD.U32 R35, R38, 0x10000, RZ ;  /* 0x0001000026237824 */ /* 0x000fc400078e00ff */
[-C--:B------:R-:W-:Y:S01]  /*9a80*/  FMUL.FTZ R48, R36, R163.reuse ;  /* 0x000000a324307220 */ /* 0x080fe20000410000 */
[----:B------:R-:W-:Y:S01]  /*9a90*/  IMAD.U32 R37, R165, 0x10000, RZ ;  /* 0x00010000a5257824 */ /* 0x000fe200078e00ff */
[----:B------:R-:W-:Y:S01]  /*9aa0*/  LOP3.LUT R38, R38, 0xffff0000, RZ, 0xc0, !PT ;  /* 0xffff000026267812 */ /* 0x000fe200078ec0ff */
[----:B------:R-:W-:Y:S01]  /*9ab0*/  IMAD.U32 R36, R161, 0x10000, RZ ;  /* 0x00010000a1247824 */ /* 0x000fe200078e00ff */
[----:B------:R-:W-:Y:S01]  /*9ac0*/  LOP3.LUT R165, R165, 0xffff0000, RZ, 0xc0, !PT ;  /* 0xffff0000a5a57812 */ /* 0x000fe200078ec0ff */
[----:B------:R-:W-:Y:S01]  /*9ad0*/  FFMA.FTZ R46, R33, R163, -R46 ;  /* 0x000000a3212e7223 */ /* 0x000fe2000001082e */
[----:B------:R-:W-:Y:S01]  /*9ae0*/  LOP3.LUT R161, R161, 0xffff0000, RZ, 0xc0, !PT ;  /* 0xffff0000a1a17812 */ /* 0x000fe200078ec0ff */
[C---:B------:R-:W-:Y:S02]  /*9af0*/  IMAD.U32 R32, R34.reuse, 0x10000, RZ ;  /* 0x0001000022207824 */ /* 0x040fe400078e00ff */
        /* <DEDUP_REMOVED lines=19> */
[----:B------:R-:W-:-:S02]  /*9c30*/  F2FP.BF16.F32.PACK_AB R37, R51, R62 ;  /* 0x0000003e3325723e */ /* 0x000fc400000010ff */
[----:B------:R-:W-:-:S07]  /*9c40*/  F2FP.BF16.F32.PACK_AB R38, R165, R48 ;  /* 0x00000030a526723e */ /* 0x000fce00000010ff */
.L_x_1411:
[----:B------:R-:W-:Y:S05]  /*9c50*/  BSYNC B2 ;  /* 0x0000000000027941 */ /* 0x000fea0003800000 */
.L_x_1410:
[----:B------:R-:W-:Y:S02]  /*9c60*/  ULDC.64 UR4, c[0x0][0x208] ;  /* 0x0000820000047ab9 */ /* 0x000fe40000000a00 */
[----:B0-----:R0:W-:Y:S04]  /*9c70*/  STG.E.128 desc[UR4][R40.64], R32 ;  /* 0x0000002028007986 */ /* 0x0011e8000c101d04 */
[----:B--2---:R0:W-:Y:S02]  /*9c80*/  @!P3 STG.E.128 desc[UR4][R42.64], R36 ;  /* 0x000000242a00b986 */ /* 0x0041e4000c101d04 */
.L_x_1409:
[----:B------:R-:W-:Y:S05]  /*9c90*/  BSYNC B1 ;  /* 0x0000000000017941 */ /* 0x000fea0003800000 */
.L_x_1408:
[----:B------:R-:W-:-:S13]  /*9ca0*/  ISETP.NE.AND P3, PT, R25, RZ, PT ;  /* 0x000000ff1900720c */ /* 0x000fda0003f65270 */
[----:B------:R-:W-:Y:S05]  /*9cb0*/  @!P3 BRA `(.L_x_1362) ;  /* 0x0000000800e8b947 */ /* 0x000fea0003800000 */
[----:B------:R-:W-:Y:S01]  /*9cc0*/  LOP3.LUT P5, RZ, R16, 0x1, RZ, 0xc0, !PT ;  /* 0x0000000110ff7812 */ /* 0x000fe200078ac0ff */
[----:B------:R-:W-:Y:S01]  /*9cd0*/  BSSY B1, `(.L_x_1412) ;  /* 0x0000073000017945 */ /* 0x000fe20003800000 */
[----:B0---4-:R-:W-:Y:S02]  /*9ce0*/  IADD3 R35, P3, P4, R108, R128, R15 ;  /* 0x000000806c237210 */ /* 0x011fe40007c7e00f */
[----:B------:R-:W-:Y:S02]  /*9cf0*/  SEL R149, R124, R149, !P5 ;  /* 0x000000957c957207 */ /* 0x000fe40006800000 */
[----:B---3--:R-:W-:Y:S02]  /*9d00*/  IADD3.X R38, R4, R45, R112, P3, P4 ;  /* 0x0000002d04267210 */ /* 0x008fe40001fe8470 */
[----:B------:R-:W-:Y:S02]  /*9d10*/  SHF.R.S32.HI R32, RZ, 0x1f, R149 ;  /* 0x0000001fff207819 */ /* 0x000fe40000011495 */
[----:B------:R-:W-:-:S02]  /*9d20*/  LEA R40, P3, R35, R120, 0x1 ;  /* 0x0000007823287211 */ /* 0x000fc400078608ff */
[----:B------:R-:W-:Y:S02]  /*9d30*/  LEA.HI R32, R32, R149, RZ, 0x4 ;  /* 0x0000009520207211 */ /* 0x000fe400078f20ff */
[----:B------:R-:W-:Y:S02]  /*9d40*/  LEA.HI.X R41, R35, R121, R38, 0x1, P3 ;  /* 0x0000007923297211 */ /* 0x000fe400018f0c26 */
[----:B------:R-:W-:Y:S02]  /*9d50*/  LEA.HI.SX32 R32, R32, R115, 0x1c ;  /* 0x0000007320207211 */ /* 0x000fe400078fe2ff */
[----:B------:R-:W-:Y:S02]  /*9d60*/  ISETP.GE.AND P3, PT, R199, R119, PT ;  /* 0x00000077c700720c */ /* 0x000fe40003f66270 */
        /* <DEDUP_REMOVED lines=19> */
[--C-:B------:R-:W-:Y:S01]  /*9ea0*/  SHF.R.U64 R55, R56, 0x10, R57.reuse ;  /* 0x0000001038377819 */ /* 0x100fe20000001239 */
[----:B------:R-:W-:Y:S01]  /*9eb0*/  IMAD.U32 R50, R39, 0x10000, RZ ;  /* 0x0001000027327824 */ /* 0x000fe200078e00ff */
[----:B------:R-:W-:Y:S02]  /*9ec0*/  SHF.R.U32.HI R56, RZ, 0x10, R57 ;  /* 0x00000010ff387819 */ /* 0x000fe40000011639 */
[----:B------:R-:W-:Y:S02]  /*9ed0*/  PRMT R160, R160, 0x5410, R69 ;  /* 0x00005410a0a07816 */ /* 0x000fe40000000045 */
[----:B------:R-:W-:-:S02]  /*9ee0*/  SHF.R.U64 R53, R58, 0x10, R59 ;  /* 0x000000103a357819 */ /* 0x000fc4000000123b */
[----:B------:R-:W-:Y:S02]  /*9ef0*/  SHF.R.U64 R57, R70, 0x10, R71 ;  /* 0x0000001046397819 */ /* 0x000fe40000001247 */
[----:B------:R-:W-:Y:S01]  /*9f00*/  PRMT R154, R154, 0x5410, R55 ;  /* 0x000054109a9a7816 */ /* 0x000fe20000000037 */
[----:B------:R-:W-:Y:S01]  /*9f10*/  IMAD.U32 R55, R160, 0x10000, RZ ;  /* 0x00010000a0377824 */ /* 0x000fe200078e00ff */
[----:B------:R-:W-:Y:S02]  /*9f20*/  PRMT R155, R155, 0x5410, R56 ;  /* 0x000054109b9b7816 */ /* 0x000fe40000000038 */
[----:B------:R-:W-:Y:S02]  /*9f30*/  SHF.R.U32.HI R71, RZ, 0x10, R71 ;  /* 0x00000010ff477819 */ /* 0x000fe40000011647 */
[----:B------:R-:W-:Y:S02]  /*9f40*/  SHF.R.U32.HI R58, RZ, 0x10, R59 ;  /* 0x00000010ff3a7819 */ /* 0x000fe4000001163b */
[----:B------:R-:W-:Y:S01]  /*9f50*/  PRMT R152, R152, 0x5410, R53 ;  /* 0x0000541098987816 */ /* 0x000fe20000000035 */
        /* <DEDUP_REMOVED lines=10> */
[----:B------:R-:W-:Y:S01]  /*a000*/  IMAD.U32 R53, R153, 0x10000, RZ ;  /* 0x0001000099357824 */ /* 0x000fe200078e00ff */
[----:B------:R-:W-:Y:S01]  /*a010*/  LOP3.LUT R155, R155, 0xffff0000, RZ, 0xc0, !PT ;  /* 0xffff00009b9b7812 */ /* 0x000fe200078ec0ff */
[----:B------:R-:W-:Y:S01]  /*a020*/  FFMA.FTZ R59, R44, R55, R59 ;  /* 0x000000372c3b7223 */ /* 0x000fe2000001003b */
        /* <DEDUP_REMOVED lines=8> */
[----:B------:R-:W-:Y:S01]  /*a0b0*/  PRMT R159, R159, 0x5410, R52 ;  /* 0x000054109f9f7816 */ /* 0x000fe20000000034 */
[----:B------:R-:W-:-:S02]  /*a0c0*/  IMAD.U32 R36, R35, 0x10000, RZ ;  /* 0x0001000023247824 */ /* 0x000fc400078e00ff */
[----:B------:R-:W-:Y:S01]  /*a0d0*/  FMUL.FTZ R50, R50, R53 ;  /* 0x0000003532327220 */ /* 0x000fe20000410000 */
[----:B------:R-:W-:Y:S01]  /*a0e0*/  LOP3.LUT R35, R35, 0xffff0000, RZ, 0xc0, !PT ;  /* 0xffff000023237812 */ /* 0x000fe200078ec0ff */
[C---:B------:R-:W-:Y:S01]  /*a0f0*/  FFMA.FTZ R61, R46.reuse, R155, -R61 ;  /* 0x0000009b2e3d7223 */ /* 0x040fe2000001083d */
[----:B------:R-:W-:Y:S01]  /*a100*/  LOP3.LUT R44, R153, 0xffff0000, RZ, 0xc0, !PT ;  /* 0xffff0000992c7812 */ /* 0x000fe200078ec0ff */
[----:B------:R-:W-:Y:S01]  /*a110*/  FFMA.FTZ R160, R46, R160, R49 ;  /* 0x000000a02ea07223 */ /* 0x000fe20000010031 */
[----:B------:R-:W-:Y:S01]  /*a120*/  FMUL.FTZ R48, R51, R158 ;  /* 0x0000009e33307220 */ /* 0x000fe20000410000 */
[C---:B------:R-:W-:Y:S01]  /*a130*/  FFMA.FTZ R55, R36.reuse, R53, -R55 ;  /* 0x0000003524377223 */ /* 0x040fe20000010837 */
[----:B------:R-:W-:Y:S01]  /*a140*/  FFMA.FTZ R57, R36, R57, R50 ;  /* 0x0000003924397223 */ /* 0x000fe20000010032 */
[----:B------:R-:W-:Y:S02]  /*a150*/  IMAD.U32 R46, R159, 0x10000, RZ ;  /* 0x000100009f2e7824 */ /* 0x000fe400078e00ff */
[----:B------:R-:W-:Y:S01]  /*a160*/  FFMA.FTZ R56, R35, R44, -R48 ;  /* 0x0000002c23387223 */ /* 0x000fe20000010830 */
[----:B------:R-:W-:-:S02]  /*a170*/  IMAD.U32 R36, R154, 0x10000, RZ ;  /* 0x000100009a247824 */ /* 0x000fc400078e00ff */
[----:B------:R-:W-:Y:S01]  /*a180*/  FMUL.FTZ R50, R51, R44 ;  /* 0x0000002c33327220 */ /* 0x000fe20000410000 */
[C---:B------:R-:W-:Y:S01]  /*a190*/  FMUL.FTZ R48, R37.reuse, R46 ;  /* 0x0000002e25307220 */ /* 0x040fe20000410000 */
[----:B------:R-:W-:Y:S02]  /*a1a0*/  IMAD.U32 R33, R32, 0x10000, RZ ;  /* 0x0001000020217824 */ /* 0x000fe400078e00ff */
[-C--:B------:R-:W-:Y:S01]  /*a1b0*/  FMUL.FTZ R37, R37, R36.reuse ;  /* 0x0000002425257220 */ /* 0x080fe20000410000 */
[----:B------:R-:W-:Y:S01]  /*a1c0*/  LOP3.LUT R44, R159, 0xffff0000, RZ, 0xc0, !PT ;  /* 0xffff00009f2c7812 */ /* 0x000fe200078ec0ff */
[C---:B------:R-:W-:Y:S02]  /*a1d0*/  IMAD.U32 R39, R38.reuse, 0x10000, RZ ;  /* 0x0001000026277824 */ /* 0x040fe400078e00ff */
[C---:B------:R-:W-:Y:S01]  /*a1e0*/  FFMA.FTZ R48, R33.reuse, R36, -R48 ;  /* 0x0000002421307223 */ /* 0x040fe20000010830 */
[----:B------:R-:W-:Y:S01]  /*a1f0*/  FFMA.FTZ R46, R33, R46, R37 ;  /* 0x0000002e212e7223 */ /* 0x000fe20000010025 */
[----:B------:R-:W-:Y:S01]  /*a200*/  LOP3.LUT R38, R38, 0xffff0000, RZ, 0xc0, !PT ;  /* 0xffff000026267812 */ /* 0x000fe200078ec0ff */
[----:B------:R-:W-:Y:S01]  /*a210*/  FFMA.FTZ R158, R35, R158, R50 ;  /* 0x0000009e239e7223 */ /* 0x000fe20000010032 */
[----:B------:R-:W-:Y:S01]  /*a220*/  LOP3.LUT R154, R154, 0xffff0000, RZ, 0xc0, !PT ;  /* 0xffff00009a9a7812 */ /* 0x000fe200078ec0ff */
[C---:B------:R-:W-:Y:S01]  /*a230*/  IMAD.U32 R36, R156.reuse, 0x10000, RZ ;  /* 0x000100009c247824 */ /* 0x040fe200078e00ff */
[----:B------:R-:W-:Y:S01]  /*a240*/  LOP3.LUT R37, R156, 0xffff0000, RZ, 0xc0, !PT ;  /* 0xffff00009c257812 */ /* 0x000fe200078ec0ff */
[----:B------:R-:W-:Y:S01]  /*a250*/  IMAD.U32 R33, R152, 0x10000, RZ ;  /* 0x0001000098217824 */ /* 0x000fe200078e00ff */
[----:B------:R-:W-:Y:S01]  /*a260*/  LOP3.LUT R43, R32, 0xffff0000, RZ, 0xc0, !PT ;  /* 0xffff0000202b7812 */ /* 0x000fe200078ec0ff */
[----:B------:R-:W-:Y:S01]  /*a270*/  FMUL.FTZ R50, R47, R44 ;  /* 0x0000002c2f327220 */ /* 0x000fe20000410000 */
[----:B------:R-:W-:Y:S01]  /*a280*/  LOP3.LUT R35, R152, 0xffff0000, RZ, 0xc0, !PT ;  /* 0xffff000098237812 */ /* 0x000fe200078ec0ff */
[----:B------:R-:W-:-:S02]  /*a290*/  IMAD.U32 R32, R34, 0x10000, RZ ;  /* 0x0001000022207824 */ /* 0x000fc400078e00ff */
[----:B------:R-:W-:Y:S01]  /*a2a0*/  FMUL.FTZ R49, R39, R36 ;  /* 0x0000002427317220 */ /* 0x000fe20000410000 */
[----:B------:R-:W-:Y:S01]  /*a2b0*/  LOP3.LUT R34, R34, 0xffff0000, RZ, 0xc0, !PT ;  /* 0xffff000022227812 */ /* 0x000fe200078ec0ff */
[-C--:B------:R-:W-:Y:S01]  /*a2c0*/  FMUL.FTZ R52, R47, R154.reuse ;  /* 0x0000009a2f347220 */ /* 0x080fe20000410000 */
[----:B------:R-:W-:Y:S01]  /*a2d0*/  FMUL.FTZ R39, R39, R33 ;  /* 0x0000002127277220 */ /* 0x000fe20000410000 */
[C---:B------:R-:W-:Y:S01]  /*a2e0*/  FMUL.FTZ R51, R38.reuse, R37 ;  /* 0x0000002526337220 */ /* 0x040fe20000410000 */
[C---:B------:R-:W-:Y:S01]  /*a2f0*/  FFMA.FTZ R47, R43.reuse, R154, -R50 ;  /* 0x0000009a2b2f7223 */ /* 0x040fe20000010832 */
[----:B------:R-:W-:Y:S01]  /*a300*/  FMUL.FTZ R38, R38, R35 ;  /* 0x0000002326267220 */ /* 0x000fe20000410000 */
[C---:B------:R-:W-:Y:S01]  /*a310*/  FFMA.FTZ R49, R32.reuse, R33, -R49 ;  /* 0x0000002120317223 */ /* 0x040fe20000010831 */
[----:B------:R-:W-:Y:S01]  /*a320*/  FFMA.FTZ R39, R32, R36, R39 ;  /* 0x0000002420277223 */ /* 0x000fe20000010027 */
        /* <DEDUP_REMOVED lines=13> */
.L_x_1413:
[----:B------:R-:W-:Y:S05]  /*a400*/  BSYNC B1 ;  /* 0x0000000000017941 */ /* 0x000fea0003800000 */
.L_x_1412:
[----:B------:R-:W-:Y:S01]  /*a410*/  ISETP.GE.AND P3, PT, R42, R147, PT ;  /* 0x000000932a00720c */ /* 0x000fe20003f66270 */
[----:B------:R-:W-:Y:S02]  /*a420*/  ULDC.64 UR4, c[0x0][0x208] ;  /* 0x0000820000047ab9 */ /* 0x000fe40000000a00 */
[----:B0-----:R0:W-:Y:S10]  /*a430*/  STG.E.128 desc[UR4][R40.64], R32 ;  /* 0x0000002028007986 */ /* 0x0011f4000c101d04 */
[----:B------:R-:W-:Y:S05]  /*a440*/  @P3 BRA `(.L_x_1362) ;  /* 0x0000000400043947 */ /* 0x000fea0003800000 */
[--C-:B0-----:R-:W-:Y:S01]  /*a450*/  SHF.R.S32.HI R32, RZ, 0x1f, R42.reuse ;  /* 0x0000001fff207819 */ /* 0x101fe2000001142a */
[----:B------:R-:W-:Y:S01]  /*a460*/  ULDC.64 UR4, c[0x0][0x208] ;  /* 0x0000820000047ab9 */ /* 0x000fe20000000a00 */
[----:B------:R-:W-:-:S04]  /*a470*/  IADD3 R42, P3, P4, R108, R128, R42 ;  /* 0x000000806c2a7210 */ /* 0x000fc80007c7e02a */
[----:B------:R-:W-:Y:S02]  /*a480*/  IADD3.X R45, R4, R45, R32, P3, P4 ;  /* 0x0000002d042d7210 */ /* 0x000fe40001fe8420 */
[----:B------:R-:W-:-:S04]  /*a490*/  LEA R120, P3, R42, R120, 0x1 ;  /* 0x000000782a787211 */ /* 0x000fc800078608ff */
[----:B------:R-:W-:-:S05]  /*a4a0*/  LEA.HI.X R121, R42, R121, R45, 0x1, P3 ;  /* 0x000000792a797211 */ /* 0x000fca00018f0c2d */
[----:B--2---:R0:W-:Y:S01]  /*a4b0*/  STG.E.128 desc[UR4][R120.64], R36 ;  /* 0x0000002478007986 */ /* 0x0041e2000c101d04 */
[----:B------:R-:W-:Y:S05]  /*a4c0*/  BRA `(.L_x_1362) ;  /* 0x0000000000e47947 */ /* 0x000fea0003800000 */
.L_x_1329:
[----:B------:R-:W-:-:S04]  /*a4d0*/  ULOP3.LUT UR4, UR60, 0x1, URZ, 0xfc, !UPT ;  /* 0x000000013c047892 */ /* 0x000fc8000f8efc3f */
[----:B------:R-:W-:-:S06]  /*a4e0*/  UISETP.NE.AND UP0, UPT, UR4, 0x3, UPT ;  /* 0x000000030400788c */ /* 0x000fcc000bf05270 */
[----:B------:R-:W-:-:S13]  /*a4f0*/  PLOP3.LUT P2, PT, PT, PT, UP0, 0x80, 0x0 ;  /* 0x000000000000781c */ /* 0x000fda0003f4f008 */
[----:B------:R-:W-:Y:S05]  /*a500*/  @!P2 BRA `(.L_x_1414) ;  /* 0x000000000004a947 */ /* 0x000fea0003800000 */
[----:B------:R-:W-:Y:S01]  /*a510*/  BPT.TRAP 0x1 ;  /* 0x000000040000795c */ /* 0x000fe20000300000 */
.L_x_1414:
[----:B------:R-:W-:Y:S01]  /*a520*/  IMAD R89, R22, 0x8, R17 ;  /* 0x0000000816597824 */ /* 0x000fe200078e0211 */
[----:B------:R-:W-:Y:S01]  /*a530*/  SHF.L.U32 R90, R204, 0x1f, RZ ;  /* 0x0000001fcc5a7819 */ /* 0x000fe200000006ff */
[----:B------:R-:W-:Y:S01]  /*a540*/  IMAD R88, R2, -0x60, R24 ;  /* 0xffffffa002587824 */ /* 0x000fe200078e0218 */
[----:B------:R-:W-:Y:S02]  /*a550*/  BSSY B1, `(.L_x_1415) ;  /* 0x0000004000017945 */ /* 0x000fe40003800000 */
[----:B------:R-:W0:Y:S02]  /*a560*/  SYNCS.PHASECHK.TRANS64.TRYWAIT P3, [R89+URZ+0x30890], R90 ;  /* 0x0308905a590075a7 */ /* 0x000e24000806017f */
[----:B------:R-:W-:Y:S01]  /*a570*/  VIMNMX R88, R88, 0x60, PT ;  /* 0x0000006058587848 */ /* 0x000fe20003fe0100 */
[----:B0-----:R-:W-:Y:S06]  /*a580*/  @!P3 BRA `(.L_x_1416) ;  /* 0x000001e40018b947 */ /* 0x001fec0003800000 */
.L_x_1732:
[----:B------:R-:W-:Y:S05]  /*a590*/  BSYNC B1 ;  /* 0x0000000000017941 */ /* 0x000fea0003800000 */
.L_x_1415:
[----:B------:R-:W-:Y:S01]  /*a5a0*/  ISETP.GE.AND P3, PT, R195, R88, PT ;  /* 0x00000058c300720c */ /* 0x000fe20003f66270 */
[----:B------:R-:W-:-:S12]  /*a5b0*/  BSSY B1, `(.L_x_1417) ;  /* 0x0000015000017945 */ /* 0x000fd80003800000 */
[----:B------:R-:W-:Y:S05]  /*a5c0*/  @P3 BRA `(.L_x_1418) ;  /* 0x00000000004c3947 */ /* 0x000fea0003800000 */
[----:B------:R-:W-:Y:S01]  /*a5d0*/  ISETP.NE.AND P3, PT, R20, RZ, PT ;  /* 0x000000ff1400720c */ /* 0x000fe20003f65270 */
[----:B------:R-:W-:-:S12]  /*a5e0*/  ULDC.64 UR4, c[0x0][0x208] ;  /* 0x0000820000047ab9 */ /* 0x000fd80000000a00 */
[----:B------:R-:W1:Y:S04]  /*a5f0*/  @P3 LDS.128 R32, [R30+0x1e000] ;  /* 0x01e000001e203984 */ /* 0x000e680000000c00 */
[----:B-1----:R-:W-:Y:S01]  /*a600*/  @P3 STG.E.128 desc[UR4][R38.64], R32 ;  /* 0x0000002026003986 */ /* 0x002fe2000c101d04 */
[----:B------:R-:W-:-:S13]  /*a610*/  ISETP.NE.AND P3, PT, R21, RZ, PT ;  /* 0x000000ff1500720c */ /* 0x000fda0003f65270 */
        /* <DEDUP_REMOVED lines=13> */
[----:B-1----:R1:W-:Y:S02]  /*a6f0*/  @P3 STG.E.128 desc[UR4][R38.64+0x140], R32 ;  /* 0x0001402026003986 */ /* 0x0023e4000c101d04 */
.L_x_1418:
[----:B------:R-:W-:Y:S05]  /*a700*/  BSYNC B1 ;  /* 0x0000000000017941 */ /* 0x000fea0003800000 */
.L_x_1417:
[----:B------:R-:W-:-:S13]  /*a710*/  ISETP.GE.AND P3, PT, R221, R88, PT ;  /* 0x00000058dd00720c */ /* 0x000fda0003f66270 */
[----:B------:R-:W-:Y:S05]  /*a720*/  @P3 BRA `(.L_x_1362) ;  /* 0x00000000004c3947 */ /* 0x000fea0003800000 */
[----:B------:R-:W-:Y:S01]  /*a730*/  ISETP.NE.AND P3, PT, R20, RZ, PT ;  /* 0x000000ff1400720c */ /* 0x000fe20003f65270 */
[----:B------:R-:W-:-:S12]  /*a740*/  ULDC.64 UR4, c[0x0][0x208] ;  /* 0x0000820000047ab9 */ /* 0x000fd80000000a00 */
[----:B-1----:R-:W1:Y:S04]  /*a750*/  @P3 LDS.128 R32, [R30+0x20000] ;  /* 0x020000001e203984 */ /* 0x002e680000000c00 */
        /* <DEDUP_REMOVED lines=16> */
.L_x_1362:
[----:B------:R-:W-:Y:S05]  /*a860*/  BSYNC B0 ;  /* 0x0000000000007941 */ /* 0x000fea0003800000 */
.L_x_1328:
        /* <DEDUP_REMOVED lines=17> */
.L_x_1420:
[----:B------:R-:W-:Y:S05]  /*a980*/  BSYNC B0 ;  /* 0x0000000000007941 */ /* 0x000fea0003800000 */
.L_x_1419:
[----:B------:R-:W1:Y:S01]  /*a990*/  SYNCS.PHASECHK.TRANS64.TRYWAIT P2, [R89+URZ+0x308b0], R90 ;  /* 0x0308b05a590075a7 */ /* 0x000e62000804017f */
[----:B------:R-:W-:Y:S01]  /*a9a0*/  ULDC UR61, c[0x0][0x2e4] ;  /* 0x0000b900003d7ab9 */ /* 0x000fe20000000800 */
[----:B------:R-:W-:Y:S01]  /*a9b0*/  ULDC.64 UR56, c[0x0][0x318] ;  /* 0x0000c60000387ab9 */ /* 0x000fe20000000a00 */
[----:B------:R-:W-:Y:S01]  /*a9c0*/  ULDC.64 UR58, c[0x0][0x308] ;  /* 0x0000c200003a7ab9 */ /* 0x000fe20000000a00 */
[----:B------:R-:W-:Y:S04]  /*a9d0*/  BSSY B0, `(.L_x_1421) ;  /* 0x0000002000007945 */ /* 0x000fe80003800000 */
[----:B-1----:R-:W-:Y:S05]  /*a9e0*/  @!P2 BRA `(.L_x_1422) ;  /* 0x000001e00014a947 */ /* 0x002fea0003800000 */
.L_x_1733:
[----:B------:R-:W-:Y:S05]  /*a9f0*/  BSYNC B0 ;  /* 0x0000000000007941 */ /* 0x000fea0003800000 */
.L_x_1421:
[----:B------:R-:W-:Y:S01]  /*aa00*/  ISETP.GE.AND P2, PT, R195, R88, PT ;  /* 0x00000058c300720c */ /* 0x000fe20003f46270 */
[----:B------:R-:W-:Y:S01]  /*aa10*/  BSSY B0, `(.L_x_1423) ;  /* 0x000001e000007945 */ /* 0x000fe20003800000 */
[----:B------:R-:W-:-:S11]  /*aa20*/  IMAD.WIDE R36, R2, 0x60, R122 ;  /* 0x0000006002247825 */ /* 0x000fd600078e027a */
[----:B------:R-:W-:Y:S05]  /*aa30*/  @P2 BRA `(.L_x_1424) ;  /* 0x00000000006c2947 */ /* 0x000fea0003800000 */
[----:B------:R-:W-:Y:S01]  /*aa40*/  IMAD R35, R37, UR56, RZ ;  /* 0x0000003825237c24 */ /* 0x000fe2000f8e02ff */
[----:B------:R-:W-:Y:S01]  /*aa50*/  ULDC.64 UR4, c[0x0][0x208] ;  /* 0x0000820000047ab9 */ /* 0x000fe20000000a00 */
[----:B0-----:R-:W-:Y:S02]  /*aa60*/  IMAD.MOV.U32 R32, RZ, RZ, R106 ;  /* 0x000000ffff207224 */ /* 0x001fe400078e006a */
[----:B------:R-:W-:Y:S02]  /*aa70*/  IMAD.MOV.U32 R33, RZ, RZ, R29 ;  /* 0x000000ffff217224 */ /* 0x000fe400078e001d */
[C---:B------:R-:W-:Y:S02]  /*aa80*/  IMAD R35, R36.reuse, UR57, R35 ;  /* 0x0000003924237c24 */ /* 0x040fe4000f8e0223 */
[----:B------:R-:W-:-:S04]  /*aa90*/  IMAD.WIDE.U32 R32, R36, UR56, R32 ;  /* 0x0000003824207c25 */ /* 0x000fc8000f8e0020 */
[----:B------:R-:W-:Y:S01]  /*aaa0*/  IMAD.IADD R33, R33, 0x1, R35 ;  /* 0x0000000121217824 */ /* 0x000fe200078e0223 */
[----:B------:R-:W-:-:S04]  /*aab0*/  LEA R38, P2, R32, UR58, 0x1 ;  /* 0x0000003a20267c11 */ /* 0x000fc8000f8408ff */
[----:B------:R-:W-:Y:S02]  /*aac0*/  LEA.HI.X R39, R32, UR59, R33, 0x1, P2 ;  /* 0x0000003b20277c11 */ /* 0x000fe400090f0c21 */
[----:B------:R-:W-:-:S13]  /*aad0*/  ISETP.GE.AND P2, PT, R192, UR61, PT ;  /* 0x0000003dc0007c0c */ /* 0x000fda000bf46270 */
[----:B------:R-:W0:Y:S04]  /*aae0*/  @!P2 LDS.128 R32, [R30] ;  /* 0x000000001e20a984 */ /* 0x000e280000000c00 */
[----:B0-----:R-:W-:Y:S01]  /*aaf0*/  @!P2 STG.E.128 desc[UR4][R38.64], R32 ;  /* 0x000000202600a986 */ /* 0x001fe2000c101d04 */
[----:B------:R-:W-:-:S13]  /*ab00*/  ISETP.GE.AND P2, PT, R198, UR61, PT ;  /* 0x0000003dc6007c0c */ /* 0x000fda000bf46270 */
[----:B------:R-:W0:Y:S04]  /*ab10*/  @!P2 LDS.128 R32, [R31] ;  /* 0x000000001f20a984 */ /* 0x000e280000000c00 */
[----:B0-----:R-:W-:Y:S01]  /*ab20*/  @!P2 STG.E.128 desc[UR4][R38.64+0x40], R32 ;  /* 0x000040202600a986 */ /* 0x001fe2000c101d04 */
[----:B------:R-:W-:-:S13]  /*ab30*/  ISETP.GE.AND P2, PT, R199, UR61, PT ;  /* 0x0000003dc7007c0c */ /* 0x000fda000bf46270 */
[----:B------:R-:W0:Y:S04]  /*ab40*/  @!P2 LDS.128 R32, [R30+0x3000] ;  /* 0x003000001e20a984 */ /* 0x000e280000000c00 */
        /* <DEDUP_REMOVED lines=9> */
[----:B0-----:R2:W-:Y:S02]  /*abe0*/  @!P2 STG.E.128 desc[UR4][R38.64+0x140], R32 ;  /* 0x000140202600a986 */ /* 0x0015e4000c101d04 */
.L_x_1424:
[----:B------:R-:W-:Y:S05]  /*abf0*/  BSYNC B0 ;  /* 0x0000000000007941 */ /* 0x000fea0003800000 */
.L_x_1423:
[----:B------:R-:W-:Y:S01]  /*ac00*/  ISETP.GE.AND P2, PT, R221, R88, PT ;  /* 0x00000058dd00720c */ /* 0x000fe20003f46270 */
[----:B------:R-:W-:-:S12]  /*ac10*/  BSSY B0, `(.L_x_1425) ;  /* 0x000001f000007945 */ /* 0x000fd80003800000 */
[----:B------:R-:W-:Y:S05]  /*ac20*/  @P2 BRA `(.L_x_1426) ;  /* 0x0000000000742947 */ /* 0x000fea0003800000 */
[----:B--2---:R-:W-:Y:S01]  /*ac30*/  IADD3 R35, P2, R36, 0x40, RZ ;  /* 0x0000004024237810 */ /* 0x004fe20007f5e0ff */
[----:B0-----:R-:W-:Y:S01]  /*ac40*/  IMAD.MOV.U32 R32, RZ, RZ, R106 ;  /* 0x000000ffff207224 */ /* 0x001fe200078e006a */
[----:B------:R-:W-:Y:S01]  /*ac50*/  ULDC.64 UR4, c[0x0][0x208] ;  /* 0x0000820000047ab9 */ /* 0x000fe20000000a00 */
[----:B------:R-:W-:Y:S02]  /*ac60*/  IMAD.MOV.U32 R33, RZ, RZ, R29 ;  /* 0x000000ffff217224 */ /* 0x000fe400078e001d */
[----:B------:R-:W-:Y:S02]  /*ac70*/  IMAD.X R36, RZ, RZ, R37, P2 ;  /* 0x000000ffff247224 */ /* 0x000fe400010e0625 */
[----:B------:R-:W-:-:S04]  /*ac80*/  IMAD.WIDE.U32 R32, R35, UR56, R32 ;  /* 0x0000003823207c25 */ /* 0x000fc8000f8e0020 */
[----:B------:R-:W-:-:S04]  /*ac90*/  IMAD R36, R36, UR56, RZ ;  /* 0x0000003824247c24 */ /* 0x000fc8000f8e02ff */
[----:B------:R-:W-:Y:S01]  /*aca0*/  IMAD R35, R35, UR57, R36 ;  /* 0x0000003923237c24 */ /* 0x000fe2000f8e0224 */
[----:B------:R-:W-:-:S03]  /*acb0*/  LEA R36, P2, R32, UR58, 0x1 ;  /* 0x0000003a20247c11 */ /* 0x000fc6000f8408ff */
[----:B------:R-:W-:-:S05]  /*acc0*/  IMAD.IADD R33, R33, 0x1, R35 ;  /* 0x0000000121217824 */ /* 0x000fca00078e0223 */
[----:B------:R-:W-:Y:S02]  /*acd0*/  LEA.HI.X R37, R32, UR59, R33, 0x1, P2 ;  /* 0x0000003b20257c11 */ /* 0x000fe400090f0c21 */
        /* <DEDUP_REMOVED lines=18> */
.L_x_1426:
[----:B------:R-:W-:Y:S05]  /*ae00*/  BSYNC B0 ;  /* 0x0000000000007941 */ /* 0x000fea0003800000 */
.L_x_1425:
[----:B------:R-:W-:Y:S01]  /*ae10*/  @!PT LDS RZ, [RZ] ;  /* 0x00000000fffff984 */ /* 0x000fe20000000800 */
[----:B------:R-:W-:Y:S01]  /*ae20*/  @!PT LDS RZ, [RZ] ;  /* 0x00000000fffff984 */ /* 0x000fe20000000800 */
[----:B------:R-:W-:Y:S01]  /*ae30*/  @!PT LDS RZ, [RZ] ;  /* 0x00000000fffff984 */ /* 0x000fe20000000800 */
[----:B------:R-:W-:Y:S01]  /*ae40*/  @!PT LDS RZ, [RZ] ;  /* 0x00000000fffff984 */ /* 0x000fe20000000800 */
[----:B------:R4:W-:Y:S06]  /*ae50*/  MEMBAR.ALL.CTA ;  /* 0x0000000000007992 */ /* 0x0009ec0000008000 */
[----:B----4-:R-:W4:Y:S01]  /*ae60*/  FENCE.VIEW.ASYNC.S ;  /* 0x00000000000073c6 */ /* 0x010f220000000000 */
[----:B-1----:R-:W-:Y:S01]  /*ae70*/  @!P3 VIADD R89, R89, 0x308c0 ;  /* 0x000308c05959b836 */ /* 0x002fe20000000000 */
[----:B----4-:R1:W-:Y:S01]  /*ae80*/  BAR.SYNC.DEFER_BLOCKING R151, 0x80 ;  /* 0x000200970000751d */ /* 0x0103e20000010000 */
[----:B------:R-:W-:Y:S01]  /*ae90*/  LOP3.LUT P4, RZ, R16, 0x2, RZ, 0xc0, !PT ;  /* 0x0000000210ff7812 */ /* 0x000fe2000788c0ff */
[----:B------:R-:W-:-:S02]  /*aea0*/  VIADD R22, R22, 0x1 ;  /* 0x0000000116167836 */ /* 0x000fc40000000000 */
[----:B------:R-:W-:Y:S02]  /*aeb0*/  @!P3 PRMT R89, RZ, 0x654, R89 ;  /* 0x00000654ff59b816 */ /* 0x000fe40000000059 */
[----:B------:R-:W-:Y:S02]  /*aec0*/  PLOP3.LUT P2, PT, PT, PT, PT, 0x8, 0x0 ;  /* 0x000000000000781c */ /* 0x000fe40003f4e170 */
[----:B------:R1:W-:Y:S01]  /*aed0*/  @!P3 SYNCS.ARRIVE.TRANS64.RED.A1T0 RZ, [R89+URZ], RZ ;  /* 0x000000ff59ffb9a7 */ /* 0x0003e2000810043f */
[----:B------:R-:W-:-:S04]  /*aee0*/  ISETP.NE.AND P3, PT, R22, 0x2, PT ;  /* 0x000000021600780c */ /* 0x000fc80003f65270 */
[----:B------:R-:W-:Y:S02]  /*aef0*/  SEL R31, RZ, 0x1, P3 ;  /* 0x00000001ff1f7807 */ /* 0x000fe40001800000 */
[----:B------:R-:W-:Y:S02]  /*af00*/  SEL R22, R22, RZ, P3 ;  /* 0x000000ff16167207 */ /* 0x000fe40001800000 */
[----:B------:R-:W-:Y:S01]  /*af10*/  LOP3.LUT R204, R204, R31, RZ, 0x3c, !PT ;  /* 0x0000001fcccc7212 */ /* 0x000fe200078e3cff */
[----:B-1----:R-:W-:Y:S06]  /*af20*/  @P4 BRA `(.L_x_1427) ;  /* 0xffffff7800a84947 */ /* 0x002fec000383ffff */
.L_x_1323:
[----:B------:R-:W1:Y:S01]  /*af30*/  LDC.64 R4, c[0x0][0x9e0] ;  /* 0x00027800ff047b82 */ /* 0x000e620000000a00 */
[----:B------:R-:W-:Y:S01]  /*af40*/  BSSY B0, `(.L_x_1428) ;  /* 0x0000005000007945 */ /* 0x000fe20003800000 */
[----:B-1----:R-:W-:-:S03]  /*af50*/  ISETP.GE.AND P0, PT, R5, 0x1, PT ;  /* 0x000000010500780c */ /* 0x002fc60003f06270 */
[----:B------:R-:W-:Y:S10]  /*af60*/  @P2 BRA `(.L_x_1429) ;  /* 0x0000000000082947 */ /* 0x000ff40003800000 */
[----:B------:R-:W1:Y:S02]  /*af70*/  FENCE.VIEW.ASYNC.G ;  /* 0x00000000000073c6 */ /* 0x000e640000000100 */
[----:B-1----:R-:W-:Y:S06]  /*af80*/  BAR.ARV 0xc, 0x120 ;  /* 0x0304800000007b1d */ /* 0x002fec0000002000 */
.L_x_1429:
[----:B------:R-:W-:Y:S05]  /*af90*/  BSYNC B0 ;  /* 0x0000000000007941 */ /* 0x000fea0003800000 */
.L_x_1428:
[----:B------:R-:W-:Y:S01]  /*afa0*/  IMAD.IADD R0, R146, 0x1, R4 ;  /* 0x0000000192007824 */ /* 0x000fe200078e0204 */
[----:B------:R-:W-:Y:S06]  /*afb0*/  @!P0 BRA `(.L_x_1430) ;  /* 0x0000000000488947 */ /* 0x000fec0003800000 */
[C---:B------:R-:W-:Y:S01]  /*afc0*/  ISETP.GT.AND P1, PT, R146.reuse, RZ, PT ;  /* 0x000000ff9200720c */ /* 0x040fe20003f24270 */
[----:B------:R-:W-:Y:S01]  /*afd0*/  BSSY B0, `(.L_x_1431) ;  /* 0x000000e000007945 */ /* 0x000fe20003800000 */
[----:B------:R-:W-:-:S11]  /*afe0*/  VIADD R2, R146, 0xffffffff ;  /* 0xffffffff92027836 */ /* 0x000fd60000000000 */
        /* <DEDUP_REMOVED lines=8> */
.L_x_1432:
[----:B------:R-:W-:-:S13]  /*b070*/  ISETP.NE.AND P1, PT, R5, 0x1, PT ;  /* 0x000000010500780c */ /* 0x000fda0003f25270 */
[----:B------:R-:W1:Y:S02]  /*b080*/  @P1 LDC.64 R6, c[0x0][0x9e8] ;  /* 0x00027a00ff061b82 */ /* 0x000e640000000a00 */
[----:B-1----:R-:W-:-:S05]  /*b090*/  @P1 IMAD.HI.U32 R4, R2, R6, RZ ;  /* 0x0000000602041227 */ /* 0x002fca00078e00ff */
[----:B------:R-:W-:-:S07]  /*b0a0*/  @P1 SHF.R.U32.HI R2, RZ, R7, R4 ;  /* 0x00000007ff021219 */ /* 0x000fce0000011604 */
.L_x_1433:
[----:B------:R-:W-:Y:S05]  /*b0b0*/  BSYNC B0 ;  /* 0x0000000000007941 */ /* 0x000fea0003800000 */
.L_x_1431:
[----:B------:R-:W-:-:S05]  /*b0c0*/  IMAD R3, R2, R5, R5 ;  /* 0x0000000502037224 */ /* 0x000fca00078e0205 */
[----:B------:R-:W-:-:S07]  /*b0d0*/  VIMNMX R0, R0, R3, PT ;  /* 0x0000000300007248 */ /* 0x000fce0003fe0100 */
.L_x_1430:
[----:B------:R-:W-:Y:S01]  /*b0e0*/  VIADD R0, R0, 0x5f ;  /* 0x0000005f00007836 */ /* 0x000fe20000000000 */
[----:B------:R-:W-:-:S03]  /*b0f0*/  ULDC UR4, c[0x0][0x9dc] ;  /* 0x0002770000047ab9 */ /* 0x000fc60000000800 */
[----:B------:R-:W-:-:S05]  /*b100*/  IMAD.HI R0, R0, 0x2aaaaaab, RZ ;  /* 0x2aaaaaab00007827 */ /* 0x000fca00078e02ff */
[----:B------:R-:W-:-:S04]  /*b110*/  SHF.R.U32.HI R3, RZ, 0x1f, R0 ;  /* 0x0000001fff037819 */ /* 0x000fc80000011600 */
[----:B------:R-:W-:Y:S01]  /*b120*/  LEA.HI.SX32 R3, R0, R3, 0x1c ;  /* 0x0000000300037211 */ /* 0x000fe200078fe2ff */
[----:B------:R-:W-:-:S03]  /*b130*/  VIADD R0, R145, -UR4 ;  /* 0x8000000491007c36 */ /* 0x000fc60008000000 */
[----:B------:R-:W-:Y:S01]  /*b140*/  VIMNMX R150, R150, R3, PT ;  /* 0x0000000396967248 */ /* 0x000fe20003fe0100 */
[----:B------:R-:W-:Y:S06]  /*b150*/  @!P0 BRA `(.L_x_1434) ;  /* 0x0000000000448947 */ /* 0x000fec0003800000 */
[----:B------:R-:W-:Y:S01]  /*b160*/  ISETP.GT.AND P0, PT, R145, -0x1, PT ;  /* 0xffffffff9100780c */ /* 0x000fe20003f04270 */
[----:B------:R-:W-:-:S12]  /*b170*/  BSSY B0, `(.L_x_1435) ;  /* 0x000000d000007945 */ /* 0x000fd80003800000 */
        /* <DEDUP_REMOVED lines=8> */
.L_x_1436:
[----:B------:R-:W-:-:S13]  /*b200*/  ISETP.NE.AND P0, PT, R5, 0x1, PT ;  /* 0x000000010500780c */ /* 0x000fda0003f05270 */
[----:B------:R-:W1:Y:S02]  /*b210*/  @P0 LDC.64 R2, c[0x0][0x9e8] ;  /* 0x00027a00ff020b82 */ /* 0x000e640000000a00 */
[----:B-1----:R-:W-:-:S05]  /*b220*/  @P0 IMAD.HI.U32 R2, R145, R2, RZ ;  /* 0x0000000291020227 */ /* 0x002fca00078e00ff */
[----:B------:R-:W-:-:S07]  /*b230*/  @P0 SHF.R.U32.HI R145, RZ, R3, R2 ;  /* 0x00000003ff910219 */ /* 0x000fce0000011602 */
.L_x_1437:
[----:B------:R-:W-:Y:S05]  /*b240*/  BSYNC B0 ;  /* 0x0000000000007941 */ /* 0x000fea0003800000 */
.L_x_1435:
[----:B------:R-:W-:-:S05]  /*b250*/  IMAD R145, R145, R5, RZ ;  /* 0x0000000591917224 */ /* 0x000fca00078e02ff */
[----:B------:R-:W-:-:S07]  /*b260*/  VIMNMX R0, R0, R145, !PT ;  /* 0x0000009100007248 */ /* 0x000fce0007fe0100 */
.L_x_1434:
[----:B------:R-:W-:Y:S01]  /*b270*/  IMAD.HI R0, R0, 0x2aaaaaab, RZ ;  /* 0x2aaaaaab00007827 */ /* 0x000fe200078e02ff */
[----:B------:R-:W-:Y:S02]  /*b280*/  PLOP3.LUT P0, PT, PT, PT, PT, 0x80, 0x0 ;  /* 0x000000000000781c */ /* 0x000fe40003f0f070 */
[----:B------:R-:W-:Y:S02]  /*b290*/  CS2R R118, SRZ ;  /* 0x0000000000767805 */ /* 0x000fe4000001ff00 */
[----:B------:R-:W-:Y:S02]  /*b2a0*/  CS2R R116, SRZ ;  /* 0x0000000000747805 */ /* 0x000fe4000001ff00 */
[----:B------:R-:W-:Y:S02]  /*b2b0*/  CS2R R114, SRZ ;  /* 0x0000000000727805 */ /* 0x000fe4000001ff00 */
[----:B------:R-:W-:Y:S02]  /*b2c0*/  SHF.R.U32.HI R3, RZ, 0x1f, R0 ;  /* 0x0000001fff037819 */ /* 0x000fe40000011600 */
[----:B------:R-:W-:-:S02]  /*b2d0*/  CS2R R112, SRZ ;  /* 0x0000000000707805 */ /* 0x000fc4000001ff00 */
[----:B------:R-:W-:Y:S01]  /*b2e0*/  CS2R R106, SRZ ;  /* 0x00000000006a7805 */ /* 0x000fe2000001ff00 */
[----:B------:R-:W-:Y:S01]  /*b2f0*/  IMAD.MOV.U32 R110, RZ, RZ, RZ ;  /* 0x000000ffff6e7224 */ /* 0x000fe200078e00ff */
[----:B------:R-:W-:Y:S02]  /*b300*/  LEA.HI.SX32 R212, R0, R3, 0x1c ;  /* 0x0000000300d47211 */ /* 0x000fe400078fe2ff */
[----:B------:R-:W-:Y:S02]  /*b310*/  CS2R R2, SRZ ;  /* 0x0000000000027805 */ /* 0x000fe4000001ff00 */
[----:B------:R-:W-:Y:S02]  /*b320*/  CS2R R108, SRZ ;  /* 0x00000000006c7805 */ /* 0x000fe4000001ff00 */
[----:B------:R-:W-:Y:S02]  /*b330*/  CS2R R54, SRZ ;  /* 0x0000000000367805 */ /* 0x000fe4000001ff00 */
[----:B------:R-:W-:-:S02]  /*b340*/  VIMNMX R212, RZ, R212, !PT ;  /* 0x000000d4ffd47248 */ /* 0x000fc40007fe0100 */
[----:B------:R-:W-:Y:S01]  /*b350*/  CS2R R104, SRZ ;  /* 0x0000000000687805 */ /* 0x000fe2000001ff00 */
[----:B------:R-:W-:Y:S01]  /*b360*/  IMAD.MOV.U32 R103, RZ, RZ, RZ ;  /* 0x000000ffff677224 */ /* 0x000fe200078e00ff */
[----:B------:R-:W-:Y:S02]  /*b370*/  CS2R R98, SRZ ;  /* 0x0000000000627805 */ /* 0x000fe4000001ff00 */
[----:B------:R-:W-:Y:S02]  /*b380*/  ISETP.GT.AND P1, PT, R150, R212, PT ;  /* 0x000000d49600720c */ /* 0x000fe40003f24270 */
[----:B------:R-:W-:Y:S02]  /*b390*/  CS2R R100, SRZ ;  /* 0x0000000000647805 */ /* 0x000fe4000001ff00 */
[----:B------:R-:W-:Y:S01]  /*b3a0*/  CS2R R96, SRZ ;  /* 0x0000000000607805 */ /* 0x000fe2000001ff00 */
[----:B------:R-:W-:Y:S01]  /*b3b0*/  IMAD.MOV.U32 R95, RZ, RZ, RZ ;  /* 0x000000ffff5f7224 */ /* 0x000fe200078e00ff */
[----:B------:R-:W-:-:S02]  /*b3c0*/  CS2R R90, SRZ ;  /* 0x00000000005a7805 */ /* 0x000fc4000001ff00 */
[----:B------:R-:W-:Y:S02]  /*b3d0*/  CS2R R92, SRZ ;  /* 0x00000000005c7805 */ /* 0x000fe4000001ff00 */
[----:B------:R-:W-:Y:S02]  /*b3e0*/  CS2R R62, SRZ ;  /* 0x00000000003e7805 */ /* 0x000fe4000001ff00 */
[----:B------:R-:W-:Y:S01]  /*b3f0*/  CS2R R88, SRZ ;  /* 0x0000000000587805 */ /* 0x000fe2000001ff00 */
[----:B------:R-:W-:Y:S01]  /*b400*/  IMAD.MOV.U32 R87, RZ, RZ, RZ ;  /* 0x000000ffff577224 */ /* 0x000fe200078e00ff */
[----:B------:R-:W-:Y:S02]  /*b410*/  CS2R R82, SRZ ;  /* 0x0000000000527805 */ /* 0x000fe4000001ff00 */
[----:B------:R-:W-:Y:S02]  /*b420*/  CS2R R84, SRZ ;  /* 0x0000000000547805 */ /* 0x000fe4000001ff00 */
[----:B------:R-:W-:Y:S01]  /*b430*/  CS2R R80, SRZ ;  /* 0x0000000000507805 */ /* 0x000fe2000001ff00 */
[----:B------:R-:W-:Y:S01]  /*b440*/  IMAD.MOV.U32 R79, RZ, RZ, RZ ;  /* 0x000000ffff4f7224 */ /* 0x000fe200078e00ff */
        /* <DEDUP_REMOVED lines=18> */
[----:B------:R-:W-:Y:S02]  /*b570*/  CS2R R44, SRZ ;  /* 0x00000000002c7805 */ /* 0x000fe4000001ff00 */
[----:B------:R-:W-:-:S02]  /*b580*/  CS2R R120, SRZ ;  /* 0x0000000000787805 */ /* 0x000fc4000001ff00 */
[----:B------:R-:W-:Y:S02]  /*b590*/  CS2R R40, SRZ ;  /* 0x0000000000287805 */ /* 0x000fe4000001ff00 */
[----:B------:R-:W-:Y:S02]  /*b5a0*/  CS2R R132, SRZ ;  /* 0x0000000000847805 */ /* 0x000fe4000001ff00 */
[----:B---3--:R-:W-:Y:S02]  /*b5b0*/  CS2R R36, SRZ ;  /* 0x0000000000247805 */ /* 0x008fe4000001ff00 */
[----:B------:R-:W-:Y:S02]  /*b5c0*/  CS2R R122, SRZ ;  /* 0x00000000007a7805 */ /* 0x000fe4000001ff00 */
[----:B0-2---:R-:W-:Y:S02]  /*b5d0*/  CS2R R32, SRZ ;  /* 0x0000000000207805 */ /* 0x005fe4000001ff00 */
[----:B------:R-:W-:-:S02]  /*b5e0*/  CS2R R134, SRZ ;  /* 0x0000000000867805 */ /* 0x000fc4000001ff00 */
[----:B------:R-:W-:Y:S02]  /*b5f0*/  CS2R R28, SRZ ;  /* 0x00000000001c7805 */ /* 0x000fe4000001ff00 */
[----:B------:R-:W-:Y:S01]  /*b600*/  CS2R R24, SRZ ;  /* 0x0000000000187805 */ /* 0x000fe2000001ff00 */
[----:B------:R-:W-:Y:S06]  /*b610*/  @!P1 BRA `(.L_x_1438) ;  /* 0x00000144007c9947 */ /* 0x000fec0003800000 */
[----:B------:R-:W2:Y:S04]  /*b620*/  LDL R4, [R1+0x38] ;  /* 0x0000380001047983 */ /* 0x000ea80000100800 */
[----:B------:R-:W0:Y:S02]  /*b630*/  SHFL.IDX PT, R0, R234, RZ, 0x1f ;  /* 0x00001fffea007589 */ /* 0x000e2400000e0000 */
[----:B0-----:R-:W-:-:S04]  /*b640*/  LEA.HI R2, R0, R0, RZ, 0x1 ;  /* 0x0000000000027211 */ /* 0x001fc800078f08ff */
[----:B------:R-:W-:-:S05]  /*b650*/  LOP3.LUT R3, R2, 0x1e, RZ, 0xc0, !PT ;  /* 0x0000001e02037812 */ /* 0x000fca00078ec0ff */
[----:B------:R-:W-:Y:S01]  /*b660*/  IMAD.IADD R3, R0, 0x1, -R3 ;  /* 0x0000000100037824 */ /* 0x000fe200078e0a03 */
[----:B--2---:R-:W-:-:S13]  /*b670*/  R2UR UR4, R4 ;  /* 0x00000000040472ca */ /* 0x004fda00000e0000 */
[----:B------:R-:W-:Y:S02]  /*b680*/  ULOP3.LUT UP0, URZ, UR4, 0x1bf, URZ, 0xc0, !UPT ;  /* 0x000001bf043f7892 */ /* 0x000fe4000f80c03f */
[----:B------:R-:W-:-:S04]  /*b690*/  LEA R3, R3, UR4, 0xd ;  /* 0x0000000403037c11 */ /* 0x000fc8000f8e68ff */
[----:B------:R-:W-:Y:S02]  /*b6a0*/  SHF.R.U32.HI R3, RZ, 0x4, R3 ;  /* 0x00000004ff037819 */ /* 0x000fe40000011603 */
[----:B------:R-:W-:Y:S02]  /*b6b0*/  PLOP3.LUT P0, PT, PT, PT, UP0, 0x80, 0x0 ;  /* 0x000000000000781c */ /* 0x000fe40003f0f008 */
[----:B------:R-:W-:-:S11]  /*b6c0*/  LOP3.LUT R68, R3, 0x3fff, RZ, 0xc0, !PT ;  /* 0x00003fff03447812 */ /* 0x000fd600078ec0ff */
        /* <DEDUP_REMOVED lines=17> */
.L_x_1439:
        /* <DEDUP_REMOVED lines=12> */
.L_x_1443:
[----:B-1----:R1:W2:Y:S02]  /*b8a0*/  SYNCS.PHASECHK.TRANS64.TRYWAIT P0, [R17+URZ+0x30800], R0 ;  /* 0x03080000110075a7 */ /* 0x0022a4000800017f */
[----:B--2---:R-:W-:Y:S05]  /*b8b0*/  @!P0 NANOSLEEP.SYNCS 0x989680 ;  /* 0x009896800000895d */ /* 0x004fea0003900000 */
[----:B------:R-:W2:Y:S02]  /*b8c0*/  @!P0 SYNCS.PHASECHK.TRANS64 P0, [R17+URZ+0x30800], R0 ;  /* 0x03080000110085a7 */ /* 0x000ea4000800007f */
[----:B--2---:R-:W-:Y:S05]  /*b8d0*/  @!P0 BRA `(.L_x_1443) ;  /* 0xfffffffc00f08947 */ /* 0x004fea000383ffff */
.L_x_1442:
[----:B------:R-:W-:Y:S05]  /*b8e0*/  BSYNC B0 ;  /* 0x0000000000007941 */ /* 0x000fea0003800000 */
.L_x_1441:
[----:B------:R-:W-:Y:S05]  /*b8f0*/  BRA `(.L_x_1444) ;  /* 0x00000074001c7947 */ /* 0x000fea0003800000 */
.L_x_1440:
[----:B------:R-:W2:Y:S01]  /*b900*/  LDL R0, [R1+0x38] ;  /* 0x0000380001007983 */ /* 0x000ea20000100800 */
[----:B------:R-:W0:Y:S01]  /*b910*/  LDC.64 R10, c[0x0][0x3d8] ;  /* 0x0000f600ff0a7b82 */ /* 0x000e220000000a00 */
[----:B-----5:R-:W-:Y:S01]  /*b920*/  SHF.R.S32.HI R9, RZ, 0x1f, R144 ;  /* 0x0000001fff097819 */ /* 0x020fe20000011490 */
[--C-:B------:R-:W-:Y:S01]  /*b930*/  IMAD.MOV.U32 R2, RZ, RZ, R18.reuse ;  /* 0x000000ffff027224 */ /* 0x100fe200078e0012 */
[----:B------:R-:W-:Y:S02]  /*b940*/  SHF.R.S32.HI R3, RZ, 0x1f, R18 ;  /* 0x0000001fff037819 */ /* 0x000fe40000011412 */
[----:B------:R-:W-:-:S03]  /*b950*/  SHF.R.S32.HI R7, RZ, 0x1f, R192 ;  /* 0x0000001fff077819 */ /* 0x000fc600000114c0 */
[----:B------:R-:W1:Y:S01]  /*b960*/  LDC.64 R12, c[0x0][0x3e8] ;  /* 0x0000fa00ff0c7b82 */ /* 0x000e620000000a00 */
[-C--:B0-----:R-:W-:Y:S01]  /*b970*/  IMAD R6, R222, R10.reuse, RZ ;  /* 0x0000000ade067224 */ /* 0x081fe200078e02ff */
[----:B------:R-:W-:Y:S01]  /*b980*/  SHF.L.U64.HI R74, R10, 0x6, R11 ;  /* 0x000000060a4a7819 */ /* 0x000fe2000001020b */
[----:B------:R-:W-:-:S04]  /*b990*/  IMAD.WIDE.U32 R72, R144, R10, RZ ;  /* 0x0000000a90487225 */ /* 0x000fc800078e00ff */
[----:B------:R-:W-:Y:S01]  /*b9a0*/  IMAD.WIDE.U32 R4, R195, R10, R2 ;  /* 0x0000000ac3047225 */ /* 0x000fe200078e0002 */
[----:B-1----:R-:W-:-:S03]  /*b9b0*/  SHF.L.U64.HI R69, R12, 0x6, R13 ;  /* 0x000000060c457819 */ /* 0x002fc6000001020d */
[C---:B------:R-:W-:Y:S01]  /*b9c0*/  IMAD R83, R195.reuse, R11, R6 ;  /* 0x0000000bc3537224 */ /* 0x040fe200078e0206 */
[----:B------:R-:W-:Y:S01]  /*b9d0*/  IADD3 R79, P0, R4, R72, RZ ;  /* 0x00000048044f7210 */ /* 0x000fe20007f1e0ff */
[----:B------:R-:W-:Y:S02]  /*b9e0*/  IMAD.MOV.U32 R6, RZ, RZ, R192 ;  /* 0x000000ffff067224 */ /* 0x000fe400078e00c0 */
[----:B------:R-:W-:-:S04]  /*b9f0*/  IMAD.WIDE.U32 R2, R195, R12, R2 ;  /* 0x0000000cc3027225 */ /* 0x000fc800078e0002 */
[----:B------:R-:W-:Y:S02]  /*ba00*/  IMAD.SHL.U32 R76, R10, 0x40, RZ ;  /* 0x000000400a4c7824 */ /* 0x000fe400078e00ff */
[----:B------:R-:W-:Y:S01]  /*ba10*/  IMAD.SHL.U32 R75, R12, 0x40, RZ ;  /* 0x000000400c4b7824 */ /* 0x000fe200078e00ff */
[----:B--2---:R-:W-:Y:S01]  /*ba20*/  R2UR UR4, R0 ;  /* 0x00000000000472ca */ /* 0x004fe200000e0000 */
[C---:B------:R-:W-:Y:S02]  /*ba30*/  IMAD R0, R9.reuse, R10, RZ ;  /* 0x0000000a09007224 */ /* 0x040fe400078e02ff */
[----:B------:R-:W-:Y:S02]  /*ba40*/  IMAD R9, R9, R12, RZ ;  /* 0x0000000c09097224 */ /* 0x000fe400078e02ff */
[C---:B------:R-:W-:Y:S02]  /*ba50*/  IMAD R61, R144.reuse, R11, R0 ;  /* 0x0000000b903d7224 */ /* 0x040fe400078e0200 */
[----:B------:R-:W-:-:S02]  /*ba60*/  IMAD R9, R144, R13, R9 ;  /* 0x0000000d90097224 */ /* 0x000fc400078e0209 */
[----:B------:R-:W-:Y:S02]  /*ba70*/  IMAD.IADD R61, R61, 0x1, R73 ;  /* 0x000000013d3d7824 */ /* 0x000fe400078e0249 */
[----:B------:R-:W-:Y:S02]  /*ba80*/  IMAD R0, R222, R12, RZ ;  /* 0x0000000cde007224 */ /* 0x000fe400078e02ff */
[----:B------:R-:W-:Y:S01]  /*ba90*/  ULOP3.LUT UP0, URZ, UR4, 0x3ff, URZ, 0xc0, !UPT ;  /* 0x000003ff043f7892 */ /* 0x000fe2000f80c03f */
[----:B------:R-:W-:Y:S01]  /*baa0*/  IADD3.X R81, R61, R5, R83, P0, !PT ;  /* 0x000000053d517210 */ /* 0x000fe200007fe453 */
[----:B------:R-:W-:-:S04]  /*bab0*/  IMAD.WIDE.U32 R4, R195, R10, R6 ;  /* 0x0000000ac3047225 */ /* 0x000fc800078e0006 */
[----:B------:R-:W-:Y:S01]  /*bac0*/  IMAD.WIDE.U32 R144, R144, R12, RZ ;  /* 0x0000000c90907225 */ /* 0x000fe200078e00ff */
[----:B------:R-:W-:-:S03]  /*bad0*/  IADD3 R71, P1, R4, R72, RZ ;  /* 0x0000004804477210 */ /* 0x000fc60007f3e0ff */
[----:B------:R-:W-:Y:S01]  /*bae0*/  IMAD.WIDE.U32 R6, R195, R12, R6 ;  /* 0x0000000cc3067225 */ /* 0x000fe200078e0006 */
[----:B------:R-:W-:Y:S02]  /*baf0*/  IADD3.X R83, R61, R83, R5, P1, !PT ;  /* 0x000000533d537210 */ /* 0x000fe40000ffe405 */
[----:B------:R-:W-:Y:S01]  /*bb00*/  PLOP3.LUT P1, PT, PT, PT, UP0, 0x80, 0x0 ;  /* 0x000000000000781c */ /* 0x000fe20003f2f008 */
[----:B------:R-:W-:Y:S01]  /*bb10*/  IMAD R0, R195, R13, R0 ;  /* 0x0000000dc3007224 */ /* 0x000fe200078e0200 */
[-C--:B------:R-:W-:Y:S01]  /*bb20*/  IADD3 R60, P0, R2, R144.reuse, RZ ;  /* 0x00000090023c7210 */ /* 0x080fe20007f1e0ff */
[----:B------:R-:W-:Y:S01]  /*bb30*/  IMAD.IADD R77, R9, 0x1, R145 ;  /* 0x00000001094d7824 */ /* 0x000fe200078e0291 */
[----:B------:R-:W-:-:S04]  /*bb40*/  IADD3 R70, P2, R6, R144, RZ ;  /* 0x0000009006467210 */ /* 0x000fc80007f5e0ff */
[C---:B------:R-:W-:Y:S02]  /*bb50*/  IADD3.X R78, R77.reuse, R3, R0, P0, !PT ;  /* 0x000000034d4e7210 */ /* 0x040fe400007fe400 */
[----:B------:R-:W-:-:S03]  /*bb60*/  IADD3.X R80, R77, R0, R7, P2, !PT ;  /* 0x000000004d507210 */ /* 0x000fc600017fe407 */
        /* <DEDUP_REMOVED lines=17> */
.L_x_1445:
[----:B------:R-:W0:Y:S01]  /*bc80*/  LDC.64 R12, c[0x0][0x3d8] ;  /* 0x0000f600ff0c7b82 */ /* 0x000e220000000a00 */
[----:B------:R-:W-:Y:S01]  /*bc90*/  SHF.R.S32.HI R5, RZ, 0x1f, R201 ;  /* 0x0000001fff057819 */ /* 0x000fe200000114c9 */
[----:B------:R-:W-:Y:S01]  /*bca0*/  ULDC.U8 UR4, c[0x0][0x3f0] ;  /* 0x0000fc0000047ab9 */ /* 0x000fe20000000000 */
[----:B------:R-:W-:Y:S01]  /*bcb0*/  BSSY B0, `(.L_x_1446) ;  /* 0x0000703000007945 */ /* 0x000fe20003800000 */
[----:B------:R-:W-:-:S04]  /*bcc0*/  ISETP.NE.AND P0, PT, RZ, UR4, PT ;  /* 0x00000004ff007c0c */ /* 0x000fc8000bf05270 */
[----:B------:R-:W1:Y:S01]  /*bcd0*/  LDC.64 R2, c[0x0][0x3e8] ;  /* 0x0000fa00ff027b82 */ /* 0x000e620000000a00 */
[----:B0-----:R-:W-:-:S04]  /*bce0*/  IMAD R0, R5, R12, RZ ;  /* 0x0000000c05007224 */ /* 0x001fc800078e02ff */
[C---:B------:R-:W-:Y:S02]  /*bcf0*/  IMAD R9, R201.reuse, R13, R0 ;  /* 0x0000000dc9097224 */ /* 0x040fe400078e0200 */
[----:B------:R-:W-:Y:S02]  /*bd00*/  IMAD R0, R201, -0x80, R197 ;  /* 0xffffff80c9007824 */ /* 0x000fe400078e02c5 */
[----:B-1----:R-:W-:Y:S02]  /*bd10*/  IMAD R8, R5, R2, RZ ;  /* 0x0000000205087224 */ /* 0x002fe400078e02ff */
[----:B------:R-:W-:-:S04]  /*bd20*/  IMAD.WIDE.U32 R4, R201, R12, RZ ;  /* 0x0000000cc9047225 */ /* 0x000fc800078e00ff */
[----:B------:R-:W-:-:S04]  /*bd30*/  IMAD.WIDE.U32 R6, R201, R2, RZ ;  /* 0x00000002c9067225 */ /* 0x000fc800078e00ff */
[----:B------:R-:W-:Y:S01]  /*bd40*/  IMAD R11, R201, R3, R8 ;  /* 0x00000003c90b7224 */ /* 0x000fe200078e0208 */
[----:B------:R-:W-:Y:S01]  /*bd50*/  VIMNMX R8, R0, 0x80, PT ;  /* 0x0000008000087848 */ /* 0x000fe20003fe0100 */
[----:B------:R-:W-:Y:S02]  /*bd60*/  IMAD.IADD R9, R5, 0x1, R9 ;  /* 0x0000000105097824 */ /* 0x000fe400078e0209 */
[----:B------:R-:W-:Y:S02]  /*bd70*/  IMAD.IADD R5, R7, 0x1, R11 ;  /* 0x0000000107057824 */ /* 0x000fe400078e020b */
[C---:B------:R-:W-:Y:S01]  /*bd80*/  IMAD.SHL.U32 R84, R4.reuse, 0x80, RZ ;  /* 0x0000008004547824 */ /* 0x040fe200078e00ff */
[----:B------:R-:W-:Y:S01]  /*bd90*/  SHF.L.U64.HI R82, R4, 0x7, R9 ;  /* 0x0000000704527819 */ /* 0x000fe20000010209 */
[C---:B------:R-:W-:Y:S01]  /*bda0*/  IMAD.SHL.U32 R87, R6.reuse, 0x80, RZ ;  /* 0x0000008006577824 */ /* 0x040fe200078e00ff */
[----:B------:R-:W-:Y:S01]  /*bdb0*/  SHF.L.U64.HI R85, R6, 0x7, R5 ;  /* 0x0000000706557819 */ /* 0x000fe20000010205 */
[----:B------:R-:W-:Y:S06]  /*bdc0*/  @!P0 BRA `(.L_x_1447) ;  /* 0x0000003400ec8947 */ /* 0x000fec0003800000 */
[----:B------:R-:W0:Y:S01]  /*bdd0*/  LDC R80, c[0x0][0x428] ;  /* 0x00010a00ff507b82 */ /* 0x000e220000000800 */
        /* <DEDUP_REMOVED lines=18> */
[----:B------:R-:W-:Y:S01]  /*bf00*/  VIADD R7, R18, 0x20 ;  /* 0x0000002012077836 */ /* 0x000fe20000000000 */
[----:B------:R-:W-:Y:S01]  /*bf10*/  ULDC UR6, c[0x0][0x3d4] ;  /* 0x0000f50000067ab9 */ /* 0x000fe20000000800 */
[----:B------:R-:W-:Y:S01]  /*bf20*/  LEA R4, P3, R0, UR4, 0x1 ;  /* 0x0000000400047c11 */ /* 0x000fe2000f8608ff */
[----:B------:R-:W-:Y:S01]  /*bf30*/  IMAD.X R5, R82, 0x1, R81, P1 ;  /* 0x0000000152057824 */ /* 0x000fe200008e0651 */
[----:B------:R-:W-:Y:S01]  /*bf40*/  CS2R R66, SRZ ;  /* 0x0000000000427805 */ /* 0x000fe2000001ff00 */
[C---:B------:R-:W-:Y:S01]  /*bf50*/  VIADD R6, R18.reuse, 0x10 ;  /* 0x0000001012067836 */ /* 0x040fe20000000000 */
[----:B------:R-:W-:Y:S01]  /*bf60*/  ISETP.GE.AND P1, PT, R7, UR6, PT ;  /* 0x0000000607007c0c */ /* 0x000fe2000bf26270 */
[----:B------:R-:W-:Y:S01]  /*bf70*/  VIADD R9, R18, 0x30 ;  /* 0x0000003012097836 */ /* 0x000fe20000000000 */
[----:B------:R-:W-:Y:S01]  /*bf80*/  LEA.HI.X R5, R0, UR5, R5, 0x1, P3 ;  /* 0x0000000500057c11 */ /* 0x000fe200098f0c05 */
[----:B------:R-:W-:Y:S01]  /*bf90*/  ULDC.64 UR4, c[0x0][0x3e0] ;  /* 0x0000f80000047ab9 */ /* 0x000fe20000000a00 */
[----:B------:R-:W-:Y:S01]  /*bfa0*/  IADD3 R0, P4, R87, R60, RZ ;  /* 0x0000003c57007210 */ /* 0x000fe20007f9e0ff */
[----:B------:R-:W-:Y:S01]  /*bfb0*/  VIADD R10, R18, 0x40 ;  /* 0x00000040120a7836 */ /* 0x000fe20000000000 */
[----:B------:R-:W-:Y:S01]  /*bfc0*/  ISETP.GE.AND P2, PT, R6, UR6, PT ;  /* 0x0000000606007c0c */ /* 0x000fe2000bf46270 */
[----:B------:R-:W-:Y:S01]  /*bfd0*/  VIADD R11, R18, 0x50 ;  /* 0x00000050120b7836 */ /* 0x000fe20000000000 */
[----:B------:R-:W-:Y:S01]  /*bfe0*/  LEA R6, P6, R0, UR4, 0x1 ;  /* 0x0000000400067c11 */ /* 0x000fe2000f8c08ff */
[----:B------:R-:W-:Y:S01]  /*bff0*/  IMAD.X R7, R85, 0x1, R78, P4 ;  /* 0x0000000155077824 */ /* 0x000fe200020e064e */
[----:B------:R-:W-:-:S02]  /*c000*/  ISETP.GE.AND P3, PT, R18, UR6, PT ;  /* 0x0000000612007c0c */ /* 0x000fc4000bf66270 */
[----:B------:R-:W-:Y:S02]  /*c010*/  CS2R R62, SRZ ;  /* 0x00000000003e7805 */ /* 0x000fe4000001ff00 */
[----:B------:R-:W-:Y:S02]  /*c020*/  ISETP.GE.AND P5, PT, R9, UR6, PT ;  /* 0x0000000609007c0c */ /* 0x000fe4000bfa6270 */
[----:B------:R-:W-:Y:S02]  /*c030*/  CS2R R56, SRZ ;  /* 0x0000000000387805 */ /* 0x000fe4000001ff00 */
[----:B------:R-:W-:Y:S02]  /*c040*/  LEA.HI.X R7, R0, UR5, R7, 0x1, P6 ;  /* 0x0000000500077c11 */ /* 0x000fe4000b0f0c07 */
[----:B------:R-:W-:Y:S02]  /*c050*/  CS2R R52, SRZ ;  /* 0x0000000000347805 */ /* 0x000fe4000001ff00 */
[----:B------:R-:W-:-:S02]  /*c060*/  ISETP.GE.AND P4, PT, R10, UR6, PT ;  /* 0x000000060a007c0c */ /* 0x000fc4000bf86270 */
[----:B------:R-:W-:Y:S02]  /*c070*/  CS2R R48, SRZ ;  /* 0x0000000000307805 */ /* 0x000fe4000001ff00 */
[----:B------:R-:W-:Y:S02]  /*c080*/  ISETP.GE.AND P6, PT, R11, UR6, PT ;  /* 0x000000060b007c0c */ /* 0x000fe4000bfc6270 */
[----:B------:R-:W-:Y:S02]  /*c090*/  CS2R R46, SRZ ;  /* 0x00000000002e7805 */ /* 0x000fe4000001ff00 */
[----:B------:R-:W-:Y:S02]  /*c0a0*/  CS2R R70, SRZ ;  /* 0x0000000000467805 */ /* 0x000fe4000001ff00 */
[----:B------:R-:W-:Y:S02]  /*c0b0*/  CS2R R64, SRZ ;  /* 0x0000000000407805 */ /* 0x000fe4000001ff00 */
[----:B------:R-:W-:-:S02]  /*c0c0*/  CS2R R58, SRZ ;  /* 0x00000000003a7805 */ /* 0x000fc4000001ff00 */
[----:B------:R-:W-:Y:S02]  /*c0d0*/  CS2R R54, SRZ ;  /* 0x0000000000367805 */ /* 0x000fe4000001ff00 */
[----:B------:R-:W-:Y:S02]  /*c0e0*/  CS2R R50, SRZ ;  /* 0x0000000000327805 */ /* 0x000fe4000001ff00 */
[----:B------:R-:W-:Y:S01]  /*c0f0*/  CS2R R44, SRZ ;  /* 0x00000000002c7805 */ /* 0x000fe2000001ff00 */
[----:B------:R-:W-:Y:S02]  /*c100*/  ULDC.64 UR8, c[0x0][0x208] ;  /* 0x0000820000087ab9 */ /* 0x000fe40000000a00 */
        /* <DEDUP_REMOVED lines=12> */
.L_x_1449:
[----:B------:R-:W-:Y:S05]  /*c1d0*/  BSYNC B1 ;  /* 0x0000000000017941 */ /* 0x000fea0003800000 */
.L_x_1448:
[----:B------:R-:W-:Y:S01]  /*c1e0*/  ISETP.GE.AND P1, PT, R221, R8, PT ;  /* 0x00000008dd00720c */ /* 0x000fe20003f26270 */
[----:B------:R-:W-:Y:S01]  /*c1f0*/  BSSY B1, `(.L_x_1450) ;  /* 0x000003e000017945 */ /* 0x000fe20003800000 */
[----:B------:R-:W-:Y:S02]  /*c200*/  LOP3.LUT R0, R208, 0x18, R192, 0xf8, !PT ;  /* 0x00000018d0007812 */ /* 0x000fe400078ef8c0 */
        /* <DEDUP_REMOVED lines=10> */
[----:B------:R-:W-:Y:S02]  /*c2b0*/  LOP3.LUT R11, R0, R209, RZ, 0x3c, !PT ;  /* 0x000000d1000b7212 */ /* 0x000fe400078e3cff */
[----:B------:R-:W-:Y:S01]  /*c2c0*/  CS2R R20, SRZ ;  /* 0x0000000000147805 */ /* 0x000fe2000001ff00 */
[----:B------:R-:W-:Y:S06]  /*c2d0*/  @P1 BRA `(.L_x_1451) ;  /* 0x0000000000bc1947 */ /* 0x000fec0003800000 */
[----:B------:R-:W-:Y:S01]  /*c2e0*/  IADD3 R75, P4, P5, R60, R75, R87 ;  /* 0x0000004b3c4b7210 */ /* 0x000fe20007d9e057 */
[C---:B-1----:R-:W-:Y:S01]  /*c2f0*/  VIADD R4, R18.reuse, 0x10 ;  /* 0x0000001012047836 */ /* 0x042fe20000000000 */
[----:B------:R-:W-:Y:S01]  /*c300*/  IADD3 R76, P2, P3, R79, R76, R84 ;  /* 0x0000004c4f4c7210 */ /* 0x000fe20007b5e054 */
[----:B------:R-:W-:Y:S01]  /*c310*/  VIADD R6, R18, 0x20 ;  /* 0x0000002012067836 */ /* 0x000fe20000000000 */
[----:B------:R-:W-:Y:S01]  /*c320*/  ULDC UR8, c[0x0][0x3d4] ;  /* 0x0000f50000087ab9 */ /* 0x000fe20000000800 */
[----:B------:R-:W-:Y:S01]  /*c330*/  IADD3.X R0, R78, R69, R85, P4, P5 ;  /* 0x000000454e007210 */ /* 0x000fe200027ea455 */
[----:B------:R-:W-:Y:S01]  /*c340*/  ULDC.64 UR4, c[0x0][0x3c8] ;  /* 0x0000f20000047ab9 */ /* 0x000fe20000000a00 */
[----:B------:R-:W-:Y:S01]  /*c350*/  IADD3.X R5, R81, R74, R82, P2, P3 ;  /* 0x0000004a51057210 */ /* 0x000fe200017e6452 */
[----:B------:R-:W-:Y:S01]  /*c360*/  ULDC.64 UR6, c[0x0][0x3e0] ;  /* 0x0000f80000067ab9 */ /* 0x000fe20000000a00 */
[C---:B------:R-:W-:Y:S01]  /*c370*/  ISETP.GE.AND P5, PT, R18.reuse, UR8, PT ;  /* 0x0000000812007c0c */ /* 0x040fe2000bfa6270 */
[----:B------:R-:W-:Y:S01]  /*c380*/  VIADD R7, R18, 0x30 ;  /* 0x0000003012077836 */ /* 0x000fe20000000000 */
[----:B------:R-:W-:-:S02]  /*c390*/  ISETP.GE.AND P2, PT, R4, UR8, PT ;  /* 0x0000000804007c0c */ /* 0x000fc4000bf46270 */
[----:B------:R-:W-:Y:S02]  /*c3a0*/  CS2R R40, SRZ ;  /* 0x0000000000287805 */ /* 0x000fe4000001ff00 */
[----:B------:R-:W-:Y:S02]  /*c3b0*/  LEA R4, P3, R76, UR4, 0x1 ;  /* 0x000000044c047c11 */ /* 0x000fe4000f8608ff */
[----:B------:R-:W-:Y:S02]  /*c3c0*/  CS2R R42, SRZ ;  /* 0x00000000002a7805 */ /* 0x000fe4000001ff00 */
[----:B------:R-:W-:Y:S01]  /*c3d0*/  ISETP.GE.AND P4, PT, R6, UR8, PT ;  /* 0x0000000806007c0c */ /* 0x000fe2000bf86270 */
[----:B------:R-:W-:Y:S01]  /*c3e0*/  VIADD R8, R18, 0x40 ;  /* 0x0000004012087836 */ /* 0x000fe20000000000 */
[----:B------:R-:W-:Y:S01]  /*c3f0*/  LEA R6, P6, R75, UR6, 0x1 ;  /* 0x000000064b067c11 */ /* 0x000fe2000f8c08ff */
[----:B------:R-:W-:Y:S01]  /*c400*/  ULDC.64 UR10, c[0x0][0x208] ;  /* 0x00008200000a7ab9 */ /* 0x000fe20000000a00 */
[----:B------:R-:W-:-:S02]  /*c410*/  LEA.HI.X R5, R76, UR5, R5, 0x1, P3 ;  /* 0x000000054c057c11 */ /* 0x000fc400098f0c05 */
[----:B------:R-:W-:Y:S02]  /*c420*/  ISETP.GE.AND P3, PT, R7, UR8, PT ;  /* 0x0000000807007c0c */ /* 0x000fe4000bf66270 */
[----:B------:R-:W-:Y:S01]  /*c430*/  LEA.HI.X R7, R75, UR7, R0, 0x1, P6 ;  /* 0x000000074b077c11 */ /* 0x000fe2000b0f0c00 */
[----:B------:R-:W-:Y:S01]  /*c440*/  VIADD R0, R18, 0x50 ;  /* 0x0000005012007836 */ /* 0x000fe20000000000 */
[----:B------:R2:W5:Y:S01]  /*c450*/  @!P5 LDG.E.64 R40, desc[UR10][R4.64] ;  /* 0x0000000a0428d981 */ /* 0x000562000c1e1b00 */
[----:B------:R-:W-:-:S03]  /*c460*/  ISETP.GE.AND P6, PT, R8, UR8, PT ;  /* 0x0000000808007c0c */ /* 0x000fc6000bfc6270 */
[----:B------:R2:W5:Y:S01]  /*c470*/  @!P5 LDG.E.64 R42, desc[UR10][R6.64] ;  /* 0x0000000a062ad981 */ /* 0x000562000c1e1b00 */
[----:B------:R-:W-:Y:S02]  /*c480*/  ISETP.GE.AND P5, PT, R0, UR8, PT ;  /* 0x0000000800007c0c */ /* 0x000fe4000bfa6270 */
        /* <DEDUP_REMOVED lines=20> */
.L_x_1451:
[----:B------:R-:W-:Y:S05]  /*c5d0*/  BSYNC B1 ;  /* 0x0000000000017941 */ /* 0x000fea0003800000 */
.L_x_1450:
[----:B------:R-:W-:Y:S01]  /*c5e0*/  LOP3.LUT P2, RZ, R217, 0x4, RZ, 0xc0, !PT ;  /* 0x00000004d9ff7812 */ /* 0x000fe2000784c0ff */
[----:B------:R-:W-:Y:S01]  /*c5f0*/  IMAD.IADD R60, R210, 0x1, R11 ;  /* 0x00000001d23c7824 */ /* 0x000fe200078e020b */
[----:B------:R-:W-:Y:S01]  /*c600*/  ULDC.64 UR4, c[0x0][0x3c8] ;  /* 0x0000f20000047ab9 */ /* 0x000fe20000000a00 */
[----:B-----5:R-:W-:Y:S01]  /*c610*/  IMAD.MOV.U32 R0, RZ, RZ, R58 ;  /* 0x000000ffff007224 */ /* 0x020fe200078e003a */
[----:B------:R-:W-:Y:S01]  /*c620*/  ULDC.64 UR6, c[0x0][0x3e0] ;  /* 0x0000f80000067ab9 */ /* 0x000fe20000000a00 */
[----:B------:R-:W-:Y:S02]  /*c630*/  IMAD R60, R60, 0x2, R17 ;  /* 0x000000023c3c7824 */ /* 0x000fe400078e0211 */
[----:B------:R-:W-:Y:S01]  /*c640*/  IMAD.MOV.U32 R11, RZ, RZ, R59 ;  /* 0x000000ffff0b7224 */ /* 0x000fe200078e003b */
[----:B------:R-:W-:Y:S01]  /*c650*/  PRMT R98, R0, 0x7610, R98 ;  /* 0x0000761000627816 */ /* 0x000fe20000000062 */
[C---:B------:R-:W-:Y:S02]  /*c660*/  VIADD R15, R60.reuse, 0x12400 ;  /* 0x000124003c0f7836 */ /* 0x040fe40000000000 */
[----:B------:R-:W-:Y:S01]  /*c670*/  IMAD.MOV.U32 R0, RZ, RZ, R65 ;  /* 0x000000ffff007224 */ /* 0x000fe200078e0041 */
[----:B------:R-:W-:Y:S01]  /*c680*/  PRMT R99, R11, 0x7610, R99 ;  /* 0x000076100b637816 */ /* 0x000fe20000000063 */
[----:B------:R-:W-:-:S02]  /*c690*/  VIADD R10, R60, 0x12440 ;  /* 0x000124403c0a7836 */ /* 0x000fc40000000000 */
[----:B------:R-:W-:Y:S01]  /*c6a0*/  IMAD.MOV.U32 R14, RZ, RZ, R64 ;  /* 0x000000ffff0e7224 */ /* 0x000fe200078e0040 */
[----:B------:R-:W-:Y:S01]  /*c6b0*/  PRMT R102, R0, 0x7610, R102 ;  /* 0x0000761000667816 */ /* 0x000fe20000000066 */
[----:B------:R-:W-:Y:S01]  /*c6c0*/  @P2 VIADD R10, R15, 0xffffffc0 ;  /* 0xffffffc00f0a2836 */ /* 0x000fe20000000000 */
[----:B0-----:R-:W-:Y:S01]  /*c6d0*/  ISETP.NE.AND P2, PT, R80, 0x1, PT ;  /* 0x000000015000780c */ /* 0x001fe20003f45270 */
        /* <DEDUP_REMOVED lines=13> */
[----:B-12---:R-:W-:Y:S01]  /*c7b0*/  IMAD.MOV.U32 R5, RZ, RZ, R61 ;  /* 0x000000ffff057224 */ /* 0x006fe200078e003d */
[----:B------:R-:W0:Y:S01]  /*c7c0*/  @P2 LDC R0, c[0x0][0x42c] ;  /* 0x00010b00ff002b82 */ /* 0x000e220000000800 */
[----:B------:R-:W-:Y:S01]  /*c7d0*/  PRMT R87, R14, 0x7610, R87 ;  /* 0x000076100e577816 */ /* 0x000fe20000000057 */
[----:B------:R-:W-:Y:S01]  /*c7e0*/  IMAD.MOV.U32 R14, RZ, RZ, R66 ;  /* 0x000000ffff0e7224 */ /* 0x000fe200078e0042 */
[----:B------:R-:W-:Y:S01]  /*c7f0*/  PRMT R80, R11, 0x7610, R80 ;  /* 0x000076100b507816 */ /* 0x000fe20000000050 */
[----:B------:R-:W-:-:S02]  /*c800*/  IMAD.MOV.U32 R61, RZ, RZ, R67 ;  /* 0x000000ffff3d7224 */ /* 0x000fc400078e0043 */
[----:B------:R-:W-:Y:S02]  /*c810*/  IMAD.MOV.U32 R11, RZ, RZ, R45 ;  /* 0x000000ffff0b7224 */ /* 0x000fe400078e002d */
[----:B------:R-:W1:Y:S01]  /*c820*/  @P2 LDC R15, c[0x0][0x430] ;  /* 0x00010c00ff0f2b82 */ /* 0x000e620000000800 */
        /* <DEDUP_REMOVED lines=9> */
[----:B------:R-:W-:Y:S01]  /*c8c0*/  IMAD R11, R201, 0x80, R195 ;  /* 0x00000080c90b7824 */ /* 0x000fe200078e02c3 */
[----:B------:R-:W-:Y:S01]  /*c8d0*/  PRMT R100, R69, 0x7610, R100 ;  /* 0x0000761045647816 */ /* 0x000fe20000000064 */
[----:B------:R-:W-:Y:S01]  /*c8e0*/  IMAD.MOV.U32 R4, RZ, RZ, R72 ;  /* 0x000000ffff047224 */ /* 0x000fe200078e0048 */
[----:B------:R-:W-:Y:S01]  /*c8f0*/  PRMT R101, R14, 0x7610, R101 ;  /* 0x000076100e657816 */ /* 0x000fe20000000065 */
[----:B------:R-:W-:-:S02]  /*c900*/  IMAD R11, R224, 0x40, R11 ;  /* 0x00000040e00b7824 */ /* 0x000fc400078e020b */
[----:B------:R-:W-:Y:S02]  /*c910*/  IMAD.MOV.U32 R14, RZ, RZ, R48 ;  /* 0x000000ffff0e7224 */ /* 0x000fe400078e0030 */
[----:B0-----:R-:W-:-:S03]  /*c920*/  @P2 IMAD.HI.U32 R0, R11, R0, RZ ;  /* 0x000000000b002227 */ /* 0x001fc600078e00ff */
[----:B------:R-:W-:Y:S01]  /*c930*/  PRMT R90, R14, 0x7610, R90 ;  /* 0x000076100e5a7816 */ /* 0x000fe2000000005a */
[----:B------:R-:W-:Y:S01]  /*c940*/  IMAD.MOV.U32 R14, RZ, RZ, R49 ;  /* 0x000000ffff0e7224 */ /* 0x000fe200078e0031 */
[----:B-1----:R-:W-:Y:S01]  /*c950*/  @P2 SHF.R.U32.HI R11, RZ, R15, R0 ;  /* 0x0000000fff0b2219 */ /* 0x002fe20000011600 */
[----:B------:R-:W-:-:S03]  /*c960*/  IMAD.MOV.U32 R69, RZ, RZ, R52 ;  /* 0x000000ffff457224 */ /* 0x000fc600078e0034 */
[----:B------:R-:W-:Y:S01]  /*c970*/  PRMT R91, R14, 0x7610, R91 ;  /* 0x000076100e5b7816 */ /* 0x000fe2000000005b */
[----:B------:R-:W-:Y:S01]  /*c980*/  IMAD.MOV.U32 R0, RZ, RZ, R42 ;  /* 0x000000ffff007224 */ /* 0x000fe200078e002a */
[----:B------:R-:W-:Y:S01]  /*c990*/  SHF.R.S32.HI R15, RZ, 0x1f, R11 ;  /* 0x0000001fff0f7819 */ /* 0x000fe2000001140b */
[----:B------:R-:W-:Y:S01]  /*c9a0*/  IMAD.MOV.U32 R72, RZ, RZ, R53 ;  /* 0x000000ffff487224 */ /* 0x000fe200078e0035 */
[----:B------:R-:W-:Y:S01]  /*c9b0*/  PRMT R96, R69, 0x7610, R96 ;  /* 0x0000761045607816 */ /* 0x000fe20000000060 */
[----:B------:R-:W-:Y:S01]  /*c9c0*/  IMAD.MOV.U32 R14, RZ, RZ, R43 ;  /* 0x000000ffff0e7224 */ /* 0x000fe200078e002b */
[----:B------:R-:W-:Y:S01]  /*c9d0*/  PRMT R78, R0, 0x7610, R78 ;  /* 0x00007610004e7816 */ /* 0x000fe2000000004e */
[----:B------:R-:W-:Y:S01]  /*c9e0*/  IMAD.MOV.U32 R69, RZ, RZ, R46 ;  /* 0x000000ffff457224 */ /* 0x000fe200078e002e */
[----:B------:R-:W-:Y:S01]  /*c9f0*/  PRMT R97, R72, 0x7610, R97 ;  /* 0x0000761048617816 */ /* 0x000fe20000000061 */
[----:B------:R-:W-:Y:S01]  /*ca00*/  IMAD R0, R15, R12, RZ ;  /* 0x0000000c0f007224 */ /* 0x000fe200078e02ff */
[----:B------:R-:W-:Y:S01]  /*ca10*/  PRMT R79, R14, 0x7610, R79 ;  /* 0x000076100e4f7816 */ /* 0x000fe2000000004f */
[----:B------:R-:W-:Y:S01]  /*ca20*/  IMAD.MOV.U32 R6, RZ, RZ, R144 ;  /* 0x000000ffff067224 */ /* 0x000fe200078e0090 */
[----:B------:R-:W-:Y:S01]  /*ca30*/  PRMT R84, R69, 0x7610, R84 ;  /* 0x0000761045547816 */ /* 0x000fe20000000054 */
[----:B------:R-:W-:-:S02]  /*ca40*/  IMAD.MOV.U32 R7, RZ, RZ, R77 ;  /* 0x000000ffff077224 */ /* 0x000fc400078e004d */
[----:B------:R-:W-:Y:S02]  /*ca50*/  IMAD.MOV.U32 R72, RZ, RZ, R47 ;  /* 0x000000ffff487224 */ /* 0x000fe400078e002f */
[----:B------:R-:W-:Y:S02]  /*ca60*/  IMAD R14, R15, R2, RZ ;  /* 0x000000020f0e7224 */ /* 0x000fe400078e02ff */
[----:B------:R-:W-:Y:S01]  /*ca70*/  IMAD.WIDE.U32 R4, R11, R12, R4 ;  /* 0x0000000c0b047225 */ /* 0x000fe200078e0004 */
[----:B------:R-:W-:-:S03]  /*ca80*/  PRMT R85, R72, 0x7610, R85 ;  /* 0x0000761048557816 */ /* 0x000fc60000000055 */
[C---:B------:R-:W-:Y:S02]  /*ca90*/  IMAD R13, R11.reuse, R13, R0 ;  /* 0x0000000d0b0d7224 */ /* 0x040fe400078e0200 */
[----:B------:R-:W-:-:S04]  /*caa0*/  IMAD.WIDE.U32 R6, R11, R2, R6 ;  /* 0x000000020b067225 */ /* 0x000fc800078e0006 */
[----:B------:R-:W-:Y:S01]  /*cab0*/  IMAD R15, R11, R3, R14 ;  /* 0x000000030b0f7224 */ /* 0x000fe200078e020e */
[----:B------:R-:W-:Y:S01]  /*cac0*/  LEA R3, P2, R4, UR4, 0x1 ;  /* 0x0000000404037c11 */ /* 0x000fe2000f8408ff */
[----:B------:R-:W-:Y:S01]  /*cad0*/  IMAD.MOV.U32 R69, RZ, RZ, R36 ;  /* 0x000000ffff457224 */ /* 0x000fe200078e0024 */
[----:B------:R-:W-:Y:S01]  /*cae0*/  LEA R0, P3, R6, UR6, 0x1 ;  /* 0x0000000606007c11 */ /* 0x000fe2000f8608ff */
[----:B------:R-:W-:Y:S01]  /*caf0*/  IMAD.MOV.U32 R72, RZ, RZ, R37 ;  /* 0x000000ffff487224 */ /* 0x000fe200078e0025 */
[----:B------:R-:W-:Y:S01]  /*cb00*/  UMOV UR4, 0xffffffff ;  /* 0xffffffff00047882 */ /* 0x000fe20000000000 */
[----:B------:R-:W-:Y:S01]  /*cb10*/  IMAD.MOV.U32 R2, RZ, RZ, R34 ;  /* 0x000000ffff027224 */ /* 0x000fe200078e0022 */
[----:B------:R-:W-:Y:S01]  /*cb20*/  PRMT R61, R69, 0x7610, R61 ;  /* 0x00007610453d7816 */ /* 0x000fe2000000003d */
[----:B------:R-:W-:Y:S01]  /*cb30*/  IMAD.IADD R11, R5, 0x1, R13 ;  /* 0x00000001050b7824 */ /* 0x000fe200078e020d */
[----:B------:R-:W-:Y:S01]  /*cb40*/  PRMT R69, R72, 0x7610, R69 ;  /* 0x0000761048457816 */ /* 0x000fe20000000045 */
[----:B------:R-:W-:Y:S01]  /*cb50*/  IMAD.IADD R5, R7, 0x1, R15 ;  /* 0x0000000107057824 */ /* 0x000fe200078e020f */
[----:B------:R-:W-:Y:S01]  /*cb60*/  PRMT R72, R2, 0x7610, R72 ;  /* 0x0000761002487816 */ /* 0x000fe20000000048 */
[----:B------:R-:W-:Y:S01]  /*cb70*/  IMAD.MOV.U32 R12, RZ, RZ, R35 ;  /* 0x000000ffff0c7224 */ /* 0x000fe200078e0023 */
[----:B------:R-:W-:-:S02]  /*cb80*/  LEA.HI.X R4, R4, UR5, R11, 0x1, P2 ;  /* 0x0000000504047c11 */ /* 0x000fc400090f0c0b */
[----:B------:R-:W-:Y:S02]  /*cb90*/  LEA.HI.X R2, R6, UR7, R5, 0x1, P3 ;  /* 0x0000000706027c11 */ /* 0x000fe400098f0c05 */
[----:B------:R-:W-:Y:S02]  /*cba0*/  PRMT R73, R12, 0x7610, R73 ;  /* 0x000076100c497816 */ /* 0x000fe40000000049 */
[----:B------:R-:W-:Y:S01]  /*cbb0*/  LEA.HI R5, R220, R220, RZ, 0x1 ;  /* 0x000000dcdc057211 */ /* 0x000fe200078f08ff */
[----:B------:R-:W-:Y:S06]  /*cbc0*/  BRA.DIV UR4, `(.L_x_1452) ;  /* 0x000001be04b07947 */ /* 0x000fec000b800000 */
.L_x_1736:
[----:B------:R-:W-:-:S03]  /*cbd0*/  UMOV UR4, 0xffffffff ;  /* 0xffffffff00047882 */ /* 0x000fc60000000000 */
[----:B------:R-:W-:Y:S05]  /*cbe0*/  BRA.DIV UR4, `(.L_x_1453) ;  /* 0x000001be04d07947 */ /* 0x000fea000b800000 */
.L_x_1739:
[----:B------:R-:W-:-:S03]  /*cbf0*/  UMOV UR4, 0xffffffff ;  /* 0xffffffff00047882 */ /* 0x000fc60000000000 */
[----:B------:R-:W-:Y:S05]  /*cc00*/  BRA.DIV UR4, `(.L_x_1454) ;  /* 0x000001be04f07947 */ /* 0x000fea000b800000 */
.L_x_1742:
[----:B------:R-:W-:-:S03]  /*cc10*/  UMOV UR4, 0xffffffff ;  /* 0xffffffff00047882 */ /* 0x000fc60000000000 */
[----:B------:R-:W-:Y:S05]  /*cc20*/  BRA.DIV UR4, `(.L_x_1455) ;  /* 0x000001c204107947 */ /* 0x000fea000b800000 */
.L_x_1745:
[----:B------:R-:W-:-:S03]  /*cc30*/  UMOV UR4, 0xffffffff ;  /* 0xffffffff00047882 */ /* 0x000fc60000000000 */
[----:B------:R-:W-:Y:S05]  /*cc40*/  BRA.DIV UR4, `(.L_x_1456) ;  /* 0x000001c204307947 */ /* 0x000fea000b800000 */
.L_x_1748:
[----:B------:R-:W-:Y:S01]  /*cc50*/  UMOV UR4, 0xffffffff ;  /* 0xffffffff00047882 */ /* 0x000fe20000000000 */
[----:B------:R-:W-:Y:S02]  /*cc60*/  LOP3.LUT R5, R5, 0xfffffffe, RZ, 0xc0, !PT ;  /* 0xfffffffe05057812 */ /* 0x000fe400078ec0ff */
[----:B------:R-:W-:Y:S05]  /*cc70*/  BRA.DIV UR4, `(.L_x_1457) ;  /* 0x000001c2044c7947 */ /* 0x000fea000b800000 */
.L_x_1751:
[----:B------:R-:W-:Y:S01]  /*cc80*/  UMOV UR4, 0xffffffff ;  /* 0xffffffff00047882 */ /* 0x000fe20000000000 */
[----:B------:R-:W-:Y:S02]  /*cc90*/  IMAD.IADD R4, R220, 0x1, -R5 ;  /* 0x00000001dc047824 */ /* 0x000fe400078e0a05 */
[----:B------:R-:W-:Y:S05]  /*cca0*/  BRA.DIV UR4, `(.L_x_1458) ;  /* 0x000001c204687947 */ /* 0x000fea000b800000 */
.L_x_1754:
[----:B------:R-:W-:Y:S01]  /*ccb0*/  UMOV UR4, 0xffffffff ;  /* 0xffffffff00047882 */ /* 0x000fe20000000000 */
[----:B------:R-:W-:Y:S02]  /*ccc0*/  SHF.L.U32 R4, R4, 0x1f, RZ ;  /* 0x0000001f04047819 */ /* 0x000fe400000006ff */
[----:B------:R-:W-:Y:S05]  /*ccd0*/  BRA.DIV UR4, `(.L_x_1459) ;  /* 0x000001c204847947 */ /* 0x000fea000b800000 */
.L_x_1757:
[----:B------:R-:W0:Y:S01]  /*cce0*/  SYNCS.PHASECHK.TRANS64.TRYWAIT P2, [R17+URZ+0x30800], R4 ;  /* 0x03080004110075a7 */ /* 0x000e22000804017f */
[----:B------:R-:W-:Y:S01]  /*ccf0*/  IMAD.MOV.U32 R3, RZ, RZ, R24 ;  /* 0x000000ffff037224 */ /* 0x000fe200078e0018 */
[----:B------:R-:W-:Y:S01]  /*cd00*/  BSSY B1, `(.L_x_1460) ;  /* 0x0000021000017945 */ /* 0x000fe20003800000 */
        /* <DEDUP_REMOVED lines=29> */
[----:B------:R-:W-:-:S02]  /*cee0*/  IMAD.MOV.U32 R3, RZ, RZ, R20 ;  /* 0x000000ffff037224 */ /* 0x000fc400078e0014 */
[----:B------:R-:W-:Y:S01]  /*cef0*/  IMAD.MOV.U32 R5, RZ, RZ, R21 ;  /* 0x000000ffff057224 */ /* 0x000fe200078e0015 */
[----:B0-----:R-:W-:Y:S06]  /*cf00*/  @!P2 BRA `(.L_x_1461) ;  /* 0x000001c00020a947 */ /* 0x001fec0003800000 */
.L_x_1758:
[----:B------:R-:W-:Y:S05]  /*cf10*/  BSYNC B1 ;  /* 0x0000000000017941 */ /* 0x000fea0003800000 */
.L_x_1460:
[----:B------:R-:W-:Y:S01]  /*cf20*/  BSSY B1, `(.L_x_1462) ;  /* 0x0000133000017945 */ /* 0x000fe20003800000 */
[----:B------:R-:W-:-:S03]  /*cf30*/  PRMT R11, R5, 0x7610, R11 ;  /* 0x00007610050b7816 */ /* 0x000fc6000000000b */
[----:B------:R-:W-:Y:S05]  /*cf40*/  @P0 BRA `(.L_x_1463) ;  /* 0x0000001000c00947 */ /* 0x000fea0003800000 */
[----:B------:R-:W1:Y:S01]  /*cf50*/  LDC R5, c[0x0][0x3d4] ;  /* 0x0000f500ff057b82 */ /* 0x000e620000000800 */
[C---:B0-----:R-:W-:Y:S01]  /*cf60*/  VIADD R4, R18.reuse, 0x10 ;  /* 0x0000001012047836 */ /* 0x041fe20000000000 */
[----:B------:R-:W-:Y:S01]  /*cf70*/  BSSY B2, `(.L_x_1464) ;  /* 0x000003a000027945 */ /* 0x000fe20003800000 */
[C---:B------:R-:W-:Y:S02]  /*cf80*/  VIADD R6, R18.reuse, 0x20 ;  /* 0x0000002012067836 */ /* 0x040fe40000000000 */
[C---:B------:R-:W-:Y:S01]  /*cf90*/  VIADD R108, R18.reuse, 0x30 ;  /* 0x00000030126c7836 */ /* 0x040fe20000000000 */
[-C--:B-1----:R-:W-:Y:S02]  /*cfa0*/  ISETP.GE.AND P0, PT, R18, R5.reuse, PT ;  /* 0x000000051200720c */ /* 0x082fe40003f06270 */
        /* <DEDUP_REMOVED lines=9> */
[--C-:B------:R-:W-:Y:S02]  /*d040*/  SHF.R.U64 R108, R66, 0x10, R67.reuse ;  /* 0x00000010426c7819 */ /* 0x100fe40000001243 */
[----:B------:R-:W-:Y:S02]  /*d050*/  SHF.R.U32.HI R109, RZ, 0x10, R67 ;  /* 0x00000010ff6d7819 */ /* 0x000fe40000011643 */
[--C-:B------:R-:W-:Y:S02]  /*d060*/  SHF.R.U64 R67, R70, 0x10, R71.reuse ;  /* 0x0000001046437819 */ /* 0x100fe40000001247 */
[----:B------:R-:W-:Y:S02]  /*d070*/  SHF.R.U32.HI R70, RZ, 0x10, R71 ;  /* 0x00000010ff467819 */ /* 0x000fe40000011647 */
[----:B------:R-:W-:Y:S02]  /*d080*/  PRMT R109, R110, 0x5410, R109 ;  /* 0x000054106e6d7816 */ /* 0x000fe4000000006d */
[----:B------:R-:W-:-:S02]  /*d090*/  PRMT R107, R107, 0x5410, R70 ;  /* 0x000054106b6b7816 */ /* 0x000fc40000000046 */
[----:B------:R-:W-:Y:S01]  /*d0a0*/  PRMT R110, R106, 0x5410, R67 ;  /* 0x000054106a6e7816 */ /* 0x000fe20000000043 */
[C---:B------:R-:W-:Y:S01]  /*d0b0*/  IMAD.U32 R106, R109.reuse, 0x10000, RZ ;  /* 0x000100006d6a7824 */ /* 0x040fe200078e00ff */
[----:B------:R-:W-:Y:S01]  /*d0c0*/  LOP3.LUT R109, R109, 0xffff0000, RZ, 0xc0, !PT ;  /* 0xffff00006d6d7812 */ /* 0x000fe200078ec0ff */
[C---:B------:R-:W-:Y:S01]  /*d0d0*/  IMAD.U32 R111, R107.reuse, 0x10000, RZ ;  /* 0x000100006b6f7824 */ /* 0x040fe200078e00ff */
[----:B------:R-:W-:Y:S02]  /*d0e0*/  LOP3.LUT R107, R107, 0xffff0000, RZ, 0xc0, !PT ;  /* 0xffff00006b6b7812 */ /* 0x000fe400078ec0ff */
[----:B------:R-:W-:Y:S02]  /*d0f0*/  PRMT R108, R61, 0x5432, R108 ;  /* 0x000054323d6c7816 */ /* 0x000fe4000000006c */
[C---:B0-----:R-:W-:Y:S01]  /*d100*/  LOP3.LUT R67, R6.reuse, 0xffff0000, RZ, 0xc0, !PT ;  /* 0xffff000006437812 */ /* 0x041fe200078ec0ff */
[----:B------:R-:W-:Y:S01]  /*d110*/  IMAD.U32 R66, R6, 0x10000, RZ ;  /* 0x0001000006427824 */ /* 0x000fe200078e00ff */
[C---:B------:R-:W-:Y:S01]  /*d120*/  LOP3.LUT R71, R7.reuse, 0xffff0000, RZ, 0xc0, !PT ;  /* 0xffff000007477812 */ /* 0x040fe200078ec0ff */
[----:B------:R-:W-:-:S02]  /*d130*/  IMAD.U32 R70, R7, 0x10000, RZ ;  /* 0x0001000007467824 */ /* 0x000fc400078e00ff */
[C---:B------:R-:W-:Y:S01]  /*d140*/  FMUL.FTZ R113, R67.reuse, R111 ;  /* 0x0000006f43717220 */ /* 0x040fe20000410000 */
[-C--:B------:R-:W-:Y:S01]  /*d150*/  FMUL.FTZ R112, R67, R106.reuse ;  /* 0x0000006a43707220 */ /* 0x080fe20000410000 */
[C---:B------:R-:W-:Y:S01]  /*d160*/  FMUL.FTZ R67, R71.reuse, R107 ;  /* 0x0000006b47437220 */ /* 0x040fe20000410000 */
[----:B------:R-:W-:Y:S02]  /*d170*/  IMAD.U32 R6, R4, 0x10000, RZ ;  /* 0x0001000004067824 */ /* 0x000fe400078e00ff */
[C---:B------:R-:W-:Y:S01]  /*d180*/  FFMA.FTZ R113, R66.reuse, R106, -R113 ;  /* 0x0000006a42717223 */ /* 0x040fe20000010871 */
[----:B------:R-:W-:Y:S01]  /*d190*/  FFMA.FTZ R112, R66, R111, R112 ;  /* 0x0000006f42707223 */ /* 0x000fe20000010070 */
[-C--:B------:R-:W-:Y:S01]  /*d1a0*/  FMUL.FTZ R111, R71, R109.reuse ;  /* 0x0000006d476f7220 */ /* 0x080fe20000410000 */
[----:B------:R-:W-:Y:S01]  /*d1b0*/  FFMA.FTZ R106, R70, R109, -R67 ;  /* 0x0000006d466a7223 */ /* 0x000fe20000010843 */
[C---:B------:R-:W-:Y:S01]  /*d1c0*/  IMAD.U32 R7, R5.reuse, 0x10000, RZ ;  /* 0x0001000005077824 */ /* 0x040fe200078e00ff */
[----:B------:R-:W-:Y:S01]  /*d1d0*/  LOP3.LUT R4, R4, 0xffff0000, RZ, 0xc0, !PT ;  /* 0xffff000004047812 */ /* 0x000fe200078ec0ff */
[----:B------:R-:W-:Y:S01]  /*d1e0*/  IMAD.U32 R71, R110, 0x10000, RZ ;  /* 0x000100006e477824 */ /* 0x000fe200078e00ff */
[----:B------:R-:W-:Y:S01]  /*d1f0*/  LOP3.LUT R5, R5, 0xffff0000, RZ, 0xc0, !PT ;  /* 0xffff000005057812 */ /* 0x000fe200078ec0ff */
[----:B------:R-:W-:Y:S01]  /*d200*/  IMAD.U32 R67, R108, 0x10000, RZ ;  /* 0x000100006c437824 */ /* 0x000fe200078e00ff */
[----:B------:R-:W-:Y:S01]  /*d210*/  LOP3.LUT R110, R110, 0xffff0000, RZ, 0xc0, !PT ;  /* 0xffff00006e6e7812 */ /* 0x000fe200078ec0ff */
[----:B------:R-:W-:Y:S01]  /*d220*/  FFMA.FTZ R111, R70, R107, R111 ;  /* 0x0000006b466f7223 */ /* 0x000fe2000001006f */
[----:B------:R-:W-:Y:S01]  /*d230*/  LOP3.LUT R108, R108, 0xffff0000, RZ, 0xc0, !PT ;  /* 0xffff00006c6c7812 */ /* 0x000fe200078ec0ff */
[C---:B------:R-:W-:Y:S01]  /*d240*/  FMUL.FTZ R107, R4.reuse, R71 ;  /* 0x00000047046b7220 */ /* 0x040fe20000410000 */
[----:B------:R-:W-:Y:S01]  /*d250*/  FMUL.FTZ R66, R4, R67 ;  /* 0x0000004304427220 */ /* 0x000fe20000410000 */
[----:B------:R-:W-:-:S02]  /*d260*/  FMUL.FTZ R70, R5, R110 ;  /* 0x0000006e05467220 */ /* 0x000fc40000410000 */
[-C--:B------:R-:W-:Y:S01]  /*d270*/  FMUL.FTZ R109, R5, R108.reuse ;  /* 0x0000006c056d7220 */ /* 0x080fe20000410000 */
[C---:B------:R-:W-:Y:S01]  /*d280*/  FFMA.FTZ R4, R6.reuse, R67, -R107 ;  /* 0x0000004306047223 */ /* 0x040fe2000001086b */
[----:B------:R-:W-:Y:S01]  /*d290*/  FFMA.FTZ R71, R6, R71, R66 ;  /* 0x0000004706477223 */ /* 0x000fe20000010042 */
[C---:B------:R-:W-:Y:S01]  /*d2a0*/  FFMA.FTZ R5, R7.reuse, R108, -R70 ;  /* 0x0000006c07057223 */ /* 0x040fe20000010846 */
[----:B------:R-:W-:Y:S01]  /*d2b0*/  FFMA.FTZ R110, R7, R110, R109 ;  /* 0x0000006e076e7223 */ /* 0x000fe2000001006d */
[----:B------:R-:W-:Y:S02]  /*d2c0*/  F2FP.BF16.F32.PACK_AB R6, R112, R113 ;  /* 0x000000717006723e */ /* 0x000fe400000010ff */
[----:B------:R-:W-:Y:S02]  /*d2d0*/  F2FP.BF16.F32.PACK_AB R7, R111, R106 ;  /* 0x0000006a6f07723e */ /* 0x000fe400000010ff */
[----:B------:R-:W-:Y:S02]  /*d2e0*/  F2FP.BF16.F32.PACK_AB R4, R71, R4 ;  /* 0x000000044704723e */ /* 0x000fe400000010ff */
[----:B------:R-:W-:-:S05]  /*d2f0*/  F2FP.BF16.F32.PACK_AB R5, R110, R5 ;  /* 0x000000056e05723e */ /* 0x000fca00000010ff */
[----:B------:R0:W-:Y:S02]  /*d300*/  STS.128 [R60+0x12400], R4 ;  /* 0x012400043c007388 */ /* 0x0001e40000000c00 */
.L_x_1465:
[----:B------:R-:W-:Y:S05]  /*d310*/  BSYNC B2 ;  /* 0x0000000000027941 */ /* 0x000fea0003800000 */
.L_x_1464:
[----:B------:R-:W-:Y:S04]  /*d320*/  BSSY B2, `(.L_x_1466) ;  /* 0x0000030000027945 */ /* 0x000fe80003800000 */
[----:B------:R-:W-:Y:S05]  /*d330*/  @P2 BRA `(.L_x_1467) ;  /* 0x0000000000b82947 */ /* 0x000fea0003800000 */
[----:B0-----:R-:W0:Y:S01]  /*d340*/  LDS.128 R4, [R10] ;  /* 0x000000000a047984 */ /* 0x001e220000000c00 */
[----:B------:R-:W-:Y:S02]  /*d350*/  SHF.R.U64 R66, R62, 0x10, R63 ;  /* 0x000000103e427819 */ /* 0x000fe4000000123f */
[----:B------:R-:W-:Y:S02]  /*d360*/  SHF.R.U64 R62, R64, 0x10, R65 ;  /* 0x00000010403e7819 */ /* 0x000fe40000001241 */
[----:B------:R-:W-:Y:S02]  /*d370*/  SHF.R.U32.HI R63, RZ, 0x10, R63 ;  /* 0x00000010ff3f7819 */ /* 0x000fe4000001163f */
[----:B------:R-:W-:Y:S02]  /*d380*/  SHF.R.U32.HI R65, RZ, 0x10, R65 ;  /* 0x00000010ff417819 */ /* 0x000fe40000011641 */
[----:B------:R-:W-:Y:S02]  /*d390*/  PRMT R104, R104, 0x5410, R63 ;  /* 0x0000541068687816 */ /* 0x000fe4000000003f */
[----:B------:R-:W-:-:S02]  /*d3a0*/  PRMT R102, R102, 0x5410, R65 ;  /* 0x0000541066667816 */ /* 0x000fc40000000041 */
[----:B------:R-:W-:Y:S01]  /*d3b0*/  PRMT R105, R105, 0x5410, R66 ;  /* 0x0000541069697816 */ /* 0x000fe20000000042 */
[----:B------:R-:W-:Y:S01]  /*d3c0*/  IMAD.U32 R66, R104, 0x10000, RZ ;  /* 0x0001000068427824 */ /* 0x000fe200078e00ff */
[----:B------:R-:W-:Y:S01]  /*d3d0*/  PRMT R103, R103, 0x5410, R62 ;  /* 0x0000541067677816 */ /* 0x000fe2000000003e */
[C---:B------:R-:W-:Y:S01]  /*d3e0*/  IMAD.U32 R67, R102.reuse, 0x10000, RZ ;  /* 0x0001000066437824 */ /* 0x040fe200078e00ff */
[----:B------:R-:W-:Y:S02]  /*d3f0*/  LOP3.LUT R102, R102, 0xffff0000, RZ, 0xc0, !PT ;  /* 0xffff000066667812 */ /* 0x000fe400078ec0ff */
[----:B------:R-:W-:Y:S02]  /*d400*/  LOP3.LUT R104, R104, 0xffff0000, RZ, 0xc0, !PT ;  /* 0xffff000068687812 */ /* 0x000fe400078ec0ff */
[C---:B0-----:R-:W-:Y:S01]  /*d410*/  LOP3.LUT R63, R6.reuse, 0xffff0000, RZ, 0xc0, !PT ;  /* 0xffff0000063f7812 */ /* 0x041fe200078ec0ff */
[----:B------:R-:W-:Y:S01]  /*d420*/  IMAD.U32 R62, R6, 0x10000, RZ ;  /* 0x00010000063e7824 */ /* 0x000fe200078e00ff */
[C---:B------:R-:W-:Y:S01]  /*d430*/  LOP3.LUT R65, R7.reuse, 0xffff0000, RZ, 0xc0, !PT ;  /* 0xffff000007417812 */ /* 0x040fe200078ec0ff */
[----:B------:R-:W-:-:S02]  /*d440*/  IMAD.U32 R64, R7, 0x10000, RZ ;  /* 0x0001000007407824 */ /* 0x000fc400078e00ff */
[C---:B------:R-:W-:Y:S01]  /*d450*/  FMUL.FTZ R70, R63.reuse, R66 ;  /* 0x000000423f467220 */ /* 0x040fe20000410000 */
[-C--:B------:R-:W-:Y:S01]  /*d460*/  FMUL.FTZ R71, R63, R67.reuse ;  /* 0x000000433f477220 */ /* 0x080fe20000410000 */
[----:B------:R-:W-:Y:S01]  /*d470*/  FMUL.FTZ R63, R65, R102 ;  /* 0x00000066413f7220 */ /* 0x000fe20000410000 */
[----:B------:R-:W-:Y:S02]  /*d480*/  IMAD.U32 R6, R4, 0x10000, RZ ;  /* 0x0001000004067824 */ /* 0x000fe400078e00ff */
[C---:B------:R-:W-:Y:S01]  /*d490*/  FFMA.FTZ R107, R62.reuse, R67, R70 ;  /* 0x000000433e6b7223 */ /* 0x040fe20000010046 */
[----:B------:R-:W-:Y:S02]  /*d4a0*/  IMAD.U32 R7, R5, 0x10000, RZ ;  /* 0x0001000005077824 */ /* 0x000fe400078e00ff */
[----:B------:R-:W-:Y:S01]  /*d4b0*/  FFMA.FTZ R106, R62, R66, -R71 ;  /* 0x000000423e6a7223 */ /* 0x000fe20000010847 */
[-C--:B------:R-:W-:Y:S01]  /*d4c0*/  FMUL.FTZ R67, R65, R104.reuse ;  /* 0x0000006841437220 */ /* 0x080fe20000410000 */
[----:B------:R-:W-:Y:S01]  /*d4d0*/  LOP3.LUT R4, R4, 0xffff0000, RZ, 0xc0, !PT ;  /* 0xffff000004047812 */ /* 0x000fe200078ec0ff */
[C---:B------:R-:W-:Y:S01]  /*d4e0*/  FFMA.FTZ R104, R64.reuse, R104, -R63 ;  /* 0x0000006840687223 */ /* 0x040fe2000001083f */
[----:B------:R-:W-:Y:S01]  /*d4f0*/  LOP3.LUT R5, R5, 0xffff0000, RZ, 0xc0, !PT ;  /* 0xffff000005057812 */ /* 0x000fe200078ec0ff */
[C---:B------:R-:W-:Y:S01]  /*d500*/  IMAD.U32 R65, R103.reuse, 0x10000, RZ ;  /* 0x0001000067417824 */ /* 0x040fe200078e00ff */
[----:B------:R-:W-:Y:S01]  /*d510*/  LOP3.LUT R66, R103, 0xffff0000, RZ, 0xc0, !PT ;  /* 0xffff000067427812 */ /* 0x000fe200078ec0ff */
[C---:B------:R-:W-:Y:S01]  /*d520*/  IMAD.U32 R63, R105.reuse, 0x10000, RZ ;  /* 0x00010000693f7824 */ /* 0x040fe200078e00ff */
[----:B------:R-:W-:Y:S01]  /*d530*/  LOP3.LUT R62, R105, 0xffff0000, RZ, 0xc0, !PT ;  /* 0xffff0000693e7812 */ /* 0x000fe200078ec0ff */
[----:B------:R-:W-:Y:S01]  /*d540*/  FFMA.FTZ R103, R64, R102, R67 ;  /* 0x0000006640677223 */ /* 0x000fe20000010043 */
[C---:B------:R-:W-:Y:S01]  /*d550*/  FMUL.FTZ R67, R4.reuse, R65 ;  /* 0x0000004104437220 */ /* 0x040fe20000410000 */
[-C--:B------:R-:W-:Y:S01]  /*d560*/  FMUL.FTZ R64, R4, R63.reuse ;  /* 0x0000003f04407220 */ /* 0x080fe20000410000 */
        /* <DEDUP_REMOVED lines=11> */
.L_x_1467:
[----:B------:R-:W-:Y:S05]  /*d620*/  BSYNC B2 ;  /* 0x0000000000027941 */ /* 0x000fea0003800000 */
.L_x_1466:
[----:B------:R-:W-:Y:S04]  /*d630*/  BSSY B2, `(.L_x_1468) ;  /* 0x0000030000027945 */ /* 0x000fe80003800000 */
[----:B------:R-:W-:Y:S05]  /*d640*/  @P3 BRA `(.L_x_1469) ;  /* 0x0000000000b83947 */ /* 0x000fea0003800000 */
[----:B01----:R-:W0:Y:S01]  /*d650*/  LDS.128 R4, [R60+0x16400] ;  /* 0x016400003c047984 */ /* 0x003e220000000c00 */
[--C-:B------:R-:W-:Y:S02]  /*d660*/  SHF.R.U64 R63, R56, 0x10, R57.reuse ;  /* 0x00000010383f7819 */ /* 0x100fe40000001239 */
[----:B------:R-:W-:Y:S02]  /*d670*/  SHF.R.U32.HI R56, RZ, 0x10, R57 ;  /* 0x00000010ff387819 */ /* 0x000fe40000011639 */
[--C-:B------:R-:W-:Y:S02]  /*d680*/  SHF.R.U64 R57, R58, 0x10, R59.reuse ;  /* 0x000000103a397819 */ /* 0x100fe4000000123b */
        /* <DEDUP_REMOVED lines=13> */
[CC--:B------:R-:W-:Y:S01]  /*d760*/  FMUL.FTZ R64, R57.reuse, R62.reuse ;  /* 0x0000003e39407220 */ /* 0x0c0fe20000410000 */
[----:B------:R-:W-:Y:S01]  /*d770*/  FMUL.FTZ R65, R57, R63 ;  /* 0x0000003f39417220 */ /* 0x000fe20000410000 */
[C---:B------:R-:W-:Y:S01]  /*d780*/  FMUL.FTZ R57, R59.reuse, R99 ;  /* 0x000000633b397220 */ /* 0x040fe20000410000 */
[----:B------:R-:W-:Y:S02]  /*d790*/  IMAD.U32 R6, R4, 0x10000, RZ ;  /* 0x0001000004067824 */ /* 0x000fe400078e00ff */
        /* <DEDUP_REMOVED lines=9> */
[----:B------:R-:W-:Y:S01]  /*d830*/  FFMA.FTZ R62, R56, R62, -R65 ;  /* 0x0000003e383e7223 */ /* 0x000fe20000010841 */
        /* <DEDUP_REMOVED lines=15> */
.L_x_1469:
[----:B------:R-:W-:Y:S05]  /*d930*/  BSYNC B2 ;  /* 0x0000000000027941 */ /* 0x000fea0003800000 */
.L_x_1468:
[----:B------:R-:W-:Y:S04]  /*d940*/  BSSY B2, `(.L_x_1470) ;  /* 0x0000030000027945 */ /* 0x000fe80003800000 */
[----:B------:R-:W-:Y:S05]  /*d950*/  @P4 BRA `(.L_x_1471) ;  /* 0x0000000000b84947 */ /* 0x000fea0003800000 */
[----:B012---:R-:W0:Y:S01]  /*d960*/  LDS.128 R4, [R10+0x4000] ;  /* 0x004000000a047984 */ /* 0x007e220000000c00 */
        /* <DEDUP_REMOVED lines=45> */
.L_x_1471:
[----:B------:R-:W-:Y:S05]  /*dc40*/  BSYNC B2 ;  /* 0x0000000000027941 */ /* 0x000fea0003800000 */
.L_x_1470:
[----:B------:R-:W-:Y:S04]  /*dc50*/  BSSY B2, `(.L_x_1472) ;  /* 0x0000030000027945 */ /* 0x000fe80003800000 */
[----:B------:R-:W-:Y:S05]  /*dc60*/  @P5 BRA `(.L_x_1473) ;  /* 0x0000000000b85947 */ /* 0x000fea0003800000 */
[----:B0123--:R-:W0:Y:S01]  /*dc70*/  LDS.128 R4, [R60+0x1a400] ;  /* 0x01a400003c047984 */ /* 0x00fe220000000c00 */
        /* <DEDUP_REMOVED lines=45> */
.L_x_1473:
[----:B------:R-:W-:Y:S05]  /*df50*/  BSYNC B2 ;  /* 0x0000000000027941 */ /* 0x000fea0003800000 */
.L_x_1472:
[----:B------:R-:W-:Y:S05]  /*df60*/  @P6 BRA `(.L_x_1463) ;  /* 0x0000000000b86947 */ /* 0x000fea0003800000 */
[----:B01234-:R-:W0:Y:S01]  /*df70*/  LDS.128 R4, [R10+0x8000] ;  /* 0x008000000a047984 */ /* 0x01fe220000000c00 */
        /* <DEDUP_REMOVED lines=45> */
.L_x_1463:
[----:B------:R-:W-:Y:S05]  /*e250*/  BSYNC B1 ;  /* 0x0000000000017941 */ /* 0x000fea0003800000 */
.L_x_1462:
[----:B------:R-:W-:Y:S05]  /*e260*/  @P1 BRA `(.L_x_1474) ;  /* 0x00000048009c1947 */ /* 0x000fea0003800000 */
[----:B01234-:R-:W0:Y:S01]  /*e270*/  LDC R5, c[0x0][0x3d4] ;  /* 0x0000f500ff057b82 */ /* 0x01fe220000000800 */
        /* <DEDUP_REMOVED lines=59> */
.L_x_1476:
[----:B------:R-:W-:Y:S05]  /*e630*/  BSYNC B1 ;  /* 0x0000000000017941 */ /* 0x000fea0003800000 */
.L_x_1475:
[----:B------:R-:W-:Y:S04]  /*e640*/  BSSY B1, `(.L_x_1477) ;  /* 0x0000030000017945 */ /* 0x000fe80003800000 */
[----:B------:R-:W-:Y:S05]  /*e650*/  @P1 BRA `(.L_x_1478) ;  /* 0x0000000000b81947 */ /* 0x000fea0003800000 */
[----:B0-----:R-:W0:Y:S01]  /*e660*/  LDS.128 R4, [R10+0x2000] ;  /* 0x002000000a047984 */ /* 0x001e220000000c00 */
[----:B------:R-:W-:Y:S02]  /*e670*/  SHF.R.U64 R41, R38, 0x10, R39 ;  /* 0x0000001026297819 */ /* 0x000fe40000001227 */
[----:B------:R-:W-:Y:S02]  /*e680*/  SHF.R.U64 R38, R36, 0x10, R37 ;  /* 0x0000001024267819 */ /* 0x000fe40000001225 */
[----:B------:R-:W-:Y:S02]  /*e690*/  SHF.R.U32.HI R40, RZ, 0x10, R39 ;  /* 0x00000010ff287819 */ /* 0x000fe40000011627 */
        /* <DEDUP_REMOVED lines=20> */
[----:B------:R-:W-:Y:S02]  /*e7e0*/  IMAD.U32 R7, R5, 0x10000, RZ ;  /* 0x0001000005077824 */ /* 0x000fe400078e00ff */
[----:B------:R-:W-:Y:S01]  /*e7f0*/  FFMA.FTZ R42, R36, R40, -R43 ;  /* 0x00000028242a7223 */ /* 0x000fe2000001082b */
        /* <DEDUP_REMOVED lines=8> */
[----:B------:R-:W-:-:S02]  /*e880*/  FMUL.FTZ R38, R4, R37 ;  /* 0x0000002504267220 */ /* 0x000fc40000410000 */
[C---:B------:R-:W-:Y:S01]  /*e890*/  FMUL.FTZ R40, R5.reuse, R36 ;  /* 0x0000002405287220 */ /* 0x040fe20000410000 */
[C---:B------:R-:W-:Y:S01]  /*e8a0*/  FFMA.FTZ R4, R6.reuse, R37, -R41 ;  /* 0x0000002506047223 */ /* 0x040fe20000010829 */
[-C--:B------:R-:W-:Y:S01]  /*e8b0*/  FMUL.FTZ R43, R5, R88.reuse ;  /* 0x00000058052b7220 */ /* 0x080fe20000410000 */
[----:B------:R-:W-:Y:S01]  /*e8c0*/  FFMA.FTZ R39, R6, R39, R38 ;  /* 0x0000002706277223 */ /* 0x000fe20000010026 */
[----:B------:R-:W-:Y:S01]  /*e8d0*/  FFMA.FTZ R5, R7, R88, -R40 ;  /* 0x0000005807057223 */ /* 0x000fe20000010828 */
[----:B------:R-:W-:Y:S01]  /*e8e0*/  F2FP.BF16.F32.PACK_AB R6, R45, R42 ;  /* 0x0000002a2d06723e */ /* 0x000fe200000010ff */
[----:B------:R-:W-:Y:S01]  /*e8f0*/  FFMA.FTZ R36, R7, R36, R43 ;  /* 0x0000002407247223 */ /* 0x000fe2000001002b */
[----:B------:R-:W-:Y:S02]  /*e900*/  F2FP.BF16.F32.PACK_AB R7, R44, R89 ;  /* 0x000000592c07723e */ /* 0x000fe400000010ff */
[----:B------:R-:W-:Y:S02]  /*e910*/  F2FP.BF16.F32.PACK_AB R4, R39, R4 ;  /* 0x000000042704723e */ /* 0x000fe400000010ff */
[----:B------:R-:W-:-:S05]  /*e920*/  F2FP.BF16.F32.PACK_AB R5, R36, R5 ;  /* 0x000000052405723e */ /* 0x000fca00000010ff */
[----:B------:R1:W-:Y:S02]  /*e930*/  STS.128 [R10+0x2000], R4 ;  /* 0x002000040a007388 */ /* 0x0003e40000000c00 */
.L_x_1478:
[----:B------:R-:W-:Y:S05]  /*e940*/  BSYNC B1 ;  /* 0x0000000000017941 */ /* 0x000fea0003800000 */
.L_x_1477:
        /* <DEDUP_REMOVED lines=48> */
.L_x_1480:
[----:B------:R-:W-:Y:S05]  /*ec50*/  BSYNC B1 ;  /* 0x0000000000017941 */ /* 0x000fea0003800000 */
.L_x_1479:
        /* <DEDUP_REMOVED lines=48> */
.L_x_1482:
[----:B------:R-:W-:Y:S05]  /*ef60*/  BSYNC B1 ;  /* 0x0000000000017941 */ /* 0x000fea0003800000 */
.L_x_1481:
[----:B------:R-:W-:Y:S04]  /*ef70*/  BSSY B1, `(.L_x_1483) ;  /* 0x0000030000017945 */ /* 0x000fe80003800000 */
[----:B------:R-:W-:Y:S05]  /*ef80*/  @P4 BRA `(.L_x_1484) ;  /* 0x0000000000b84947 */ /* 0x000fea0003800000 */
[----:B0123--:R-:W0:Y:S01]  /*ef90*/  LDS.128 R4, [R60+0x1c400] ;  /* 0x01c400003c047984 */ /* 0x00fe220000000c00 */
[----:B------:R-:W-:Y:S02]  /*efa0*/  SHF.R.U64 R29, R26, 0x10, R27 ;  /* 0x000000101a1d7819 */ /* 0x000fe4000000121b */
[----:B------:R-:W-:Y:S02]  /*efb0*/  SHF.R.U32.HI R28, RZ, 0x10, R25 ;  /* 0x00000010ff1c7819 */ /* 0x000fe40000011619 */
[----:B------:R-:W-:Y:S02]  /*efc0*/  SHF.R.U32.HI R26, RZ, 0x10, R27 ;  /* 0x00000010ff1a7819 */ /* 0x000fe4000001161b */
[----:B------:R-:W-:Y:S02]  /*efd0*/  SHF.R.U64 R27, R24, 0x10, R25 ;  /* 0x00000010181b7819 */ /* 0x000fe40000001219 */
[----:B------:R-:W-:Y:S02]  /*efe0*/  PRMT R28, R13, 0x5410, R28 ;  /* 0x000054100d1c7816 */ /* 0x000fe4000000001c */
[----:B------:R-:W-:-:S02]  /*eff0*/  PRMT R25, R15, 0x5410, R26 ;  /* 0x000054100f197816 */ /* 0x000fc4000000001a */
[----:B------:R-:W-:Y:S01]  /*f000*/  PRMT R24, R14, 0x5410, R29 ;  /* 0x000054100e187816 */ /* 0x000fe2000000001d */
[C---:B------:R-:W-:Y:S01]  /*f010*/  IMAD.U32 R29, R28.reuse, 0x10000, RZ ;  /* 0x000100001c1d7824 */ /* 0x040fe200078e00ff */
[----:B------:R-:W-:Y:S01]  /*f020*/  LOP3.LUT R28, R28, 0xffff0000, RZ, 0xc0, !PT ;  /* 0xffff00001c1c7812 */ /* 0x000fe200078ec0ff */
[C---:B------:R-:W-:Y:S01]  /*f030*/  IMAD.U32 R26, R25.reuse, 0x10000, RZ ;  /* 0x00010000191a7824 */ /* 0x040fe200078e00ff */
[----:B------:R-:W-:Y:S02]  /*f040*/  PRMT R27, R12, 0x5410, R27 ;  /* 0x000054100c1b7816 */ /* 0x000fe4000000001b */
[----:B------:R-:W-:Y:S02]  /*f050*/  LOP3.LUT R25, R25, 0xffff0000, RZ, 0xc0, !PT ;  /* 0xffff000019197812 */ /* 0x000fe400078ec0ff */
[C---:B0-----:R-:W-:Y:S01]  /*f060*/  LOP3.LUT R13, R6.reuse, 0xffff0000, RZ, 0xc0, !PT ;  /* 0xffff0000060d7812 */ /* 0x041fe200078ec0ff */
[----:B------:R-:W-:Y:S01]  /*f070*/  IMAD.U32 R12, R6, 0x10000, RZ ;  /* 0x00010000060c7824 */ /* 0x000fe200078e00ff */
[C---:B------:R-:W-:Y:S01]  /*f080*/  LOP3.LUT R15, R7.reuse, 0xffff0000, RZ, 0xc0, !PT ;  /* 0xffff0000070f7812 */ /* 0x040fe200078ec0ff */
[----:B------:R-:W-:-:S02]  /*f090*/  IMAD.U32 R14, R7, 0x10000, RZ ;  /* 0x00010000070e7824 */ /* 0x000fc400078e00ff */
[CC--:B------:R-:W-:Y:S01]  /*f0a0*/  FMUL.FTZ R31, R13.reuse, R29.reuse ;  /* 0x0000001d0d1f7220 */ /* 0x0c0fe20000410000 */
[----:B------:R-:W-:Y:S01]  /*f0b0*/  FMUL.FTZ R30, R13, R26 ;  /* 0x0000001a0d1e7220 */ /* 0x000fe20000410000 */
[----:B------:R-:W-:Y:S01]  /*f0c0*/  FMUL.FTZ R13, R15, R28 ;  /* 0x0000001c0f0d7220 */ /* 0x000fe20000410000 */
[----:B------:R-:W-:Y:S02]  /*f0d0*/  IMAD.U32 R6, R4, 0x10000, RZ ;  /* 0x0001000004067824 */ /* 0x000fe400078e00ff */
[C---:B------:R-:W-:Y:S01]  /*f0e0*/  FFMA.FTZ R31, R12.reuse, R26, -R31 ;  /* 0x0000001a0c1f7223 */ /* 0x040fe2000001081f */
[----:B------:R-:W-:Y:S01]  /*f0f0*/  FFMA.FTZ R30, R12, R29, R30 ;  /* 0x0000001d0c1e7223 */ /* 0x000fe2000001001e */
[-C--:B------:R-:W-:Y:S01]  /*f100*/  FFMA.FTZ R29, R14, R25.reuse, -R13 ;  /* 0x000000190e1d7223 */ /* 0x080fe2000001080d */
[C---:B------:R-:W-:Y:S01]  /*f110*/  IMAD.U32 R7, R5.reuse, 0x10000, RZ ;  /* 0x0001000005077824 */ /* 0x040fe200078e00ff */
[----:B------:R-:W-:Y:S01]  /*f120*/  LOP3.LUT R4, R4, 0xffff0000, RZ, 0xc0, !PT ;  /* 0xffff000004047812 */ /* 0x000fe200078ec0ff */
[C---:B------:R-:W-:Y:S01]  /*f130*/  IMAD.U32 R13, R24.reuse, 0x10000, RZ ;  /* 0x00010000180d7824 */ /* 0x040fe200078e00ff */
[----:B------:R-:W-:Y:S01]  /*f140*/  LOP3.LUT R5, R5, 0xffff0000, RZ, 0xc0, !PT ;  /* 0xffff000005057812 */ /* 0x000fe200078ec0ff */
[----:B------:R-:W-:Y:S01]  /*f150*/  FMUL.FTZ R33, R15, R25 ;  /* 0x000000190f217220 */ /* 0x000fe20000410000 */
[C---:B------:R-:W-:Y:S01]  /*f160*/  LOP3.LUT R12, R27.reuse, 0xffff0000, RZ, 0xc0, !PT ;  /* 0xffff00001b0c7812 */ /* 0x040fe200078ec0ff */
[----:B------:R-:W-:Y:S01]  /*f170*/  IMAD.U32 R15, R27, 0x10000, RZ ;  /* 0x000100001b0f7824 */ /* 0x000fe200078e00ff */
[----:B------:R-:W-:Y:S01]  /*f180*/  LOP3.LUT R24, R24, 0xffff0000, RZ, 0xc0, !PT ;  /* 0xffff000018187812 */ /* 0x000fe200078ec0ff */
[----:B------:R-:W-:Y:S01]  /*f190*/  FFMA.FTZ R28, R14, R28, R33 ;  /* 0x0000001c0e1c7223 */ /* 0x000fe20000010021 */
[C---:B------:R-:W-:Y:S01]  /*f1a0*/  FMUL.FTZ R14, R4.reuse, R13 ;  /* 0x0000000d040e7220 */ /* 0x040fe20000410000 */
[-C--:B------:R-:W-:Y:S01]  /*f1b0*/  FMUL.FTZ R25, R4, R15.reuse ;  /* 0x0000000f04197220 */ /* 0x080fe20000410000 */
[C---:B------:R-:W-:Y:S01]  /*f1c0*/  FMUL.FTZ R26, R5.reuse, R12 ;  /* 0x0000000c051a7220 */ /* 0x040fe20000410000 */
[-C--:B------:R-:W-:Y:S01]  /*f1d0*/  FMUL.FTZ R27, R5, R24.reuse ;  /* 0x00000018051b7220 */ /* 0x080fe20000410000 */
[C---:B------:R-:W-:Y:S01]  /*f1e0*/  FFMA.FTZ R15, R6.reuse, R15, R14 ;  /* 0x0000000f060f7223 */ /* 0x040fe2000001000e */
[----:B------:R-:W-:Y:S01]  /*f1f0*/  FFMA.FTZ R4, R6, R13, -R25 ;  /* 0x0000000d06047223 */ /* 0x000fe20000010819 */
[C---:B------:R-:W-:Y:S01]  /*f200*/  FFMA.FTZ R5, R7.reuse, R24, -R26 ;  /* 0x0000001807057223 */ /* 0x040fe2000001081a */
[----:B------:R-:W-:Y:S01]  /*f210*/  FFMA.FTZ R12, R7, R12, R27 ;  /* 0x0000000c070c7223 */ /* 0x000fe2000001001b */
[----:B------:R-:W-:-:S02]  /*f220*/  F2FP.BF16.F32.PACK_AB R6, R30, R31 ;  /* 0x0000001f1e06723e */ /* 0x000fc400000010ff */
[----:B------:R-:W-:Y:S02]  /*f230*/  F2FP.BF16.F32.PACK_AB R7, R28, R29 ;  /* 0x0000001d1c07723e */ /* 0x000fe400000010ff */
[----:B------:R-:W-:Y:S02]  /*f240*/  F2FP.BF16.F32.PACK_AB R4, R15, R4 ;  /* 0x000000040f04723e */ /* 0x000fe400000010ff */
[----:B------:R-:W-:-:S05]  /*f250*/  F2FP.BF16.F32.PACK_AB R5, R12, R5 ;  /* 0x000000050c05723e */ /* 0x000fca00000010ff */
[----:B------:R4:W-:Y:S02]  /*f260*/  STS.128 [R60+0x1c400], R4 ;  /* 0x01c400043c007388 */ /* 0x0009e40000000c00 */
.L_x_1484:
[----:B------:R-:W-:Y:S05]  /*f270*/  BSYNC B1 ;  /* 0x0000000000017941 */ /* 0x000fea0003800000 */
.L_x_1483:
[----:B------:R-:W-:Y:S05]  /*f280*/  @P5 BRA `(.L_x_1474) ;  /* 0x0000003800945947 */ /* 0x000fea0003800000 */
[----:B01234-:R-:W0:Y:S01]  /*f290*/  LDS.128 R4, [R10+0xa000] ;  /* 0x00a000000a047984 */ /* 0x01fe220000000c00 */
[----:B------:R-:W-:Y:S02]  /*f2a0*/  SHF.R.U64 R15, R8, 0x10, R9 ;  /* 0x00000010080f7819 */ /* 0x000fe40000001209 */
[----:B------:R-:W-:Y:S02]  /*f2b0*/  SHF.R.U64 R12, R20, 0x10, R21 ;  /* 0x00000010140c7819 */ /* 0x000fe40000001215 */
[----:B------:R-:W-:Y:S02]  /*f2c0*/  SHF.R.U32.HI R9, RZ, 0x10, R9 ;  /* 0x00000010ff097819 */ /* 0x000fe40000011609 */
[----:B------:R-:W-:Y:S02]  /*f2d0*/  SHF.R.U32.HI R20, RZ, 0x10, R21 ;  /* 0x00000010ff147819 */ /* 0x000fe40000011615 */
[----:B------:R-:W-:Y:S02]  /*f2e0*/  PRMT R14, R2, 0x5410, R9 ;  /* 0x00005410020e7816 */ /* 0x000fe40000000009 */
[----:B------:R-:W-:-:S02]  /*f2f0*/  PRMT R11, R11, 0x5410, R20 ;  /* 0x000054100b0b7816 */ /* 0x000fc40000000014 */
[C---:B------:R-:W-:Y:S01]  /*f300*/  LOP3.LUT R20, R14.reuse, 0xffff0000, RZ, 0xc0, !PT ;  /* 0xffff00000e147812 */ /* 0x040fe200078ec0ff */
[----:B------:R-:W-:Y:S01]  /*f310*/  IMAD.U32 R21, R14, 0x10000, RZ ;  /* 0x000100000e157824 */ /* 0x000fe200078e00ff */
[C---:B------:R-:W-:Y:S01]  /*f320*/  LOP3.LUT R14, R11.reuse, 0xffff0000, RZ, 0xc0, !PT ;  /* 0xffff00000b0e7812 */ /* 0x040fe200078ec0ff */
[----:B------:R-:W-:Y:S01]  /*f330*/  IMAD.U32 R13, R11, 0x10000, RZ ;  /* 0x000100000b0d7824 */ /* 0x000fe200078e00ff */
[----:B------:R-:W-:Y:S02]  /*f340*/  PRMT R15, R0, 0x5410, R15 ;  /* 0x00005410000f7816 */ /* 0x000fe4000000000f */
[----:B------:R-:W-:Y:S01]  /*f350*/  PRMT R12, R3, 0x5410, R12 ;  /* 0x00005410030c7816 */ /* 0x000fe2000000000c */
        /* <DEDUP_REMOVED lines=8> */
[----:B------:R-:W-:Y:S01]  /*f3e0*/  FMUL.FTZ R26, R7, R20 ;  /* 0x00000014071a7220 */ /* 0x000fe20000410000 */
[C---:B------:R-:W-:Y:S01]  /*f3f0*/  IMAD.U32 R3, R5.reuse, 0x10000, RZ ;  /* 0x0001000005037824 */ /* 0x040fe200078e00ff */
[----:B------:R-:W-:Y:S01]  /*f400*/  LOP3.LUT R4, R5, 0xffff0000, RZ, 0xc0, !PT ;  /* 0xffff000005047812 */ /* 0x000fe200078ec0ff */
[----:B------:R-:W-:Y:S01]  /*f410*/  FFMA.FTZ R24, R8, R21, R6 ;  /* 0x0000001508187223 */ /* 0x000fe20000010006 */
[-C--:B------:R-:W-:Y:S01]  /*f420*/  FMUL.FTZ R6, R7, R14.reuse ;  /* 0x0000000e07067220 */ /* 0x080fe20000410000 */
[C---:B------:R-:W-:Y:S01]  /*f430*/  IMAD.U32 R7, R15.reuse, 0x10000, RZ ;  /* 0x000100000f077824 */ /* 0x040fe200078e00ff */
[----:B------:R-:W-:Y:S01]  /*f440*/  LOP3.LUT R15, R15, 0xffff0000, RZ, 0xc0, !PT ;  /* 0xffff00000f0f7812 */ /* 0x000fe200078ec0ff */
[C---:B------:R-:W-:Y:S01]  /*f450*/  IMAD.U32 R5, R12.reuse, 0x10000, RZ ;  /* 0x000100000c057824 */ /* 0x040fe200078e00ff */
[----:B------:R-:W-:Y:S01]  /*f460*/  LOP3.LUT R12, R12, 0xffff0000, RZ, 0xc0, !PT ;  /* 0xffff00000c0c7812 */ /* 0x000fe200078ec0ff */
[----:B------:R-:W-:Y:S01]  /*f470*/  FFMA.FTZ R11, R8, R13, -R11 ;  /* 0x0000000d080b7223 */ /* 0x000fe2000001080b */
[C---:B------:R-:W-:Y:S01]  /*f480*/  FFMA.FTZ R26, R9.reuse, R14, -R26 ;  /* 0x0000000e091a7223 */ /* 0x040fe2000001081a */
        /* <DEDUP_REMOVED lines=13> */
[----:B------:R0:W-:Y:S01]  /*f560*/  STS.128 [R10+0xa000], R4 ;  /* 0x00a000040a007388 */ /* 0x0001e20000000c00 */
[----:B------:R-:W-:Y:S05]  /*f570*/  BRA `(.L_x_1474) ;  /* 0x0000003400d87947 */ /* 0x000fea0003800000 */
.L_x_1447:
[----:B------:R-:W0:Y:S01]  /*f580*/  LDC R78, c[0x0][0x428] ;  /* 0x00010a00ff4e7b82 */ /* 0x000e220000000800 */
[-C--:B------:R-:W-:Y:S01]  /*f590*/  ISETP.GE.AND P0, PT, R195, R8.reuse, PT ;  /* 0x00000008c300720c */ /* 0x080fe20003f06270 */
[----:B------:R-:W-:Y:S01]  /*f5a0*/  BSSY B1, `(.L_x_1485) ;  /* 0x000003f000017945 */ /* 0x000fe20003800000 */
[----:B------:R-:W-:Y:S01]  /*f5b0*/  ISETP.GE.AND P1, PT, R221, R8, PT ;  /* 0x00000008dd00720c */ /* 0x000fe20003f26270 */
[----:B------:R-:W-:Y:S01]  /*f5c0*/  IMAD.MOV.U32 R9, RZ, RZ, R61 ;  /* 0x000000ffff097224 */ /* 0x000fe200078e003d */
[----:B------:R-:W-:Y:S01]  /*f5d0*/  CS2R R40, SRZ ;  /* 0x0000000000287805 */ /* 0x000fe2000001ff00 */
[----:B------:R-:W-:Y:S01]  /*f5e0*/  IMAD.MOV.U32 R8, RZ, RZ, R72 ;  /* 0x000000ffff087224 */ /* 0x000fe200078e0048 */
[----:B------:R-:W-:Y:S01]  /*f5f0*/  CS2R R4, SRZ ;  /* 0x0000000000047805 */ /* 0x000fe2000001ff00 */
[----:B------:R-:W-:Y:S01]  /*f600*/  IMAD.MOV.U32 R10, RZ, RZ, R144 ;  /* 0x000000ffff0a7224 */ /* 0x000fe200078e0090 */
[----:B------:R-:W-:Y:S01]  /*f610*/  CS2R R6, SRZ ;  /* 0x0000000000067805 */ /* 0x000fe2000001ff00 */
[----:B------:R-:W-:Y:S01]  /*f620*/  IMAD.MOV.U32 R11, RZ, RZ, R77 ;  /* 0x000000ffff0b7224 */ /* 0x000fe200078e004d */
        /* <DEDUP_REMOVED lines=20> */
[----:B0-----:R-:W-:Y:S06]  /*f770*/  @P0 BRA `(.L_x_1486) ;  /* 0x0000000000840947 */ /* 0x001fec0003800000 */
[----:B------:R-:W-:Y:S01]  /*f780*/  IADD3 R4, P2, R84, R71, RZ ;  /* 0x0000004754047210 */ /* 0x000fe20007f5e0ff */
[----:B------:R-:W-:Y:S01]  /*f790*/  ULDC.64 UR4, c[0x0][0x3c8] ;  /* 0x0000f20000047ab9 */ /* 0x000fe20000000a00 */
[----:B------:R-:W-:Y:S01]  /*f7a0*/  IADD3 R0, P3, R87, R70, RZ ;  /* 0x0000004657007210 */ /* 0x000fe20007f7e0ff */
[----:B------:R-:W-:Y:S01]  /*f7b0*/  ULDC.64 UR6, c[0x0][0x3e0] ;  /* 0x0000f80000067ab9 */ /* 0x000fe20000000a00 */
[----:B------:R-:W-:Y:S01]  /*f7c0*/  CS2R R32, SRZ ;  /* 0x0000000000207805 */ /* 0x000fe2000001ff00 */
[----:B------:R-:W-:Y:S01]  /*f7d0*/  IMAD.X R7, R82, 0x1, R83, P2 ;  /* 0x0000000152077824 */ /* 0x000fe200010e0653 */
[----:B------:R-:W-:Y:S01]  /*f7e0*/  LEA R14, P2, R4, UR4, 0x1 ;  /* 0x00000004040e7c11 */ /* 0x000fe2000f8408ff */
[----:B------:R-:W-:Y:S01]  /*f7f0*/  IMAD.X R5, R85, 0x1, R80, P3 ;  /* 0x0000000155057824 */ /* 0x000fe200018e0650 */
[----:B------:R-:W-:Y:S01]  /*f800*/  LEA R20, P3, R0, UR6, 0x1 ;  /* 0x0000000600147c11 */ /* 0x000fe2000f8608ff */
[----:B------:R-:W-:Y:S01]  /*f810*/  ULDC UR4, c[0x0][0x3d4] ;  /* 0x0000f50000047ab9 */ /* 0x000fe20000000800 */
[----:B------:R-:W-:-:S02]  /*f820*/  LEA.HI.X R15, R4, UR5, R7, 0x1, P2 ;  /* 0x00000005040f7c11 */ /* 0x000fc400090f0c07 */
[----:B------:R-:W-:Y:S02]  /*f830*/  CS2R R34, SRZ ;  /* 0x0000000000227805 */ /* 0x000fe4000001ff00 */
[----:B------:R-:W-:Y:S02]  /*f840*/  LEA.HI.X R21, R0, UR7, R5, 0x1, P3 ;  /* 0x0000000700157c11 */ /* 0x000fe400098f0c05 */
[----:B------:R-:W-:Y:S02]  /*f850*/  CS2R R36, SRZ ;  /* 0x0000000000247805 */ /* 0x000fe4000001ff00 */
[----:B------:R-:W-:Y:S02]  /*f860*/  ISETP.GE.AND P2, PT, R192, UR4, PT ;  /* 0x00000004c0007c0c */ /* 0x000fe4000bf46270 */
        /* <DEDUP_REMOVED lines=12> */
[----:B------:R0:W5:Y:S04]  /*f930*/  @!P2 LDG.E.128 R32, desc[UR8][R14.64] ;  /* 0x000000080e20a981 */ /* 0x000168000c1e1d00 */
[----:B------:R0:W5:Y:S04]  /*f940*/  @!P3 LDG.E.128 R36, desc[UR8][R14.64+0x40] ;  /* 0x000040080e24b981 */ /* 0x000168000c1e1d00 */
[----:B------:R0:W5:Y:S04]  /*f950*/  @!P4 LDG.E.128 R60, desc[UR8][R14.64+0x80] ;  /* 0x000080080e3cc981 */ /* 0x000168000c1e1d00 */
[----:B------:R0:W5:Y:S04]  /*f960*/  @!P2 LDG.E.128 R4, desc[UR8][R20.64] ;  /* 0x000000081404a981 */ /* 0x000168000c1e1d00 */
[----:B------:R0:W5:Y:S04]  /*f970*/  @!P3 LDG.E.128 R24, desc[UR8][R20.64+0x40] ;  /* 0x000040081418b981 */ /* 0x000168000c1e1d00 */
[----:B------:R0:W5:Y:S02]  /*f980*/  @!P4 LDG.E.128 R28, desc[UR8][R20.64+0x80] ;  /* 0x00008008141cc981 */ /* 0x000164000c1e1d00 */
.L_x_1486:
[----:B------:R-:W-:Y:S05]  /*f990*/  BSYNC B1 ;  /* 0x0000000000017941 */ /* 0x000fea0003800000 */
.L_x_1485:
[----:B------:R-:W-:Y:S01]  /*f9a0*/  BSSY B1, `(.L_x_1487) ;  /* 0x0000027000017945 */ /* 0x000fe20003800000 */
[----:B-----5:R-:W-:Y:S01]  /*f9b0*/  IMAD.MOV.U32 R72, RZ, RZ, R4 ;  /* 0x000000ffff487224 */ /* 0x020fe200078e0004 */
[----:B------:R-:W-:Y:S01]  /*f9c0*/  CS2R R66, SRZ ;  /* 0x0000000000427805 */ /* 0x000fe2000001ff00 */
[----:B------:R-:W-:Y:S02]  /*f9d0*/  IMAD.MOV.U32 R73, RZ, RZ, R5 ;  /* 0x000000ffff497224 */ /* 0x000fe400078e0005 */
[----:B------:R-:W-:Y:S01]  /*f9e0*/  IMAD.MOV.U32 R77, RZ, RZ, R6 ;  /* 0x000000ffff4d7224 */ /* 0x000fe200078e0006 */
[----:B------:R-:W-:Y:S06]  /*f9f0*/  @P1 BRA `(.L_x_1488) ;  /* 0x0000000000841947 */ /* 0x000fec0003800000 */
[----:B------:R-:W-:Y:S01]  /*fa00*/  IADD3 R76, P2, P3, R71, R76, R84 ;  /* 0x0000004c474c7210 */ /* 0x000fe20007b5e054 */
[----:B------:R-:W-:Y:S01]  /*fa10*/  ULDC.64 UR4, c[0x0][0x3c8] ;  /* 0x0000f20000047ab9 */ /* 0x000fe20000000a00 */
[----:B------:R-:W-:Y:S01]  /*fa20*/  IADD3 R75, P4, P5, R70, R75, R87 ;  /* 0x0000004b464b7210 */ /* 0x000fe20007d9e057 */
[----:B------:R-:W-:Y:S01]  /*fa30*/  ULDC.64 UR6, c[0x0][0x3e0] ;  /* 0x0000f80000067ab9 */ /* 0x000fe20000000a00 */
[----:B0-----:R-:W-:Y:S02]  /*fa40*/  IADD3.X R15, R83, R74, R82, P2, P3 ;  /* 0x0000004a530f7210 */ /* 0x001fe400017e6452 */
[----:B------:R-:W-:Y:S02]  /*fa50*/  CS2R R52, SRZ ;  /* 0x0000000000347805 */ /* 0x000fe4000001ff00 */
[----:B------:R-:W-:Y:S01]  /*fa60*/  LEA R14, P2, R76, UR4, 0x1 ;  /* 0x000000044c0e7c11 */ /* 0x000fe2000f8408ff */
[----:B------:R-:W-:Y:S01]  /*fa70*/  ULDC UR4, c[0x0][0x3d4] ;  /* 0x0000f50000047ab9 */ /* 0x000fe20000000800 */
[----:B------:R-:W-:-:S02]  /*fa80*/  IADD3.X R0, R80, R69, R85, P4, P5 ;  /* 0x0000004550007210 */ /* 0x000fc400027ea455 */
[----:B------:R-:W-:Y:S02]  /*fa90*/  CS2R R54, SRZ ;  /* 0x0000000000367805 */ /* 0x000fe4000001ff00 */
[C---:B------:R-:W-:Y:S02]  /*faa0*/  LEA R20, P3, R75.reuse, UR6, 0x1 ;  /* 0x000000064b147c11 */ /* 0x040fe4000f8608ff */
[----:B------:R-:W-:Y:S02]  /*fab0*/  CS2R R56, SRZ ;  /* 0x0000000000387805 */ /* 0x000fe4000001ff00 */
[----:B------:R-:W-:Y:S02]  /*fac0*/  LEA.HI.X R15, R76, UR5, R15, 0x1, P2 ;  /* 0x000000054c0f7c11 */ /* 0x000fe400090f0c0f */
[----:B------:R-:W-:Y:S02]  /*fad0*/  CS2R R58, SRZ ;  /* 0x00000000003a7805 */ /* 0x000fe4000001ff00 */
[----:B------:R-:W-:-:S02]  /*fae0*/  LEA.HI.X R21, R75, UR7, R0, 0x1, P3 ;  /* 0x000000074b157c11 */ /* 0x000fc400098f0c00 */
        /* <DEDUP_REMOVED lines=18> */
.L_x_1488:
[----:B------:R-:W-:Y:S05]  /*fc10*/  BSYNC B1 ;  /* 0x0000000000017941 */ /* 0x000fea0003800000 */
.L_x_1487:
[----:B------:R-:W-:Y:S01]  /*fc20*/  IMAD.MOV.U32 R0, RZ, RZ, R7 ;  /* 0x000000ffff007224 */ /* 0x000fe200078e0007 */
[----:B------:R-:W-:Y:S01]  /*fc30*/  ISETP.NE.AND P2, PT, R78, 0x1, PT ;  /* 0x000000014e00780c */ /* 0x000fe20003f45270 */
[----:B01----:R-:W-:Y:S01]  /*fc40*/  IMAD.MOV.U32 R14, RZ, RZ, R24 ;  /* 0x000000ffff0e7224 */ /* 0x003fe200078e0018 */
[----:B------:R-:W-:Y:S01]  /*fc50*/  ULDC.64 UR4, c[0x0][0x3c8] ;  /* 0x0000f20000047ab9 */ /* 0x000fe20000000a00 */
        /* <DEDUP_REMOVED lines=11> */
[----:B------:R-:W0:Y:S01]  /*fd10*/  @P2 LDC R21, c[0x0][0x430] ;  /* 0x00010c00ff152b82 */ /* 0x000e220000000800 */
[----:B------:R-:W-:Y:S01]  /*fd20*/  PRMT R85, R15, 0x7610, R85 ;  /* 0x000076100f557816 */ /* 0x000fe20000000055 */
[----:B------:R-:W-:Y:S01]  /*fd30*/  IMAD.MOV.U32 R15, RZ, RZ, R32 ;  /* 0x000000ffff0f7224 */ /* 0x000fe200078e0020 */
[----:B------:R-:W-:Y:S01]  /*fd40*/  PRMT R84, R0, 0x7610, R84 ;  /* 0x0000761000547816 */ /* 0x000fe20000000054 */
[----:B------:R-:W-:Y:S01]  /*fd50*/  IMAD.MOV.U32 R20, RZ, RZ, R33 ;  /* 0x000000ffff147224 */ /* 0x000fe200078e0021 */
[----:B------:R-:W-:Y:S01]  /*fd60*/  PRMT R86, R14, 0x7610, R86 ;  /* 0x000076100e567816 */ /* 0x000fe20000000056 */
[----:B------:R-:W-:Y:S01]  /*fd70*/  IMAD.MOV.U32 R14, RZ, RZ, R31 ;  /* 0x000000ffff0e7224 */ /* 0x000fe200078e001f */
[----:B------:R-:W-:Y:S01]  /*fd80*/  PRMT R111, R15, 0x7610, R111 ;  /* 0x000076100f6f7816 */ /* 0x000fe2000000006f */
[----:B------:R-:W1:Y:S01]  /*fd90*/  @P2 LDC R0, c[0x0][0x42c] ;  /* 0x00010b00ff002b82 */ /* 0x000e620000000800 */
[----:B------:R-:W-:Y:S01]  /*fda0*/  IMAD R15, R201, 0x80, R195 ;  /* 0x00000080c90f7824 */ /* 0x000fe200078e02c3 */
[----:B------:R-:W-:Y:S01]  /*fdb0*/  PRMT R112, R20, 0x7610, R112 ;  /* 0x0000761014707816 */ /* 0x000fe20000000070 */
[----:B------:R-:W-:Y:S01]  /*fdc0*/  IMAD.MOV.U32 R20, RZ, RZ, R35 ;  /* 0x000000ffff147224 */ /* 0x000fe200078e0023 */
[----:B------:R-:W-:Y:S01]  /*fdd0*/  PRMT R87, R14, 0x7610, R87 ;  /* 0x000076100e577816 */ /* 0x000fe20000000057 */
[----:B------:R-:W-:Y:S01]  /*fde0*/  IMAD.MOV.U32 R14, RZ, RZ, R34 ;  /* 0x000000ffff0e7224 */ /* 0x000fe200078e0022 */
[----:B------:R-:W-:Y:S01]  /*fdf0*/  ULDC.64 UR6, c[0x0][0x3e0] ;  /* 0x0000f80000067ab9 */ /* 0x000fe20000000a00 */
[----:B------:R-:W-:Y:S01]  /*fe00*/  IMAD R15, R224, 0x40, R15 ;  /* 0x00000040e00f7824 */ /* 0x000fe200078e020f */
        /* <DEDUP_REMOVED lines=17> */
[----:B-1----:R-:W-:Y:S01]  /*ff20*/  @P2 IMAD.HI.U32 R0, R15, R0, RZ ;  /* 0x000000000f002227 */ /* 0x002fe200078e00ff */
[----:B------:R-:W-:-:S02]  /*ff30*/  PRMT R91, R69, 0x7610, R91 ;  /* 0x00007610455b7816 */ /* 0x000fc4000000005b */
[----:B------:R-:W-:Y:S01]  /*ff40*/  PRMT R89, R14, 0x7610, R89 ;  /* 0x000076100e597816 */ /* 0x000fe20000000059 */
[----:B-----5:R-:W-:Y:S01]  /*ff50*/  IMAD.MOV.U32 R14, RZ, RZ, R41 ;  /* 0x000000ffff0e7224 */ /* 0x020fe200078e0029 */
[----:B0-----:R-:W-:Y:S01]  /*ff60*/  @P2 SHF.R.U32.HI R15, RZ, R21, R0 ;  /* 0x00000015ff0f2219 */ /* 0x001fe20000011600 */
[----:B------:R-:W-:Y:S01]  /*ff70*/  IMAD.MOV.U32 R0, RZ, RZ, R40 ;  /* 0x000000ffff007224 */ /* 0x000fe200078e0028 */
[----:B------:R-:W-:Y:S01]  /*ff80*/  PRMT R108, R73, 0x7610, R108 ;  /* 0x00007610496c7816 */ /* 0x000fe2000000006c */
[----:B------:R-:W-:Y:S01]  /*ff90*/  IMAD.MOV.U32 R20, RZ, RZ, R42 ;  /* 0x000000ffff147224 */ /* 0x000fe200078e002a */
[----:B------:R-:W-:Y:S01]  /*ffa0*/  SHF.R.S32.HI R21, RZ, 0x1f, R15 ;  /* 0x0000001fff157819 */ /* 0x000fe2000001140f */
[-C--:B------:R-:W-:Y:S01]  /*ffb0*/  IMAD.WIDE.U32 R8, R15, R12.reuse, R8 ;  /* 0x0000000c0f087225 */ /* 0x080fe200078e0008 */
[----:B------:R-:W-:Y:S02]  /*ffc0*/  PRMT R74, R0, 0x7610, R74 ;  /* 0x00007610004a7816 */ /* 0x000fe4000000004a */
[----:B------:R-:W-:Y:S01]  /*ffd0*/  PRMT R75, R14, 0x7610, R75 ;  /* 0x000076100e4b7816 */ /* 0x000fe2000000004b */
[----:B------:R-:W-:Y:S01]  /*ffe0*/  IMAD R0, R21, R12, RZ ;  /* 0x0000000c15007224 */ /* 0x000fe200078e02ff */
[----:B------:R-:W-:Y:S01]  /*fff0*/  PRMT R109, R77, 0x7610, R109 ;  /* 0x000076104d6d7816 */ /* 0x000fe2000000006d */
[-C--:B------:R-:W-:Y:S01]  /*10000*/  IMAD R14, R21, R2.reuse, RZ ;  /* 0x00000002150e7224 */ /* 0x080fe200078e02ff */
[----:B------:R-:W-:Y:S01]  /*10010*/  PRMT R76, R20, 0x7610, R76 ;  /* 0x00007610144c7816 */ /* 0x000fe2000000004c */
[----:B------:R-:W-:-:S04]  /*10020*/  IMAD.WIDE.U32 R10, R15, R2, R10 ;  /* 0x000000020f0a7225 */ /* 0x000fc800078e000a */
[C---:B------:R-:W-:Y:S01]  /*10030*/  IMAD R13, R15.reuse, R13, R0 ;  /* 0x0000000d0f0d7224 */ /* 0x040fe200078e0200 */
[----:B------:R-:W-:Y:S01]  /*10040*/  LEA R0, P3, R10, UR6, 0x1 ;  /* 0x000000060a007c11 */ /* 0x000fe2000f8608ff */
[----:B------:R-:W-:Y:S01]  /*10050*/  IMAD R15, R15, R3, R14 ;  /* 0x000000030f0f7224 */ /* 0x000fe200078e020e */
[----:B------:R-:W-:Y:S01]  /*10060*/  LEA R3, P2, R8, UR4, 0x1 ;  /* 0x0000000408037c11 */ /* 0x000fe2000f8408ff */
[----:B------:R-:W-:Y:S01]  /*10070*/  IMAD.MOV.U32 R2, RZ, RZ, R44 ;  /* 0x000000ffff027224 */ /* 0x000fe200078e002c */
[----:B------:R-:W-:Y:S01]  /*10080*/  UMOV UR4, 0xffffffff ;  /* 0xffffffff00047882 */ /* 0x000fe20000000000 */
[----:B------:R-:W-:Y:S02]  /*10090*/  IMAD.IADD R13, R9, 0x1, R13 ;  /* 0x00000001090d7824 */ /* 0x000fe400078e020d */
[----:B------:R-:W-:Y:S01]  /*100a0*/  IMAD.IADD R9, R11, 0x1, R15 ;  /* 0x000000010b097824 */ /* 0x000fe200078e020f */
[----:B------:R-:W-:Y:S01]  /*100b0*/  PRMT R72, R2, 0x7610, R72 ;  /* 0x0000761002487816 */ /* 0x000fe20000000048 */
[----:B------:R-:W-:Y:S01]  /*100c0*/  IMAD.MOV.U32 R69, RZ, RZ, R43 ;  /* 0x000000ffff457224 */ /* 0x000fe200078e002b */
[----:B------:R-:W-:Y:S01]  /*100d0*/  LEA.HI.X R8, R8, UR5, R13, 0x1, P2 ;  /* 0x0000000508087c11 */ /* 0x000fe200090f0c0d */
[----:B------:R-:W-:Y:S01]  /*100e0*/  IMAD.MOV.U32 R12, RZ, RZ, R45 ;  /* 0x000000ffff0c7224 */ /* 0x000fe200078e002d */
[----:B------:R-:W-:-:S02]  /*100f0*/  LEA.HI.X R2, R10, UR7, R9, 0x1, P3 ;  /* 0x000000070a027c11 */ /* 0x000fc400098f0c09 */
[----:B------:R-:W-:Y:S02]  /*10100*/  PRMT R77, R69, 0x7610, R77 ;  /* 0x00007610454d7816 */ /* 0x000fe4000000004d */
[----:B------:R-:W-:Y:S02]  /*10110*/  PRMT R73, R12, 0x7610, R73 ;  /* 0x000076100c497816 */ /* 0x000fe40000000049 */
[----:B------:R-:W-:Y:S01]  /*10120*/  LEA.HI R9, R220, R220, RZ, 0x1 ;  /* 0x000000dcdc097211 */ /* 0x000fe200078f08ff */
[----:B------:R-:W-:Y:S06]  /*10130*/  BRA.DIV UR4, `(.L_x_1489) ;  /* 0x0000018e04a87947 */ /* 0x000fec000b800000 */
.L_x_1761:
[----:B------:R-:W-:-:S03]  /*10140*/  UMOV UR4, 0xffffffff ;  /* 0xffffffff00047882 */ /* 0x000fc60000000000 */
[----:B------:R-:W-:Y:S05]  /*10150*/  BRA.DIV UR4, `(.L_x_1490) ;  /* 0x0000018e04c87947 */ /* 0x000fea000b800000 */
.L_x_1764:
[----:B------:R-:W-:-:S03]  /*10160*/  UMOV UR4, 0xffffffff ;  /* 0xffffffff00047882 */ /* 0x000fc60000000000 */
[----:B------:R-:W-:Y:S05]  /*10170*/  BRA.DIV UR4, `(.L_x_1491) ;  /* 0x0000018e04e87947 */ /* 0x000fea000b800000 */
.L_x_1767:
[----:B------:R-:W-:-:S03]  /*10180*/  UMOV UR4, 0xffffffff ;  /* 0xffffffff00047882 */ /* 0x000fc60000000000 */
[----:B------:R-:W-:Y:S05]  /*10190*/  BRA.DIV UR4, `(.L_x_1492) ;  /* 0x0000019204087947 */ /* 0x000fea000b800000 */
.L_x_1770:
[----:B------:R-:W-:-:S03]  /*101a0*/  UMOV UR4, 0xffffffff ;  /* 0xffffffff00047882 */ /* 0x000fc60000000000 */
[----:B------:R-:W-:Y:S05]  /*101b0*/  BRA.DIV UR4, `(.L_x_1493) ;  /* 0x0000019204287947 */ /* 0x000fea000b800000 */
.L_x_1773:
[----:B------:R-:W-:Y:S01]  /*101c0*/  UMOV UR4, 0xffffffff ;  /* 0xffffffff00047882 */ /* 0x000fe20000000000 */
[----:B------:R-:W-:Y:S02]  /*101d0*/  LOP3.LUT R9, R9, 0xfffffffe, RZ, 0xc0, !PT ;  /* 0xfffffffe09097812 */ /* 0x000fe400078ec0ff */
[----:B------:R-:W-:Y:S05]  /*101e0*/  BRA.DIV UR4, `(.L_x_1494) ;  /* 0x0000019204447947 */ /* 0x000fea000b800000 */
.L_x_1776:
[----:B------:R-:W-:Y:S01]  /*101f0*/  UMOV UR4, 0xffffffff ;  /* 0xffffffff00047882 */ /* 0x000fe20000000000 */
[----:B------:R-:W-:Y:S02]  /*10200*/  IMAD.IADD R8, R220, 0x1, -R9 ;  /* 0x00000001dc087824 */ /* 0x000fe400078e0a09 */
[----:B------:R-:W-:Y:S05]  /*10210*/  BRA.DIV UR4, `(.L_x_1495) ;  /* 0x0000019204607947 */ /* 0x000fea000b800000 */
.L_x_1779:
[----:B------:R-:W-:Y:S01]  /*10220*/  UMOV UR4, 0xffffffff ;  /* 0xffffffff00047882 */ /* 0x000fe20000000000 */
[----:B------:R-:W-:Y:S02]  /*10230*/  SHF.L.U32 R8, R8, 0x1f, RZ ;  /* 0x0000001f08087819 */ /* 0x000fe400000006ff */
[----:B------:R-:W-:Y:S05]  /*10240*/  BRA.DIV UR4, `(.L_x_1496) ;  /* 0x00000192047c7947 */ /* 0x000fea000b800000 */
.L_x_1782:
        /* <DEDUP_REMOVED lines=35> */
[----:B0-----:R-:W-:Y:S06]  /*10480*/  @!P2 BRA `(.L_x_1498) ;  /* 0x000001900014a947 */ /* 0x001fec0003800000 */
.L_x_1783:
[----:B------:R-:W-:Y:S05]  /*10490*/  BSYNC B1 ;  /* 0x0000000000017941 */ /* 0x000fea0003800000 */
.L_x_1497:
[----:B------:R-:W-:Y:S01]  /*104a0*/  BSSY B1, `(.L_x_1499) ;  /* 0x0000145000017945 */ /* 0x000fe20003800000 */
[----:B------:R-:W-:Y:S02]  /*104b0*/  PRMT R70, R9, 0x7610, R70 ;  /* 0x0000761009467816 */ /* 0x000fe40000000046 */
[----:B------:R-:W-:Y:S01]  /*104c0*/  PRMT R71, R10, 0x7610, R71 ;  /* 0x000076100a477816 */ /* 0x000fe20000000047 */
[----:B------:R-:W-:Y:S06]  /*104d0*/  @P0 BRA `(.L_x_1500) ;  /* 0x0000001400040947 */ /* 0x000fec0003800000 */
[----:B------:R-:W1:Y:S01]  /*104e0*/  LDC R105, c[0x0][0x3d4] ;  /* 0x0000f500ff697b82 */ /* 0x000e620000000800 */
[----:B------:R-:W-:Y:S01]  /*104f0*/  BSSY B2, `(.L_x_1501) ;  /* 0x000006f000027945 */ /* 0x000fe20003800000 */
[-C--:B-1----:R-:W-:Y:S02]  /*10500*/  ISETP.GE.AND P0, PT, R192, R105.reuse, PT ;  /* 0x00000069c000720c */ /* 0x082fe40003f06270 */
[-C--:B------:R-:W-:Y:S02]  /*10510*/  ISETP.GE.AND P2, PT, R198, R105.reuse, PT ;  /* 0x00000069c600720c */ /* 0x080fe40003f46270 */
[----:B------:R-:W-:-:S09]  /*10520*/  ISETP.GE.AND P3, PT, R199, R105, PT ;  /* 0x00000069c700720c */ /* 0x000fd20003f66270 */
[----:B------:R-:W-:Y:S05]  /*10530*/  @P0 BRA `(.L_x_1502) ;  /* 0x0000000400a80947 */ /* 0x000fea0003800000 */
[----:B------:R-:W-:Y:S02]  /*10540*/  LEA.HI R10, R105, R224, RZ, 0x1d ;  /* 0x000000e0690a7211 */ /* 0x000fe400078fe8ff */
[----:B0-----:R-:W-:Y:S02]  /*10550*/  LOP3.LUT R8, R208, 0x38, R192, 0xf8, !PT ;  /* 0x00000038d0087812 */ /* 0x001fe400078ef8c0 */
[----:B------:R-:W-:Y:S01]  /*10560*/  SHF.R.S32.HI R13, RZ, 0x1f, R10 ;  /* 0x0000001fff0d7819 */ /* 0x000fe2000001140a */
[----:B------:R-:W-:Y:S01]  /*10570*/  IMAD.SHL.U32 R11, R10, 0x8, RZ ;  /* 0x000000080a0b7824 */ /* 0x000fe200078e00ff */
[-C--:B------:R-:W-:Y:S02]  /*10580*/  LOP3.LUT R9, R8, R209.reuse, RZ, 0x3c, !PT ;  /* 0x000000d108097212 */ /* 0x080fe400078e3cff */
[----:B------:R-:W-:Y:S02]  /*10590*/  LEA.HI R13, R13, R10, RZ, 0x3 ;  /* 0x0000000a0d0d7211 */ /* 0x000fe400078f18ff */
[----:B------:R-:W-:Y:S01]  /*105a0*/  LOP3.LUT R8, R208, 0x38, R11, 0xf8, !PT ;  /* 0x00000038d0087812 */ /* 0x000fe200078ef80b */
[----:B------:R-:W-:Y:S01]  /*105b0*/  IMAD.IADD R104, R210, 0x1, R9 ;  /* 0x00000001d2687824 */ /* 0x000fe200078e0209 */
[----:B------:R-:W-:Y:S01]  /*105c0*/  SHF.R.U64 R116, R32, 0x10, R33 ;  /* 0x0000001020747819 */ /* 0x000fe20000001221 */
[----:B------:R-:W-:Y:S01]  /*105d0*/  IMAD.SHL.U32 R13, R13, 0x400, RZ ;  /* 0x000004000d0d7824 */ /* 0x000fe200078e00ff */
[----:B------:R-:W-:Y:S01]  /*105e0*/  LOP3.LUT R8, R8, R209, RZ, 0x3c, !PT ;  /* 0x000000d108087212 */ /* 0x000fe200078e3cff */
[----:B------:R-:W-:Y:S01]  /*105f0*/  IMAD R104, R104, 0x2, R17 ;  /* 0x0000000268687824 */ /* 0x000fe200078e0211 */
[----:B------:R-:W-:-:S02]  /*10600*/  SHF.R.U64 R32, R4, 0x10, R5 ;  /* 0x0000001004207819 */ /* 0x000fc40000001205 */
[----:B------:R-:W-:Y:S02]  /*10610*/  LOP3.LUT R13, R13, 0x7fffe000, RZ, 0xc0, !PT ;  /* 0x7fffe0000d0d7812 */ /* 0x000fe400078ec0ff */
[----:B------:R-:W-:Y:S02]  /*10620*/  SHF.R.U32.HI R5, RZ, 0x10, R5 ;  /* 0x00000010ff057819 */ /* 0x000fe40000011605 */
[----:B------:R-:W-:Y:S02]  /*10630*/  IADD3 R106, R8, R13, R210 ;  /* 0x0000000d086a7210 */ /* 0x000fe40007ffe0d2 */
[----:B------:R-:W0:Y:S01]  /*10640*/  LDS.128 R8, [R104+0x12400] ;  /* 0x0124000068087984 */ /* 0x000e220000000c00 */
[----:B------:R-:W-:Y:S02]  /*10650*/  SHF.R.U64 R4, R6, 0x10, R7 ;  /* 0x0000001006047819 */ /* 0x000fe40000001207 */
[----:B------:R-:W-:Y:S01]  /*10660*/  IMAD R106, R106, 0x2, R17 ;  /* 0x000000026a6a7824 */ /* 0x000fe200078e0211 */
[----:B------:R-:W-:-:S02]  /*10670*/  SHF.R.U32.HI R7, RZ, 0x10, R7 ;  /* 0x00000010ff077819 */ /* 0x000fc40000011607 */
[----:B------:R-:W-:Y:S02]  /*10680*/  PRMT R111, R111, 0x5410, R116 ;  /* 0x000054106f6f7816 */ /* 0x000fe40000000074 */
[----:B------:R-:W1:Y:S01]  /*10690*/  LDS.128 R12, [R106+0x12400] ;  /* 0x012400006a0c7984 */ /* 0x000e620000000c00 */
[----:B------:R-:W-:Y:S02]  /*106a0*/  PRMT R115, R107, 0x5410, R32 ;  /* 0x000054106b737816 */ /* 0x000fe40000000020 */
[----:B------:R-:W-:Y:S01]  /*106b0*/  PRMT R116, R108, 0x5410, R5 ;  /* 0x000054106c747816 */ /* 0x000fe20000000005 */
[----:B------:R-:W-:Y:S01]  /*106c0*/  IMAD.U32 R107, R111, 0x10000, RZ ;  /* 0x000100006f6b7824 */ /* 0x000fe200078e00ff */
[----:B------:R-:W-:Y:S01]  /*106d0*/  PRMT R117, R109, 0x5410, R4 ;  /* 0x000054106d757816 */ /* 0x000fe20000000004 */
[----:B------:R-:W-:Y:S01]  /*106e0*/  IMAD.U32 R108, R115, 0x10000, RZ ;  /* 0x00010000736c7824 */ /* 0x000fe200078e00ff */
[----:B------:R-:W-:Y:S01]  /*106f0*/  PRMT R110, R110, 0x5410, R7 ;  /* 0x000054106e6e7816 */ /* 0x000fe20000000007 */
[----:B------:R-:W-:Y:S01]  /*10700*/  IMAD.U32 R109, R116, 0x10000, RZ ;  /* 0x00010000746d7824 */ /* 0x000fe200078e00ff */
[----:B------:R-:W-:-:S02]  /*10710*/  SHF.R.U32.HI R33, RZ, 0x10, R33 ;  /* 0x00000010ff217819 */ /* 0x000fc40000011621 */
[--C-:B------:R-:W-:Y:S02]  /*10720*/  SHF.R.U64 R34, R34, 0x10, R35.reuse ;  /* 0x0000001022227819 */ /* 0x100fe40000001223 */
[----:B------:R-:W-:Y:S02]  /*10730*/  SHF.R.U32.HI R35, RZ, 0x10, R35 ;  /* 0x00000010ff237819 */ /* 0x000fe40000011623 */
[----:B------:R-:W-:Y:S02]  /*10740*/  PRMT R112, R112, 0x5410, R33 ;  /* 0x0000541070707816 */ /* 0x000fe40000000021 */
[----:B------:R-:W-:Y:S02]  /*10750*/  PRMT R114, R114, 0x5410, R35 ;  /* 0x0000541072727816 */ /* 0x000fe40000000023 */
[----:B------:R-:W-:Y:S02]  /*10760*/  LOP3.LUT R115, R115, 0xffff0000, RZ, 0xc0, !PT ;  /* 0xffff000073737812 */ /* 0x000fe400078ec0ff */
[----:B------:R-:W-:-:S02]  /*10770*/  LOP3.LUT R111, R111, 0xffff0000, RZ, 0xc0, !PT ;  /* 0xffff00006f6f7812 */ /* 0x000fc400078ec0ff */
[----:B------:R-:W-:Y:S02]  /*10780*/  PRMT R113, R113, 0x5410, R34 ;  /* 0x0000541071717816 */ /* 0x000fe40000000022 */
[----:B------:R-:W-:Y:S01]  /*10790*/  LOP3.LUT R116, R116, 0xffff0000, RZ, 0xc0, !PT ;  /* 0xffff000074747812 */ /* 0x000fe200078ec0ff */
        /* <DEDUP_REMOVED lines=14> */
[----:B------:R-:W-:-:S02]  /*10880*/  IMAD.U32 R11, R112, 0x10000, RZ ;  /* 0x00010000700b7824 */ /* 0x000fc400078e00ff */
[----:B------:R-:W-:Y:S01]  /*10890*/  FMUL.FTZ R123, R33, R109 ;  /* 0x0000006d217b7220 */ /* 0x000fe20000410000 */
[C---:B------:R-:W-:Y:S01]  /*108a0*/  FFMA.FTZ R119, R4.reuse, R107, -R119 ;  /* 0x0000006b04777223 */ /* 0x040fe20000010877 */
[----:B------:R-:W-:Y:S02]  /*108b0*/  IMAD.U32 R35, R15, 0x10000, RZ ;  /* 0x000100000f237824 */ /* 0x000fe400078e00ff */
[----:B------:R-:W-:Y:S01]  /*108c0*/  FFMA.FTZ R121, R4, R108, R121 ;  /* 0x0000006c04797223 */ /* 0x000fe20000010079 */
[----:B------:R-:W-:Y:S02]  /*108d0*/  IMAD.U32 R107, R110, 0x10000, RZ ;  /* 0x000100006e6b7824 */ /* 0x000fe400078e00ff */
[-C--:B------:R-:W-:Y:S01]  /*108e0*/  FMUL.FTZ R33, R33, R11.reuse ;  /* 0x0000000b21217220 */ /* 0x080fe20000410000 */
[----:B------:R-:W-:Y:S02]  /*108f0*/  IMAD.U32 R4, R114, 0x10000, RZ ;  /* 0x0001000072047824 */ /* 0x000fe400078e00ff */
[C---:B------:R-:W-:Y:S01]  /*10900*/  FFMA.FTZ R123, R6.reuse, R11, -R123 ;  /* 0x0000000b067b7223 */ /* 0x040fe2000001087b */
[C---:B------:R-:W-:Y:S01]  /*10910*/  FMUL.FTZ R11, R35.reuse, R107 ;  /* 0x0000006b230b7220 */ /* 0x040fe20000410000 */
[----:B------:R-:W-:Y:S01]  /*10920*/  FFMA.FTZ R33, R6, R109, R33 ;  /* 0x0000006d06217223 */ /* 0x000fe20000010021 */
[----:B------:R-:W-:Y:S01]  /*10930*/  FMUL.FTZ R108, R35, R4 ;  /* 0x00000004236c7220 */ /* 0x000fe20000410000 */
[----:B------:R-:W-:-:S02]  /*10940*/  IMAD.U32 R34, R14, 0x10000, RZ ;  /* 0x000100000e227824 */ /* 0x000fc400078e00ff */
[----:B------:R-:W-:Y:S01]  /*10950*/  FFMA.FTZ R35, R32, R4, -R11 ;  /* 0x0000000420237223 */ /* 0x000fe2000001080b */
[----:B------:R-:W-:Y:S01]  /*10960*/  FMUL.FTZ R4, R12, R115 ;  /* 0x000000730c047220 */ /* 0x000fe20000410000 */
[----:B------:R-:W-:Y:S02]  /*10970*/  IMAD.U32 R6, R117, 0x10000, RZ ;  /* 0x0001000075067824 */ /* 0x000fe400078e00ff */
[----:B------:R-:W-:Y:S01]  /*10980*/  FFMA.FTZ R107, R32, R107, R108 ;  /* 0x0000006b206b7223 */ /* 0x000fe2000001006c */
[-C--:B------:R-:W-:Y:S01]  /*10990*/  FMUL.FTZ R32, R12, R111.reuse ;  /* 0x0000006f0c207220 */ /* 0x080fe20000410000 */
[----:B------:R-:W-:Y:S01]  /*109a0*/  FFMA.FTZ R12, R5, R111, -R4 ;  /* 0x0000006f050c7223 */ /* 0x000fe20000010804 */
[----:B------:R-:W-:Y:S01]  /*109b0*/  LOP3.LUT R14, R14, 0xffff0000, RZ, 0xc0, !PT ;  /* 0xffff00000e0e7812 */ /* 0x000fe200078ec0ff */
[----:B------:R-:W-:Y:S01]  /*109c0*/  IMAD.U32 R4, R113, 0x10000, RZ ;  /* 0x0001000071047824 */ /* 0x000fe200078e00ff */
[----:B------:R-:W-:Y:S01]  /*109d0*/  LOP3.LUT R15, R15, 0xffff0000, RZ, 0xc0, !PT ;  /* 0xffff00000f0f7812 */ /* 0x000fe200078ec0ff */
[----:B------:R-:W-:Y:S01]  /*109e0*/  FMUL.FTZ R108, R34, R6 ;  /* 0x00000006226c7220 */ /* 0x000fe20000410000 */
[----:B------:R-:W-:Y:S01]  /*109f0*/  LOP3.LUT R117, R117, 0xffff0000, RZ, 0xc0, !PT ;  /* 0xffff000075757812 */ /* 0x000fe200078ec0ff */
[----:B------:R-:W-:Y:S01]  /*10a00*/  FFMA.FTZ R32, R5, R115, R32 ;  /* 0x0000007305207223 */ /* 0x000fe20000010020 */
[----:B------:R-:W-:Y:S01]  /*10a10*/  LOP3.LUT R110, R110, 0xffff0000, RZ, 0xc0, !PT ;  /* 0xffff00006e6e7812 */ /* 0x000fe200078ec0ff */
[-C--:B------:R-:W-:Y:S01]  /*10a20*/  FMUL.FTZ R34, R34, R4.reuse ;  /* 0x0000000422227220 */ /* 0x080fe20000410000 */
[----:B------:R-:W-:Y:S01]  /*10a30*/  LOP3.LUT R112, R112, 0xffff0000, RZ, 0xc0, !PT ;  /* 0xffff000070707812 */ /* 0x000fe200078ec0ff */
[----:B------:R-:W-:Y:S01]  /*10a40*/  FFMA.FTZ R108, R7, R4, -R108 ;  /* 0x00000004076c7223 */ /* 0x000fe2000001086c */
[----:B------:R-:W-:Y:S01]  /*10a50*/  LOP3.LUT R113, R113, 0xffff0000, RZ, 0xc0, !PT ;  /* 0xffff000071717812 */ /* 0x000fe200078ec0ff */
[----:B------:R-:W-:Y:S01]  /*10a60*/  FMUL.FTZ R11, R13, R116 ;  /* 0x000000740d0b7220 */ /* 0x000fe20000410000 */
[----:B------:R-:W-:Y:S01]  /*10a70*/  LOP3.LUT R114, R114, 0xffff0000, RZ, 0xc0, !PT ;  /* 0xffff000072727812 */ /* 0x000fe200078ec0ff */
[C---:B------:R-:W-:Y:S01]  /*10a80*/  FMUL.FTZ R4, R14.reuse, R117 ;  /* 0x000000750e047220 */ /* 0x040fe20000410000 */
[----:B------:R-:W-:Y:S01]  /*10a90*/  FMUL.FTZ R5, R15, R110 ;  /* 0x0000006e0f057220 */ /* 0x000fe20000410000 */
[----:B------:R-:W-:Y:S01]  /*10aa0*/  FMUL.FTZ R13, R13, R112 ;  /* 0x000000700d0d7220 */ /* 0x000fe20000410000 */
[-C--:B------:R-:W-:Y:S01]  /*10ab0*/  FMUL.FTZ R14, R14, R113.reuse ;  /* 0x000000710e0e7220 */ /* 0x080fe20000410000 */
[----:B------:R-:W-:Y:S01]  /*10ac0*/  FMUL.FTZ R15, R15, R114 ;  /* 0x000000720f0f7220 */ /* 0x000fe20000410000 */
[----:B------:R-:W-:Y:S01]  /*10ad0*/  FFMA.FTZ R112, R8, R112, -R11 ;  /* 0x0000007008707223 */ /* 0x000fe2000001080b */
[----:B------:R-:W-:Y:S01]  /*10ae0*/  FFMA.FTZ R113, R9, R113, -R4 ;  /* 0x0000007109717223 */ /* 0x000fe20000010804 */
[----:B------:R-:W-:Y:S01]  /*10af0*/  FFMA.FTZ R114, R10, R114, -R5 ;  /* 0x000000720a727223 */ /* 0x000fe20000010805 */
[----:B------:R-:W-:Y:S01]  /*10b00*/  FFMA.FTZ R116, R8, R116, R13 ;  /* 0x0000007408747223 */ /* 0x000fe2000001000d */
        /* <DEDUP_REMOVED lines=9> */
[----:B------:R1:W-:Y:S01]  /*10ba0*/  STS.128 [R104+0x12400], R4 ;  /* 0x0124000468007388 */ /* 0x0003e20000000c00 */
[----:B------:R-:W-:-:S02]  /*10bb0*/  F2FP.BF16.F32.PACK_AB R10, R117, R34 ;  /* 0x00000022750a723e */ /* 0x000fc400000010ff */
[----:B------:R-:W-:-:S05]  /*10bc0*/  F2FP.BF16.F32.PACK_AB R11, R110, R107 ;  /* 0x0000006b6e0b723e */ /* 0x000fca00000010ff */
[----:B------:R1:W-:Y:S02]  /*10bd0*/  STS.128 [R106+0x12400], R8 ;  /* 0x012400086a007388 */ /* 0x0003e40000000c00 */
.L_x_1502:
[----:B------:R-:W-:Y:S05]  /*10be0*/  BSYNC B2 ;  /* 0x0000000000027941 */ /* 0x000fea0003800000 */
.L_x_1501:
[----:B------:R-:W-:Y:S04]  /*10bf0*/  BSSY B2, `(.L_x_1503) ;  /* 0x0000068000027945 */ /* 0x000fe80003800000 */
[----:B------:R-:W-:Y:S05]  /*10c00*/  @P2 BRA `(.L_x_1504) ;  /* 0x0000000400982947 */ /* 0x000fea0003800000 */
[----:B-1----:R-:W-:Y:S02]  /*10c10*/  LEA.HI R4, R105, R225, RZ, 0x1d ;  /* 0x000000e169047211 */ /* 0x002fe400078fe8ff */
[----:B------:R-:W-:Y:S02]  /*10c20*/  SHF.R.U64 R35, R36, 0x10, R37 ;  /* 0x0000001024237819 */ /* 0x000fe40000001225 */
[----:B------:R-:W-:Y:S01]  /*10c30*/  SHF.R.S32.HI R7, RZ, 0x1f, R4 ;  /* 0x0000001fff077819 */ /* 0x000fe20000011404 */
[----:B------:R-:W-:Y:S01]  /*10c40*/  IMAD.SHL.U32 R5, R4, 0x8, RZ ;  /* 0x0000000804057824 */ /* 0x000fe200078e00ff */
[----:B------:R-:W-:Y:S02]  /*10c50*/  SHF.R.U64 R15, R24, 0x10, R25 ;  /* 0x00000010180f7819 */ /* 0x000fe40000001219 */
[----:B------:R-:W-:Y:S02]  /*10c60*/  LEA.HI R7, R7, R4, RZ, 0x3 ;  /* 0x0000000407077211 */ /* 0x000fe400078f18ff */
[----:B------:R-:W-:-:S02]  /*10c70*/  LOP3.LUT R4, R208, 0x38, R5, 0xf8, !PT ;  /* 0x00000038d0047812 */ /* 0x000fc400078ef805 */
[----:B------:R-:W-:Y:S01]  /*10c80*/  SHF.R.U32.HI R36, RZ, 0x10, R37 ;  /* 0x00000010ff247819 */ /* 0x000fe20000011625 */
[----:B------:R-:W-:Y:S01]  /*10c90*/  IMAD.SHL.U32 R7, R7, 0x400, RZ ;  /* 0x0000040007077824 */ /* 0x000fe200078e00ff */
[----:B------:R-:W-:Y:S02]  /*10ca0*/  LOP3.LUT R4, R4, R209, RZ, 0x3c, !PT ;  /* 0x000000d104047212 */ /* 0x000fe400078e3cff */
[----:B------:R-:W-:Y:S02]  /*10cb0*/  PRMT R100, R100, 0x5410, R35 ;  /* 0x0000541064647816 */ /* 0x000fe40000000023 */
[----:B------:R-:W-:Y:S02]  /*10cc0*/  LOP3.LUT R7, R7, 0x7fffe000, RZ, 0xc0, !PT ;  /* 0x7fffe00007077812 */ /* 0x000fe400078ec0ff */
[----:B------:R-:W-:Y:S01]  /*10cd0*/  PRMT R96, R96, 0x5410, R15 ;  /* 0x0000541060607816 */ /* 0x000fe2000000000f */
[----:B------:R-:W-:Y:S01]  /*10ce0*/  IMAD.U32 R34, R100, 0x10000, RZ ;  /* 0x0001000064227824 */ /* 0x000fe200078e00ff */
[----:B------:R-:W-:-:S02]  /*10cf0*/  IADD3 R12, R4, R7, R210 ;  /* 0x00000007040c7210 */ /* 0x000fc40007ffe0d2 */
[----:B------:R-:W1:Y:S01]  /*10d00*/  LDS.128 R4, [R232] ;  /* 0x00000000e8047984 */ /* 0x000e620000000c00 */
[----:B------:R-:W-:Y:S02]  /*10d10*/  SHF.R.U64 R13, R26, 0x10, R27 ;  /* 0x000000101a0d7819 */ /* 0x000fe4000000121b */
[----:B------:R-:W-:Y:S01]  /*10d20*/  IMAD R12, R12, 0x2, R17 ;  /* 0x000000020c0c7824 */ /* 0x000fe200078e0211 */
[----:B------:R-:W-:Y:S02]  /*10d30*/  SHF.R.U32.HI R24, RZ, 0x10, R25 ;  /* 0x00000010ff187819 */ /* 0x000fe40000011619 */
[----:B------:R-:W-:Y:S02]  /*10d40*/  SHF.R.U32.HI R26, RZ, 0x10, R27 ;  /* 0x00000010ff1a7819 */ /* 0x000fe4000001161b */
[----:B0-----:R-:W0:Y:S01]  /*10d50*/  LDS.128 R8, [R12+0x12400] ;  /* 0x012400000c087984 */ /* 0x001e220000000c00 */
[--C-:B------:R-:W-:Y:S02]  /*10d60*/  SHF.R.U64 R33, R38, 0x10, R39.reuse ;  /* 0x0000001026217819 */ /* 0x100fe40000001227 */
[----:B------:R-:W-:-:S02]  /*10d70*/  SHF.R.U32.HI R38, RZ, 0x10, R39 ;  /* 0x00000010ff267819 */ /* 0x000fc40000011627 */
[----:B------:R-:W-:Y:S01]  /*10d80*/  PRMT R101, R101, 0x5410, R36 ;  /* 0x0000541065657816 */ /* 0x000fe20000000024 */
[----:B------:R-:W-:Y:S01]  /*10d90*/  IMAD.U32 R36, R96, 0x10000, RZ ;  /* 0x0001000060247824 */ /* 0x000fe200078e00ff */
[----:B------:R-:W-:Y:S02]  /*10da0*/  PRMT R97, R97, 0x5410, R24 ;  /* 0x0000541061617816 */ /* 0x000fe40000000018 */
[----:B------:R-:W-:Y:S02]  /*10db0*/  PRMT R99, R99, 0x5410, R26 ;  /* 0x0000541063637816 */ /* 0x000fe4000000001a */
[----:B------:R-:W-:Y:S02]  /*10dc0*/  PRMT R103, R103, 0x5410, R38 ;  /* 0x0000541067677816 */ /* 0x000fe40000000026 */
[----:B------:R-:W-:Y:S01]  /*10dd0*/  PRMT R98, R98, 0x5410, R13 ;  /* 0x0000541062627816 */ /* 0x000fe2000000000d */
[----:B------:R-:W-:Y:S01]  /*10de0*/  IMAD.U32 R35, R99, 0x10000, RZ ;  /* 0x0001000063237824 */ /* 0x000fe200078e00ff */
[----:B------:R-:W-:Y:S01]  /*10df0*/  PRMT R102, R102, 0x5410, R33 ;  /* 0x0000541066667816 */ /* 0x000fe20000000021 */
[----:B------:R-:W-:-:S02]  /*10e00*/  IMAD.U32 R33, R97, 0x10000, RZ ;  /* 0x0001000061217824 */ /* 0x000fc400078e00ff */
[C---:B-1----:R-:W-:Y:S01]  /*10e10*/  IMAD.U32 R13, R4.reuse, 0x10000, RZ ;  /* 0x00010000040d7824 */ /* 0x042fe200078e00ff */
[----:B------:R-:W-:Y:S01]  /*10e20*/  LOP3.LUT R4, R4, 0xffff0000, RZ, 0xc0, !PT ;  /* 0xffff000004047812 */ /* 0x000fe200078ec0ff */
        /* <DEDUP_REMOVED lines=15> */
[----:B------:R-:W-:Y:S01]  /*10f20*/  FFMA.FTZ R104, R13, R36, R104 ;  /* 0x000000240d687223 */ /* 0x000fe20000010068 */
[----:B------:R-:W-:Y:S02]  /*10f30*/  IMAD.U32 R13, R103, 0x10000, RZ ;  /* 0x00010000670d7824 */ /* 0x000fe400078e00ff */
[C---:B------:R-:W-:Y:S01]  /*10f40*/  FMUL.FTZ R107, R32.reuse, R35 ;  /* 0x00000023206b7220 */ /* 0x040fe20000410000 */
[----:B------:R-:W-:Y:S01]  /*10f50*/  IMAD.U32 R25, R101, 0x10000, RZ ;  /* 0x0001000065197824 */ /* 0x000fe200078e00ff */
[----:B------:R-:W-:Y:S01]  /*10f60*/  LOP3.LUT R11, R11, 0xffff0000, RZ, 0xc0, !PT ;  /* 0xffff00000b0b7812 */ /* 0x000fe200078ec0ff */
[-C--:B------:R-:W-:Y:S01]  /*10f70*/  FMUL.FTZ R32, R32, R13.reuse ;  /* 0x0000000d20207220 */ /* 0x080fe20000410000 */
[----:B------:R-:W-:Y:S01]  /*10f80*/  FFMA.FTZ R107, R24, R13, -R107 ;  /* 0x0000000d186b7223 */ /* 0x000fe2000001086b */
[-C--:B------:R-:W-:Y:S01]  /*10f90*/  FMUL.FTZ R39, R26, R25.reuse ;  /* 0x000000191a277220 */ /* 0x080fe20000410000 */
[----:B------:R-:W-:Y:S01]  /*10fa0*/  FFMA.FTZ R37, R14, R25, -R37 ;  /* 0x000000190e257223 */ /* 0x000fe20000010825 */
[----:B------:R-:W-:Y:S01]  /*10fb0*/  LOP3.LUT R25, R96, 0xffff0000, RZ, 0xc0, !PT ;  /* 0xffff000060197812 */ /* 0x000fe200078ec0ff */
[----:B------:R-:W-:Y:S01]  /*10fc0*/  FFMA.FTZ R34, R24, R35, R32 ;  /* 0x0000002318227223 */ /* 0x000fe20000010020 */
[----:B------:R-:W-:Y:S01]  /*10fd0*/  LOP3.LUT R13, R100, 0xffff0000, RZ, 0xc0, !PT ;  /* 0xffff0000640d7812 */ /* 0x000fe200078ec0ff */
[----:B------:R-:W-:Y:S01]  /*10fe0*/  FFMA.FTZ R39, R14, R33, R39 ;  /* 0x000000210e277223 */ /* 0x000fe20000010027 */
[----:B------:R-:W-:Y:S01]  /*10ff0*/  LOP3.LUT R24, R97, 0xffff0000, RZ, 0xc0, !PT ;  /* 0xffff000061187812 */ /* 0x000fe200078ec0ff */
[C---:B------:R-:W-:Y:S01]  /*11000*/  FMUL.FTZ R33, R8.reuse, R25 ;  /* 0x0000001908217220 */ /* 0x040fe20000410000 */
[----:B------:R-:W-:Y:S01]  /*11010*/  LOP3.LUT R14, R101, 0xffff0000, RZ, 0xc0, !PT ;  /* 0xffff0000650e7812 */ /* 0x000fe200078ec0ff */
[----:B------:R-:W-:Y:S01]  /*11020*/  FMUL.FTZ R35, R8, R13 ;  /* 0x0000000d08237220 */ /* 0x000fe20000410000 */
[----:B------:R-:W-:-:S02]  /*11030*/  IMAD.U32 R27, R10, 0x10000, RZ ;  /* 0x000100000a1b7824 */ /* 0x000fc400078e00ff */
[C---:B------:R-:W-:Y:S01]  /*11040*/  FMUL.FTZ R32, R9.reuse, R24 ;  /* 0x0000001809207220 */ /* 0x040fe20000410000 */
[----:B------:R-:W-:Y:S02]  /*11050*/  IMAD.U32 R26, R98, 0x10000, RZ ;  /* 0x00010000621a7824 */ /* 0x000fe400078e00ff */
[C---:B------:R-:W-:Y:S01]  /*11060*/  FFMA.FTZ R33, R4.reuse, R13, -R33 ;  /* 0x0000000d04217223 */ /* 0x040fe20000010821 */
[----:B------:R-:W-:Y:S01]  /*11070*/  FMUL.FTZ R9, R9, R14 ;  /* 0x0000000e09097220 */ /* 0x000fe20000410000 */
[----:B------:R-:W-:Y:S01]  /*11080*/  FFMA.FTZ R35, R4, R25, R35 ;  /* 0x0000001904237223 */ /* 0x000fe20000010023 */
[----:B------:R-:W-:Y:S02]  /*11090*/  IMAD.U32 R8, R102, 0x10000, RZ ;  /* 0x0001000066087824 */ /* 0x000fe400078e00ff */
[----:B------:R-:W-:Y:S01]  /*110a0*/  FMUL.FTZ R4, R27, R26 ;  /* 0x0000001a1b047220 */ /* 0x000fe20000410000 */
[C---:B------:R-:W-:Y:S01]  /*110b0*/  FFMA.FTZ R32, R5.reuse, R14, -R32 ;  /* 0x0000000e05207223 */ /* 0x040fe20000010820 */
[----:B------:R-:W-:Y:S01]  /*110c0*/  FFMA.FTZ R24, R5, R24, R9 ;  /* 0x0000001805187223 */ /* 0x000fe20000010009 */
[----:B------:R-:W-:Y:S01]  /*110d0*/  LOP3.LUT R10, R10, 0xffff0000, RZ, 0xc0, !PT ;  /* 0xffff00000a0a7812 */ /* 0x000fe200078ec0ff */
[-C--:B------:R-:W-:Y:S01]  /*110e0*/  FMUL.FTZ R14, R27, R8.reuse ;  /* 0x000000081b0e7220 */ /* 0x080fe20000410000 */
[----:B------:R-:W-:Y:S01]  /*110f0*/  FFMA.FTZ R13, R15, R8, -R4 ;  /* 0x000000080f0d7223 */ /* 0x000fe20000010804 */
[----:B------:R-:W-:-:S02]  /*11100*/  LOP3.LUT R9, R98, 0xffff0000, RZ, 0xc0, !PT ;  /* 0xffff000062097812 */ /* 0x000fc400078ec0ff */
[----:B------:R-:W-:Y:S01]  /*11110*/  LOP3.LUT R5, R102, 0xffff0000, RZ, 0xc0, !PT ;  /* 0xffff000066057812 */ /* 0x000fe200078ec0ff */
[----:B------:R-:W-:Y:S01]  /*11120*/  FFMA.FTZ R14, R15, R26, R14 ;  /* 0x0000001a0f0e7223 */ /* 0x000fe2000001000e */
[----:B------:R-:W-:Y:S01]  /*11130*/  LOP3.LUT R8, R99, 0xffff0000, RZ, 0xc0, !PT ;  /* 0xffff000063087812 */ /* 0x000fe200078ec0ff */
[C---:B------:R-:W-:Y:S01]  /*11140*/  FMUL.FTZ R15, R10.reuse, R9 ;  /* 0x000000090a0f7220 */ /* 0x040fe20000410000 */
[----:B------:R-:W-:Y:S01]  /*11150*/  LOP3.LUT R4, R103, 0xffff0000, RZ, 0xc0, !PT ;  /* 0xffff000067047812 */ /* 0x000fe200078ec0ff */
[-C--:B------:R-:W-:Y:S02]  /*11160*/  FMUL.FTZ R26, R10, R5.reuse ;  /* 0x000000050a1a7220 */ /* 0x080fe40000410000 */
[C---:B------:R-:W-:Y:S01]  /*11170*/  FMUL.FTZ R36, R11.reuse, R8 ;  /* 0x000000080b247220 */ /* 0x040fe20000410000 */
[C---:B------:R-:W-:Y:S01]  /*11180*/  FFMA.FTZ R10, R6.reuse, R5, -R15 ;  /* 0x00000005060a7223 */ /* 0x040fe2000001080f */
[-C--:B------:R-:W-:Y:S01]  /*11190*/  FMUL.FTZ R25, R11, R4.reuse ;  /* 0x000000040b197220 */ /* 0x080fe20000410000 */
[----:B------:R-:W-:Y:S01]  /*111a0*/  FFMA.FTZ R11, R6, R9, R26 ;  /* 0x00000009060b7223 */ /* 0x000fe2000001001a */
[----:B------:R-:W-:Y:S01]  /*111b0*/  FFMA.FTZ R36, R7, R4, -R36 ;  /* 0x0000000407247223 */ /* 0x000fe20000010824 */
[----:B------:R-:W-:Y:S01]  /*111c0*/  F2FP.BF16.F32.PACK_AB R4, R33, R38 ;  /* 0x000000262104723e */ /* 0x000fe200000010ff */
        /* <DEDUP_REMOVED lines=8> */
[----:B------:R-:W-:-:S05]  /*11250*/  F2FP.BF16.F32.PACK_AB R11, R25, R34 ;  /* 0x00000022190b723e */ /* 0x000fca00000010ff */
[----:B------:R2:W-:Y:S02]  /*11260*/  STS.128 [R12+0x12400], R8 ;  /* 0x012400080c007388 */ /* 0x0005e40000000c00 */
.L_x_1504:
[----:B------:R-:W-:Y:S05]  /*11270*/  BSYNC B2 ;  /* 0x0000000000027941 */ /* 0x000fea0003800000 */
.L_x_1503:
[----:B------:R-:W-:Y:S05]  /*11280*/  @P3 BRA `(.L_x_1500) ;  /* 0x0000000400983947 */ /* 0x000fea0003800000 */
[----:B------:R-:W-:Y:S02]  /*11290*/  LEA.HI R105, R105, R230, RZ, 0x1d ;  /* 0x000000e669697211 */ /* 0x000fe400078fe8ff */
[----:B------:R-:W-:Y:S02]  /*112a0*/  SHF.R.U64 R27, R60, 0x10, R61 ;  /* 0x000000103c1b7819 */ /* 0x000fe4000000123d */
[----:B-12---:R-:W-:Y:S01]  /*112b0*/  SHF.R.S32.HI R4, RZ, 0x1f, R105 ;  /* 0x0000001fff047819 */ /* 0x006fe20000011469 */
[----:B------:R-:W-:Y:S01]  /*112c0*/  IMAD.SHL.U32 R5, R105, 0x8, RZ ;  /* 0x0000000869057824 */ /* 0x000fe200078e00ff */
[----:B------:R-:W-:Y:S02]  /*112d0*/  SHF.R.U64 R15, R28, 0x10, R29 ;  /* 0x000000101c0f7819 */ /* 0x000fe4000000121d */
[----:B------:R-:W-:Y:S02]  /*112e0*/  LEA.HI R105, R4, R105, RZ, 0x3 ;  /* 0x0000006904697211 */ /* 0x000fe400078f18ff */
[----:B------:R-:W-:-:S02]  /*112f0*/  LOP3.LUT R4, R208, 0x38, R5, 0xf8, !PT ;  /* 0x00000038d0047812 */ /* 0x000fc400078ef805 */
[----:B------:R-:W-:Y:S01]  /*11300*/  SHF.R.U64 R13, R30, 0x10, R31 ;  /* 0x000000101e0d7819 */ /* 0x000fe2000000121f */
[----:B------:R-:W-:Y:S01]  /*11310*/  IMAD.SHL.U32 R105, R105, 0x400, RZ ;  /* 0x0000040069697824 */ /* 0x000fe200078e00ff */
[----:B------:R-:W-:Y:S02]  /*11320*/  LOP3.LUT R4, R4, R209, RZ, 0x3c, !PT ;  /* 0x000000d104047212 */ /* 0x000fe400078e3cff */
[----:B------:R-:W-:Y:S02]  /*11330*/  SHF.R.U64 R25, R62, 0x10, R63 ;  /* 0x000000103e197819 */ /* 0x000fe4000000123f */
[----:B------:R-:W-:Y:S02]  /*11340*/  LOP3.LUT R105, R105, 0x7fffe000, RZ, 0xc0, !PT ;  /* 0x7fffe00069697812 */ /* 0x000fe400078ec0ff */
[----:B------:R-:W-:Y:S02]  /*11350*/  SHF.R.U32.HI R30, RZ, 0x10, R31 ;  /* 0x00000010ff1e7819 */ /* 0x000fe4000001161f */
[----:B0-----:R-:W-:-:S02]  /*11360*/  IADD3 R8, R4, R105, R210 ;  /* 0x0000006904087210 */ /* 0x001fc40007ffe0d2 */
[----:B------:R-:W0:Y:S01]  /*11370*/  LDS.128 R4, [R229] ;  /* 0x00000000e5047984 */ /* 0x000e220000000c00 */
[----:B------:R-:W-:Y:S02]  /*11380*/  PRMT R88, R88, 0x5410, R27 ;  /* 0x0000541058587816 */ /* 0x000fe4000000001b */
[----:B------:R-:W-:Y:S01]  /*11390*/  IMAD R12, R8, 0x2, R17 ;  /* 0x00000002080c7824 */ /* 0x000fe200078e0211 */
[----:B------:R-:W-:Y:S02]  /*113a0*/  PRMT R84, R84, 0x5410, R15 ;  /* 0x0000541054547816 */ /* 0x000fe4000000000f */
[----:B------:R-:W-:Y:S02]  /*113b0*/  SHF.R.U32.HI R28, RZ, 0x10, R29 ;  /* 0x00000010ff1c7819 */ /* 0x000fe4000001161d */
[----:B------:R-:W1:Y:S01]  /*113c0*/  LDS.128 R8, [R12+0x12400] ;  /* 0x012400000c087984 */ /* 0x000e620000000c00 */
[----:B------:R-:W-:Y:S01]  /*113d0*/  PRMT R90, R90, 0x5410, R25 ;  /* 0x000054105a5a7816 */ /* 0x000fe20000000019 */
[----:B------:R-:W-:Y:S01]  /*113e0*/  IMAD.U32 R32, R84, 0x10000, RZ ;  /* 0x0001000054207824 */ /* 0x000fe200078e00ff */
[----:B------:R-:W-:Y:S01]  /*113f0*/  PRMT R87, R87, 0x5410, R30 ;  /* 0x0000541057577816 */ /* 0x000fe2000000001e */
[----:B------:R-:W-:Y:S01]  /*11400*/  IMAD.U32 R30, R88, 0x10000, RZ ;  /* 0x00010000581e7824 */ /* 0x000fe200078e00ff */
[----:B------:R-:W-:-:S02]  /*11410*/  SHF.R.U32.HI R62, RZ, 0x10, R63 ;  /* 0x00000010ff3e7819 */ /* 0x000fc4000001163f */
[----:B------:R-:W-:Y:S01]  /*11420*/  SHF.R.U32.HI R60, RZ, 0x10, R61 ;  /* 0x00000010ff3c7819 */ /* 0x000fe2000001163d */
[----:B------:R-:W-:Y:S01]  /*11430*/  IMAD.U32 R31, R87, 0x10000, RZ ;  /* 0x00010000571f7824 */ /* 0x000fe200078e00ff */
[----:B------:R-:W-:Y:S02]  /*11440*/  PRMT R85, R85, 0x5410, R28 ;  /* 0x0000541055557816 */ /* 0x000fe4000000001c */
[----:B------:R-:W-:Y:S02]  /*11450*/  PRMT R86, R86, 0x5410, R13 ;  /* 0x0000541056567816 */ /* 0x000fe4000000000d */
[----:B------:R-:W-:Y:S01]  /*11460*/  PRMT R91, R91, 0x5410, R62 ;  /* 0x000054105b5b7816 */ /* 0x000fe2000000003e */
[----:B------:R-:W-:Y:S01]  /*11470*/  IMAD.U32 R29, R85, 0x10000, RZ ;  /* 0x00010000551d7824 */ /* 0x000fe200078e00ff */
[----:B------:R-:W-:Y:S01]  /*11480*/  PRMT R89, R89, 0x5410, R60 ;  /* 0x0000541059597816 */ /* 0x000fe2000000003c */
        /* <DEDUP_REMOVED lines=70> */
.L_x_1500:
[----:B------:R-:W-:Y:S05]  /*118f0*/  BSYNC B1 ;  /* 0x0000000000017941 */ /* 0x000fea0003800000 */
.L_x_1499:
[----:B------:R-:W-:Y:S05]  /*11900*/  @P1 BRA `(.L_x_1474) ;  /* 0x0000001000f41947 */ /* 0x000fea0003800000 */
[----:B------:R-:W4:Y:S01]  /*11910*/  LDC R13, c[0x0][0x3d4] ;  /* 0x0000f500ff0d7b82 */ /* 0x000f220000000800 */
[----:B------:R-:W-:Y:S01]  /*11920*/  BSSY B1, `(.L_x_1505) ;  /* 0x000006b000017945 */ /* 0x000fe20003800000 */
[-C--:B----4-:R-:W-:Y:S02]  /*11930*/  ISETP.GE.AND P0, PT, R192, R13.reuse, PT ;  /* 0x0000000dc000720c */ /* 0x090fe40003f06270 */
[-C--:B------:R-:W-:Y:S02]  /*11940*/  ISETP.GE.AND P1, PT, R198, R13.reuse, PT ;  /* 0x0000000dc600720c */ /* 0x080fe40003f26270 */
[----:B------:R-:W-:-:S09]  /*11950*/  ISETP.GE.AND P2, PT, R199, R13, PT ;  /* 0x0000000dc700720c */ /* 0x000fd20003f46270 */
[----:B------:R-:W-:Y:S05]  /*11960*/  @P0 BRA `(.L_x_1506) ;  /* 0x0000000400980947 */ /* 0x000fea0003800000 */
[----:B-123--:R-:W-:Y:S02]  /*11970*/  LEA.HI R4, R13, R224, RZ, 0x1d ;  /* 0x000000e00d047211 */ /* 0x00efe400078fe8ff */
        /* <DEDUP_REMOVED lines=13> */
[----:B0-----:R-:W-:-:S02]  /*11a50*/  IADD3 R8, R4, R5, R211 ;  /* 0x0000000504087210 */ /* 0x001fc40007ffe0d3 */
[----:B------:R-:W0:Y:S01]  /*11a60*/  LDS.128 R4, [R231] ;  /* 0x00000000e7047984 */ /* 0x000e220000000c00 */
[----:B------:R-:W-:Y:S01]  /*11a70*/  SHF.R.U32.HI R52, RZ, 0x10, R53 ;  /* 0x00000010ff347819 */ /* 0x000fe20000011635 */
[----:B------:R-:W-:Y:S01]  /*11a80*/  IMAD.U32 R33, R74, 0x10000, RZ ;  /* 0x000100004a217824 */ /* 0x000fe200078e00ff */
[----:B------:R-:W-:Y:S01]  /*11a90*/  SHF.R.U64 R27, R54, 0x10, R55 ;  /* 0x00000010361b7819 */ /* 0x000fe20000001237 */
[----:B------:R-:W-:Y:S01]  /*11aa0*/  IMAD R12, R8, 0x2, R17 ;  /* 0x00000002080c7824 */ /* 0x000fe200078e0211 */
[--C-:B------:R-:W-:Y:S02]  /*11ab0*/  SHF.R.U64 R15, R42, 0x10, R43.reuse ;  /* 0x000000102a0f7819 */ /* 0x100fe4000000122b */
[----:B------:R-:W-:Y:S02]  /*11ac0*/  PRMT R75, R75, 0x5410, R40 ;  /* 0x000054104b4b7816 */ /* 0x000fe40000000028 */
[----:B------:R-:W1:Y:S01]  /*11ad0*/  LDS.128 R8, [R12+0x12400] ;  /* 0x012400000c087984 */ /* 0x000e620000000c00 */
[----:B------:R-:W-:-:S02]  /*11ae0*/  SHF.R.U32.HI R42, RZ, 0x10, R43 ;  /* 0x00000010ff2a7819 */ /* 0x000fc4000001162b */
[----:B------:R-:W-:Y:S01]  /*11af0*/  SHF.R.U32.HI R54, RZ, 0x10, R55 ;  /* 0x00000010ff367819 */ /* 0x000fe20000011637 */
[----:B------:R-:W-:Y:S01]  /*11b00*/  IMAD.U32 R30, R75, 0x10000, RZ ;  /* 0x000100004b1e7824 */ /* 0x000fe200078e00ff */
[----:B------:R-:W-:Y:S02]  /*11b10*/  PRMT R93, R93, 0x5410, R52 ;  /* 0x000054105d5d7816 */ /* 0x000fe40000000034 */
[----:B------:R-:W-:Y:S02]  /*11b20*/  PRMT R94, R94, 0x5410, R27 ;  /* 0x000054105e5e7816 */ /* 0x000fe4000000001b */
[----:B------:R-:W-:Y:S02]  /*11b30*/  PRMT R77, R77, 0x5410, R42 ;  /* 0x000054104d4d7816 */ /* 0x000fe4000000002a */
[----:B------:R-:W-:Y:S02]  /*11b40*/  PRMT R95, R95, 0x5410, R54 ;  /* 0x000054105f5f7816 */ /* 0x000fe40000000036 */
[----:B------:R-:W-:Y:S01]  /*11b50*/  PRMT R76, R76, 0x5410, R15 ;  /* 0x000054104c4c7816 */ /* 0x000fe2000000000f */
[----:B------:R-:W-:-:S02]  /*11b60*/  IMAD.U32 R32, R77, 0x10000, RZ ;  /* 0x000100004d207824 */ /* 0x000fc400078e00ff */
        /* <DEDUP_REMOVED lines=16> */
[----:B------:R-:W-:Y:S02]  /*11c70*/  IMAD.U32 R29, R11, 0x10000, RZ ;  /* 0x000100000b1d7824 */ /* 0x000fe400078e00ff */
[C---:B------:R-:W-:Y:S01]  /*11c80*/  FFMA.FTZ R35, R14.reuse, R31, -R35 ;  /* 0x0000001f0e237223 */ /* 0x040fe20000010823 */
[----:B------:R-:W-:Y:S01]  /*11c90*/  FFMA.FTZ R37, R14, R33, R37 ;  /* 0x000000210e257223 */ /* 0x000fe20000010025 */
[----:B------:R-:W-:Y:S02]  /*11ca0*/  IMAD.U32 R14, R95, 0x10000, RZ ;  /* 0x000100005f0e7824 */ /* 0x000fe400078e00ff */
[-C--:B------:R-:W-:Y:S01]  /*11cb0*/  FMUL.FTZ R36, R27, R26.reuse ;  /* 0x0000001a1b247220 */ /* 0x080fe20000410000 */
[----:B------:R-:W-:Y:S01]  /*11cc0*/  FFMA.FTZ R34, R15, R26, -R34 ;  /* 0x0000001a0f227223 */ /* 0x000fe20000010822 */
[C---:B------:R-:W-:Y:S01]  /*11cd0*/  FMUL.FTZ R26, R29.reuse, R32 ;  /* 0x000000201d1a7220 */ /* 0x040fe20000410000 */
[----:B------:R-:W-:Y:S01]  /*11ce0*/  LOP3.LUT R27, R74, 0xffff0000, RZ, 0xc0, !PT ;  /* 0xffff00004a1b7812 */ /* 0x000fe200078ec0ff */
[----:B------:R-:W-:Y:S01]  /*11cf0*/  FMUL.FTZ R29, R29, R14 ;  /* 0x0000000e1d1d7220 */ /* 0x000fe20000410000 */
[----:B------:R-:W-:Y:S01]  /*11d00*/  FFMA.FTZ R36, R15, R30, R36 ;  /* 0x0000001e0f247223 */ /* 0x000fe20000010024 */
[C---:B------:R-:W-:Y:S01]  /*11d10*/  FFMA.FTZ R38, R25.reuse, R14, -R26 ;  /* 0x0000000e19267223 */ /* 0x040fe2000001081a */
        /* <DEDUP_REMOVED lines=8> */
[----:B------:R-:W-:Y:S01]  /*11da0*/  FFMA.FTZ R30, R4, R15, -R25 ;  /* 0x0000000f041e7223 */ /* 0x000fe20000010819 */
[-C--:B------:R-:W-:Y:S01]  /*11db0*/  FMUL.FTZ R9, R9, R14.reuse ;  /* 0x0000000e09097220 */ /* 0x080fe20000410000 */
[----:B------:R-:W-:Y:S02]  /*11dc0*/  IMAD.U32 R25, R76, 0x10000, RZ ;  /* 0x000100004c197824 */ /* 0x000fe400078e00ff */
[----:B------:R-:W-:Y:S01]  /*11dd0*/  FFMA.FTZ R32, R4, R27, R29 ;  /* 0x0000001b04207223 */ /* 0x000fe2000001001d */
[----:B------:R-:W-:Y:S02]  /*11de0*/  IMAD.U32 R15, R94, 0x10000, RZ ;  /* 0x000100005e0f7824 */ /* 0x000fe400078e00ff */
[C---:B------:R-:W-:Y:S01]  /*11df0*/  FFMA.FTZ R27, R5.reuse, R14, -R8 ;  /* 0x0000000e051b7223 */ /* 0x040fe20000010808 */
[----:B------:R-:W-:Y:S01]  /*11e00*/  FFMA.FTZ R29, R5, R26, R9 ;  /* 0x0000001a051d7223 */ /* 0x000fe20000010009 */
[----:B------:R-:W-:Y:S01]  /*11e10*/  LOP3.LUT R10, R10, 0xffff0000, RZ, 0xc0, !PT ;  /* 0xffff00000a0a7812 */ /* 0x000fe200078ec0ff */
[C---:B------:R-:W-:Y:S01]  /*11e20*/  FMUL.FTZ R31, R28.reuse, R25 ;  /* 0x000000191c1f7220 */ /* 0x040fe20000410000 */
[----:B------:R-:W-:Y:S01]  /*11e30*/  LOP3.LUT R11, R11, 0xffff0000, RZ, 0xc0, !PT ;  /* 0xffff00000b0b7812 */ /* 0x000fe200078ec0ff */
[-C--:B------:R-:W-:Y:S01]  /*11e40*/  FMUL.FTZ R33, R28, R15.reuse ;  /* 0x0000000f1c217220 */ /* 0x080fe20000410000 */
[----:B------:R-:W-:Y:S01]  /*11e50*/  LOP3.LUT R9, R76, 0xffff0000, RZ, 0xc0, !PT ;  /* 0xffff00004c097812 */ /* 0x000fe200078ec0ff */
[C---:B------:R-:W-:Y:S01]  /*11e60*/  FFMA.FTZ R31, R24.reuse, R15, -R31 ;  /* 0x0000000f181f7223 */ /* 0x040fe2000001081f */
[----:B------:R-:W-:Y:S01]  /*11e70*/  LOP3.LUT R8, R77, 0xffff0000, RZ, 0xc0, !PT ;  /* 0xffff00004d087812 */ /* 0x000fe200078ec0ff */
[----:B------:R-:W-:Y:S01]  /*11e80*/  FFMA.FTZ R33, R24, R25, R33 ;  /* 0x0000001918217223 */ /* 0x000fe20000010021 */
[----:B------:R-:W-:Y:S01]  /*11e90*/  LOP3.LUT R5, R94, 0xffff0000, RZ, 0xc0, !PT ;  /* 0xffff00005e057812 */ /* 0x000fe200078ec0ff */
[----:B------:R-:W-:Y:S01]  /*11ea0*/  FMUL.FTZ R15, R10, R9 ;  /* 0x000000090a0f7220 */ /* 0x000fe20000410000 */
[----:B------:R-:W-:Y:S01]  /*11eb0*/  LOP3.LUT R4, R95, 0xffff0000, RZ, 0xc0, !PT ;  /* 0xffff00005f047812 */ /* 0x000fe200078ec0ff */
[----:B------:R-:W-:-:S02]  /*11ec0*/  FMUL.FTZ R24, R11, R8 ;  /* 0x000000080b187220 */ /* 0x000fc40000410000 */
[-C--:B------:R-:W-:Y:S01]  /*11ed0*/  FMUL.FTZ R14, R10, R5.reuse ;  /* 0x000000050a0e7220 */ /* 0x080fe20000410000 */
[C---:B------:R-:W-:Y:S01]  /*11ee0*/  FFMA.FTZ R10, R6.reuse, R5, -R15 ;  /* 0x00000005060a7223 */ /* 0x040fe2000001080f */
[-C--:B------:R-:W-:Y:S01]  /*11ef0*/  FMUL.FTZ R25, R11, R4.reuse ;  /* 0x000000040b197220 */ /* 0x080fe20000410000 */
[C---:B------:R-:W-:Y:S01]  /*11f00*/  FFMA.FTZ R11, R7.reuse, R4, -R24 ;  /* 0x00000004070b7223 */ /* 0x040fe20000010818 */
[----:B------:R-:W-:Y:S01]  /*11f10*/  FFMA.FTZ R14, R6, R9, R14 ;  /* 0x00000009060e7223 */ /* 0x000fe2000001000e */
[----:B------:R-:W-:Y:S01]  /*11f20*/  F2FP.BF16.F32.PACK_AB R4, R30, R35 ;  /* 0x000000231e04723e */ /* 0x000fe200000010ff */
[----:B------:R-:W-:Y:S01]  /*11f30*/  FFMA.FTZ R24, R7, R8, R25 ;  /* 0x0000000807187223 */ /* 0x000fe20000010019 */
        /* <DEDUP_REMOVED lines=9> */
.L_x_1506:
[----:B------:R-:W-:Y:S05]  /*11fd0*/  BSYNC B1 ;  /* 0x0000000000017941 */ /* 0x000fea0003800000 */
.L_x_1505:
[----:B------:R-:W-:Y:S04]  /*11fe0*/  BSSY B1, `(.L_x_1507) ;  /* 0x0000068000017945 */ /* 0x000fe80003800000 */
[----:B------:R-:W-:Y:S05]  /*11ff0*/  @P1 BRA `(.L_x_1508) ;  /* 0x0000000400981947 */ /* 0x000fea0003800000 */
[----:B-1234-:R-:W-:Y:S02]  /*12000*/  LEA.HI R4, R13, R225, RZ, 0x1d ;  /* 0x000000e10d047211 */ /* 0x01efe400078fe8ff */
        /* <DEDUP_REMOVED lines=101> */
.L_x_1508:
[----:B------:R-:W-:Y:S05]  /*12660*/  BSYNC B1 ;  /* 0x0000000000017941 */ /* 0x000fea0003800000 */
.L_x_1507:
[----:B------:R-:W-:Y:S05]  /*12670*/  @P2 BRA `(.L_x_1474) ;  /* 0x0000000400982947 */ /* 0x000fea0003800000 */
[----:B------:R-:W-:Y:S02]  /*12680*/  LEA.HI R13, R13, R230, RZ, 0x1d ;  /* 0x000000e60d0d7211 */ /* 0x000fe400078fe8ff */
[----:B------:R-:W-:Y:S02]  /*12690*/  SHF.R.U64 R24, R64, 0x10, R65 ;  /* 0x0000001040187819 */ /* 0x000fe40000001241 */
[----:B01234-:R-:W-:Y:S01]  /*126a0*/  SHF.R.S32.HI R6, RZ, 0x1f, R13 ;  /* 0x0000001fff067819 */ /* 0x01ffe2000001140d */
[----:B------:R-:W-:Y:S01]  /*126b0*/  IMAD.SHL.U32 R4, R13, 0x8, RZ ;  /* 0x000000080d047824 */ /* 0x000fe200078e00ff */
[----:B------:R-:W-:Y:S02]  /*126c0*/  SHF.R.U64 R14, R50, 0x10, R51 ;  /* 0x00000010320e7819 */ /* 0x000fe40000001233 */
[----:B------:R-:W-:Y:S02]  /*126d0*/  LEA.HI R6, R6, R13, RZ, 0x3 ;  /* 0x0000000d06067211 */ /* 0x000fe400078f18ff */
[----:B------:R-:W-:-:S02]  /*126e0*/  LOP3.LUT R4, R205, 0x38, R4, 0xf8, !PT ;  /* 0x00000038cd047812 */ /* 0x000fc400078ef804 */
[--C-:B------:R-:W-:Y:S01]  /*126f0*/  SHF.R.U64 R13, R48, 0x10, R49.reuse ;  /* 0x00000010300d7819 */ /* 0x100fe20000001231 */
[----:B------:R-:W-:Y:S01]  /*12700*/  IMAD.SHL.U32 R6, R6, 0x400, RZ ;  /* 0x0000040006067824 */ /* 0x000fe200078e00ff */
[----:B------:R-:W-:Y:S02]  /*12710*/  LOP3.LUT R4, R4, R233, RZ, 0x3c, !PT ;  /* 0x000000e904047212 */ /* 0x000fe400078e3cff */
[----:B------:R-:W-:Y:S02]  /*12720*/  SHF.R.U32.HI R49, RZ, 0x10, R49 ;  /* 0x00000010ff317819 */ /* 0x000fe40000011631 */
[----:B------:R-:W-:Y:S02]  /*12730*/  LOP3.LUT R6, R6, 0x7fffe000, RZ, 0xc0, !PT ;  /* 0x7fffe00006067812 */ /* 0x000fe400078ec0ff */
[----:B------:R-:W-:Y:S02]  /*12740*/  PRMT R24, R21, 0x5410, R24 ;  /* 0x0000541015187816 */ /* 0x000fe40000000018 */
[----:B------:R-:W-:-:S02]  /*12750*/  IADD3 R8, R4, R6, R211 ;  /* 0x0000000604087210 */ /* 0x000fc40007ffe0d3 */
[----:B------:R-:W0:Y:S01]  /*12760*/  LDS.128 R4, [R227] ;  /* 0x00000000e3047984 */ /* 0x000e220000000c00 */
[----:B------:R-:W-:Y:S01]  /*12770*/  PRMT R26, R0, 0x5410, R13 ;  /* 0x00005410001a7816 */ /* 0x000fe2000000000d */
[----:B------:R-:W-:Y:S01]  /*12780*/  IMAD.U32 R25, R24, 0x10000, RZ ;  /* 0x0001000018197824 */ /* 0x000fe200078e00ff */
[----:B------:R-:W-:Y:S01]  /*12790*/  SHF.R.U32.HI R64, RZ, 0x10, R65 ;  /* 0x00000010ff407819 */ /* 0x000fe20000011641 */
[----:B------:R-:W-:Y:S01]  /*127a0*/  IMAD R12, R8, 0x2, R17 ;  /* 0x00000002080c7824 */ /* 0x000fe200078e0211 */
[----:B------:R-:W-:Y:S01]  /*127b0*/  SHF.R.U64 R15, R66, 0x10, R67 ;  /* 0x00000010420f7819 */ /* 0x000fe20000001243 */
[----:B------:R-:W-:Y:S01]  /*127c0*/  IMAD.U32 R27, R26, 0x10000, RZ ;  /* 0x000100001a1b7824 */ /* 0x000fe200078e00ff */
[----:B------:R-:W-:Y:S02]  /*127d0*/  PRMT R28, R2, 0x5410, R49 ;  /* 0x00005410021c7816 */ /* 0x000fe40000000031 */
[----:B------:R-:W1:Y:S01]  /*127e0*/  LDS.128 R8, [R12+0x12400] ;  /* 0x012400000c087984 */ /* 0x000e620000000c00 */
[----:B------:R-:W-:-:S02]  /*127f0*/  PRMT R29, R3, 0x5410, R14 ;  /* 0x00005410031d7816 */ /* 0x000fc4000000000e */
[----:B------:R-:W-:Y:S01]  /*12800*/  SHF.R.U32.HI R31, RZ, 0x10, R51 ;  /* 0x00000010ff1f7819 */ /* 0x000fe20000011633 */
[----:B------:R-:W-:Y:S01]  /*12810*/  IMAD.U32 R30, R28, 0x10000, RZ ;  /* 0x000100001c1e7824 */ /* 0x000fe200078e00ff */
[----:B------:R-:W-:Y:S02]  /*12820*/  PRMT R69, R69, 0x5410, R64 ;  /* 0x0000541045457816 */ /* 0x000fe40000000040 */
[----:B------:R-:W-:Y:S02]  /*12830*/  SHF.R.U32.HI R66, RZ, 0x10, R67 ;  /* 0x00000010ff427819 */ /* 0x000fe40000011643 */
[----:B------:R-:W-:Y:S02]  /*12840*/  PRMT R70, R70, 0x5410, R15 ;  /* 0x0000541046467816 */ /* 0x000fe4000000000f */
[----:B------:R-:W-:Y:S02]  /*12850*/  PRMT R31, R20, 0x5410, R31 ;  /* 0x00005410141f7816 */ /* 0x000fe4000000001f */
[----:B------:R-:W-:-:S02]  /*12860*/  PRMT R71, R71, 0x5410, R66 ;  /* 0x0000541047477816 */ /* 0x000fc40000000042 */
[----:B------:R-:W-:Y:S01]  /*12870*/  LOP3.LUT R28, R28, 0xffff0000, RZ, 0xc0, !PT ;  /* 0xffff00001c1c7812 */ /* 0x000fe200078ec0ff */
[----:B------:R-:W-:Y:S02]  /*12880*/  IMAD.U32 R32, R31, 0x10000, RZ ;  /* 0x000100001f207824 */ /* 0x000fe400078e00ff */
        /* <DEDUP_REMOVED lines=19> */
[-C--:B------:R-:W-:Y:S01]  /*129c0*/  FMUL.FTZ R36, R15, R14.reuse ;  /* 0x0000000e0f247220 */ /* 0x080fe20000410000 */
[----:B------:R-:W-:Y:S02]  /*129d0*/  IMAD.U32 R0, R71, 0x10000, RZ ;  /* 0x0001000047007824 */ /* 0x000fe400078e00ff */
[----:B------:R-:W-:Y:S01]  /*129e0*/  FFMA.FTZ R34, R3, R14, -R34 ;  /* 0x0000000e03227223 */ /* 0x000fe20000010822 */
[----:B------:R-:W-:Y:S01]  /*129f0*/  FMUL.FTZ R14, R21, R32 ;  /* 0x00000020150e7220 */ /* 0x000fe20000410000 */
[----:B------:R-:W-:Y:S01]  /*12a00*/  FFMA.FTZ R36, R3, R30, R36 ;  /* 0x0000001e03247223 */ /* 0x000fe20000010024 */
[----:B------:R-:W-:Y:S01]  /*12a10*/  LOP3.LUT R15, R26, 0xffff0000, RZ, 0xc0, !PT ;  /* 0xffff00001a0f7812 */ /* 0x000fe200078ec0ff */
[-C--:B------:R-:W-:Y:S01]  /*12a20*/  FMUL.FTZ R21, R21, R0.reuse ;  /* 0x0000000015157220 */ /* 0x080fe20000410000 */
[----:B------:R-:W-:Y:S01]  /*12a30*/  LOP3.LUT R3, R24, 0xffff0000, RZ, 0xc0, !PT ;  /* 0xffff000018037812 */ /* 0x000fe200078ec0ff */
[----:B------:R-:W-:Y:S01]  /*12a40*/  FFMA.FTZ R25, R13, R0, -R14 ;  /* 0x000000000d197223 */ /* 0x000fe2000001080e */
[----:B------:R-:W-:-:S02]  /*12a50*/  IMAD.U32 R20, R10, 0x10000, RZ ;  /* 0x000100000a147824 */ /* 0x000fc400078e00ff */
[----:B------:R-:W-:Y:S01]  /*12a60*/  FFMA.FTZ R32, R13, R32, R21 ;  /* 0x000000200d207223 */ /* 0x000fe20000010015 */
[C---:B------:R-:W-:Y:S01]  /*12a70*/  FMUL.FTZ R13, R8.reuse, R15 ;  /* 0x0000000f080d7220 */ /* 0x040fe20000410000 */
[-C--:B------:R-:W-:Y:S01]  /*12a80*/  FMUL.FTZ R21, R8, R3.reuse ;  /* 0x0000000308157220 */ /* 0x080fe20000410000 */
[----:B------:R-:W-:Y:S01]  /*12a90*/  IMAD.U32 R8, R29, 0x10000, RZ ;  /* 0x000100001d087824 */ /* 0x000fe200078e00ff */
[----:B------:R-:W-:Y:S01]  /*12aa0*/  LOP3.LUT R69, R69, 0xffff0000, RZ, 0xc0, !PT ;  /* 0xffff000045457812 */ /* 0x000fe200078ec0ff */
[C---:B------:R-:W-:Y:S01]  /*12ab0*/  FFMA.FTZ R14, R2.reuse, R3, -R13 ;  /* 0x00000003020e7223 */ /* 0x040fe2000001080d */
[----:B------:R-:W-:Y:S01]  /*12ac0*/  FFMA.FTZ R24, R2, R15, R21 ;  /* 0x0000000f02187223 */ /* 0x000fe20000010015 */
[----:B------:R-:W-:Y:S02]  /*12ad0*/  IMAD.U32 R0, R70, 0x10000, RZ ;  /* 0x0001000046007824 */ /* 0x000fe400078e00ff */
[----:B------:R-:W-:Y:S01]  /*12ae0*/  FMUL.FTZ R2, R20, R8 ;  /* 0x0000000814027220 */ /* 0x000fe20000410000 */
[C---:B------:R-:W-:Y:S01]  /*12af0*/  FMUL.FTZ R3, R9.reuse, R28 ;  /* 0x0000001c09037220 */ /* 0x040fe20000410000 */
[-C--:B------:R-:W-:Y:S01]  /*12b00*/  FMUL.FTZ R9, R9, R69.reuse ;  /* 0x0000004509097220 */ /* 0x080fe20000410000 */
[----:B------:R-:W-:Y:S01]  /*12b10*/  LOP3.LUT R10, R10, 0xffff0000, RZ, 0xc0, !PT ;  /* 0xffff00000a0a7812 */ /* 0x000fe200078ec0ff */
[-C--:B------:R-:W-:Y:S01]  /*12b20*/  FFMA.FTZ R13, R5, R0.reuse, -R2 ;  /* 0x00000000050d7223 */ /* 0x080fe20000010802 */
[----:B------:R-:W-:Y:S01]  /*12b30*/  LOP3.LUT R11, R11, 0xffff0000, RZ, 0xc0, !PT ;  /* 0xffff00000b0b7812 */ /* 0x000fe200078ec0ff */
[----:B------:R-:W-:Y:S01]  /*12b40*/  FFMA.FTZ R69, R4, R69, -R3 ;  /* 0x0000004504457223 */ /* 0x000fe20000010803 */
[----:B------:R-:W-:Y:S01]  /*12b50*/  FMUL.FTZ R20, R20, R0 ;  /* 0x0000000014147220 */ /* 0x000fe20000410000 */
        /* <DEDUP_REMOVED lines=8> */
[----:B------:R-:W-:Y:S01]  /*12be0*/  F2FP.BF16.F32.PACK_AB R9, R9, R36 ;  /* 0x000000240909723e */ /* 0x000fe200000010ff */
[-C--:B------:R-:W-:Y:S01]  /*12bf0*/  FMUL.FTZ R4, R10, R3.reuse ;  /* 0x000000030a047220 */ /* 0x080fe20000410000 */
[C---:B------:R-:W-:Y:S01]  /*12c00*/  FFMA.FTZ R10, R6.reuse, R3, -R5 ;  /* 0x00000003060a7223 */ /* 0x040fe20000010805 */
[-C--:B------:R-:W-:Y:S01]  /*12c10*/  FMUL.FTZ R11, R11, R0.reuse ;  /* 0x000000000b0b7220 */ /* 0x080fe20000410000 */
[C---:B------:R-:W-:Y:S01]  /*12c20*/  FFMA.FTZ R0, R7.reuse, R0, -R8 ;  /* 0x0000000007007223 */ /* 0x040fe20000010808 */
        /* <DEDUP_REMOVED lines=11> */
.L_x_1474:
[----:B------:R-:W-:Y:S05]  /*12ce0*/  BSYNC B0 ;  /* 0x0000000000007941 */ /* 0x000fea0003800000 */
.L_x_1446:
        /* <DEDUP_REMOVED lines=8> */
.L_x_1444:
[----:B------:R-:W-:-:S06]  /*12d70*/  ULOP3.LUT UR4, UR60, 0x1, URZ, 0xfc, !UPT ;  /* 0x000000013c047892 */ /* 0x000fcc000f8efc3f */
[----:B01----:R-:W-:-:S05]  /*12d80*/  IMAD.U32 R0, RZ, RZ, UR4 ;  /* 0x00000004ff007e24 */ /* 0x003fca000f8e00ff */
[----:B------:R-:W-:-:S13]  /*12d90*/  ISETP.NE.AND P0, PT, R0, 0x3, PT ;  /* 0x000000030000780c */ /* 0x000fda0003f05270 */
[----:B------:R-:W-:Y:S05]  /*12da0*/  @!P0 BRA `(.L_x_1509) ;  /* 0x0000000000048947 */ /* 0x000fea0003800000 */
[----:B------:R-:W-:Y:S01]  /*12db0*/  BPT.TRAP 0x1 ;  /* 0x000000040000795c */ /* 0x000fe20000300000 */
.L_x_1509:
[----:B--234-:R-:W-:Y:S01]  /*12dc0*/  IMAD R5, R23, 0x8, R17 ;  /* 0x0000000817057824 */ /* 0x01cfe200078e0211 */
[----:B------:R-:W-:-:S04]  /*12dd0*/  SHF.L.U32 R0, R194, 0x1f, RZ ;  /* 0x0000001fc2007819 */ /* 0x000fc800000006ff */
[----:B------:R0:W1:Y:S01]  /*12de0*/  SYNCS.PHASECHK.TRANS64.TRYWAIT P2, [R5+URZ+0x30830], R0 ;  /* 0x03083000050075a7 */ /* 0x000062000804017f */
[----:B------:R-:W-:Y:S05]  /*12df0*/  @!P0 BRA `(.L_x_1510) ;  /* 0x0000000000048947 */ /* 0x000fea0003800000 */
[----:B------:R-:W-:Y:S01]  /*12e00*/  BPT.TRAP 0x1 ;  /* 0x000000040000795c */ /* 0x000fe20000300000 */
.L_x_1510:
[----:B------:R-:W2:Y:S02]  /*12e10*/  S2R R2, SR_TID.X ;  /* 0x0000000000027919 */ /* 0x000ea40000002100 */
[----:B--2---:R-:W-:-:S04]  /*12e20*/  LOP3.LUT R2, R2, 0x7f, RZ, 0xc0, !PT ;  /* 0x0000007f02027812 */ /* 0x004fc800078ec0ff */
[----:B------:R-:W-:Y:S01]  /*12e30*/  ISETP.NE.AND P1, PT, R2, RZ, PT ;  /* 0x000000ff0200720c */ /* 0x000fe20003f25270 */
[----:B-1----:R-:W-:-:S12]  /*12e40*/  @P2 BRA `(.L_x_1511) ;  /* 0x0000000000082947 */ /* 0x002fd80003800000 */
[----:B------:R-:W1:Y:S02]  /*12e50*/  SYNCS.PHASECHK.TRANS64.TRYWAIT P2, [R5+URZ+0x30830], R0 ;  /* 0x03083000050075a7 */ /* 0x000e64000804017f */
[----:B-1----:R-:W-:Y:S05]  /*12e60*/  @!P2 BRA `(.L_x_1512) ;  /* 0x0000016400b0a947 */ /* 0x002fea0003800000 */
.L_x_1511:
        /* <DEDUP_REMOVED lines=9> */
[----:B------:R-:W-:Y:S01]  /*12f00*/  IMAD.U32 R9, RZ, RZ, UR9 ;  /* 0x00000009ff097e24 */ /* 0x000fe2000f8e00ff */
[----:B------:R-:W-:Y:S01]  /*12f10*/  LOP3.LUT R0, R0, 0x3fff, RZ, 0xc0, !PT ;  /* 0x00003fff00007812 */ /* 0x000fe200078ec0ff */
[----:B------:R-:W-:Y:S01]  /*12f20*/  UMOV UR53, 0x40000040 ;  /* 0x4000004000357882 */ /* 0x000fe20000000000 */
[----:B------:R-:W-:Y:S01]  /*12f30*/  UMOV UR49, 0x40000040 ;  /* 0x4000004000317882 */ /* 0x000fe20000000000 */
[----:B------:R-:W-:Y:S01]  /*12f40*/  UMOV UR45, 0x40000040 ;  /* 0x40000040002d7882 */ /* 0x000fe20000000000 */
[----:B------:R-:W-:Y:S01]  /*12f50*/  LOP3.LUT R10, R0, 0x10000, RZ, 0xfc, !PT ;  /* 0x00010000000a7812 */ /* 0x000fe200078efcff */
[----:B------:R-:W-:Y:S01]  /*12f60*/  ULOP3.LUT UR4, UR4, 0x10000, URZ, 0xfc, !UPT ;  /* 0x0001000004047892 */ /* 0x000fe2000f8efc3f */
[----:B------:R-:W-:Y:S01]  /*12f70*/  IMAD.MOV.U32 R3, RZ, RZ, 0x40000040 ;  /* 0x40000040ff037424 */ /* 0x000fe200078e00ff */
[----:B------:R-:W-:Y:S01]  /*12f80*/  UMOV UR41, 0x40000040 ;  /* 0x4000004000297882 */ /* 0x000fe20000000000 */
[----:B------:R-:W-:Y:S01]  /*12f90*/  UMOV UR37, 0x40000040 ;  /* 0x4000004000257882 */ /* 0x000fe20000000000 */
[----:B------:R-:W-:Y:S01]  /*12fa0*/  IMAD R2, R23, 0x900, R10 ;  /* 0x0000090017027824 */ /* 0x000fe200078e020a */
[----:B------:R-:W-:Y:S01]  /*12fb0*/  UIADD3 UR5, UR4, 0x2, URZ ;  /* 0x0000000204057890 */ /* 0x000fe2000fffe03f */
[----:B------:R-:W-:Y:S01]  /*12fc0*/  R2UR UR39, R3 ;  /* 0x00000000032772ca */ /* 0x000fe200000e0000 */
[----:B------:R-:W-:Y:S01]  /*12fd0*/  UMOV UR8, UR4 ;  /* 0x0000000400087c82 */ /* 0x000fe20008000000 */
[C---:B------:R-:W-:Y:S01]  /*12fe0*/  VIADD R6, R2.reuse, 0x2 ;  /* 0x0000000202067836 */ /* 0x040fe20000000000 */
[----:B------:R-:W-:Y:S01]  /*12ff0*/  R2UR UR10, R2 ;  /* 0x00000000020a72ca */ /* 0x000fe200000e0000 */
[----:B------:R-:W-:Y:S01]  /*13000*/  IMAD.U32 R8, RZ, RZ, UR8 ;  /* 0x00000008ff087e24 */ /* 0x000fe2000f8e00ff */
[----:B------:R-:W-:Y:S01]  /*13010*/  UIADD3 UR52, UR4, 0x406, URZ ;  /* 0x0000040604347890 */ /* 0x000fe2000fffe03f */
[----:B------:R-:W-:Y:S01]  /*13020*/  IMAD.MOV.U32 R73, RZ, RZ, -0x60 ;  /* 0xffffffa0ff497424 */ /* 0x000fe200078e00ff */
[----:B------:R-:W-:Y:S01]  /*13030*/  UIADD3 UR48, UR4, 0x800, URZ ;  /* 0x0000080004307890 */ /* 0x000fe2000fffe03f */
[----:B------:R-:W-:Y:S01]  /*13040*/  @!P1 VIADD R0, R5, 0x30840 ;  /* 0x0003084005009836 */ /* 0x000fe20000000000 */
[----:B------:R0:W-:Y:S01]  /*13050*/  STL.64 [R1+0x30], R8 ;  /* 0x0000300801007387 */ /* 0x0001e20000100a00 */
[----:B------:R-:W-:Y:S01]  /*13060*/  UIADD3 UR44, UR4, 0x802, URZ ;  /* 0x00000802042c7890 */ /* 0x000fe2000fffe03f */
[----:B------:R-:W-:Y:S01]  /*13070*/  IMAD R73, R150, R73, 0x60 ;  /* 0x0000006096497424 */ /* 0x000fe200078e0249 */
[----:B------:R-:W-:Y:S01]  /*13080*/  UIADD3 UR40, UR4, 0x804, URZ ;  /* 0x0000080404287890 */ /* 0x000fe2000fffe03f */
[----:B------:R-:W-:Y:S01]  /*13090*/  @!P1 PRMT R0, RZ, 0x654, R0 ;  /* 0x00000654ff009816 */ /* 0x000fe20000000000 */
[----:B------:R-:W-:Y:S01]  /*130a0*/  UIADD3 UR36, UR4, 0x806, URZ ;  /* 0x0000080604247890 */ /* 0x000fe2000fffe03f */
[----:B------:R-:W-:Y:S01]  /*130b0*/  IMAD.IADD R4, R196, 0x1, R73 ;  /* 0x00000001c4047824 */ /* 0x000fe200078e0249 */
[----:B------:R-:W-:Y:S01]  /*130c0*/  HGMMA.64x96x16.F32.BF16 R24, gdesc[UR8], RZ, !UPT, gsb0 ;  /* 0x01600000081879f0 */ /* 0x000fe2000c0018ff */
[----:B------:R-:W-:Y:S01]  /*130d0*/  R2UR UR10, R6 ;  /* 0x00000000060a72ca */ /* 0x000fe200000e0000 */
[----:B------:R-:W-:Y:S01]  /*130e0*/  UMOV UR8, UR5 ;  /* 0x0000000500087c82 */ /* 0x000fe20008000000 */
[----:B------:R-:W-:Y:S01]  /*130f0*/  R2UR UR11, R7 ;  /* 0x00000000070b72ca */ /* 0x000fe200000e0000 */
[----:B------:R-:W-:Y:S01]  /*13100*/  UMOV UR9, 0x40000040 ;  /* 0x4000004000097882 */ /* 0x000fe20000000000 */
[----:B------:R-:W-:Y:S01]  /*13110*/  VIADD R6, R2, 0x4 ;  /* 0x0000000402067836 */ /* 0x000fe20000000000 */
[----:B------:R-:W-:Y:S01]  /*13120*/  UIADD3 UR5, UR4, 0x4, URZ ;  /* 0x0000000404057890 */ /* 0x000fe2000fffe03f */
[----:B------:R-:W-:Y:S01]  /*13130*/  IMAD.MOV.U32 R7, RZ, RZ, 0x40000040 ;  /* 0x40000040ff077424 */ /* 0x000fe200078e00ff */
[----:B------:R-:W-:Y:S01]  /*13140*/  IADD3 R5, -R197, 0x1, R4 ;  /* 0x00000001c5057810 */ /* 0x000fe20007ffe104 */
[----:B0-----:R-:W-:Y:S01]  /*13150*/  IMAD.U32 R8, RZ, RZ, UR8 ;  /* 0x00000008ff087e24 */ /* 0x001fe2000f8e00ff */
[----:B------:R-:W-:Y:S01]  /*13160*/  LOP3.LUT R16, R16, 0xffefffff, RZ, 0xc0, !PT ;  /* 0xffefffff10107812 */ /* 0x000fe200078ec0ff */
[----:B------:R-:W-:-:S02]  /*13170*/  IMAD.U32 R9, RZ, RZ, UR9 ;  /* 0x00000009ff097e24 */ /* 0x000fc4000f8e00ff */
[C---:B------:R-:W-:Y:S02]  /*13180*/  IMAD R5, R206.reuse, -0x2, R5 ;  /* 0xfffffffece057824 */ /* 0x040fe400078e0205 */
[C---:B------:R-:W-:Y:S01]  /*13190*/  IMAD R75, R206.reuse, -0x2, R4 ;  /* 0xfffffffece4b7824 */ /* 0x040fe200078e0204 */
[----:B------:R0:W-:Y:S01]  /*131a0*/  STL.64 [R1+0x28], R8 ;  /* 0x0000280801007387 */ /* 0x0001e20000100a00 */
[----:B------:R-:W-:Y:S01]  /*131b0*/  IMAD R14, R206, -0x2, R73 ;  /* 0xfffffffece0e7824 */ /* 0x000fe200078e0249 */
[----:B------:R-:W-:Y:S02]  /*131c0*/  WARPGROUP.DEPBAR.LE gsb0, 0x0 ;  /* 0x00008000000079c5 */ /* 0x000fe40000010000 */
[----:B------:R-:W-:-:S06]  /*131d0*/  WARPGROUP.ARRIVE ;  /* 0x00000000000079c5 */ /* 0x000fcc0000000000 */
[----:B------:R-:W-:Y:S01]  /*131e0*/  HGMMA.64x96x16.F32.BF16 R24, gdesc[UR8], R24, gsb0 ;  /* 0x01600000081879f0 */ /* 0x000fe20008001818 */
[----:B------:R-:W-:Y:S01]  /*131f0*/  R2UR UR10, R6 ;  /* 0x00000000060a72ca */ /* 0x000fe200000e0000 */
[----:B------:R-:W-:Y:S01]  /*13200*/  UMOV UR8, UR5 ;  /* 0x0000000500087c82 */ /* 0x000fe20008000000 */
[----:B------:R-:W-:Y:S01]  /*13210*/  R2UR UR11, R7 ;  /* 0x00000000070b72ca */ /* 0x000fe200000e0000 */
[----:B------:R-:W-:Y:S01]  /*13220*/  UMOV UR9, 0x40000040 ;  /* 0x4000004000097882 */ /* 0x000fe20000000000 */
[----:B------:R-:W-:Y:S01]  /*13230*/  VIADD R6, R2, 0x6 ;  /* 0x0000000602067836 */ /* 0x000fe20000000000 */
[----:B------:R-:W-:Y:S01]  /*13240*/  UIADD3 UR5, UR4, 0x6, URZ ;  /* 0x0000000604057890 */ /* 0x000fe2000fffe03f */
[----:B------:R-:W-:Y:S02]  /*13250*/  IMAD.MOV.U32 R7, RZ, RZ, 0x40000040 ;  /* 0x40000040ff077424 */ /* 0x000fe400078e00ff */
[----:B0-----:R-:W-:Y:S02]  /*13260*/  IMAD.U32 R8, RZ, RZ, UR8 ;  /* 0x00000008ff087e24 */ /* 0x001fe4000f8e00ff */
[----:B------:R-:W-:-:S05]  /*13270*/  IMAD.U32 R9, RZ, RZ, UR9 ;  /* 0x00000009ff097e24 */ /* 0x000fca000f8e00ff */
[----:B------:R0:W-:Y:S01]  /*13280*/  STL.64 [R1+0x20], R8 ;  /* 0x0000200801007387 */ /* 0x0001e20000100a00 */
        /* <DEDUP_REMOVED lines=36> */
[----:B0-----:R-:W-:Y:S01]  /*134d0*/  IMAD.U32 R8, RZ, RZ, UR8 ;  /* 0x00000008ff087e24 */ /* 0x001fe2000f8e00ff */
[----:B------:R-:W-:Y:S01]  /*134e0*/  ULDC UR4, c[0x0][0x9dc] ;  /* 0x0002770000047ab9 */ /* 0x000fe20000000800 */
[----:B------:R-:W-:-:S02]  /*134f0*/  IMAD.U32 R9, RZ, RZ, UR9 ;  /* 0x00000009ff097e24 */ /* 0x000fc4000f8e00ff */
[----:B------:R-:W-:-:S03]  /*13500*/  IMAD.U32 R11, RZ, RZ, UR4 ;  /* 0x00000004ff0b7e24 */ /* 0x000fc6000f8e00ff */
        /* <DEDUP_REMOVED lines=8> */
[----:B------:R-:W-:Y:S02]  /*13590*/  VIADD R6, R2, 0x306 ;  /* 0x0000030602067836 */ /* 0x000fe40000000000 */
[----:B------:R-:W-:Y:S02]  /*135a0*/  IMAD.MOV.U32 R7, RZ, RZ, 0x40000040 ;  /* 0x40000040ff077424 */ /* 0x000fe400078e00ff */
[----:B0-----:R-:W-:Y:S01]  /*135b0*/  IMAD.U32 R8, RZ, RZ, UR8 ;  /* 0x00000008ff087e24 */ /* 0x001fe2000f8e00ff */
[----:B------:R-:W-:Y:S01]  /*135c0*/  R2UR UR54, R6 ;  /* 0x00000000063672ca */ /* 0x000fe200000e0000 */
[----:B------:R-:W-:Y:S01]  /*135d0*/  VIADD R6, R2, 0x600 ;  /* 0x0000060002067836 */ /* 0x000fe20000000000 */
[----:B------:R-:W-:Y:S01]  /*135e0*/  R2UR UR55, R7 ;  /* 0x00000000073772ca */ /* 0x000fe200000e0000 */
[----:B------:R-:W-:-:S02]  /*135f0*/  IMAD.MOV.U32 R7, RZ, RZ, 0x40000040 ;  /* 0x40000040ff077424 */ /* 0x000fc400078e00ff */
[----:B------:R-:W-:Y:S01]  /*13600*/  IMAD.U32 R9, RZ, RZ, UR9 ;  /* 0x00000009ff097e24 */ /* 0x000fe2000f8e00ff */
[----:B------:R-:W-:Y:S01]  /*13610*/  R2UR UR50, R6 ;  /* 0x00000000063272ca */ /* 0x000fe200000e0000 */
[----:B------:R-:W-:Y:S01]  /*13620*/  VIADD R6, R2, 0x602 ;  /* 0x0000060202067836 */ /* 0x000fe20000000000 */
[----:B------:R-:W-:Y:S01]  /*13630*/  R2UR UR51, R7 ;  /* 0x00000000073372ca */ /* 0x000fe200000e0000 */
[----:B------:R-:W-:Y:S01]  /*13640*/  IMAD.MOV.U32 R7, RZ, RZ, 0x40000040 ;  /* 0x40000040ff077424 */ /* 0x000fe200078e00ff */
[----:B------:R0:W-:Y:S02]  /*13650*/  STL.64 [R1], R8 ;  /* 0x0000000801007387 */ /* 0x0001e40000100a00 */
[----:B------:R-:W-:Y:S01]  /*13660*/  R2UR UR46, R6 ;  /* 0x00000000062e72ca */ /* 0x000fe200000e0000 */
[----:B------:R-:W-:Y:S01]  /*13670*/  VIADD R6, R2, 0x604 ;  /* 0x0000060402067836 */ /* 0x000fe20000000000 */
[----:B------:R-:W-:Y:S01]  /*13680*/  R2UR UR47, R7 ;  /* 0x00000000072f72ca */ /* 0x000fe200000e0000 */
[----:B------:R-:W-:-:S02]  /*13690*/  IMAD.MOV.U32 R7, RZ, RZ, 0x40000040 ;  /* 0x40000040ff077424 */ /* 0x000fc400078e00ff */
[----:B------:R-:W-:Y:S01]  /*136a0*/  VIADD R2, R2, 0x606 ;  /* 0x0000060602027836 */ /* 0x000fe20000000000 */
[----:B------:R-:W-:Y:S02]  /*136b0*/  R2UR UR42, R6 ;  /* 0x00000000062a72ca */ /* 0x000fe400000e0000 */
[----:B------:R-:W-:Y:S02]  /*136c0*/  R2UR UR43, R7 ;  /* 0x00000000072b72ca */ /* 0x000fe400000e0000 */
[----:B------:R-:W-:Y:S01]  /*136d0*/  R2UR UR38, R2 ;  /* 0x00000000022672ca */ /* 0x000fe200000e0000 */
[----:B0-----:R-:W-:Y:S01]  /*136e0*/  IMAD R8, R201, 0x80, R216 ;  /* 0x00000080c9087824 */ /* 0x001fe200078e02d8 */
[----:B------:R-:W0:Y:S02]  /*136f0*/  LDC.64 R2, c[0x0][0x9e0] ;  /* 0x00027800ff027b82 */ /* 0x000e240000000a00 */
[----:B0-----:R-:W-:Y:S01]  /*13700*/  ISETP.GE.AND P2, PT, R3, 0x1, PT ;  /* 0x000000010300780c */ /* 0x001fe20003f46270 */
[----:B------:R-:W-:-:S12]  /*13710*/  IMAD.IADD R12, R5, 0x1, R2 ;  /* 0x00000001050c7824 */ /* 0x000fd800078e0202 */
[----:B------:R-:W-:Y:S01]  /*13720*/  @P2 LOP3.LUT R16, R16, 0x100000, RZ, 0xfc, !PT ;  /* 0x0010000010102812 */ /* 0x000fe200078efcff */
        /* <DEDUP_REMOVED lines=19> */
[----:B------:R0:W-:Y:S02]  /*13860*/  @!P1 SYNCS.ARRIVE.TRANS64.RED.A1T0 RZ, [R0+URZ], RZ ;  /* 0x000000ff00ff99a7 */ /* 0x0001e4000810043f */
[----:B0-----:R-:W-:-:S05]  /*13870*/  LOP3.LUT R0, RZ, R11, RZ, 0x33, !PT ;  /* 0x0000000bff007212 */ /* 0x001fca00078e33ff */
[----:B------:R-:W-:Y:S01]  /*13880*/  IMAD.IADD R77, R5, 0x1, R0 ;  /* 0x00000001054d7824 */ /* 0x000fe200078e0200 */
[----:B------:R-:W-:-:S03]  /*13890*/  VIADDMNMX R0, R8, R12, R75, PT ;  /* 0x0000000c08007246 */ /* 0x000fc6000380014b */
[----:B------:R-:W-:Y:S01]  /*138a0*/  IMAD.IADD R4, R77, 0x1, R8 ;  /* 0x000000014d047824 */ /* 0x000fe200078e0208 */
[----:B------:R-:W-:Y:S06]  /*138b0*/  @!P2 BRA `(.L_x_1513) ;  /* 0x00000000004ca947 */ /* 0x000fec0003800000 */
[----:B------:R-:W-:Y:S01]  /*138c0*/  IADD3 R5, -R197, R196, R8 ;  /* 0x000000c4c5057210 */ /* 0x000fe20007ffe108 */
[----:B------:R-:W-:Y:S03]  /*138d0*/  BSSY B0, `(.L_x_1514) ;  /* 0x000000e000007945 */ /* 0x000fe60003800000 */
        /* <DEDUP_REMOVED lines=9> */
.L_x_1515:
[----:B------:R-:W-:-:S13]  /*13970*/  ISETP.NE.AND P2, PT, R3, 0x1, PT ;  /* 0x000000010300780c */ /* 0x000fda0003f45270 */
[----:B------:R-:W0:Y:S02]  /*13980*/  @P2 LDC.64 R6, c[0x0][0x9e8] ;  /* 0x00027a00ff062b82 */ /* 0x000e240000000a00 */
[----:B0-----:R-:W-:-:S05]  /*13990*/  @P2 IMAD.HI.U32 R6, R5, R6, RZ ;  /* 0x0000000605062227 */ /* 0x001fca00078e00ff */
[----:B------:R-:W-:-:S07]  /*139a0*/  @P2 SHF.R.U32.HI R5, RZ, R7, R6 ;  /* 0x00000007ff052219 */ /* 0x000fce0000011606 */
.L_x_1516:
[----:B------:R-:W-:Y:S05]  /*139b0*/  BSYNC B0 ;  /* 0x0000000000007941 */ /* 0x000fea0003800000 */
.L_x_1514:
[----:B------:R-:W-:-:S05]  /*139c0*/  IMAD R5, R5, R3, R14 ;  /* 0x0000000305057224 */ /* 0x000fca00078e020e */
[----:B------:R-:W-:Y:S02]  /*139d0*/  VIMNMX R4, R4, R5, !PT ;  /* 0x0000000504047248 */ /* 0x000fe40007fe0100 */
[----:B------:R-:W-:-:S07]  /*139e0*/  VIADDMNMX R0, R5, R3, R0, PT ;  /* 0x0000000305007246 */ /* 0x000fce0003800100 */
.L_x_1513:
[C---:B------:R-:W-:Y:S02]  /*139f0*/  ISETP.GE.AND P3, PT, R73.reuse, 0x9, PT ;  /* 0x000000094900780c */ /* 0x040fe40003f66270 */
[----:B------:R-:W-:Y:S02]  /*13a00*/  ISETP.GE.AND P2, PT, R73, 0x2, PT ;  /* 0x000000024900780c */ /* 0x000fe40003f46270 */
[----:B------:R-:W-:Y:S02]  /*13a10*/  P2R R20, PR, RZ, 0x8 ;  /* 0x00000008ff147803 */ /* 0x000fe40000000000 */
[C---:B------:R-:W-:Y:S02]  /*13a20*/  ISETP.GT.AND P3, PT, R4.reuse, 0x8, !P3 ;  /* 0x000000080400780c */ /* 0x040fe40005f64270 */
[----:B------:R-:W-:Y:S02]  /*13a30*/  ISETP.GT.AND P4, PT, R4, 0x1, !P2 ;  /* 0x000000010400780c */ /* 0x000fe40005784270 */
[----:B------:R-:W-:-:S02]  /*13a40*/  ISETP.LT.OR P3, PT, R0, 0x9, P3 ;  /* 0x000000090000780c */ /* 0x000fc40001f61670 */
[----:B------:R-:W-:Y:S02]  /*13a50*/  ISETP.GE.AND P5, PT, R73, 0xa, PT ;  /* 0x0000000a4900780c */ /* 0x000fe40003fa6270 */
[----:B------:R-:W-:Y:S02]  /*13a60*/  FSEL R101, R28, -INF , !P3 ;  /* 0xff8000001c657808 */ /* 0x000fe40005800000 */
[----:B------:R-:W-:Y:S02]  /*13a70*/  ISETP.LT.OR P4, PT, R0, 0x2, P4 ;  /* 0x000000020000780c */ /* 0x000fe40002781670 */
[----:B------:R-:W-:Y:S02]  /*13a80*/  ISETP.GT.AND P3, PT, R4, 0x9, !P5 ;  /* 0x000000090400780c */ /* 0x000fe40006f64270 */
[----:B------:R-:W-:Y:S02]  /*13a90*/  FSEL R103, R25, -INF , !P4 ;  /* 0xff80000019677808 */ /* 0x000fe40006000000 */
        /* <DEDUP_REMOVED lines=88> */
[C---:B------:R-:W-:Y:S02]  /*14020*/  ISETP.GE.AND P3, PT, R73.reuse, 0x52, PT ;  /* 0x000000524900780c */ /* 0x040fe40003f66270 */
[----:B------:R-:W-:Y:S02]  /*14030*/  ISETP.GE.AND P6, PT, R73, 0x1, PT ;  /* 0x000000014900780c */ /* 0x000fe40003fc6270 */
[----:B------:R-:W-:-:S02]  /*14040*/  ISETP.GT.AND P4, PT, R4, 0x51, !P3 ;  /* 0x000000510400780c */ /* 0x000fc40005f84270 */
[----:B------:R-:W-:Y:S02]  /*14050*/  IADD3 R6, R77, 0x8, R8 ;  /* 0x000000084d067810 */ /* 0x000fe40007ffe008 */
        /* <DEDUP_REMOVED lines=11> */
[----:B------:R-:W-:Y:S01]  /*14110*/  ISETP.GT.AND P5, PT, R4, 0x59, !P5 ;  /* 0x000000590400780c */ /* 0x000fe20006fa4270 */
[----:B------:R-:W-:-:S03]  /*14120*/  VIADD R4, R8, 0x8 ;  /* 0x0000000808047836 */ /* 0x000fc60000000000 */
[----:B------:R-:W-:Y:S02]  /*14130*/  ISETP.LT.OR P5, PT, R0, 0x5a, P5 ;  /* 0x0000005a0000780c */ /* 0x000fe40002fa1670 */
[----:B------:R-:W-:Y:S02]  /*14140*/  VIADDMNMX R4, R4, R12, R75, PT ;  /* 0x0000000c04047246 */ /* 0x000fe4000380014b */
[----:B------:R-:W-:Y:S02]  /*14150*/  FSEL R69, R69, -INF , !P5 ;  /* 0xff80000045457808 */ /* 0x000fe40006800000 */
[----:B------:R-:W-:-:S13]  /*14160*/  ISETP.GE.AND P5, PT, R3, 0x1, PT ;  /* 0x000000010300780c */ /* 0x000fda0003fa6270 */
[----:B------:R-:W-:Y:S05]  /*14170*/  @!P5 BRA `(.L_x_1517) ;  /* 0x000000000050d947 */ /* 0x000fea0003800000 */
[----:B------:R-:W-:Y:S01]  /*14180*/  IADD3 R0, R196, 0x8, R8 ;  /* 0x00000008c4007810 */ /* 0x000fe20007ffe008 */
[----:B------:R-:W-:Y:S04]  /*14190*/  BSSY B0, `(.L_x_1518) ;  /* 0x000000f000007945 */ /* 0x000fe80003800000 */
[----:B------:R-:W-:-:S05]  /*141a0*/  IMAD.IADD R0, R0, 0x1, -R197 ;  /* 0x0000000100007824 */ /* 0x000fca00078e0ac5 */
        /* <DEDUP_REMOVED lines=9> */
.L_x_1519:
[----:B------:R-:W-:-:S13]  /*14240*/  ISETP.NE.AND P5, PT, R3, 0x1, PT ;  /* 0x000000010300780c */ /* 0x000fda0003fa5270 */
[----:B------:R-:W0:Y:S02]  /*14250*/  @P5 LDC.64 R32, c[0x0][0x9e8] ;  /* 0x00027a00ff205b82 */ /* 0x000e240000000a00 */
[----:B0-----:R-:W-:-:S05]  /*14260*/  @P5 IMAD.HI.U32 R32, R0, R32, RZ ;  /* 0x0000002000205227 */ /* 0x001fca00078e00ff */
[----:B------:R-:W-:-:S07]  /*14270*/  @P5 SHF.R.U32.HI R0, RZ, R33, R32 ;  /* 0x00000021ff005219 */ /* 0x000fce0000011620 */
.L_x_1520:
[----:B------:R-:W-:Y:S05]  /*14280*/  BSYNC B0 ;  /* 0x0000000000007941 */ /* 0x000fea0003800000 */
.L_x_1518:
[----:B------:R-:W-:-:S05]  /*14290*/  IMAD R5, R0, R3, R14 ;  /* 0x0000000300057224 */ /* 0x000fca00078e020e */
[----:B------:R-:W-:Y:S02]  /*142a0*/  VIMNMX R6, R6, R5, !PT ;  /* 0x0000000506067248 */ /* 0x000fe40007fe0100 */
[----:B------:R-:W-:-:S07]  /*142b0*/  VIADDMNMX R4, R5, R3, R4, PT ;  /* 0x0000000305047246 */ /* 0x000fce0003800104 */
.L_x_1517:
[----:B------:R-:W-:Y:S01]  /*142c0*/  ISETP.GT.AND P2, PT, R6, 0x1, !P2 ;  /* 0x000000010600780c */ /* 0x000fe20005744270 */
[----:B------:R-:W-:Y:S01]  /*142d0*/  ULDC UR4, c[0x0][0x988] ;  /* 0x0002620000047ab9 */ /* 0x000fe20000000800 */
[----:B------:R-:W-:Y:S01]  /*142e0*/  FMNMX.FTZ R0, R85, R103, !PT ;  /* 0x0000006755007209 */ /* 0x000fe20007810000 */
[----:B------:R-:W-:Y:S01]  /*142f0*/  IMAD.IADD R202, R196, 0x1, -R197 ;  /* 0x00000001c4ca7824 */ /* 0x000fe200078e0ac5 */
[----:B------:R-:W-:Y:S02]  /*14300*/  ISETP.LT.OR P2, PT, R4, 0x2, P2 ;  /* 0x000000020400780c */ /* 0x000fe40001741670 */
[----:B------:R-:W-:Y:S02]  /*14310*/  FMNMX.FTZ R0, R101, R0, !PT ;  /* 0x0000000065007209 */ /* 0x000fe40007810000 */
[----:B------:R-:W-:Y:S02]  /*14320*/  FSEL R27, R27, -INF , !P2 ;  /* 0xff8000001b1b7808 */ /* 0x000fe40005000000 */
[----:B------:R-:W-:-:S02]  /*14330*/  ISETP.NE.AND P2, PT, R20, RZ, PT ;  /* 0x000000ff1400720c */ /* 0x000fc40003f45270 */
[----:B------:R-:W-:Y:S02]  /*14340*/  FMNMX.FTZ R0, R87, R0, !PT ;  /* 0x0000000057007209 */ /* 0x000fe40007810000 */
[----:B------:R-:W-:Y:S02]  /*14350*/  ISETP.GT.AND P2, PT, R6, 0x8, !P2 ;  /* 0x000000080600780c */ /* 0x000fe40005744270 */
[----:B------:R-:W-:Y:S02]  /*14360*/  FMNMX.FTZ R0, R99, R0, !PT ;  /* 0x0000000063007209 */ /* 0x000fe40007810000 */
        /* <DEDUP_REMOVED lines=46> */
[----:B------:R-:W-:Y:S01]  /*14650*/  FMNMX.FTZ R12, R69, R0, !PT ;  /* 0x00000000450c7209 */ /* 0x000fe20007810000 */
[----:B------:R-:W-:Y:S01]  /*14660*/  IMAD.U32 R0, RZ, RZ, UR4 ;  /* 0x00000004ff007e24 */ /* 0x000fe2000f8e00ff */
[----:B------:R-:W-:Y:S02]  /*14670*/  ISETP.LT.OR P2, PT, R4, 0x22, P2 ;  /* 0x000000220400780c */ /* 0x000fe40001741670 */
[----:B------:R-:W-:Y:S01]  /*14680*/  ISETP.GT.AND P6, PT, R6, RZ, !P6 ;  /* 0x000000ff0600720c */ /* 0x000fe200077c4270 */
[----:B------:R-:W0:Y:S01]  /*14690*/  SHFL.BFLY PT, R5, R12, 0x2, 0x1f ;  /* 0x0c401f000c057f89 */ /* 0x000e2200000e0000 */
[----:B------:R-:W-:Y:S02]  /*146a0*/  FSEL R43, R43, -INF , !P2 ;  /* 0xff8000002b2b7808 */ /* 0x000fe40005000000 */
[----:B------:R-:W-:-:S02]  /*146b0*/  ISETP.NE.AND P2, PT, R79, RZ, PT ;  /* 0x000000ff4f00720c */ /* 0x000fc40003f45270 */
[----:B------:R-:W-:Y:S02]  /*146c0*/  ISETP.LT.OR P6, PT, R4, 0x1, P6 ;  /* 0x000000010400780c */ /* 0x000fe400037c1670 */
[----:B------:R-:W-:Y:S02]  /*146d0*/  ISETP.GT.AND P2, PT, R6, 0x28, !P2 ;  /* 0x000000280600780c */ /* 0x000fe40005744270 */
[----:B------:R-:W-:Y:S02]  /*146e0*/  FSEL R26, R26, -INF , !P6 ;  /* 0xff8000001a1a7808 */ /* 0x000fe40007000000 */
[----:B------:R-:W-:Y:S02]  /*146f0*/  ISETP.LT.OR P2, PT, R4, 0x29, P2 ;  /* 0x000000290400780c */ /* 0x000fe40001741670 */
[----:B------:R-:W-:Y:S02]  /*14700*/  ISETP.NE.AND P5, PT, R83, RZ, PT ;  /* 0x000000ff5300720c */ /* 0x000fe40003fa5270 */
[----:B------:R-:W-:-:S02]  /*14710*/  FSEL R75, R46, -INF , !P2 ;  /* 0xff8000002e4b7808 */ /* 0x000fc40005000000 */
[----:B------:R-:W-:Y:S02]  /*14720*/  ISETP.NE.AND P2, PT, R44, RZ, PT ;  /* 0x000000ff2c00720c */ /* 0x000fe40003f45270 */
[----:B------:R-:W-:Y:S02]  /*14730*/  ISETP.NE.AND P6, PT, R84, RZ, PT ;  /* 0x000000ff5400720c */ /* 0x000fe40003fc5270 */
[C---:B------:R-:W-:Y:S02]  /*14740*/  ISETP.GT.AND P2, PT, R6.reuse, 0x29, !P2 ;  /* 0x000000290600780c */ /* 0x040fe40005744270 */
[----:B------:R-:W-:Y:S02]  /*14750*/  ISETP.GT.AND P3, PT, R6, 0x51, !P3 ;  /* 0x000000510600780c */ /* 0x000fe40005f64270 */
[----:B------:R-:W-:Y:S02]  /*14760*/  ISETP.LT.OR P2, PT, R4, 0x2a, P2 ;  /* 0x0000002a0400780c */ /* 0x000fe40001741670 */
[----:B0-----:R-:W-:-:S02]  /*14770*/  FMNMX.FTZ R14, R12, R5, !PT ;  /* 0x000000050c0e7209 */ /* 0x001fc40007810000 */
[----:B------:R-:W-:Y:S02]  /*14780*/  FSEL R47, R47, -INF , !P2 ;  /* 0xff8000002f2f7808 */ /* 0x000fe40005000000 */
[----:B------:R-:W-:Y:S01]  /*14790*/  ISETP.NE.AND P2, PT, R80, RZ, PT ;  /* 0x000000ff5000720c */ /* 0x000fe20003f45270 */
[----:B------:R-:W0:Y:S01]  /*147a0*/  SHFL.BFLY PT, R5, R14, 0x1, 0x1f ;  /* 0x0c201f000e057f89 */ /* 0x000e2200000e0000 */
        /* <DEDUP_REMOVED lines=25> */
[----:B0-----:R-:W-:Y:S02]  /*14940*/  FMNMX.FTZ R5, R14, R5, !PT ;  /* 0x000000050e057209 */ /* 0x001fe40007810000 */
[----:B------:R-:W-:Y:S02]  /*14950*/  FSEL R55, R55, -INF , !P2 ;  /* 0xff80000037377808 */ /* 0x000fe40005000000 */
[----:B------:R-:W-:Y:S01]  /*14960*/  ISETP.NE.AND P2, PT, R82, RZ, PT ;  /* 0x000000ff5200720c */ /* 0x000fe20003f45270 */
[----:B------:R-:W-:Y:S01]  /*14970*/  FMUL.FTZ R20, R5, R0 ;  /* 0x0000000005147220 */ /* 0x000fe20000410000 */
[----:B------:R-:W-:-:S02]  /*14980*/  FMNMX.FTZ R12, R77, R12, !PT ;  /* 0x0000000c4d0c7209 */ /* 0x000fc40007810000 */
[----:B------:R-:W-:Y:S02]  /*14990*/  ISETP.GT.AND P2, PT, R6, 0x40, !P2 ;  /* 0x000000400600780c */ /* 0x000fe40005744270 */
[----:B------:R-:W-:Y:S02]  /*149a0*/  FMNMX.FTZ R12, R51, R12, !PT ;  /* 0x0000000c330c7209 */ /* 0x000fe40007810000 */
        /* <DEDUP_REMOVED lines=8> */
[----:B------:R-:W-:Y:S02]  /*14a30*/  ISETP.GT.AND P4, PT, R6, 0x58, !P4 ;  /* 0x000000580600780c */ /* 0x000fe40006784270 */
[----:B------:R-:W-:-:S02]  /*14a40*/  FSEL R59, R59, -INF , !P2 ;  /* 0xff8000003b3b7808 */ /* 0x000fc40005000000 */
[----:B------:R-:W-:Y:S02]  /*14a50*/  ISETP.GT.AND P2, PT, R6, 0x48, !P5 ;  /* 0x000000480600780c */ /* 0x000fe40006f44270 */
[----:B------:R-:W-:Y:S02]  /*14a60*/  ISETP.NE.AND P5, PT, R60, RZ, PT ;  /* 0x000000ff3c00720c */ /* 0x000fe40003fa5270 */
[----:B------:R-:W-:Y:S02]  /*14a70*/  ISETP.LT.OR P2, PT, R4, 0x49, P2 ;  /* 0x000000490400780c */ /* 0x000fe40001741670 */
[----:B------:R-:W-:Y:S02]  /*14a80*/  FMNMX.FTZ R12, R59, R12, !PT ;  /* 0x0000000c3b0c7209 */ /* 0x000fe40007810000 */
[----:B------:R-:W-:Y:S02]  /*14a90*/  FSEL R83, R62, -INF , !P2 ;  /* 0xff8000003e537808 */ /* 0x000fe40005000000 */
[----:B------:R-:W-:-:S02]  /*14aa0*/  FSETP.NEU.FTZ.AND P2, PT, R5, -INF , PT ;  /* 0xff8000000500780b */ /* 0x000fc40003f5d000 */
[----:B------:R-:W-:Y:S02]  /*14ab0*/  FMNMX.FTZ R12, R83, R12, !PT ;  /* 0x0000000c530c7209 */ /* 0x000fe40007810000 */
[----:B------:R-:W-:Y:S02]  /*14ac0*/  FSEL R20, R20, RZ, P2 ;  /* 0x000000ff14147208 */ /* 0x000fe40001000000 */
[----:B------:R-:W-:Y:S02]  /*14ad0*/  ISETP.GT.AND P2, PT, R6, 0x49, !P5 ;  /* 0x000000490600780c */ /* 0x000fe40006f44270 */
[----:B------:R-:W-:Y:S01]  /*14ae0*/  ISETP.NE.AND P5, PT, R24, RZ, PT ;  /* 0x000000ff1800720c */ /* 0x000fe20003fa5270 */
[-CC-:B------:R-:W-:Y:S01]  /*14af0*/  FFMA.FTZ R180, R95, R0.reuse, -R20.reuse ;  /* 0x000000005fb47223 */ /* 0x180fe20000010814 */
[C---:B------:R-:W-:Y:S01]  /*14b00*/  ISETP.LT.OR P2, PT, R4.reuse, 0x4a, P2 ;  /* 0x0000004a0400780c */ /* 0x040fe20001741670 */
[-CC-:B------:R-:W-:Y:S01]  /*14b10*/  FFMA.FTZ R186, R97, R0.reuse, -R20.reuse ;  /* 0x0000000061ba7223 */ /* 0x180fe20000010814 */
[----:B------:R-:W-:Y:S01]  /*14b20*/  ISETP.LT.OR P3, PT, R4, 0x52, P3 ;  /* 0x000000520400780c */ /* 0x000fe20001f61670 */
[-CC-:B------:R-:W-:Y:S01]  /*14b30*/  FFMA.FTZ R188, R85, R0.reuse, -R20.reuse ;  /* 0x0000000055bc7223 */ /* 0x180fe20000010814 */
[----:B------:R-:W-:Y:S01]  /*14b40*/  FSEL R63, R63, -INF , !P2 ;  /* 0xff8000003f3f7808 */ /* 0x000fe20005000000 */
[-CC-:B------:R-:W-:Y:S01]  /*14b50*/  FFMA.FTZ R85, R103, R0.reuse, -R20.reuse ;  /* 0x0000000067557223 */ /* 0x180fe20000010814 */
[----:B------:R-:W-:Y:S01]  /*14b60*/  ISETP.GT.AND P2, PT, R6, 0x50, !P6 ;  /* 0x000000500600780c */ /* 0x000fe20007744270 */
[--C-:B------:R-:W-:Y:S01]  /*14b70*/  FFMA.FTZ R190, R101, R0, -R20.reuse ;  /* 0x0000000065be7223 */ /* 0x100fe20000010814 */
[----:B------:R-:W-:Y:S01]  /*14b80*/  FMNMX.FTZ R12, R63, R12, !PT ;  /* 0x0000000c3f0c7209 */ /* 0x000fe20007810000 */
[----:B------:R-:W-:Y:S01]  /*14b90*/  MUFU.EX2 R188, R188 ;  /* 0x000000bc00bc7308 */ /* 0x000fe20000000800 */
[----:B------:R-:W-:Y:S01]  /*14ba0*/  ISETP.LT.OR P2, PT, R4, 0x51, P2 ;  /* 0x000000510400780c */ /* 0x000fe20001741670 */
[-CC-:B------:R-:W-:Y:S01]  /*14bb0*/  FFMA.FTZ R87, R87, R0.reuse, -R20.reuse ;  /* 0x0000000057577223 */ /* 0x180fe20000010814 */
[----:B------:R-:W-:Y:S01]  /*14bc0*/  ISETP.GT.AND P5, PT, R6, 0x59, !P5 ;  /* 0x000000590600780c */ /* 0x000fe20006fa4270 */
[-CC-:B------:R-:W-:Y:S01]  /*14bd0*/  FFMA.FTZ R184, R99, R0.reuse, -R20.reuse ;  /* 0x0000000063b87223 */ /* 0x180fe20000010814 */
[----:B------:R-:W-:Y:S01]  /*14be0*/  FSEL R95, R66, -INF , !P2 ;  /* 0xff800000425f7808 */ /* 0x000fe20005000000 */
[-CC-:B------:R-:W-:Y:S01]  /*14bf0*/  FFMA.FTZ R89, R89, R0.reuse, -R20.reuse ;  /* 0x0000000059597223 */ /* 0x180fe20000010814 */
[C---:B------:R-:W-:Y:S01]  /*14c00*/  ISETP.LT.OR P4, PT, R4.reuse, 0x59, P4 ;  /* 0x000000590400780c */ /* 0x040fe20002781670 */
[----:B------:R-:W0:Y:S01]  /*14c10*/  MUFU.EX2 R85, R85 ;  /* 0x0000005500557308 */ /* 0x000e220000000800 */
[----:B------:R-:W-:Y:S01]  /*14c20*/  FSEL R97, R67, -INF , !P3 ;  /* 0xff80000043617808 */ /* 0x000fe20005800000 */
[--C-:B------:R-:W-:Y:S01]  /*14c30*/  FFMA.FTZ R67, R93, R0, -R20.reuse ;  /* 0x000000005d437223 */ /* 0x100fe20000010814 */
[----:B------:R-:W-:Y:S01]  /*14c40*/  FMNMX.FTZ R12, R95, R12, !PT ;  /* 0x0000000c5f0c7209 */ /* 0x000fe20007810000 */
[-CC-:B------:R-:W-:Y:S01]  /*14c50*/  FFMA.FTZ R91, R91, R0.reuse, -R20.reuse ;  /* 0x000000005b5b7223 */ /* 0x180fe20000010814 */
[----:B------:R-:W-:Y:S01]  /*14c60*/  ISETP.LT.OR P5, PT, R4, 0x5a, P5 ;  /* 0x0000005a0400780c */ /* 0x000fe20002fa1670 */
[--C-:B------:R-:W-:Y:S01]  /*14c70*/  FFMA.FTZ R4, R9, R0, -R20.reuse ;  /* 0x0000000009047223 */ /* 0x100fe20000010814 */
[----:B------:R-:W-:Y:S01]  /*14c80*/  FSEL R93, R70, -INF , !P4 ;  /* 0xff800000465d7808 */ /* 0x000fe20006000000 */
[----:B------:R-:W1:Y:S01]  /*14c90*/  MUFU.EX2 R190, R190 ;  /* 0x000000be00be7308 */ /* 0x000e620000000800 */
[----:B------:R-:W-:Y:S01]  /*14ca0*/  FMNMX.FTZ R12, R97, R12, !PT ;  /* 0x0000000c610c7209 */ /* 0x000fe20007810000 */
[-CC-:B------:R-:W-:Y:S01]  /*14cb0*/  FFMA.FTZ R45, R45, R0.reuse, -R20.reuse ;  /* 0x000000002d2d7223 */ /* 0x180fe20000010814 */
[----:B------:R-:W-:Y:S01]  /*14cc0*/  FSEL R71, R71, -INF , !P5 ;  /* 0xff80000047477808 */ /* 0x000fe20006800000 */
        /* <DEDUP_REMOVED lines=8> */
[-CC-:B------:R-:W-:Y:S01]  /*14d50*/  FFMA.FTZ R57, R57, R0.reuse, -R20.reuse ;  /* 0x0000000039397223 */ /* 0x180fe20000010814 */
[-CC-:B------:R-:W-:Y:S01]  /*14d60*/  FFMA.FTZ R21, R21, R0.reuse, -R20.reuse ;  /* 0x0000000015157223 */ /* 0x180fe20000010814 */
[----:B------:R-:W3:Y:S01]  /*14d70*/  SHFL.BFLY PT, R9, R12, 0x2, 0x1f ;  /* 0x0c401f000c097f89 */ /* 0x000ee200000e0000 */
[-CC-:B------:R-:W-:Y:S01]  /*14d80*/  FFMA.FTZ R61, R61, R0.reuse, -R20.reuse ;  /* 0x000000003d3d7223 */ /* 0x180fe20000010814 */
[----:B------:R-:W4:Y:S01]  /*14d90*/  MUFU.EX2 R87, R87 ;  /* 0x0000005700577308 */ /* 0x000f220000000800 */
[-CC-:B------:R-:W-:Y:S01]  /*14da0*/  FFMA.FTZ R25, R25, R0.reuse, -R20.reuse ;  /* 0x0000000019197223 */ /* 0x180fe20000010814 */
[-CC-:B------:R-:W-:Y:S01]  /*14db0*/  FFMA.FTZ R65, R65, R0.reuse, -R20.reuse ;  /* 0x0000000041417223 */ /* 0x180fe20000010814 */
[-CC-:B------:R-:W-:Y:S01]  /*14dc0*/  FFMA.FTZ R29, R29, R0.reuse, -R20.reuse ;  /* 0x000000001d1d7223 */ /* 0x180fe20000010814 */
[----:B------:R-:W-:Y:S01]  /*14dd0*/  FFMA.FTZ R20, R69, R0, -R20 ;  /* 0x0000000045147223 */ /* 0x000fe20000010814 */
[----:B------:R-:W-:-:S03]  /*14de0*/  ISETP.GE.AND P6, PT, R3, 0x1, PT ;  /* 0x000000010300780c */ /* 0x000fc60003fc6270 */
[----:B------:R-:W4:Y:S08]  /*14df0*/  MUFU.EX2 R184, R184 ;  /* 0x000000b800b87308 */ /* 0x000f300000000800 */
[----:B------:R-:W4:Y:S01]  /*14e00*/  MUFU.EX2 R89, R89 ;  /* 0x0000005900597308 */ /* 0x000f220000000800 */
[----:B---3--:R-:W-:-:S07]  /*14e10*/  FMNMX.FTZ R9, R12, R9, !PT ;  /* 0x000000090c097209 */ /* 0x008fce0007810000 */
[----:B------:R-:W3:Y:S01]  /*14e20*/  MUFU.EX2 R186, R186 ;  /* 0x000000ba00ba7308 */ /* 0x000ee20000000800 */
[----:B--2---:R-:W2:Y:S07]  /*14e30*/  SHFL.BFLY PT, R4, R9, 0x1, 0x1f ;  /* 0x0c201f0009047f89 */ /* 0x004eae00000e0000 */
[----:B------:R-:W-:Y:S08]  /*14e40*/  MUFU.EX2 R91, R91 ;  /* 0x0000005b005b7308 */ /* 0x000ff00000000800 */
[----:B------:R-:W-:Y:S08]  /*14e50*/  MUFU.EX2 R180, R180 ;  /* 0x000000b400b47308 */ /* 0x000ff00000000800 */
[----:B------:R-:W-:Y:S01]  /*14e60*/  MUFU.EX2 R67, R67 ;  /* 0x0000004300437308 */ /* 0x000fe20000000800 */
[----:B--2---:R-:W-:Y:S01]  /*14e70*/  FMNMX.FTZ R4, R9, R4, !PT ;  /* 0x0000000409047209 */ /* 0x004fe20007810000 */
[----:B0-----:R-:W-:Y:S01]  /*14e80*/  FADD.FTZ R9, R188, R85 ;  /* 0x00000055bc097221 */ /* 0x001fe20000010000 */
[----:B------:R-:W-:-:S02]  /*14e90*/  F2FP.BF16.F32.PACK_AB R188, R85, R188 ;  /* 0x000000bc55bc723e */ /* 0x000fc400000010ff */
[C---:B------:R-:W-:Y:S01]  /*14ea0*/  FSETP.NEU.FTZ.AND P2, PT, R4.reuse, -INF , PT ;  /* 0xff8000000400780b */ /* 0x040fe20003f5d000 */
[----:B------:R-:W-:Y:S01]  /*14eb0*/  FMUL.FTZ R6, R4, R0 ;  /* 0x0000000004067220 */ /* 0x000fe20000410000 */
[----:B-1----:R-:W-:Y:S01]  /*14ec0*/  FADD.FTZ R32, R190, R9 ;  /* 0x00000009be207221 */ /* 0x002fe20000010000 */
[----:B------:R-:W-:Y:S01]  /*14ed0*/  MUFU.EX2 R45, R45 ;  /* 0x0000002d002d7308 */ /* 0x000fe20000000800 */
[C---:B----4-:R-:W-:Y:S02]  /*14ee0*/  F2FP.BF16.F32.PACK_AB R190, R87.reuse, R190 ;  /* 0x000000be57be723e */ /* 0x050fe400000010ff */
[----:B------:R-:W-:Y:S01]  /*14ef0*/  FSEL R6, R6, RZ, P2 ;  /* 0x000000ff06067208 */ /* 0x000fe20001000000 */
[----:B------:R-:W-:-:S04]  /*14f00*/  FADD.FTZ R9, R87, R32 ;  /* 0x0000002057097221 */ /* 0x000fc80000010000 */
[-CC-:B------:R-:W-:Y:S01]  /*14f10*/  FFMA.FTZ R26, R26, R0.reuse, -R6.reuse ;  /* 0x000000001a1a7223 */ /* 0x180fe20000010806 */
[-CC-:B------:R-:W-:Y:S01]  /*14f20*/  FFMA.FTZ R27, R27, R0.reuse, -R6.reuse ;  /* 0x000000001b1b7223 */ /* 0x180fe20000010806 */
[-CC-:B------:R-:W-:Y:S01]  /*14f30*/  FFMA.FTZ R33, R33, R0.reuse, -R6.reuse ;  /* 0x0000000021217223 */ /* 0x180fe20000010806 */
[-CC-:B------:R-:W-:Y:S01]  /*14f40*/  FFMA.FTZ R31, R31, R0.reuse, -R6.reuse ;  /* 0x000000001f1f7223 */ /* 0x180fe20000010806 */
[-CC-:B------:R-:W-:Y:S01]  /*14f50*/  FFMA.FTZ R37, R37, R0.reuse, -R6.reuse ;  /* 0x0000000025257223 */ /* 0x180fe20000010806 */
[----:B------:R-:W-:Y:S01]  /*14f60*/  FADD.FTZ R34, R184, R9 ;  /* 0x00000009b8227221 */ /* 0x000fe20000010000 */
[----:B------:R-:W-:Y:S01]  /*14f70*/  MUFU.EX2 R26, R26 ;  /* 0x0000001a001a7308 */ /* 0x000fe20000000800 */
[-CC-:B------:R-:W-:Y:S01]  /*14f80*/  FFMA.FTZ R35, R35, R0.reuse, -R6.reuse ;  /* 0x0000000023237223 */ /* 0x180fe20000010806 */
[-C--:B------:R-:W-:Y:S01]  /*14f90*/  FFMA.FTZ R41, R41, R0.reuse, -R6 ;  /* 0x0000000029297223 */ /* 0x080fe20000010806 */
[----:B------:R-:W-:Y:S01]  /*14fa0*/  FADD.FTZ R9, R89, R34 ;  /* 0x0000002259097221 */ /* 0x000fe20000010000 */
[-CC-:B------:R-:W-:Y:S01]  /*14fb0*/  FFMA.FTZ R39, R39, R0.reuse, -R6.reuse ;  /* 0x0000000027277223 */ /* 0x180fe20000010806 */
[-CC-:B------:R-:W-:Y:S01]  /*14fc0*/  FFMA.FTZ R73, R73, R0.reuse, -R6.reuse ;  /* 0x0000000049497223 */ /* 0x180fe20000010806 */
[-CC-:B------:R-:W-:Y:S01]  /*14fd0*/  FFMA.FTZ R43, R43, R0.reuse, -R6.reuse ;  /* 0x000000002b2b7223 */ /* 0x180fe20000010806 */
[----:B---3--:R-:W-:Y:S01]  /*14fe0*/  FADD.FTZ R36, R186, R9 ;  /* 0x00000009ba247221 */ /* 0x008fe20000010000 */
[----:B------:R-:W0:Y:S01]  /*14ff0*/  MUFU.EX2 R27, R27 ;  /* 0x0000001b001b7308 */ /* 0x000e220000000800 */
        /* <DEDUP_REMOVED lines=13> */
[-CC-:B------:R-:W-:Y:S01]  /*150d0*/  FFMA.FTZ R93, R93, R0.reuse, -R6.reuse ;  /* 0x000000005d5d7223 */ /* 0x180fe20000010806 */
[----:B------:R-:W-:Y:S01]  /*150e0*/  FFMA.FTZ R71, R71, R0, -R6 ;  /* 0x0000000047477223 */ /* 0x000fe20000010806 */
[----:B------:R2:W3:Y:S01]  /*150f0*/  MUFU.EX2 R12, R31 ;  /* 0x0000001f000c7308 */ /* 0x0004e20000000800 */
[----:B0-----:R-:W-:Y:S01]  /*15100*/  FADD.FTZ R34, R26, R27 ;  /* 0x0000001b1a227221 */ /* 0x001fe20000010000 */
[----:B------:R-:W-:-:S02]  /*15110*/  F2FP.BF16.F32.PACK_AB R189, R27, R26 ;  /* 0x0000001a1bbd723e */ /* 0x000fc400000010ff */
[----:B------:R-:W-:Y:S02]  /*15120*/  F2FP.BF16.F32.PACK_AB R184, R89, R184 ;  /* 0x000000b859b8723e */ /* 0x000fe400000010ff */
[----:B------:R-:W-:Y:S02]  /*15130*/  F2FP.BF16.F32.PACK_AB R186, R91, R186 ;  /* 0x000000ba5bba723e */ /* 0x000fe400000010ff */
[----:B------:R-:W0:Y:S01]  /*15140*/  MUFU.EX2 R37, R37 ;  /* 0x0000002500257308 */ /* 0x000e220000000800 */
[----:B-1----:R-:W-:Y:S01]  /*15150*/  FADD.FTZ R9, R33, R34 ;  /* 0x0000002221097221 */ /* 0x002fe20000010000 */
[----:B--2---:R-:W-:-:S04]  /*15160*/  FADD.FTZ R31, R91, R36 ;  /* 0x000000245b1f7221 */ /* 0x004fc80000010000 */
[----:B------:R-:W-:Y:S01]  /*15170*/  FADD.FTZ R38, R180, R31 ;  /* 0x0000001fb4267221 */ /* 0x000fe20000010000 */
[C---:B------:R-:W-:Y:S01]  /*15180*/  F2FP.BF16.F32.PACK_AB R180, R67.reuse, R180 ;  /* 0x000000b443b4723e */ /* 0x040fe200000010ff */
[----:B------:R-:W1:Y:S01]  /*15190*/  MUFU.EX2 R14, R35 ;  /* 0x00000023000e7308 */ /* 0x000e620000000800 */
[C---:B---3--:R-:W-:Y:S01]  /*151a0*/  FADD.FTZ R36, R12.reuse, R9 ;  /* 0x000000090c247221 */ /* 0x048fe20000010000 */
[----:B------:R-:W-:Y:S01]  /*151b0*/  FADD.FTZ R31, R67, R38 ;  /* 0x00000026431f7221 */ /* 0x000fe20000010000 */
[----:B------:R-:W-:-:S03]  /*151c0*/  F2FP.BF16.F32.PACK_AB R191, R12, R33 ;  /* 0x000000210cbf723e */ /* 0x000fc600000010ff */
[----:B------:R-:W-:Y:S01]  /*151d0*/  FADD.FTZ R38, R182, R31 ;  /* 0x0000001fb6267221 */ /* 0x000fe20000010000 */
[----:B------:R-:W-:Y:S01]  /*151e0*/  F2FP.BF16.F32.PACK_AB R182, R45, R182 ;  /* 0x000000b62db6723e */ /* 0x000fe200000010ff */
[----:B------:R-:W2:Y:S01]  /*151f0*/  MUFU.EX2 R41, R41 ;  /* 0x0000002900297308 */ /* 0x000ea20000000800 */
[----:B0-----:R-:W-:Y:S01]  /*15200*/  FADD.FTZ R9, R37, R36 ;  /* 0x0000002425097221 */ /* 0x001fe20000010000 */
[----:B------:R-:W-:-:S06]  /*15210*/  FADD.FTZ R40, R45, R38 ;  /* 0x000000262d287221 */ /* 0x000fcc0000010000 */
[----:B------:R-:W0:Y:S01]  /*15220*/  MUFU.EX2 R24, R39 ;  /* 0x0000002700187308 */ /* 0x000e220000000800 */
[C---:B-1----:R-:W-:Y:S01]  /*15230*/  FADD.FTZ R36, R14.reuse, R9 ;  /* 0x000000090e247221 */ /* 0x042fe20000010000 */
[----:B------:R-:W-:-:S06]  /*15240*/  F2FP.BF16.F32.PACK_AB R185, R14, R37 ;  /* 0x000000250eb9723e */ /* 0x000fcc00000010ff */
[----:B------:R-:W1:Y:S01]  /*15250*/  MUFU.EX2 R7, R7 ;  /* 0x0000000700077308 */ /* 0x000e620000000800 */
[----:B--2---:R-:W-:-:S07]  /*15260*/  FADD.FTZ R9, R41, R36 ;  /* 0x0000002429097221 */ /* 0x004fce0000010000 */
[----:B------:R-:W2:Y:S01]  /*15270*/  MUFU.EX2 R73, R73 ;  /* 0x0000004900497308 */ /* 0x000ea20000000800 */
[C---:B0-----:R-:W-:Y:S01]  /*15280*/  FADD.FTZ R38, R24.reuse, R9 ;  /* 0x0000000918267221 */ /* 0x041fe20000010000 */
[----:B------:R-:W-:-:S06]  /*15290*/  F2FP.BF16.F32.PACK_AB R187, R24, R41 ;  /* 0x0000002918bb723e */ /* 0x000fcc00000010ff */
[----:B------:R-:W0:Y:S01]  /*152a0*/  MUFU.EX2 R176, R49 ;  /* 0x0000003100b07308 */ /* 0x000e220000000800 */
[----:B-1----:R-:W-:-:S07]  /*152b0*/  FADD.FTZ R31, R7, R40 ;  /* 0x00000028071f7221 */ /* 0x002fce0000010000 */
[----:B------:R-:W1:Y:S01]  /*152c0*/  MUFU.EX2 R28, R43 ;  /* 0x0000002b001c7308 */ /* 0x000e620000000800 */
[----:B--2---:R-:W-:-:S07]  /*152d0*/  FADD.FTZ R9, R73, R38 ;  /* 0x0000002649097221 */ /* 0x004fce0000010000 */
[----:B------:R-:W2:Y:S01]  /*152e0*/  MUFU.EX2 R13, R13 ;  /* 0x0000000d000d7308 */ /* 0x000ea20000000800 */
[C---:B0-----:R-:W-:Y:S01]  /*152f0*/  FADD.FTZ R40, R176.reuse, R31 ;  /* 0x0000001fb0287221 */ /* 0x041fe20000010000 */
[----:B------:R-:W-:-:S06]  /*15300*/  F2FP.BF16.F32.PACK_AB R176, R176, R7 ;  /* 0x00000007b0b0723e */ /* 0x000fcc00000010ff */
[----:B------:R-:W0:Y:S01]  /*15310*/  MUFU.EX2 R75, R75 ;  /* 0x0000004b004b7308 */ /* 0x000e220000000800 */
[C---:B-1----:R-:W-:Y:S01]  /*15320*/  FADD.FTZ R38, R28.reuse, R9 ;  /* 0x000000091c267221 */ /* 0x042fe20000010000 */
[----:B------:R-:W-:-:S06]  /*15330*/  F2FP.BF16.F32.PACK_AB R181, R28, R73 ;  /* 0x000000491cb5723e */ /* 0x000fcc00000010ff */
[----:B------:R-:W1:Y:S01]  /*15340*/  MUFU.EX2 R178, R53 ;  /* 0x0000003500b27308 */ /* 0x000e620000000800 */
[----:B--2---:R-:W-:-:S07]  /*15350*/  FADD.FTZ R31, R13, R40 ;  /* 0x000000280d1f7221 */ /* 0x004fce0000010000 */
[----:B------:R-:W2:Y:S01]  /*15360*/  MUFU.EX2 R30, R47 ;  /* 0x0000002f001e7308 */ /* 0x000ea20000000800 */
[----:B0-----:R-:W-:-:S07]  /*15370*/  FADD.FTZ R9, R75, R38 ;  /* 0x000000264b097221 */ /* 0x001fce0000010000 */
[----:B------:R-:W0:Y:S01]  /*15380*/  MUFU.EX2 R15, R15 ;  /* 0x0000000f000f7308 */ /* 0x000e220000000800 */
[C---:B-1----:R-:W-:Y:S01]  /*15390*/  FADD.FTZ R40, R178.reuse, R31 ;  /* 0x0000001fb2287221 */ /* 0x042fe20000010000 */
[----:B------:R-:W-:Y:S01]  /*153a0*/  F2FP.BF16.F32.PACK_AB R178, R178, R13 ;  /* 0x0000000db2b2723e */ /* 0x000fe200000010ff */
[----:B------:R-:W-:-:S04]  /*153b0*/  IMAD R13, R201, 0x80, R202 ;  /* 0x00000080c90d7824 */ /* 0x000fc800078e02ca */
[----:B------:R-:W-:Y:S01]  /*153c0*/  IMAD.IADD R2, R13, 0x1, R2 ;  /* 0x000000010d027824 */ /* 0x000fe200078e0202 */
[----:B------:R-:W1:Y:S01]  /*153d0*/  MUFU.EX2 R77, R77 ;  /* 0x0000004d004d7308 */ /* 0x000e620000000800 */
[C---:B--2---:R-:W-:Y:S01]  /*153e0*/  FADD.FTZ R38, R30.reuse, R9 ;  /* 0x000000091e267221 */ /* 0x044fe20000010000 */
[----:B------:R-:W-:-:S06]  /*153f0*/  F2FP.BF16.F32.PACK_AB R183, R30, R75 ;  /* 0x0000004b1eb7723e */ /* 0x000fcc00000010ff */
[----:B------:R-:W2:Y:S01]  /*15400*/  MUFU.EX2 R172, R57 ;  /* 0x0000003900ac7308 */ /* 0x000ea20000000800 */
[----:B0-----:R-:W-:-:S07]  /*15410*/  FADD.FTZ R31, R15, R40 ;  /* 0x000000280f1f7221 */ /* 0x001fce0000010000 */
[----:B------:R-:W0:Y:S01]  /*15420*/  MUFU.EX2 R32, R51 ;  /* 0x0000003300207308 */ /* 0x000e220000000800 */
[----:B-1----:R-:W-:-:S07]  /*15430*/  FADD.FTZ R9, R77, R38 ;  /* 0x000000264d097221 */ /* 0x002fce0000010000 */
[----:B------:R-:W1:Y:S01]  /*15440*/  MUFU.EX2 R21, R21 ;  /* 0x0000001500157308 */ /* 0x000e620000000800 */
[C---:B--2---:R-:W-:Y:S01]  /*15450*/  FADD.FTZ R40, R172.reuse, R31 ;  /* 0x0000001fac287221 */ /* 0x044fe20000010000 */
[----:B------:R-:W-:-:S06]  /*15460*/  F2FP.BF16.F32.PACK_AB R172, R172, R15 ;  /* 0x0000000facac723e */ /* 0x000fcc00000010ff */
        /* <DEDUP_REMOVED lines=19> */
[----:B------:R-:W-:-:S06]  /*155a0*/  F2FP.BF16.F32.PACK_AB R168, R168, R25 ;  /* 0x00000019a8a8723e */ /* 0x000fcc00000010ff */
        /* <DEDUP_REMOVED lines=16> */
[C---:B--2---:R-:W-:Y:S01]  /*156b0*/  FADD.FTZ R12, R38.reuse, R9 ;  /* 0x00000009260c7221 */ /* 0x044fe20000010000 */
[----:B------:R-:W-:-:S03]  /*156c0*/  F2FP.BF16.F32.PACK_AB R169, R38, R95 ;  /* 0x0000005f26a9723e */ /* 0x000fc600000010ff */
[----:B0-----:R-:W-:-:S04]  /*156d0*/  FADD.FTZ R9, R93, R12 ;  /* 0x0000000c5d097221 */ /* 0x001fc80000010000 */
[C---:B-1----:R-:W-:Y:S01]  /*156e0*/  FADD.FTZ R6, R20.reuse, R9 ;  /* 0x0000000914067221 */ /* 0x042fe20000010000 */
[----:B------:R-:W-:Y:S01]  /*156f0*/  F2FP.BF16.F32.PACK_AB R171, R20, R93 ;  /* 0x0000005d14ab723e */ /* 0x000fe200000010ff */
[----:B------:R-:W-:Y:S01]  /*15700*/  VIADD R9, R150, 0xfffffffe ;  /* 0xfffffffe96097836 */ /* 0x000fe20000000000 */
[----:B------:R-:W-:Y:S06]  /*15710*/  @!P6 BRA `(.L_x_1521) ;  /* 0x000000000048e947 */ /* 0x000fec0003800000 */
        /* <DEDUP_REMOVED lines=11> */
.L_x_1523:
[----:B------:R-:W-:-:S13]  /*157d0*/  ISETP.NE.AND P2, PT, R3, 0x1, PT ;  /* 0x000000010300780c */ /* 0x000fda0003f45270 */
[----:B------:R-:W0:Y:S02]  /*157e0*/  @P2 LDC.64 R14, c[0x0][0x9e8] ;  /* 0x00027a00ff0e2b82 */ /* 0x000e240000000a00 */
[----:B0-----:R-:W-:-:S05]  /*157f0*/  @P2 IMAD.HI.U32 R14, R12, R14, RZ ;  /* 0x0000000e0c0e2227 */ /* 0x001fca00078e00ff */
[----:B------:R-:W-:-:S07]  /*15800*/  @P2 SHF.R.U32.HI R12, RZ, R15, R14 ;  /* 0x0000000fff0c2219 */ /* 0x000fce000001160e */
.L_x_1524:
[----:B------:R-:W-:Y:S05]  /*15810*/  BSYNC B0 ;  /* 0x0000000000007941 */ /* 0x000fea0003800000 */
.L_x_1522:
[----:B------:R-:W-:-:S05]  /*15820*/  IMAD R3, R12, R3, R3 ;  /* 0x000000030c037224 */ /* 0x000fca00078e0203 */
[----:B------:R-:W-:-:S07]  /*15830*/  VIMNMX R2, R2, R3, PT ;  /* 0x0000000302027248 */ /* 0x000fce0003fe0100 */
.L_x_1521:
[----:B------:R-:W-:Y:S01]  /*15840*/  IMAD.HI R2, R2, 0x2aaaaaab, RZ ;  /* 0x2aaaaaab02027827 */ /* 0x000fe200078e02ff */
[----:B------:R-:W-:Y:S01]  /*15850*/  ULDC UR46, c[0x0][0x9e4] ;  /* 0x00027900002e7ab9 */ /* 0x000fe20000000800 */
[----:B------:R-:W-:Y:S01]  /*15860*/  ULDC UR39, c[0x0][0x9e4] ;  /* 0x0002790000277ab9 */ /* 0x000fe20000000800 */
[----:B------:R-:W-:Y:S01]  /*15870*/  ULDC UR47, c[0x0][0x9dc] ;  /* 0x00027700002f7ab9 */ /* 0x000fe20000000800 */
[----:B------:R-:W-:Y:S01]  /*15880*/  ULDC UR51, c[0x0][0x9dc] ;  /* 0x0002770000337ab9 */ /* 0x000fe20000000800 */
[----:B------:R-:W-:Y:S01]  /*15890*/  SHF.R.U32.HI R3, RZ, 0x1f, R2 ;  /* 0x0000001fff037819 */ /* 0x000fe20000011602 */
[----:B------:R-:W-:Y:S01]  /*158a0*/  ULDC UR38, c[0x0][0x988] ;  /* 0x0002620000267ab9 */ /* 0x000fe20000000800 */
[----:B------:R-:W-:Y:S01]  /*158b0*/  ULDC UR43, c[0x0][0x988] ;  /* 0x00026200002b7ab9 */ /* 0x000fe20000000800 */
[----:B------:R-:W-:Y:S01]  /*158c0*/  ULDC UR42, c[0x0][0x988] ;  /* 0x00026200002a7ab9 */ /* 0x000fe20000000800 */
[----:B------:R-:W-:Y:S01]  /*158d0*/  LEA.HI.SX32 R207, R2, R3, 0x1c ;  /* 0x0000000302cf7211 */ /* 0x000fe200078fe2ff */
[----:B------:R-:W-:Y:S01]  /*158e0*/  ULDC UR54, c[0x0][0x9e0] ;  /* 0x0002780000367ab9 */ /* 0x000fe20000000800 */
[----:B------:R-:W-:Y:S01]  /*158f0*/  ULDC UR50, c[0x0][0x9e0] ;  /* 0x0002780000327ab9 */ /* 0x000fe20000000800 */
[----:B------:R-:W-:Y:S01]  /*15900*/  BSSY B1, `(.L_x_1525) ;  /* 0x0000382000017945 */ /* 0x000fe20003800000 */
[----:B------:R-:W-:Y:S01]  /*15910*/  VIMNMX R207, R212, R207, !PT ;  /* 0x000000cfd4cf7248 */ /* 0x000fe20007fe0100 */
[----:B------:R-:W-:Y:S01]  /*15920*/  IMAD.MOV.U32 R3, RZ, RZ, 0x3f800000 ;  /* 0x3f800000ff037424 */ /* 0x000fe200078e00ff */
[----:B------:R-:W-:Y:S01]  /*15930*/  CS2R R118, SRZ ;  /* 0x0000000000767805 */ /* 0x000fe2000001ff00 */
[----:B------:R-:W-:Y:S01]  /*15940*/  IMAD.MOV.U32 R2, RZ, RZ, 0x3f800000 ;  /* 0x3f800000ff027424 */ /* 0x000fe200078e00ff */
[----:B------:R-:W-:-:S02]  /*15950*/  ISETP.GE.AND P2, PT, R9, R207, PT ;  /* 0x000000cf0900720c */ /* 0x000fc40003f46270 */
        /* <DEDUP_REMOVED lines=47> */
[----:B------:R-:W-:Y:S06]  /*15c50*/  @!P2 BRA `(.L_x_1526) ;  /* 0x000000340030a947 */ /* 0x000fec0003800000 */
[----:B------:R-:W-:Y:S01]  /*15c60*/  IMAD.IADD R203, R8, 0x1, R202 ;  /* 0x0000000108cb7824 */ /* 0x000fe200078e02ca */
[----:B------:R-:W-:Y:S01]  /*15c70*/  BSSY B0, `(.L_x_1527) ;  /* 0x0000346000007945 */ /* 0x000fe20003800000 */
[----:B------:R-:W-:Y:S02]  /*15c80*/  IMAD.MOV.U32 R3, RZ, RZ, 0x3f800000 ;  /* 0x3f800000ff037424 */ /* 0x000fe400078e00ff */
[----:B------:R-:W-:Y:S02]  /*15c90*/  IMAD.MOV.U32 R119, RZ, RZ, RZ ;  /* 0x000000ffff777224 */ /* 0x000fe400078e00ff */
[----:B------:R-:W-:-:S07]  /*15ca0*/  VIADD R12, R203, 0x8 ;  /* 0x00000008cb0c7836 */ /* 0x000fce0000000000 */
.L_x_1546:
[----:B------:R-:W-:-:S05]  /*15cb0*/  VIADD R13, R23, 0x1 ;  /* 0x00000001170d7836 */ /* 0x000fca0000000000 */
[----:B------:R-:W-:-:S04]  /*15cc0*/  ISETP.NE.AND P2, PT, R13, 0x2, PT ;  /* 0x000000020d00780c */ /* 0x000fc80003f45270 */
[----:B------:R-:W-:Y:S02]  /*15cd0*/  SEL R11, RZ, 0x1, P2 ;  /* 0x00000001ff0b7807 */ /* 0x000fe40001000000 */
[----:B------:R-:W-:Y:S02]  /*15ce0*/  SEL R13, R13, RZ, P2 ;  /* 0x000000ff0d0d7207 */ /* 0x000fe40001000000 */
[----:B------:R-:W-:Y:S01]  /*15cf0*/  LOP3.LUT R200, R194, R11, RZ, 0x3c, !PT ;  /* 0x0000000bc2c87212 */ /* 0x000fe200078e3cff */
[----:B------:R-:W-:Y:S06]  /*15d00*/  @!P0 BRA `(.L_x_1528) ;  /* 0x0000000000048947 */ /* 0x000fec0003800000 */
[----:B------:R-:W-:Y:S01]  /*15d10*/  BPT.TRAP 0x1 ;  /* 0x000000040000795c */ /* 0x000fe20000300000 */
.L_x_1528:
[----:B------:R-:W-:Y:S01]  /*15d20*/  IMAD R0, R13, 0x8, R17 ;  /* 0x000000080d007824 */ /* 0x000fe200078e0211 */
[----:B------:R-:W-:-:S04]  /*15d30*/  SHF.L.U32 R11, R200, 0x1f, RZ ;  /* 0x0000001fc80b7819 */ /* 0x000fc800000006ff */
[----:B------:R0:W1:Y:S01]  /*15d40*/  SYNCS.PHASECHK.TRANS64.TRYWAIT P2, [R0+URZ+0x30830], R11 ;  /* 0x0308300b000075a7 */ /* 0x000062000804017f */
[----:B------:R-:W-:Y:S05]  /*15d50*/  @!P0 BRA `(.L_x_1529) ;  /* 0x0000000000048947 */ /* 0x000fea0003800000 */
[----:B------:R-:W-:Y:S01]  /*15d60*/  BPT.TRAP 0x1 ;  /* 0x000000040000795c */ /* 0x000fe20000300000 */
.L_x_1529:
[----:B------:R-:W-:Y:S01]  /*15d70*/  BSSY B2, `(.L_x_1530) ;  /* 0x0000006000027945 */ /* 0x000fe20003800000 */
[----:B------:R-:W-:Y:S02]  /*15d80*/  IMAD R14, R13, 0x900, R10 ;  /* 0x000009000d0e7824 */ /* 0x000fe400078e020a */
[----:B------:R-:W-:Y:S01]  /*15d90*/  IMAD.MOV.U32 R15, RZ, RZ, 0x40000040 ;  /* 0x40000040ff0f7424 */ /* 0x000fe200078e00ff */
[----:B-1----:R-:W-:Y:S06]  /*15da0*/  @P2 BRA `(.L_x_1531) ;  /* 0x0000000000082947 */ /* 0x002fec0003800000 */
[----:B------:R-:W1:Y:S02]  /*15db0*/  SYNCS.PHASECHK.TRANS64.TRYWAIT P2, [R0+URZ+0x30830], R11 ;  /* 0x0308300b000075a7 */ /* 0x000e64000804017f */
[----:B-1----:R-:W-:Y:S05]  /*15dc0*/  @!P2 BRA `(.L_x_1532) ;  /* 0x0000013400eca947 */ /* 0x002fea0003800000 */
.L_x_1531:
[----:B------:R-:W-:Y:S05]  /*15dd0*/  BSYNC B2 ;  /* 0x0000000000027941 */ /* 0x000fea0003800000 */
.L_x_1530:
[----:B------:R-:W2:Y:S04]  /*15de0*/  LDL.64 R120, [R1+0x30] ;  /* 0x0000300001787983 */ /* 0x000ea80000100a00 */
[----:B------:R3:W-:Y:S04]  /*15df0*/  STL.64 [R1+0x50], R8 ;  /* 0x0000500801007387 */ /* 0x0007e80000100a00 */
[----:B---3--:R-:W3:Y:S04]  /*15e00*/  LDL.64 R8, [R1+0x28] ;  /* 0x0000280001087983 */ /* 0x008ee80000100a00 */
[----:B------:R4:W-:Y:S04]  /*15e10*/  STL.64 [R1+0x48], R6 ;  /* 0x0000480601007387 */ /* 0x0009e80000100a00 */
[----:B----4-:R-:W4:Y:S01]  /*15e20*/  LDL.64 R6, [R1+0x20] ;  /* 0x0000200001067983 */ /* 0x010f220000100a00 */
[----:B------:R-:W-:-:S02]  /*15e30*/  R2UR UR6, R14 ;  /* 0x000000000e0672ca */ /* 0x000fc400000e0000 */
[----:B------:R-:W-:Y:S01]  /*15e40*/  R2UR UR7, R15 ;  /* 0x000000000f0772ca */ /* 0x000fe200000e0000 */
[----:B------:R0:W-:Y:S04]  /*15e50*/  STL.64 [R1+0x40], R4 ;  /* 0x0000400401007387 */ /* 0x0001e80000100a00 */
[----:B0-----:R-:W4:Y:S01]  /*15e60*/  LDL.64 R4, [R1+0x18] ;  /* 0x0000180001047983 */ /* 0x001f220000100a00 */
[----:B------:R-:W-:Y:S02]  /*15e70*/  VIADD R20, R14, 0x2 ;  /* 0x000000020e147836 */ /* 0x000fe40000000000 */
[----:B------:R-:W-:Y:S01]  /*15e80*/  IMAD.MOV.U32 R21, RZ, RZ, 0x40000040 ;  /* 0x40000040ff157424 */ /* 0x000fe200078e00ff */
[----:B--2---:R-:W-:Y:S02]  /*15e90*/  R2UR UR4, R120 ;  /* 0x00000000780472ca */ /* 0x004fe400000e0000 */
[----:B------:R-:W-:-:S02]  /*15ea0*/  R2UR UR5, R121 ;  /* 0x00000000790572ca */ /* 0x000fc400000e0000 */
[----:B-----5:R-:W-:-:S11]  /*15eb0*/  WARPGROUP.ARRIVE ;  /* 0x00000000000079c5 */ /* 0x020fd60000000000 */
[----:B------:R-:W-:Y:S01]  /*15ec0*/  HGMMA.64x96x16.F32.BF16 R120, gdesc[UR4], RZ, !UPT, gsb0 ;  /* 0x01600000047879f0 */ /* 0x000fe2000c0018ff */
[----:B---3--:R-:W-:Y:S02]  /*15ed0*/  R2UR UR4, R8 ;  /* 0x00000000080472ca */ /* 0x008fe400000e0000 */
[----:B------:R-:W-:Y:S02]  /*15ee0*/  R2UR UR5, R9 ;  /* 0x00000000090572ca */ /* 0x000fe400000e0000 */
[----:B------:R-:W2:Y:S01]  /*15ef0*/  LDL.64 R8, [R1+0x10] ;  /* 0x0000100001087983 */ /* 0x000ea20000100a00 */
[----:B------:R-:W-:Y:S02]  /*15f00*/  R2UR UR6, R20 ;  /* 0x00000000140672ca */ /* 0x000fe400000e0000 */
[----:B------:R-:W-:Y:S01]  /*15f10*/  R2UR UR7, R21 ;  /* 0x00000000150772ca */ /* 0x000fe200000e0000 */
[----:B------:R-:W-:Y:S02]  /*15f20*/  VIADD R20, R14, 0x4 ;  /* 0x000000040e147836 */ /* 0x000fe40000000000 */
[----:B------:R-:W-:Y:S01]  /*15f30*/  IMAD.MOV.U32 R21, RZ, RZ, 0x40000040 ;  /* 0x40000040ff157424 */ /* 0x000fe200078e00ff */
[----:B------:R-:W-:-:S02]  /*15f40*/  WARPGROUP.DEPBAR.LE gsb0, 0x0 ;  /* 0x00008000000079c5 */ /* 0x000fc40000010000 */
[----:B------:R-:W-:-:S07]  /*15f50*/  WARPGROUP.ARRIVE ;  /* 0x00000000000079c5 */ /* 0x000fce0000000000 */
[----:B------:R-:W-:Y:S01]  /*15f60*/  HGMMA.64x96x16.F32.BF16 R120, gdesc[UR4], R120, gsb0 ;  /* 0x01600000047879f0 */ /* 0x000fe20008001878 */
[----:B----4-:R-:W-:Y:S02]  /*15f70*/  R2UR UR4, R6 ;  /* 0x00000000060472ca */ /* 0x010fe400000e0000 */
[----:B------:R-:W-:Y:S02]  /*15f80*/  R2UR UR5, R7 ;  /* 0x00000000070572ca */ /* 0x000fe400000e0000 */
[----:B------:R-:W3:Y:S01]  /*15f90*/  LDL.64 R6, [R1+0x8] ;  /* 0x0000080001067983 */ /* 0x000ee20000100a00 */
[----:B------:R-:W-:Y:S02]  /*15fa0*/  R2UR UR6, R20 ;  /* 0x00000000140672ca */ /* 0x000fe400000e0000 */
[----:B------:R-:W-:Y:S01]  /*15fb0*/  R2UR UR7, R21 ;  /* 0x00000000150772ca */ /* 0x000fe200000e0000 */
[----:B------:R-:W-:Y:S02]  /*15fc0*/  VIADD R20, R14, 0x6 ;  /* 0x000000060e147836 */ /* 0x000fe40000000000 */
[----:B------:R-:W-:Y:S01]  /*15fd0*/  IMAD.MOV.U32 R21, RZ, RZ, 0x40000040 ;  /* 0x40000040ff157424 */ /* 0x000fe200078e00ff */
[----:B------:R-:W-:-:S02]  /*15fe0*/  WARPGROUP.DEPBAR.LE gsb0, 0x0 ;  /* 0x00008000000079c5 */ /* 0x000fc40000010000 */
[----:B------:R-:W-:-:S07]  /*15ff0*/  WARPGROUP.ARRIVE ;  /* 0x00000000000079c5 */ /* 0x000fce0000000000 */
[----:B------:R-:W-:Y:S01]  /*16000*/  HGMMA.64x96x16.F32.BF16 R120, gdesc[UR4], R120, gsb0 ;  /* 0x01600000047879f0 */ /* 0x000fe20008001878 */
[----:B------:R-:W-:Y:S02]  /*16010*/  R2UR UR4, R4 ;  /* 0x00000000040472ca */ /* 0x000fe400000e0000 */
[----:B------:R-:W-:Y:S02]  /*16020*/  R2UR UR5, R5 ;  /* 0x00000000050572ca */ /* 0x000fe400000e0000 */
[----:B------:R-:W4:Y:S01]  /*16030*/  LDL.64 R4, [R1] ;  /* 0x0000000001047983 */ /* 0x000f220000100a00 */
        /* <DEDUP_REMOVED lines=9> */
[----:B--2---:R-:W-:Y:S02]  /*160d0*/  R2UR UR4, R8 ;  /* 0x00000000080472ca */ /* 0x004fe400000e0000 */
[----:B------:R-:W-:Y:S01]  /*160e0*/  R2UR UR5, R9 ;  /* 0x00000000090572ca */ /* 0x000fe200000e0000 */
[----:B------:R-:W-:Y:S01]  /*160f0*/  VIADD R20, R14, 0x302 ;  /* 0x000003020e147836 */ /* 0x000fe20000000000 */
[----:B------:R0:W5:Y:S01]  /*16100*/  LDL.LU.64 R8, [R1+0x50] ;  /* 0x0000500001087983 */ /* 0x0001620000300a00 */
[----:B------:R-:W-:Y:S01]  /*16110*/  IMAD.MOV.U32 R21, RZ, RZ, 0x40000040 ;  /* 0x40000040ff157424 */ /* 0x000fe200078e00ff */
[----:B------:R-:W-:-:S02]  /*16120*/  WARPGROUP.DEPBAR.LE gsb0, 0x0 ;  /* 0x00008000000079c5 */ /* 0x000fc40000010000 */
[----:B------:R-:W-:-:S07]  /*16130*/  WARPGROUP.ARRIVE ;  /* 0x00000000000079c5 */ /* 0x000fce0000000000 */
[----:B------:R-:W-:Y:S01]  /*16140*/  HGMMA.64x96x16.F32.BF16 R120, gdesc[UR4], R120, gsb0 ;  /* 0x01600000047879f0 */ /* 0x000fe20008001878 */
[----:B------:R-:W-:Y:S02]  /*16150*/  R2UR UR6, R20 ;  /* 0x00000000140672ca */ /* 0x000fe400000e0000 */
[----:B------:R-:W-:Y:S02]  /*16160*/  R2UR UR7, R21 ;  /* 0x00000000150772ca */ /* 0x000fe400000e0000 */
[----:B---3--:R-:W-:Y:S02]  /*16170*/  R2UR UR4, R6 ;  /* 0x00000000060472ca */ /* 0x008fe400000e0000 */
        /* <DEDUP_REMOVED lines=9> */
[----:B----4-:R-:W-:Y:S02]  /*16210*/  R2UR UR4, R4 ;  /* 0x00000000040472ca */ /* 0x010fe400000e0000 */
        /* <DEDUP_REMOVED lines=47> */
[----:B------:R-:W-:Y:S02]  /*16510*/  WARPGROUP.DEPBAR.LE gsb0, 0x0 ;  /* 0x00008000000079c5 */ /* 0x000fe40000010000 */
[----:B------:R-:W-:-:S08]  /*16520*/  WARPGROUP.ARRIVE ;  /* 0x00000000000079c5 */ /* 0x000fd00000000000 */
[----:B------:R-:W-:Y:S01]  /*16530*/  HGMMA.64x96x16.F32.BF16 R120, gdesc[UR4], R120, gsb0 ;  /* 0x01600000047879f0 */ /* 0x000fe20008001878 */
        /* <DEDUP_REMOVED lines=97> */
[----:B0-----:R-:W-:Y:S05]  /*16b50*/  @!P0 BRA `(.L_x_1533) ;  /* 0x0000000000048947 */ /* 0x001fea0003800000 */
[----:B------:R-:W-:Y:S01]  /*16b60*/  BPT.TRAP 0x1 ;  /* 0x000000040000795c */ /* 0x000fe20000300000 */
.L_x_1533:
[----:B------:R-:W-:Y:S01]  /*16b70*/  SHF.L.U32 R2, R194, 0x1f, RZ ;  /* 0x0000001fc2027819 */ /* 0x000fe200000006ff */
[----:B------:R-:W-:-:S04]  /*16b80*/  IMAD R14, R23, 0x8, R17 ;  /* 0x00000008170e7824 */ /* 0x000fc800078e0211 */
[----:B------:R0:W2:Y:S01]  /*16b90*/  SYNCS.PHASECHK.TRANS64.TRYWAIT P2, [R14+URZ+0x30850], R2 ;  /* 0x030850020e0075a7 */ /* 0x0000a2000804017f */
[----:B------:R-:W-:Y:S05]  /*16ba0*/  @!P0 BRA `(.L_x_1534) ;  /* 0x0000000000048947 */ /* 0x000fea0003800000 */
[----:B------:R-:W-:Y:S01]  /*16bb0*/  BPT.TRAP 0x1 ;  /* 0x000000040000795c */ /* 0x000fe20000300000 */
.L_x_1534:
[----:B------:R-:W-:Y:S01]  /*16bc0*/  VIADD R3, R17, 0x400 ;  /* 0x0000040011037836 */ /* 0x000fe20000000000 */
[----:B------:R-:W-:Y:S04]  /*16bd0*/  BSSY B2, `(.L_x_1535) ;  /* 0x0000008000027945 */ /* 0x000fe80003800000 */
[----:B------:R-:W-:-:S04]  /*16be0*/  SHF.R.U32.HI R3, RZ, 0x4, R3 ;  /* 0x00000004ff037819 */ /* 0x000fc80000011603 */
[----:B------:R-:W-:-:S04]  /*16bf0*/  LOP3.LUT R3, R3, 0x3fff, RZ, 0xc0, !PT ;  /* 0x00003fff03037812 */ /* 0x000fc800078ec0ff */
[----:B------:R-:W-:-:S05]  /*16c00*/  LOP3.LUT R3, R3, 0x3000000, RZ, 0xfc, !PT ;  /* 0x0300000003037812 */ /* 0x000fca00078efcff */
[----:B-1----:R-:W-:Y:S01]  /*16c10*/  IMAD R11, R23, 0x900, R3 ;  /* 0x00000900170b7824 */ /* 0x002fe200078e0203 */
[----:B--2---:R-:W-:Y:S06]  /*16c20*/  @P2 BRA `(.L_x_1536) ;  /* 0x0000000000082947 */ /* 0x004fec0003800000 */
[----:B------:R-:W1:Y:S02]  /*16c30*/  SYNCS.PHASECHK.TRANS64.TRYWAIT P2, [R14+URZ+0x30850], R2 ;  /* 0x030850020e0075a7 */ /* 0x000e64000804017f */
[----:B-1----:R-:W-:Y:S05]  /*16c40*/  @!P2 BRA `(.L_x_1537) ;  /* 0x000001280060a947 */ /* 0x002fea0003800000 */
.L_x_1536:
[----:B------:R-:W-:Y:S05]  /*16c50*/  BSYNC B2 ;  /* 0x0000000000027941 */ /* 0x000fea0003800000 */
.L_x_1535:
[----:B01----:R-:W-:Y:S01]  /*16c60*/  IMAD.MOV.U32 R2, RZ, RZ, R11 ;  /* 0x000000ffff027224 */ /* 0x003fe200078e000b */
[----:B------:R-:W-:Y:S01]  /*16c70*/  WARPGROUP.ARRIVE ;  /* 0x00000000000079c5 */ /* 0x000fe20000000000 */
[----:B------:R-:W-:Y:S01]  /*16c80*/  IMAD.MOV.U32 R3, RZ, RZ, 0x40000040 ;  /* 0x40000040ff037424 */ /* 0x000fe200078e00ff */
[----:B------:R-:W-:Y:S01]  /*16c90*/  LOP3.LUT P2, RZ, R16, 0x100000, RZ, 0xc0, !PT ;  /* 0x0010000010ff7812 */ /* 0x000fe2000784c0ff */
[----:B------:R-:W-:Y:S01]  /*16ca0*/  @!P1 VIADD R0, R0, 0x30840 ;  /* 0x0003084000009836 */ /* 0x000fe20000000000 */
[----:B------:R-:W-:Y:S01]  /*16cb0*/  R2UR UR6, R2 ;  /* 0x00000000020672ca */ /* 0x000fe200000e0000 */
[----:B------:R-:W-:Y:S01]  /*16cc0*/  VIADD R2, R11, 0x80 ;  /* 0x000000800b027836 */ /* 0x000fe20000000000 */
[----:B------:R-:W-:Y:S01]  /*16cd0*/  R2UR UR7, R3 ;  /* 0x00000000030772ca */ /* 0x000fe200000e0000 */
[----:B------:R-:W-:Y:S01]  /*16ce0*/  IMAD.MOV.U32 R3, RZ, RZ, 0x40000040 ;  /* 0x40000040ff037424 */ /* 0x000fe200078e00ff */
[----:B------:R-:W-:-:S11]  /*16cf0*/  @!P1 PRMT R0, RZ, 0x654, R0 ;  /* 0x00000654ff009816 */ /* 0x000fd60000000000 */
        /* <DEDUP_REMOVED lines=25> */
[----:B------:R-:W-:Y:S02]  /*16e90*/  IMAD.MOV.U32 R3, RZ, RZ, 0x40000040 ;  /* 0x40000040ff037424 */ /* 0x000fe400078e00ff */
[----:B------:R-:W-:Y:S01]  /*16ea0*/  IMAD.U32 R11, RZ, RZ, UR47 ;  /* 0x0000002fff0b7e24 */ /* 0x000fe2000f8e00ff */
[----:B------:R-:W-:Y:S02]  /*16eb0*/  WARPGROUP.DEPBAR.LE gsb0, 0x0 ;  /* 0x00008000000079c5 */ /* 0x000fe40000010000 */
[----:B------:R-:W-:-:S11]  /*16ec0*/  WARPGROUP.ARRIVE ;  /* 0x00000000000079c5 */ /* 0x000fd60000000000 */
[----:B------:R-:W-:Y:S01]  /*16ed0*/  HGMMA.64x192x16.F32.BF16 R24, R172, gdesc[UR4].tnspB, R24, gsb0 ;  /* 0x42e00004ac187df0 */ /* 0x000fe20008001818 */
[----:B------:R-:W-:Y:S02]  /*16ee0*/  R2UR UR6, R2 ;  /* 0x00000000020672ca */ /* 0x000fe400000e0000 */
[----:B------:R-:W-:Y:S01]  /*16ef0*/  R2UR UR7, R3 ;  /* 0x00000000030772ca */ /* 0x000fe200000e0000 */
[----:B------:R-:W-:Y:S02]  /*16f00*/  WARPGROUP.DEPBAR.LE gsb0, 0x0 ;  /* 0x00008000000079c5 */ /* 0x000fe40000010000 */
[----:B------:R-:W-:-:S14]  /*16f10*/  WARPGROUP.ARRIVE ;  /* 0x00000000000079c5 */ /* 0x000fdc0000000000 */
[----:B------:R-:W-:Y:S03]  /*16f20*/  HGMMA.64x192x16.F32.BF16 R24, R168, gdesc[UR4].tnspB, R24, gsb0 ;  /* 0x42e00004a8187df0 */ /* 0x000fe60008001818 */
[----:B------:R-:W-:Y:S02]  /*16f30*/  WARPGROUP.DEPBAR.LE gsb0, 0x0 ;  /* 0x00008000000079c5 */ /* 0x000fe40000010000 */
[----:B-----5:R-:W-:Y:S01]  /*16f40*/  IMAD R168, R9, -0x60, RZ ;  /* 0xffffffa009a87824 */ /* 0x020fe200078e02ff */
[----:B------:R0:W-:Y:S04]  /*16f50*/  @!P1 SYNCS.ARRIVE.TRANS64.RED.A1T0 RZ, [R0+URZ], RZ ;  /* 0x000000ff00ff99a7 */ /* 0x0001e8000810043f */
[----:B------:R-:W-:-:S02]  /*16f60*/  IADD3 R2, R168, 0x1, R196 ;  /* 0x00000001a8027810 */ /* 0x000fc40007ffe0c4 */
[----:B0-----:R-:W-:-:S03]  /*16f70*/  LOP3.LUT R0, RZ, R11, RZ, 0x33, !PT ;  /* 0x0000000bff007212 */ /* 0x001fc600078e33ff */
[----:B------:R-:W-:-:S04]  /*16f80*/  IMAD.IADD R3, R2, 0x1, -R197 ;  /* 0x0000000102037824 */ /* 0x000fc800078e0ac5 */
[----:B------:R-:W-:-:S04]  /*16f90*/  IMAD R3, R206, -0x2, R3 ;  /* 0xfffffffece037824 */ /* 0x000fc800078e0203 */
[----:B------:R-:W-:Y:S02]  /*16fa0*/  VIADD R23, R3, UR54 ;  /* 0x0000003603177c36 */ /* 0x000fe40008000000 */
[----:B------:R-:W-:Y:S02]  /*16fb0*/  IMAD.IADD R21, R0, 0x1, R3 ;  /* 0x0000000100157824 */ /* 0x000fe400078e0203 */
[----:B------:R-:W-:Y:S02]  /*16fc0*/  IMAD R0, R206, -0x2, R168 ;  /* 0xfffffffece007824 */ /* 0x000fe400078e02a8 */
[C---:B------:R-:W-:Y:S02]  /*16fd0*/  IMAD.IADD R20, R8.reuse, 0x1, R23 ;  /* 0x0000000108147824 */ /* 0x040fe400078e0217 */
[----:B------:R-:W-:Y:S01]  /*16fe0*/  IMAD.IADD R15, R8, 0x1, R21 ;  /* 0x00000001080f7824 */ /* 0x000fe200078e0215 */
[----:B------:R-:W-:Y:S06]  /*16ff0*/  @!P2 BRA `(.L_x_1538) ;  /* 0x000000000058a947 */ /* 0x000fec0003800000 */
[----:B------:R-:W-:Y:S01]  /*17000*/  IMAD.IADD R171, R8, 0x1, R202 ;  /* 0x0000000108ab7824 */ /* 0x000fe200078e02ca */
[----:B------:R-:W-:Y:S04]  /*17010*/  BSSY B2, `(.L_x_1539) ;  /* 0x0000011000027945 */ /* 0x000fe80003800000 */
[----:B------:R-:W-:-:S13]  /*17020*/  ISETP.GT.AND P2, PT, R171, -0x1, PT ;  /* 0xffffffffab00780c */ /* 0x000fda0003f44270 */
[----:B------:R-:W-:Y:S05]  /*17030*/  @P2 BRA `(.L_x_1540) ;  /* 0x0000000000202947 */ /* 0x000fea0003800000 */
[----:B------:R-:W-:Y:S01]  /*17040*/  IMAD.U32 R169, RZ, RZ, UR46 ;  /* 0x0000002effa97e24 */ /* 0x000fe2000f8e00ff */
[----:B------:R-:W-:-:S04]  /*17050*/  LOP3.LUT R171, RZ, R171, RZ, 0x33, !PT ;  /* 0x000000abffab7212 */ /* 0x000fc800078e33ff */
[----:B------:R-:W-:-:S13]  /*17060*/  ISETP.NE.AND P2, PT, R169, 0x1, PT ;  /* 0x00000001a900780c */ /* 0x000fda0003f45270 */
[----:B------:R-:W0:Y:S02]  /*17070*/  @P2 LDC.64 R2, c[0x0][0x9e8] ;  /* 0x00027a00ff022b82 */ /* 0x000e240000000a00 */
[----:B0-----:R-:W-:-:S05]  /*17080*/  @P2 IMAD.HI.U32 R2, R171, R2, RZ ;  /* 0x00000002ab022227 */ /* 0x001fca00078e00ff */
[----:B------:R-:W-:-:S04]  /*17090*/  @P2 SHF.R.U32.HI R171, RZ, R3, R2 ;  /* 0x00000003ffab2219 */ /* 0x000fc80000011602 */
[----:B------:R-:W-:Y:S01]  /*170a0*/  LOP3.LUT R2, RZ, R171, RZ, 0x33, !PT ;  /* 0x000000abff027212 */ /* 0x000fe200078e33ff */
[----:B------:R-:W-:Y:S06]  /*170b0*/  BRA `(.L_x_1541) ;  /* 0x0000000000187947 */ /* 0x000fec0003800000 */
.L_x_1540:
[----:B------:R-:W-:-:S05]  /*170c0*/  IMAD.U32 R169, RZ, RZ, UR46 ;  /* 0x0000002effa97e24 */ /* 0x000fca000f8e00ff */
[----:B------:R-:W-:-:S13]  /*170d0*/  ISETP.NE.AND P2, PT, R169, 0x1, PT ;  /* 0x00000001a900780c */ /* 0x000fda0003f45270 */
[----:B------:R-:W0:Y:S02]  /*170e0*/  @P2 LDC.64 R2, c[0x0][0x9e8] ;  /* 0x00027a00ff022b82 */ /* 0x000e240000000a00 */
[----:B0-----:R-:W-:-:S04]  /*170f0*/  @P2 IMAD.HI.U32 R170, R171, R2, RZ ;  /* 0x00000002abaa2227 */ /* 0x001fc800078e00ff */
[----:B------:R-:W-:Y:S01]  /*17100*/  IMAD.MOV.U32 R2, RZ, RZ, R171 ;  /* 0x000000ffff027224 */ /* 0x000fe200078e00ab */
[----:B------:R-:W-:-:S07]  /*17110*/  @P2 SHF.R.U32.HI R2, RZ, R3, R170 ;  /* 0x00000003ff022219 */ /* 0x000fce00000116aa */
.L_x_1541:
[----:B------:R-:W-:Y:S05]  /*17120*/  BSYNC B2 ;  /* 0x0000000000027941 */ /* 0x000fea0003800000 */
.L_x_1539:
[----:B------:R-:W-:-:S05]  /*17130*/  IMAD R2, R2, R169, R0 ;  /* 0x000000a902027224 */ /* 0x000fca00078e0200 */
[----:B------:R-:W-:Y:S02]  /*17140*/  VIADDMNMX R20, R2, R169, R20, PT ;  /* 0x000000a902147246 */ /* 0x000fe40003800114 */
[----:B------:R-:W-:-:S07]  /*17150*/  VIMNMX R15, R15, R2, !PT ;  /* 0x000000020f0f7248 */ /* 0x000fce0007fe0100 */
.L_x_1538:
[C---:B------:R-:W-:Y:S02]  /*17160*/  ISETP.GE.AND P2, PT, R168.reuse, 0x2, PT ;  /* 0x00000002a800780c */ /* 0x040fe40003f46270 */
[C---:B------:R-:W-:Y:S02]  /*17170*/  ISETP.GE.AND P3, PT, R168.reuse, 0x9, PT ;  /* 0x00000009a800780c */ /* 0x040fe40003f66270 */
[C---:B------:R-:W-:Y:S02]  /*17180*/  ISETP.GT.AND P5, PT, R15.reuse, 0x1, !P2 ;  /* 0x000000010f00780c */ /* 0x040fe400057a4270 */
[----:B------:R-:W-:Y:S02]  /*17190*/  ISETP.GE.AND P6, PT, R168, 0xa, PT ;  /* 0x0000000aa800780c */ /* 0x000fe40003fc6270 */
[----:B------:R-:W-:Y:S02]  /*171a0*/  ISETP.GT.AND P4, PT, R15, 0x8, !P3 ;  /* 0x000000080f00780c */ /* 0x000fe40005f84270 */
[----:B------:R-:W-:-:S02]  /*171b0*/  ISETP.LT.OR P5, PT, R20, 0x2, P5 ;  /* 0x000000021400780c */ /* 0x000fc40002fa1670 */
[----:B------:R-:W-:Y:S02]  /*171c0*/  ISETP.LT.OR P4, PT, R20, 0x9, P4 ;  /* 0x000000091400780c */ /* 0x000fe40002781670 */
[----:B------:R-:W-:Y:S02]  /*171d0*/  FSEL R121, R121, -INF , !P5 ;  /* 0xff80000079797808 */ /* 0x000fe40006800000 */
[----:B------:R-:W-:Y:S02]  /*171e0*/  ISETP.GE.AND P5, PT, R168, 0x11, PT ;  /* 0x00000011a800780c */ /* 0x000fe40003fa6270 */
[----:B------:R-:W-:Y:S02]  /*171f0*/  LOP3.LUT R16, R16, 0xfffffffb, RZ, 0xc0, !PT ;  /* 0xfffffffb10107812 */ /* 0x000fe400078ec0ff */
[----:B------:R-:W-:Y:S02]  /*17200*/  FSEL R124, R124, -INF , !P4 ;  /* 0xff8000007c7c7808 */ /* 0x000fe40006000000 */
[----:B------:R-:W-:-:S02]  /*17210*/  ISETP.GT.AND P4, PT, R15, 0x9, !P6 ;  /* 0x000000090f00780c */ /* 0x000fc40007784270 */
[----:B------:R-:W-:Y:S02]  /*17220*/  @P6 LOP3.LUT R16, R16, 0x4, RZ, 0xfc, !PT ;  /* 0x0000000410106812 */ /* 0x000fe400078efcff */
[----:B------:R-:W-:Y:S02]  /*17230*/  ISETP.LT.OR P4, PT, R20, 0xa, P4 ;  /* 0x0000000a1400780c */ /* 0x000fe40002781670 */
[----:B------:R-:W-:Y:S02]  /*17240*/  LOP3.LUT R16, R16, 0xfffffff7, RZ, 0xc0, !PT ;  /* 0xfffffff710107812 */ /* 0x000fe400078ec0ff */
[----:B------:R-:W-:Y:S02]  /*17250*/  FSEL R125, R125, -INF , !P4 ;  /* 0xff8000007d7d7808 */ /* 0x000fe40006000000 */
[----:B------:R-:W-:Y:S02]  /*17260*/  @P5 LOP3.LUT R16, R16, 0x8, RZ, 0xfc, !PT ;  /* 0x0000000810105812 */ /* 0x000fe400078efcff */
[----:B------:R-:W-:-:S02]  /*17270*/  ISETP.GT.AND P4, PT, R15, 0x10, !P5 ;  /* 0x000000100f00780c */ /* 0x000fc40006f84270 */
[----:B------:R-:W-:Y:S02]  /*17280*/  ISETP.GE.AND P5, PT, R168, 0x12, PT ;  /* 0x00000012a800780c */ /* 0x000fe40003fa6270 */
[----:B------:R-:W-:Y:S02]  /*17290*/  ISETP.LT.OR P4, PT, R20, 0x11, P4 ;  /* 0x000000111400780c */ /* 0x000fe40002781670 */
[----:B------:R-:W-:Y:S02]  /*172a0*/  LOP3.LUT R16, R16, 0xfff7ffff, RZ, 0xc0, !PT ;  /* 0xfff7ffff10107812 */ /* 0x000fe400078ec0ff */
[----:B------:R-:W-:Y:S02]  /*172b0*/  FSEL R128, R128, -INF , !P4 ;  /* 0xff80000080807808 */ /* 0x000fe40006000000 */
[----:B------:R-:W-:Y:S02]  /*172c0*/  ISETP.GT.AND P4, PT, R15, 0x11, !P5 ;  /* 0x000000110f00780c */ /* 0x000fe40006f84270 */
[----:B------:R-:W-:-:S02]  /*172d0*/  IADD3 R23, R23, 0x8, R8 ;  /* 0x0000000817177810 */ /* 0x000fc40007ffe008 */
[----:B------:R-:W-:Y:S02]  /*172e0*/  ISETP.LT.OR P4, PT, R20, 0x12, P4 ;  /* 0x000000121400780c */ /* 0x000fe40002781670 */
[----:B------:R-:W-:Y:S02]  /*172f0*/  @P5 LOP3.LUT R16, R16, 0x80000, RZ, 0xfc, !PT ;  /* 0x0008000010105812 */ /* 0x000fe400078efcff */
[----:B------:R-:W-:Y:S02]  /*17300*/  ISETP.GE.AND P5, PT, R168, 0x19, PT ;  /* 0x00000019a800780c */ /* 0x000fe40003fa6270 */
[----:B------:R-:W-:Y:S02]  /*17310*/  LOP3.LUT R16, R16, 0xfffbffff, RZ, 0xc0, !PT ;  /* 0xfffbffff10107812 */ /* 0x000fe400078ec0ff */
[----:B------:R-:W-:Y:S02]  /*17320*/  FSEL R129, R129, -INF , !P4 ;  /* 0xff80000081817808 */ /* 0x000fe40006000000 */
[----:B------:R-:W-:-:S02]  /*17330*/  ISETP.GT.AND P4, PT, R15, 0x18, !P5 ;  /* 0x000000180f00780c */ /* 0x000fc40006f84270 */
[----:B------:R-:W-:Y:S02]  /*17340*/  IADD3 R21, R21, 0x8, R8 ;  /* 0x0000000815157810 */ /* 0x000fe40007ffe008 */
[----:B------:R-:W-:-:S03]  /*17350*/  ISETP.LT.OR P4, PT, R20, 0x19, P4 ;  /* 0x000000191400780c */ /* 0x000fc60002781670 */
[----:B------:R-:W-:Y:S02]  /*17360*/  @P5 LOP3.LUT R16, R16, 0x40000, RZ, 0xfc, !PT ;  /* 0x0004000010105812 */ /* 0x000fe400078efcff */
[----:B------:R-:W-:Y:S02]  /*17370*/  ISETP.GE.AND P5, PT, R168, 0x1a, PT ;  /* 0x0000001aa800780c */ /* 0x000fe40003fa6270 */
[----:B------:R-:W-:Y:S02]  /*17380*/  LOP3.LUT R16, R16, 0xfffdffff, RZ, 0xc0, !PT ;  /* 0xfffdffff10107812 */ /* 0x000fe400078ec0ff */
[----:B------:R-:W-:Y:S02]  /*17390*/  FSEL R132, R132, -INF , !P4 ;  /* 0xff80000084847808 */ /* 0x000fe40006000000 */
[----:B------:R-:W-:-:S04]  /*173a0*/  ISETP.GT.AND P4, PT, R15, 0x19, !P5 ;  /* 0x000000190f00780c */ /* 0x000fc80006f84270 */
        /* <DEDUP_REMOVED lines=69> */
[----:B------:R-:W-:Y:S02]  /*17800*/  FSEL R156, R156, -INF , !P4 ;  /* 0xff8000009c9c7808 */ /* 0x000fe40006000000 */
[----:B------:R-:W-:Y:S02]  /*17810*/  LOP3.LUT R16, R16, 0xffffffdf, RZ, 0xc0, !PT ;  /* 0xffffffdf10107812 */ /* 0x000fe400078ec0ff */
[----:B------:R-:W-:-:S04]  /*17820*/  ISETP.GT.AND P4, PT, R15, 0x49, !P5 ;  /* 0x000000490f00780c */ /* 0x000fc80006f84270 */
[----:B------:R-:W-:-:S03]  /*17830*/  ISETP.LT.OR P4, PT, R20, 0x4a, P4 ;  /* 0x0000004a1400780c */ /* 0x000fc60002781670 */
[----:B------:R-:W-:Y:S02]  /*17840*/  @P5 LOP3.LUT R16, R16, 0x20, RZ, 0xfc, !PT ;  /* 0x0000002010105812 */ /* 0x000fe400078efcff */
[----:B------:R-:W-:Y:S02]  /*17850*/  ISETP.GE.AND P5, PT, R168, 0x51, PT ;  /* 0x00000051a800780c */ /* 0x000fe40003fa6270 */
[----:B------:R-:W-:Y:S02]  /*17860*/  FSEL R157, R157, -INF , !P4 ;  /* 0xff8000009d9d7808 */ /* 0x000fe40006000000 */
[----:B------:R-:W-:Y:S02]  /*17870*/  ISETP.GT.AND P4, PT, R15, 0x50, !P5 ;  /* 0x000000500f00780c */ /* 0x000fe40006f84270 */
[----:B------:R-:W-:Y:S02]  /*17880*/  LOP3.LUT R16, R16, 0xffffffef, RZ, 0xc0, !PT ;  /* 0xffffffef10107812 */ /* 0x000fe400078ec0ff */
[----:B------:R-:W-:-:S04]  /*17890*/  ISETP.LT.OR P4, PT, R20, 0x51, P4 ;  /* 0x000000511400780c */ /* 0x000fc80002781670 */
[----:B------:R-:W-:Y:S02]  /*178a0*/  FSEL R160, R160, -INF , !P4 ;  /* 0xff800000a0a07808 */ /* 0x000fe40006000000 */
[----:B------:R-:W-:Y:S02]  /*178b0*/  ISETP.GE.AND P4, PT, R168, 0x52, PT ;  /* 0x00000052a800780c */ /* 0x000fe40003f86270 */
[----:B------:R-:W-:Y:S02]  /*178c0*/  @P5 LOP3.LUT R16, R16, 0x10, RZ, 0xfc, !PT ;  /* 0x0000001010105812 */ /* 0x000fe400078efcff */
[----:B------:R-:W-:Y:S02]  /*178d0*/  ISETP.GT.AND P5, PT, R15, 0x51, !P4 ;  /* 0x000000510f00780c */ /* 0x000fe400067a4270 */
[----:B------:R-:W-:Y:S02]  /*178e0*/  LOP3.LUT R16, R16, 0xfffffffd, RZ, 0xc0, !PT ;  /* 0xfffffffd10107812 */ /* 0x000fe400078ec0ff */
[----:B------:R-:W-:-:S04]  /*178f0*/  ISETP.LT.OR P5, PT, R20, 0x52, P5 ;  /* 0x000000521400780c */ /* 0x000fc80002fa1670 */
[----:B------:R-:W-:Y:S02]  /*17900*/  FSEL R161, R161, -INF , !P5 ;  /* 0xff800000a1a17808 */ /* 0x000fe40006800000 */
[----:B------:R-:W-:-:S04]  /*17910*/  ISETP.GE.AND P5, PT, R168, 0x59, PT ;  /* 0x00000059a800780c */ /* 0x000fc80003fa6270 */
[----:B------:R-:W-:-:S04]  /*17920*/  ISETP.GT.AND P6, PT, R15, 0x58, !P5 ;  /* 0x000000580f00780c */ /* 0x000fc80006fc4270 */
[----:B------:R-:W-:-:S04]  /*17930*/  ISETP.LT.OR P6, PT, R20, 0x59, P6 ;  /* 0x000000591400780c */ /* 0x000fc800037c1670 */
[----:B------:R-:W-:Y:S02]  /*17940*/  FSEL R164, R164, -INF , !P6 ;  /* 0xff800000a4a47808 */ /* 0x000fe40007000000 */
[----:B------:R-:W-:-:S13]  /*17950*/  ISETP.GE.AND P6, PT, R168, 0x1, PT ;  /* 0x00000001a800780c */ /* 0x000fda0003fc6270 */
[----:B------:R-:W-:Y:S02]  /*17960*/  @P6 LOP3.LUT R16, R16, 0x2, RZ, 0xfc, !PT ;  /* 0x0000000210106812 */ /* 0x000fe400078efcff */
[----:B------:R-:W-:Y:S02]  /*17970*/  ISETP.GT.AND P6, PT, R15, RZ, !P6 ;  /* 0x000000ff0f00720c */ /* 0x000fe400077c4270 */
[----:B------:R-:W-:Y:S02]  /*17980*/  LOP3.LUT R16, R16, 0xfffffffe, RZ, 0xc0, !PT ;  /* 0xfffffffe10107812 */ /* 0x000fe400078ec0ff */
[----:B------:R-:W-:-:S04]  /*17990*/  ISETP.LT.OR P6, PT, R20, 0x1, P6 ;  /* 0x000000011400780c */ /* 0x000fc800037c1670 */
[----:B------:R-:W-:Y:S02]  /*179a0*/  FSEL R120, R120, -INF , !P6 ;  /* 0xff80000078787808 */ /* 0x000fe40007000000 */
[----:B------:R-:W-:-:S13]  /*179b0*/  ISETP.GE.AND P6, PT, R168, 0x5a, PT ;  /* 0x0000005aa800780c */ /* 0x000fda0003fc6270 */
[----:B------:R-:W-:Y:S02]  /*179c0*/  @P6 LOP3.LUT R16, R16, 0x1, RZ, 0xfc, !PT ;  /* 0x0000000110106812 */ /* 0x000fe400078efcff */
[----:B------:R-:W-:-:S04]  /*179d0*/  ISETP.GT.AND P6, PT, R15, 0x59, !P6 ;  /* 0x000000590f00780c */ /* 0x000fc800077c4270 */
[----:B------:R-:W-:-:S04]  /*179e0*/  ISETP.LT.OR P6, PT, R20, 0x5a, P6 ;  /* 0x0000005a1400780c */ /* 0x000fc800037c1670 */
[----:B------:R-:W-:Y:S02]  /*179f0*/  FSEL R165, R165, -INF , !P6 ;  /* 0xff800000a5a57808 */ /* 0x000fe40007000000 */
[----:B------:R-:W-:-:S13]  /*17a00*/  LOP3.LUT P6, RZ, R16, 0x100000, RZ, 0xc0, !PT ;  /* 0x0010000010ff7812 */ /* 0x000fda00078cc0ff */
[----:B------:R-:W-:Y:S05]  /*17a10*/  @!P6 BRA `(.L_x_1542) ;  /* 0x000000000058e947 */ /* 0x000fea0003800000 */
[----:B------:R-:W-:Y:S01]  /*17a20*/  ISETP.GT.AND P6, PT, R12, -0x1, PT ;  /* 0xffffffff0c00780c */ /* 0x000fe20003fc4270 */
[----:B------:R-:W-:-:S12]  /*17a30*/  BSSY B2, `(.L_x_1543) ;  /* 0x0000011000027945 */ /* 0x000fd80003800000 */
[----:B------:R-:W-:Y:S05]  /*17a40*/  @P6 BRA `(.L_x_1544) ;  /* 0x0000000000246947 */ /* 0x000fea0003800000 */
[----:B------:R-:W-:Y:S02]  /*17a50*/  IMAD.U32 R20, RZ, RZ, UR46 ;  /* 0x0000002eff147e24 */ /* 0x000fe4000f8e00ff */
[----:B------:R-:W-:-:S03]  /*17a60*/  VIADD R15, R203, 0x8 ;  /* 0x00000008cb0f7836 */ /* 0x000fc60000000000 */
[----:B------:R-:W-:Y:S02]  /*17a70*/  ISETP.NE.AND P6, PT, R20, 0x1, PT ;  /* 0x000000011400780c */ /* 0x000fe40003fc5270 */
[----:B------:R-:W-:-:S11]  /*17a80*/  LOP3.LUT R15, RZ, R15, RZ, 0x33, !PT ;  /* 0x0000000fff0f7212 */ /* 0x000fd600078e33ff */
[----:B------:R-:W0:Y:S02]  /*17a90*/  @P6 LDC.64 R2, c[0x0][0x9e8] ;  /* 0x00027a00ff026b82 */ /* 0x000e240000000a00 */
[----:B0-----:R-:W-:-:S05]  /*17aa0*/  @P6 IMAD.HI.U32 R2, R15, R2, RZ ;  /* 0x000000020f026227 */ /* 0x001fca00078e00ff */
[----:B------:R-:W-:-:S04]  /*17ab0*/  @P6 SHF.R.U32.HI R15, RZ, R3, R2 ;  /* 0x00000003ff0f6219 */ /* 0x000fc80000011602 */
[----:B------:R-:W-:Y:S01]  /*17ac0*/  LOP3.LUT R15, RZ, R15, RZ, 0x33, !PT ;  /* 0x0000000fff0f7212 */ /* 0x000fe200078e33ff */
[----:B------:R-:W-:Y:S06]  /*17ad0*/  BRA `(.L_x_1545) ;  /* 0x0000000000187947 */ /* 0x000fec0003800000 */
.L_x_1544:
[----:B------:R-:W-:Y:S02]  /*17ae0*/  IMAD.U32 R20, RZ, RZ, UR46 ;  /* 0x0000002eff147e24 */ /* 0x000fe4000f8e00ff */
[----:B------:R-:W-:-:S03]  /*17af0*/  IMAD.MOV.U32 R15, RZ, RZ, R12 ;  /* 0x000000ffff0f7224 */ /* 0x000fc600078e000c */
[----:B------:R-:W-:-:S13]  /*17b00*/  ISETP.NE.AND P6, PT, R20, 0x1, PT ;  /* 0x000000011400780c */ /* 0x000fda0003fc5270 */
[----:B------:R-:W0:Y:S02]  /*17b10*/  @P6 LDC.64 R2, c[0x0][0x9e8] ;  /* 0x00027a00ff026b82 */ /* 0x000e240000000a00 */
[----:B0-----:R-:W-:-:S05]  /*17b20*/  @P6 IMAD.HI.U32 R2, R12, R2, RZ ;  /* 0x000000020c026227 */ /* 0x001fca00078e00ff */
[----:B------:R-:W-:-:S07]  /*17b30*/  @P6 SHF.R.U32.HI R15, RZ, R3, R2 ;  /* 0x00000003ff0f6219 */ /* 0x000fce0000011602 */
.L_x_1545:
[----:B------:R-:W-:Y:S05]  /*17b40*/  BSYNC B2 ;  /* 0x0000000000027941 */ /* 0x000fea0003800000 */
.L_x_1543:
[----:B------:R-:W-:-:S05]  /*17b50*/  IMAD R0, R15, R20, R0 ;  /* 0x000000140f007224 */ /* 0x000fca00078e0200 */
[----:B------:R-:W-:Y:S02]  /*17b60*/  VIADDMNMX R23, R0, R20, R23, PT ;  /* 0x0000001400177246 */ /* 0x000fe40003800117 */
[----:B------:R-:W-:-:S07]  /*17b70*/  VIMNMX R21, R21, R0, !PT ;  /* 0x0000000015157248 */ /* 0x000fce0007fe0100 */
.L_x_1542:
[----:B------:R-:W-:Y:S01]  /*17b80*/  ISETP.GT.AND P2, PT, R21, 0x1, !P2 ;  /* 0x000000011500780c */ /* 0x000fe20005744270 */
[----:B------:R-:W-:Y:S01]  /*17b90*/  @!P1 VIADD R14, R14, 0x30860 ;  /* 0x000308600e0e9836 */ /* 0x000fe20000000000 */
[----:B------:R-:W-:Y:S01]  /*17ba0*/  FMNMX.FTZ R0, R120, R5, !PT ;  /* 0x0000000578007209 */ /* 0x000fe20007810000 */
[----:B------:R-:W-:Y:S01]  /*17bb0*/  IMAD.MOV.U32 R194, RZ, RZ, R200 ;  /* 0x000000ffffc27224 */ /* 0x000fe200078e00c8 */
[----:B------:R-:W-:Y:S02]  /*17bc0*/  ISETP.LT.OR P2, PT, R23, 0x2, P2 ;  /* 0x000000021700780c */ /* 0x000fe40001741670 */
[C---:B------:R-:W-:Y:S02]  /*17bd0*/  LOP3.LUT P6, RZ, R16.reuse, 0x8000, RZ, 0xc0, !PT ;  /* 0x0000800010ff7812 */ /* 0x040fe400078cc0ff */
[----:B------:R-:W-:Y:S02]  /*17be0*/  FSEL R123, R123, -INF , !P2 ;  /* 0xff8000007b7b7808 */ /* 0x000fe40005000000 */
[----:B------:R-:W-:-:S02]  /*17bf0*/  LOP3.LUT P2, RZ, R16, 0x4, RZ, 0xc0, !PT ;  /* 0x0000000410ff7812 */ /* 0x000fc4000784c0ff */
[C---:B------:R-:W-:Y:S02]  /*17c00*/  ISETP.GT.AND P3, PT, R21.reuse, 0x8, !P3 ;  /* 0x000000081500780c */ /* 0x040fe40005f64270 */
[----:B------:R-:W-:Y:S02]  /*17c10*/  ISETP.GT.AND P2, PT, R21, 0x9, !P2 ;  /* 0x000000091500780c */ /* 0x000fe40005744270 */
[----:B------:R-:W-:Y:S02]  /*17c20*/  FMNMX.FTZ R3, R121, R0, !PT ;  /* 0x0000000079037209 */ /* 0x000fe40007810000 */
[C---:B------:R-:W-:Y:S02]  /*17c30*/  ISETP.LT.OR P2, PT, R23.reuse, 0xa, P2 ;  /* 0x0000000a1700780c */ /* 0x040fe40001741670 */
[----:B------:R-:W-:Y:S02]  /*17c40*/  ISETP.LT.OR P3, PT, R23, 0x9, P3 ;  /* 0x000000091700780c */ /* 0x000fe40001f61670 */
[----:B------:R-:W-:-:S02]  /*17c50*/  FSEL R127, R127, -INF , !P2 ;  /* 0xff8000007f7f7808 */ /* 0x000fc40005000000 */
[----:B------:R-:W-:Y:S02]  /*17c60*/  LOP3.LUT P2, RZ, R16, 0x8, RZ, 0xc0, !PT ;  /* 0x0000000810ff7812 */ /* 0x000fe4000784c0ff */
[----:B------:R-:W-:Y:S02]  /*17c70*/  FMNMX.FTZ R0, R124, R3, !PT ;  /* 0x000000037c007209 */ /* 0x000fe40007810000 */
[----:B------:R-:W-:Y:S02]  /*17c80*/  ISETP.GT.AND P2, PT, R21, 0x10, !P2 ;  /* 0x000000101500780c */ /* 0x000fe40005744270 */
[----:B------:R-:W-:Y:S02]  /*17c90*/  FSEL R126, R126, -INF , !P3 ;  /* 0xff8000007e7e7808 */ /* 0x000fe40005800000 */
[----:B------:R-:W-:Y:S02]  /*17ca0*/  ISETP.LT.OR P2, PT, R23, 0x11, P2 ;  /* 0x000000111700780c */ /* 0x000fe40001741670 */
[----:B------:R-:W-:-:S02]  /*17cb0*/  LOP3.LUT P3, RZ, R16, 0x4000, RZ, 0xc0, !PT ;  /* 0x0000400010ff7812 */ /* 0x000fc4000786c0ff */
[----:B------:R-:W-:Y:S02]  /*17cc0*/  FSEL R130, R130, -INF , !P2 ;  /* 0xff80000082827808 */ /* 0x000fe40005000000 */
[----:B------:R-:W-:Y:S02]  /*17cd0*/  LOP3.LUT P2, RZ, R16, 0x80000, RZ, 0xc0, !PT ;  /* 0x0008000010ff7812 */ /* 0x000fe4000784c0ff */
[----:B------:R-:W-:Y:S02]  /*17ce0*/  FMNMX.FTZ R3, R125, R0, !PT ;  /* 0x000000007d037209 */ /* 0x000fe40007810000 */
[----:B------:R-:W-:Y:S02]  /*17cf0*/  ISETP.GT.AND P2, PT, R21, 0x11, !P2 ;  /* 0x000000111500780c */ /* 0x000fe40005744270 */
[----:B------:R-:W-:Y:S02]  /*17d00*/  FMNMX.FTZ R0, R128, R3, !PT ;  /* 0x0000000380007209 */ /* 0x000fe40007810000 */
[----:B------:R-:W-:-:S02]  /*17d10*/  ISETP.LT.OR P2, PT, R23, 0x12, P2 ;  /* 0x000000121700780c */ /* 0x000fc40001741670 */
[----:B------:R-:W-:Y:S02]  /*17d20*/  FMNMX.FTZ R3, R129, R0, !PT ;  /* 0x0000000081037209 */ /* 0x000fe40007810000 */
[----:B------:R-:W-:Y:S02]  /*17d30*/  FSEL R131, R131, -INF , !P2 ;  /* 0xff80000083837808 */ /* 0x000fe40005000000 */
[----:B------:R-:W-:Y:S02]  /*17d40*/  LOP3.LUT P2, RZ, R16, 0x40000, RZ, 0xc0, !PT ;  /* 0x0004000010ff7812 */ /* 0x000fe4000784c0ff */
[----:B------:R-:W-:Y:S02]  /*17d50*/  FMNMX.FTZ R0, R132, R3, !PT ;  /* 0x0000000384007209 */ /* 0x000fe40007810000 */
[----:B------:R-:W-:Y:S02]  /*17d60*/  ISETP.GT.AND P2, PT, R21, 0x18, !P2 ;  /* 0x000000181500780c */ /* 0x000fe40005744270 */
[----:B------:R-:W-:-:S02]  /*17d70*/  FMNMX.FTZ R3, R133, R0, !PT ;  /* 0x0000000085037209 */ /* 0x000fc40007810000 */
[----:B------:R-:W-:Y:S02]  /*17d80*/  ISETP.LT.OR P2, PT, R23, 0x19, P2 ;  /* 0x000000191700780c */ /* 0x000fe40001741670 */
[----:B------:R-:W-:Y:S02]  /*17d90*/  FMNMX.FTZ R0, R136, R3, !PT ;  /* 0x0000000388007209 */ /* 0x000fe40007810000 */
[----:B------:R-:W-:Y:S02]  /*17da0*/  FSEL R134, R134, -INF , !P2 ;  /* 0xff80000086867808 */ /* 0x000fe40005000000 */
[----:B------:R-:W-:Y:S02]  /*17db0*/  LOP3.LUT P2, RZ, R16, 0x20000, RZ, 0xc0, !PT ;  /* 0x0002000010ff7812 */ /* 0x000fe4000784c0ff */
[----:B------:R-:W-:Y:S02]  /*17dc0*/  FMNMX.FTZ R3, R137, R0, !PT ;  /* 0x0000000089037209 */ /* 0x000fe40007810000 */
[----:B------:R-:W-:-:S02]  /*17dd0*/  ISETP.GT.AND P2, PT, R21, 0x19, !P2 ;  /* 0x000000191500780c */ /* 0x000fc40005744270 */
[----:B------:R-:W-:Y:S02]  /*17de0*/  FMNMX.FTZ R0, R140, R3, !PT ;  /* 0x000000038c007209 */ /* 0x000fe40007810000 */
[----:B------:R-:W-:Y:S02]  /*17df0*/  ISETP.LT.OR P2, PT, R23, 0x1a, P2 ;  /* 0x0000001a1700780c */ /* 0x000fe40001741670 */
[----:B------:R-:W-:Y:S02]  /*17e00*/  FMNMX.FTZ R3, R141, R0, !PT ;  /* 0x000000008d037209 */ /* 0x000fe40007810000 */
[----:B------:R-:W-:Y:S02]  /*17e10*/  FSEL R135, R135, -INF , !P2 ;  /* 0xff80000087877808 */ /* 0x000fe40005000000 */
[----:B------:R-:W-:Y:S02]  /*17e20*/  LOP3.LUT P2, RZ, R16, 0x10000, RZ, 0xc0, !PT ;  /* 0x0001000010ff7812 */ /* 0x000fe4000784c0ff */
        /* <DEDUP_REMOVED lines=26> */
[----:B------:R-:W-:Y:S01]  /*17fd0*/  FMNMX.FTZ R2, R165, R0, !PT ;  /* 0x00000000a5027209 */ /* 0x000fe20007810000 */
[----:B------:R-:W-:Y:S01]  /*17fe0*/  IMAD.U32 R0, RZ, RZ, UR43 ;  /* 0x0000002bff007e24 */ /* 0x000fe2000f8e00ff */
[----:B------:R-:W-:Y:S02]  /*17ff0*/  ISETP.LT.OR P2, PT, R23, 0x31, P2 ;  /* 0x000000311700780c */ /* 0x000fe40001741670 */
[----:B------:R-:W-:Y:S01]  /*18000*/  LOP3.LUT P6, RZ, R16, 0x20, RZ, 0xc0, !PT ;  /* 0x0000002010ff7812 */ /* 0x000fe200078cc0ff */
[----:B------:R-:W0:Y:S01]  /*18010*/  SHFL.BFLY PT, R3, R2, 0x2, 0x1f ;  /* 0x0c401f0002037f89 */ /* 0x000e2200000e0000 */
[----:B------:R-:W-:Y:S02]  /*18020*/  FSEL R146, R146, -INF , !P2 ;  /* 0xff80000092927808 */ /* 0x000fe40005000000 */
[----:B------:R-:W-:-:S02]  /*18030*/  LOP3.LUT P2, RZ, R16, 0x800, RZ, 0xc0, !PT ;  /* 0x0000080010ff7812 */ /* 0x000fc4000784c0ff */
[----:B------:R-:W-:Y:S02]  /*18040*/  LOP3.LUT P3, RZ, R16, 0x10, RZ, 0xc0, !PT ;  /* 0x0000001010ff7812 */ /* 0x000fe4000786c0ff */
[C---:B------:R-:W-:Y:S02]  /*18050*/  ISETP.GT.AND P2, PT, R21.reuse, 0x31, !P2 ;  /* 0x000000311500780c */ /* 0x040fe40005744270 */
[----:B------:R-:W-:Y:S02]  /*18060*/  ISETP.GT.AND P4, PT, R21, 0x51, !P4 ;  /* 0x000000511500780c */ /* 0x000fe40006784270 */
[----:B------:R-:W-:Y:S02]  /*18070*/  ISETP.LT.OR P2, PT, R23, 0x32, P2 ;  /* 0x000000321700780c */ /* 0x000fe40001741670 */
[----:B------:R-:W-:Y:S02]  /*18080*/  ISETP.GT.AND P5, PT, R21, 0x58, !P5 ;  /* 0x000000581500780c */ /* 0x000fe40006fa4270 */
[----:B------:R-:W-:-:S02]  /*18090*/  FSEL R147, R147, -INF , !P2 ;  /* 0xff80000093937808 */ /* 0x000fc40005000000 */
[----:B------:R-:W-:Y:S02]  /*180a0*/  LOP3.LUT P2, RZ, R16, 0x400, RZ, 0xc0, !PT ;  /* 0x0000040010ff7812 */ /* 0x000fe4000784c0ff */
[----:B------:R-:W-:Y:S02]  /*180b0*/  ISETP.LT.OR P4, PT, R23, 0x52, P4 ;  /* 0x000000521700780c */ /* 0x000fe40002781670 */
[----:B------:R-:W-:Y:S02]  /*180c0*/  ISETP.GT.AND P2, PT, R21, 0x38, !P2 ;  /* 0x000000381500780c */ /* 0x000fe40005744270 */
[C---:B------:R-:W-:Y:S02]  /*180d0*/  ISETP.LT.OR P5, PT, R23.reuse, 0x59, P5 ;  /* 0x000000591700780c */ /* 0x040fe40002fa1670 */
[----:B------:R-:W-:Y:S02]  /*180e0*/  ISETP.LT.OR P2, PT, R23, 0x39, P2 ;  /* 0x000000391700780c */ /* 0x000fe40001741670 */
[----:B0-----:R-:W-:-:S02]  /*180f0*/  FMNMX.FTZ R20, R2, R3, !PT ;  /* 0x0000000302147209 */ /* 0x001fc40007810000 */
[----:B------:R-:W-:Y:S02]  /*18100*/  FSEL R150, R150, -INF , !P2 ;  /* 0xff80000096967808 */ /* 0x000fe40005000000 */
[----:B------:R-:W-:Y:S01]  /*18110*/  LOP3.LUT P2, RZ, R16, 0x200, RZ, 0xc0, !PT ;  /* 0x0000020010ff7812 */ /* 0x000fe2000784c0ff */
[----:B------:R-:W0:Y:S01]  /*18120*/  SHFL.BFLY PT, R15, R20, 0x1, 0x1f ;  /* 0x0c201f00140f7f89 */ /* 0x000e2200000e0000 */
[----:B------:R-:W-:Y:S02]  /*18130*/  FSEL R163, R163, -INF , !P4 ;  /* 0xff800000a3a37808 */ /* 0x000fe40006000000 */
[----:B------:R-:W-:Y:S02]  /*18140*/  ISETP.GT.AND P2, PT, R21, 0x39, !P2 ;  /* 0x000000391500780c */ /* 0x000fe40005744270 */
[----:B------:R-:W-:Y:S02]  /*18150*/  FSEL R166, R166, -INF , !P5 ;  /* 0xff800000a6a67808 */ /* 0x000fe40006800000 */
[----:B------:R-:W-:-:S04]  /*18160*/  ISETP.LT.OR P2, PT, R23, 0x3a, P2 ;  /* 0x0000003a1700780c */ /* 0x000fc80001741670 */
[----:B------:R-:W-:Y:S02]  /*18170*/  FSEL R151, R151, -INF , !P2 ;  /* 0xff80000097977808 */ /* 0x000fe40005000000 */
[----:B------:R-:W-:-:S04]  /*18180*/  LOP3.LUT P2, RZ, R16, 0x100, RZ, 0xc0, !PT ;  /* 0x0000010010ff7812 */ /* 0x000fc8000784c0ff */
[----:B------:R-:W-:-:S04]  /*18190*/  ISETP.GT.AND P2, PT, R21, 0x40, !P2 ;  /* 0x000000401500780c */ /* 0x000fc80005744270 */
[----:B------:R-:W-:Y:S02]  /*181a0*/  ISETP.LT.OR P2, PT, R23, 0x41, P2 ;  /* 0x000000411700780c */ /* 0x000fe40001741670 */
[----:B0-----:R-:W-:Y:S02]  /*181b0*/  FMNMX.FTZ R15, R20, R15, !PT ;  /* 0x0000000f140f7209 */ /* 0x001fe40007810000 */
[----:B------:R-:W-:Y:S02]  /*181c0*/  FSEL R154, R154, -INF , !P2 ;  /* 0xff8000009a9a7808 */ /* 0x000fe40005000000 */
[----:B------:R-:W-:Y:S01]  /*181d0*/  LOP3.LUT P2, RZ, R16, 0x80, RZ, 0xc0, !PT ;  /* 0x0000008010ff7812 */ /* 0x000fe2000784c0ff */
[----:B------:R-:W-:-:S03]  /*181e0*/  FMUL.FTZ R3, R15, R0 ;  /* 0x000000000f037220 */ /* 0x000fc60000410000 */
[----:B------:R-:W-:-:S04]  /*181f0*/  ISETP.GT.AND P2, PT, R21, 0x41, !P2 ;  /* 0x000000411500780c */ /* 0x000fc80005744270 */
[----:B------:R-:W-:-:S04]  /*18200*/  ISETP.LT.OR P2, PT, R23, 0x42, P2 ;  /* 0x000000421700780c */ /* 0x000fc80001741670 */
[----:B------:R-:W-:Y:S02]  /*18210*/  FSEL R155, R155, -INF , !P2 ;  /* 0xff8000009b9b7808 */ /* 0x000fe40005000000 */
[----:B------:R-:W-:-:S04]  /*18220*/  LOP3.LUT P2, RZ, R16, 0x40, RZ, 0xc0, !PT ;  /* 0x0000004010ff7812 */ /* 0x000fc8000784c0ff */
[----:B------:R-:W-:-:S04]  /*18230*/  ISETP.GT.AND P2, PT, R21, 0x48, !P2 ;  /* 0x000000481500780c */ /* 0x000fc80005744270 */
[----:B------:R-:W-:-:S04]  /*18240*/  ISETP.LT.OR P2, PT, R23, 0x49, P2 ;  /* 0x000000491700780c */ /* 0x000fc80001741670 */
[----:B------:R-:W-:Y:S02]  /*18250*/  FSEL R158, R158, -INF , !P2 ;  /* 0xff8000009e9e7808 */ /* 0x000fe40005000000 */
[----:B------:R-:W-:Y:S02]  /*18260*/  ISETP.GT.AND P2, PT, R21, 0x49, !P6 ;  /* 0x000000491500780c */ /* 0x000fe40007744270 */
[----:B------:R-:W-:Y:S02]  /*18270*/  LOP3.LUT P6, RZ, R16, 0x2, RZ, 0xc0, !PT ;  /* 0x0000000210ff7812 */ /* 0x000fe400078cc0ff */
[----:B------:R-:W-:-:S04]  /*18280*/  ISETP.LT.OR P2, PT, R23, 0x4a, P2 ;  /* 0x0000004a1700780c */ /* 0x000fc80001741670 */
[----:B------:R-:W-:Y:S02]  /*18290*/  FSEL R159, R159, -INF , !P2 ;  /* 0xff8000009f9f7808 */ /* 0x000fe40005000000 */
[----:B------:R-:W-:-:S04]  /*182a0*/  ISETP.GT.AND P2, PT, R21, 0x50, !P3 ;  /* 0x000000501500780c */ /* 0x000fc80005f44270 */
[----:B------:R-:W-:-:S04]  /*182b0*/  ISETP.LT.OR P2, PT, R23, 0x51, P2 ;  /* 0x000000511700780c */ /* 0x000fc80001741670 */
[----:B------:R-:W-:Y:S02]  /*182c0*/  FSEL R162, R162, -INF , !P2 ;  /* 0xff800000a2a27808 */ /* 0x000fe40005000000 */
[----:B------:R-:W-:Y:S02]  /*182d0*/  ISETP.GT.AND P2, PT, R21, RZ, !P6 ;  /* 0x000000ff1500720c */ /* 0x000fe40007744270 */
[----:B------:R-:W-:Y:S02]  /*182e0*/  LOP3.LUT P6, RZ, R16, 0x1, RZ, 0xc0, !PT ;  /* 0x0000000110ff7812 */ /* 0x000fe400078cc0ff */
[----:B------:R-:W-:Y:S02]  /*182f0*/  ISETP.LT.OR P2, PT, R23, 0x1, P2 ;  /* 0x000000011700780c */ /* 0x000fe40001741670 */
[----:B------:R-:W-:Y:S02]  /*18300*/  ISETP.GT.AND P3, PT, R21, 0x59, !P6 ;  /* 0x000000591500780c */ /* 0x000fe40007764270 */
[----:B------:R-:W-:-:S02]  /*18310*/  FSEL R122, R122, -INF , !P2 ;  /* 0xff8000007a7a7808 */ /* 0x000fc40005000000 */
[----:B------:R-:W-:Y:S02]  /*18320*/  FSETP.NEU.FTZ.AND P2, PT, R15, -INF , PT ;  /* 0xff8000000f00780b */ /* 0x000fe40003f5d000 */
[----:B------:R-:W-:Y:S02]  /*18330*/  FMNMX.FTZ R2, R122, R4, !PT ;  /* 0x000000047a027209 */ /* 0x000fe40007810000 */
[----:B------:R-:W-:Y:S02]  /*18340*/  FSEL R3, R3, RZ, P2 ;  /* 0x000000ff03037208 */ /* 0x000fe40001000000 */
[----:B------:R-:W-:-:S03]  /*18350*/  ISETP.LT.OR P3, PT, R23, 0x5a, P3 ;  /* 0x0000005a1700780c */ /* 0x000fc60001f61670 */
[--C-:B------:R-:W-:Y:S01]  /*18360*/  FFMA.FTZ R20, R121, R0, -R3.reuse ;  /* 0x0000000079147223 */ /* 0x100fe20000010803 */
[----:B------:R-:W-:Y:S01]  /*18370*/  FMNMX.FTZ R121, R123, R2, !PT ;  /* 0x000000027b797209 */ /* 0x000fe20007810000 */
[-CC-:B------:R-:W-:Y:S01]  /*18380*/  FFMA.FTZ R188, R120, R0.reuse, -R3.reuse ;  /* 0x0000000078bc7223 */ /* 0x180fe20000010803 */
[-CC-:B------:R-:W-:Y:S01]  /*18390*/  FFMA.FTZ R120, R125, R0.reuse, -R3.reuse ;  /* 0x000000007d787223 */ /* 0x180fe20000010803 */
[----:B------:R-:W-:Y:S01]  /*183a0*/  FSEL R167, R167, -INF , !P3 ;  /* 0xff800000a7a77808 */ /* 0x000fe20005800000 */
[-CC-:B------:R-:W-:Y:S01]  /*183b0*/  FFMA.FTZ R182, R140, R0.reuse, -R3.reuse ;  /* 0x000000008cb67223 */ /* 0x180fe20000010803 */
[----:B------:R-:W-:Y:S01]  /*183c0*/  FMNMX.FTZ R2, R126, R121, !PT ;  /* 0x000000797e027209 */ /* 0x000fe20007810000 */
[-CC-:B------:R-:W-:Y:S01]  /*183d0*/  FFMA.FTZ R190, R124, R0.reuse, -R3.reuse ;  /* 0x000000007cbe7223 */ /* 0x180fe20000010803 */
[----:B------:R-:W-:Y:S01]  /*183e0*/  FSEL R140, R15, RZ, P2 ;  /* 0x000000ff0f8c7208 */ /* 0x000fe20001000000 */
[--C-:B------:R-:W-:Y:S01]  /*183f0*/  FFMA.FTZ R184, R128, R0, -R3.reuse ;  /* 0x0000000080b87223 */ /* 0x100fe20000010803 */
[----:B------:R-:W-:Y:S01]  /*18400*/  FMNMX.FTZ R121, R127, R2, !PT ;  /* 0x000000027f797209 */ /* 0x000fe20007810000 */
[-CC-:B------:R-:W-:Y:S01]  /*18410*/  FFMA.FTZ R186, R132, R0.reuse, -R3.reuse ;  /* 0x0000000084ba7223 */ /* 0x180fe20000010803 */
[-CC-:B------:R-:W-:Y:S01]  /*18420*/  FFMA.FTZ R124, R133, R0.reuse, -R3.reuse ;  /* 0x00000000857c7223 */ /* 0x180fe20000010803 */
        /* <DEDUP_REMOVED lines=18> */
[----:B------:R-:W-:Y:S01]  /*18550*/  FFMA.FTZ R121, R129, R0, -R3 ;  /* 0x0000000081797223 */ /* 0x000fe20000010803 */
        /* <DEDUP_REMOVED lines=11> */
[----:B------:R-:W-:Y:S01]  /*18610*/  FMNMX.FTZ R2, R154, R125, !PT ;  /* 0x0000007d9a027209 */ /* 0x000fe20007810000 */
[----:B------:R-:W-:Y:S01]  /*18620*/  FFMA.FTZ R125, R137, R0, -R3 ;  /* 0x00000000897d7223 */ /* 0x000fe20000010803 */
[----:B------:R-:W-:Y:S02]  /*18630*/  MUFU.EX2 R184, R184 ;  /* 0x000000b800b87308 */ /* 0x000fe40000000800 */
[----:B------:R-:W-:-:S04]  /*18640*/  FMNMX.FTZ R129, R155, R2, !PT ;  /* 0x000000029b817209 */ /* 0x000fc80007810000 */
[----:B------:R-:W-:Y:S01]  /*18650*/  FMNMX.FTZ R2, R158, R129, !PT ;  /* 0x000000819e027209 */ /* 0x000fe20007810000 */
[----:B------:R-:W-:Y:S01]  /*18660*/  FFMA.FTZ R129, R149, R0, -R3 ;  /* 0x0000000095817223 */ /* 0x000fe20000010803 */
[----:B------:R-:W-:Y:S01]  /*18670*/  FADD.FTZ R3, -R140, R5 ;  /* 0x000000058c037221 */ /* 0x000fe20000010100 */
[----:B------:R-:W-:Y:S01]  /*18680*/  MUFU.EX2 R121, R121 ;  /* 0x0000007900797308 */ /* 0x000fe20000000800 */
[----:B------:R-:W-:Y:S02]  /*18690*/  FMNMX.FTZ R21, R159, R2, !PT ;  /* 0x000000029f157209 */ /* 0x000fe40007810000 */
[----:B------:R-:W-:Y:S02]  /*186a0*/  FMUL.FTZ R3, R3, R0 ;  /* 0x0000000003037220 */ /* 0x000fe40000410000 */
[----:B------:R-:W-:-:S03]  /*186b0*/  FMNMX.FTZ R2, R162, R21, !PT ;  /* 0x00000015a2027209 */ /* 0x000fc60007810000 */
[----:B------:R-:W-:Y:S01]  /*186c0*/  MUFU.EX2 R186, R186 ;  /* 0x000000ba00ba7308 */ /* 0x000fe20000000800 */
[----:B------:R-:W-:-:S04]  /*186d0*/  FMNMX.FTZ R21, R163, R2, !PT ;  /* 0x00000002a3157209 */ /* 0x000fc80007810000 */
[----:B------:R-:W-:-:S03]  /*186e0*/  FMNMX.FTZ R2, R166, R21, !PT ;  /* 0x00000015a6027209 */ /* 0x000fc60007810000 */
[----:B------:R-:W-:Y:S01]  /*186f0*/  MUFU.EX2 R124, R124 ;  /* 0x0000007c007c7308 */ /* 0x000fe20000000800 */
[----:B------:R-:W-:-:S05]  /*18700*/  FMNMX.FTZ R2, R167, R2, !PT ;  /* 0x00000002a7027209 */ /* 0x000fca0007810000 */
[----:B------:R-:W0:Y:S02]  /*18710*/  SHFL.BFLY PT, R21, R2, 0x2, 0x1f ;  /* 0x0c401f0002157f89 */ /* 0x000e2400000e0000 */
[----:B------:R-:W-:Y:S08]  /*18720*/  MUFU.EX2 R180, R180 ;  /* 0x000000b400b47308 */ /* 0x000ff00000000800 */
[----:B------:R-:W-:Y:S08]  /*18730*/  MUFU.EX2 R125, R125 ;  /* 0x0000007d007d7308 */ /* 0x000ff00000000800 */
[----:B------:R-:W-:Y:S01]  /*18740*/  MUFU.EX2 R182, R182 ;  /* 0x000000b600b67308 */ /* 0x000fe20000000800 */
[----:B0-----:R-:W-:-:S07]  /*18750*/  FMNMX.FTZ R21, R2, R21, !PT ;  /* 0x0000001502157209 */ /* 0x001fce0007810000 */
[----:B------:R-:W-:Y:S01]  /*18760*/  MUFU.EX2 R23, R23 ;  /* 0x0000001700177308 */ /* 0x000fe20000000800 */
[----:B------:R-:W0:Y:S07]  /*18770*/  SHFL.BFLY PT, R2, R21, 0x1, 0x1f ;  /* 0x0c201f0015027f89 */ /* 0x000e2e00000e0000 */
[----:B------:R-:W-:Y:S08]  /*18780*/  MUFU.EX2 R176, R176 ;  /* 0x000000b000b07308 */ /* 0x000ff00000000800 */
[----:B------:R-:W-:Y:S08]  /*18790*/  MUFU.EX2 R128, R128 ;  /* 0x0000008000807308 */ /* 0x000ff00000000800 */
[----:B------:R-:W-:Y:S01]  /*187a0*/  MUFU.EX2 R178, R178 ;  /* 0x000000b200b27308 */ /* 0x000fe20000000800 */
[----:B0-----:R-:W-:-:S04]  /*187b0*/  FMNMX.FTZ R21, R21, R2, !PT ;  /* 0x0000000215157209 */ /* 0x001fc80007810000 */
[----:B------:R-:W-:-:S03]  /*187c0*/  FSETP.NEU.FTZ.AND P2, PT, R21, -INF , PT ;  /* 0xff8000001500780b */ /* 0x000fc60003f5d000 */
[----:B------:R0:W1:Y:S01]  /*187d0*/  MUFU.EX2 R2, R3 ;  /* 0x0000000300027308 */ /* 0x0000620000000800 */
[----:B------:R-:W-:-:S05]  /*187e0*/  FMUL.FTZ R137, R21, R0 ;  /* 0x0000000015897220 */ /* 0x000fca0000410000 */
[----:B------:R-:W-:Y:S02]  /*187f0*/  FSEL R137, R137, RZ, P2 ;  /* 0x000000ff89897208 */ /* 0x000fe40001000000 */
[----:B------:R-:W-:Y:S01]  /*18800*/  MUFU.EX2 R129, R129 ;  /* 0x0000008100817308 */ /* 0x000fe20000000800 */
[----:B0-----:R-:W-:Y:S02]  /*18810*/  FSEL R3, R21, RZ, P2 ;  /* 0x000000ff15037208 */ /* 0x001fe40001000000 */
[-CC-:B------:R-:W-:Y:S01]  /*18820*/  FFMA.FTZ R189, R122, R0.reuse, -R137.reuse ;  /* 0x000000007abd7223 */ /* 0x180fe20000010889 */
[-CC-:B------:R-:W-:Y:S01]  /*18830*/  FFMA.FTZ R122, R123, R0.reuse, -R137.reuse ;  /* 0x000000007b7a7223 */ /* 0x180fe20000010889 */
[-CC-:B------:R-:W-:Y:S01]  /*18840*/  FFMA.FTZ R191, R126, R0.reuse, -R137.reuse ;  /* 0x000000007ebf7223 */ /* 0x180fe20000010889 */
[----:B------:R-:W-:Y:S01]  /*18850*/  FADD.FTZ R3, -R3, R4 ;  /* 0x0000000403037221 */ /* 0x000fe20000010100 */
[-CC-:B------:R-:W-:Y:S01]  /*18860*/  FFMA.FTZ R123, R127, R0.reuse, -R137.reuse ;  /* 0x000000007f7b7223 */ /* 0x180fe20000010889 */
[-CC-:B------:R-:W-:Y:S01]  /*18870*/  FFMA.FTZ R185, R130, R0.reuse, -R137.reuse ;  /* 0x0000000082b97223 */ /* 0x180fe20000010889 */
[----:B------:R-:W-:Y:S01]  /*18880*/  MUFU.EX2 R189, R189 ;  /* 0x000000bd00bd7308 */ /* 0x000fe20000000800 */
[-C--:B------:R-:W-:Y:S01]  /*18890*/  FMUL.FTZ R3, R3, R0.reuse ;  /* 0x0000000003037220 */ /* 0x080fe20000410000 */
[----:B-1----:R-:W-:Y:S01]  /*188a0*/  FFMA.FTZ R7, R2, R7, R188 ;  /* 0x0000000702077223 */ /* 0x002fe200000100bc */
[-CC-:B------:R-:W-:Y:S01]  /*188b0*/  FFMA.FTZ R126, R131, R0.reuse, -R137.reuse ;  /* 0x00000000837e7223 */ /* 0x180fe20000010889 */
[-CC-:B------:R-:W-:Y:S01]  /*188c0*/  FFMA.FTZ R187, R134, R0.reuse, -R137.reuse ;  /* 0x0000000086bb7223 */ /* 0x180fe20000010889 */
[-C--:B------:R-:W-:Y:S01]  /*188d0*/  FFMA.FTZ R127, R135, R0.reuse, -R137 ;  /* 0x00000000877f7223 */ /* 0x080fe20000010889 */
[----:B------:R-:W-:Y:S01]  /*188e0*/  FADD.FTZ R7, R20, R7 ;  /* 0x0000000714077221 */ /* 0x000fe20000010000 */
[-CC-:B------:R-:W-:Y:S01]  /*188f0*/  FFMA.FTZ R181, R138, R0.reuse, -R137.reuse ;  /* 0x000000008ab57223 */ /* 0x180fe20000010889 */
[----:B------:R-:W0:Y:S01]  /*18900*/  MUFU.EX2 R3, R3 ;  /* 0x0000000300037308 */ /* 0x000e220000000800 */
[-C--:B------:R-:W-:Y:S01]  /*18910*/  FFMA.FTZ R130, R139, R0.reuse, -R137 ;  /* 0x000000008b827223 */ /* 0x080fe20000010889 */
[----:B------:R-:W-:Y:S01]  /*18920*/  FADD.FTZ R7, R190, R7 ;  /* 0x00000007be077221 */ /* 0x000fe20000010000 */
[-CC-:B------:R-:W-:Y:S01]  /*18930*/  FFMA.FTZ R183, R142, R0.reuse, -R137.reuse ;  /* 0x000000008eb77223 */ /* 0x180fe20000010889 */
[-CC-:B------:R-:W-:Y:S01]  /*18940*/  FFMA.FTZ R143, R143, R0.reuse, -R137.reuse ;  /* 0x000000008f8f7223 */ /* 0x180fe20000010889 */
[-C--:B------:R-:W-:Y:S01]  /*18950*/  FFMA.FTZ R177, R146, R0.reuse, -R137 ;  /* 0x0000000092b17223 */ /* 0x080fe20000010889 */
[----:B------:R-:W-:Y:S01]  /*18960*/  FADD.FTZ R7, R120, R7 ;  /* 0x0000000778077221 */ /* 0x000fe20000010000 */
[-CC-:B------:R-:W-:Y:S01]  /*18970*/  FFMA.FTZ R131, R147, R0.reuse, -R137.reuse ;  /* 0x0000000093837223 */ /* 0x180fe20000010889 */
[----:B------:R-:W1:Y:S01]  /*18980*/  MUFU.EX2 R122, R122 ;  /* 0x0000007a007a7308 */ /* 0x000e620000000800 */
[-C--:B------:R-:W-:Y:S01]  /*18990*/  FFMA.FTZ R179, R150, R0.reuse, -R137 ;  /* 0x0000000096b37223 */ /* 0x080fe20000010889 */
[----:B------:R-:W-:Y:S01]  /*189a0*/  FADD.FTZ R134, R184, R7 ;  /* 0x00000007b8867221 */ /* 0x000fe20000010000 */
[-CC-:B------:R-:W-:Y:S01]  /*189b0*/  FFMA.FTZ R173, R154, R0.reuse, -R137.reuse ;  /* 0x000000009aad7223 */ /* 0x180fe20000010889 */
[-CC-:B------:R-:W-:Y:S01]  /*189c0*/  FFMA.FTZ R175, R158, R0.reuse, -R137.reuse ;  /* 0x000000009eaf7223 */ /* 0x180fe20000010889 */
[----:B------:R-:W-:Y:S01]  /*189d0*/  FFMA.FTZ R169, R162, R0, -R137 ;  /* 0x00000000a2a97223 */ /* 0x000fe20000010889 */
[----:B------:R-:W-:Y:S01]  /*189e0*/  FADD.FTZ R135, R121, R134 ;  /* 0x0000008679877221 */ /* 0x000fe20000010000 */
[----:B------:R-:W-:Y:S01]  /*189f0*/  F2FP.BF16.F32.PACK_AB R188, R20, R188 ;  /* 0x000000bc14bc723e */ /* 0x000fe200000010ff */
[----:B------:R-:W2:Y:S01]  /*18a00*/  MUFU.EX2 R191, R191 ;  /* 0x000000bf00bf7308 */ /* 0x000ea20000000800 */
[----:B0-----:R-:W-:Y:S01]  /*18a10*/  FFMA.FTZ R7, R3, R6, R189 ;  /* 0x0000000603077223 */ /* 0x001fe200000100bd */
[----:B------:R-:W-:Y:S01]  /*18a20*/  FADD.FTZ R135, R186, R135 ;  /* 0x00000087ba877221 */ /* 0x000fe20000010000 */
[--C-:B------:R-:W-:Y:S01]  /*18a30*/  FFMA.FTZ R6, R151, R0, -R137.reuse ;  /* 0x0000000097067223 */ /* 0x100fe20000010889 */
[----:B------:R-:W-:Y:S01]  /*18a40*/  F2FP.BF16.F32.PACK_AB R190, R120, R190 ;  /* 0x000000be78be723e */ /* 0x000fe200000010ff */
[----:B------:R-:W-:Y:S01]  /*18a50*/  FFMA.FTZ R163, R163, R0, -R137 ;  /* 0x00000000a3a37223 */ /* 0x000fe20000010889 */
[----:B------:R-:W-:Y:S01]  /*18a60*/  FADD.FTZ R135, R124, R135 ;  /* 0x000000877c877221 */ /* 0x000fe20000010000 */
[----:B------:R-:W-:Y:S01]  /*18a70*/  F2FP.BF16.F32.PACK_AB R184, R121, R184 ;  /* 0x000000b879b8723e */ /* 0x000fe200000010ff */
[----:B------:R-:W0:Y:S01]  /*18a80*/  MUFU.EX2 R123, R123 ;  /* 0x0000007b007b7308 */ /* 0x000e220000000800 */
[----:B-1----:R-:W-:Y:S01]  /*18a90*/  FADD.FTZ R134, R122, R7 ;  /* 0x000000077a867221 */ /* 0x002fe20000010000 */
[----:B------:R-:W-:Y:S01]  /*18aa0*/  FADD.FTZ R138, R180, R135 ;  /* 0x00000087b48a7221 */ /* 0x000fe20000010000 */
[----:B------:R-:W-:Y:S01]  /*18ab0*/  FFMA.FTZ R166, R166, R0, -R137 ;  /* 0x00000000a6a67223 */ /* 0x000fe20000010889 */
[----:B------:R-:W-:-:S02]  /*18ac0*/  F2FP.BF16.F32.PACK_AB R186, R124, R186 ;  /* 0x000000ba7cba723e */ /* 0x000fc400000010ff */
[----:B------:R-:W-:Y:S01]  /*18ad0*/  FADD.FTZ R135, R125, R138 ;  /* 0x0000008a7d877221 */ /* 0x000fe20000010000 */
[----:B------:R-:W-:Y:S01]  /*18ae0*/  ISETP.GT.AND P2, PT, R9, R207, PT ;  /* 0x000000cf0900720c */ /* 0x000fe20003f44270 */
[----:B------:R-:W1:Y:S01]  /*18af0*/  MUFU.EX2 R185, R185 ;  /* 0x000000b900b97308 */ /* 0x000e620000000800 */
[----:B--2---:R-:W-:Y:S01]  /*18b00*/  FADD.FTZ R134, R191, R134 ;  /* 0x00000086bf867221 */ /* 0x004fe20000010000 */
[----:B------:R-:W-:Y:S01]  /*18b10*/  FADD.FTZ R138, R182, R135 ;  /* 0x00000087b68a7221 */ /* 0x000fe20000010000 */
[----:B------:R-:W-:Y:S01]  /*18b20*/  @!P1 PRMT R135, RZ, 0x654, R14 ;  /* 0x00000654ff879816 */ /* 0x000fe2000000000e */
[----:B------:R-:W-:Y:S01]  /*18b30*/  FFMA.FTZ R14, R155, R0, -R137 ;  /* 0x000000009b0e7223 */ /* 0x000fe20000010889 */
[----:B------:R-:W-:Y:S01]  /*18b40*/  F2FP.BF16.F32.PACK_AB R182, R23, R182 ;  /* 0x000000b617b6723e */ /* 0x000fe200000010ff */
[----:B------:R-:W-:Y:S01]  /*18b50*/  VIADD R9, R9, 0xffffffff ;  /* 0xffffffff09097836 */ /* 0x000fe20000000000 */
[----:B------:R2:W-:Y:S01]  /*18b60*/  @!P1 SYNCS.ARRIVE.TRANS64.RED.A1T0 RZ, [R135+URZ], RZ ;  /* 0x000000ff87ff99a7 */ /* 0x0005e2000810043f */
[----:B------:R-:W3:Y:S01]  /*18b70*/  MUFU.EX2 R126, R126 ;  /* 0x0000007e007e7308 */ /* 0x000ee20000000800 */
[----:B0-----:R-:W-:Y:S01]  /*18b80*/  FADD.FTZ R134, R123, R134 ;  /* 0x000000867b867221 */ /* 0x001fe20000010000 */
[----:B------:R-:W-:-:S02]  /*18b90*/  F2FP.BF16.F32.PACK_AB R180, R125, R180 ;  /* 0x000000b47db4723e */ /* 0x000fc400000010ff */
[----:B------:R-:W-:Y:S02]  /*18ba0*/  F2FP.BF16.F32.PACK_AB R189, R122, R189 ;  /* 0x000000bd7abd723e */ /* 0x000fe400000010ff */
[----:B------:R-:W-:Y:S02]  /*18bb0*/  F2FP.BF16.F32.PACK_AB R191, R123, R191 ;  /* 0x000000bf7bbf723e */ /* 0x000fe400000010ff */
[----:B------:R-:W0:Y:S01]  /*18bc0*/  MUFU.EX2 R187, R187 ;  /* 0x000000bb00bb7308 */ /* 0x000e220000000800 */
[----:B-1----:R-:W-:-:S07]  /*18bd0*/  FADD.FTZ R7, R185, R134 ;  /* 0x00000086b9077221 */ /* 0x002fce0000010000 */
[----:B------:R-:W1:Y:S01]  /*18be0*/  MUFU.EX2 R127, R127 ;  /* 0x0000007f007f7308 */ /* 0x000e620000000800 */
[C---:B---3--:R-:W-:Y:S01]  /*18bf0*/  FADD.FTZ R134, R126.reuse, R7 ;  /* 0x000000077e867221 */ /* 0x048fe20000010000 */
[----:B------:R-:W-:Y:S01]  /*18c00*/  FADD.FTZ R7, R23, R138 ;  /* 0x0000008a17077221 */ /* 0x000fe20000010000 */
[----:B------:R-:W-:-:S03]  /*18c10*/  F2FP.BF16.F32.PACK_AB R185, R126, R185 ;  /* 0x000000b97eb9723e */ /* 0x000fc600000010ff */
[----:B--2---:R-:W-:Y:S01]  /*18c20*/  FADD.FTZ R135, R176, R7 ;  /* 0x00000007b0877221 */ /* 0x004fe20000010000 */
[C---:B------:R-:W-:Y:S01]  /*18c30*/  F2FP.BF16.F32.PACK_AB R176, R128.reuse, R176 ;  /* 0x000000b080b0723e */ /* 0x040fe200000010ff */
[----:B------:R-:W2:Y:S01]  /*18c40*/  MUFU.EX2 R181, R181 ;  /* 0x000000b500b57308 */ /* 0x000ea20000000800 */
[----:B0-----:R-:W-:Y:S01]  /*18c50*/  FADD.FTZ R134, R187, R134 ;  /* 0x00000086bb867221 */ /* 0x001fe20000010000 */
[----:B------:R-:W-:-:S04]  /*18c60*/  FADD.FTZ R135, R128, R135 ;  /* 0x0000008780877221 */ /* 0x000fc80000010000 */
[----:B------:R-:W-:Y:S01]  /*18c70*/  FADD.FTZ R140, R178, R135 ;  /* 0x00000087b28c7221 */ /* 0x000fe20000010000 */
[----:B------:R-:W-:Y:S01]  /*18c80*/  F2FP.BF16.F32.PACK_AB R178, R129, R178 ;  /* 0x000000b281b2723e */ /* 0x000fe200000010ff */
[----:B------:R-:W0:Y:S01]  /*18c90*/  MUFU.EX2 R130, R130 ;  /* 0x0000008200827308 */ /* 0x000e220000000800 */
[----:B-1----:R-:W-:Y:S01]  /*18ca0*/  FADD.FTZ R138, R127, R134 ;  /* 0x000000867f8a7221 */ /* 0x002fe20000010000 */
[----:B------:R-:W-:Y:S01]  /*18cb0*/  FADD.FTZ R135, R129, R140 ;  /* 0x0000008c81877221 */ /* 0x000fe20000010000 */
[-CC-:B------:R-:W-:Y:S01]  /*18cc0*/  FFMA.FTZ R134, R159, R0.reuse, -R137.reuse ;  /* 0x000000009f867223 */ /* 0x180fe20000010889 */
[----:B------:R-:W-:Y:S01]  /*18cd0*/  FFMA.FTZ R137, R167, R0, -R137 ;  /* 0x00000000a7897223 */ /* 0x000fe20000010889 */
[----:B------:R-:W-:-:S03]  /*18ce0*/  F2FP.BF16.F32.PACK_AB R187, R127, R187 ;  /* 0x000000bb7fbb723e */ /* 0x000fc600000010ff */
        /* <DEDUP_REMOVED lines=8> */
[C---:B--2---:R-:W-:Y:S01]  /*18d70*/  FADD.FTZ R138, R4.reuse, R7 ;  /* 0x00000007048a7221 */ /* 0x044fe20000010000 */
[----:B------:R-:W-:Y:S01]  /*18d80*/  F2FP.BF16.F32.PACK_AB R183, R4, R183 ;  /* 0x000000b704b7723e */ /* 0x000fe200000010ff */
[----:B------:R-:W-:-:S05]  /*18d90*/  IMAD.MOV.U32 R4, RZ, RZ, R21 ;  /* 0x000000ffff047224 */ /* 0x000fca00078e0015 */
        /* <DEDUP_REMOVED lines=36> */
[----:B------:R-:W-:Y:S01]  /*18fe0*/  F2FP.BF16.F32.PACK_AB R175, R134, R175 ;  /* 0x000000af86af723e */ /* 0x000fe200000010ff */
[----:B------:R-:W-:-:S05]  /*18ff0*/  IMAD.MOV.U32 R23, RZ, RZ, R13 ;  /* 0x000000ffff177224 */ /* 0x000fca00078e000d */
        /* <DEDUP_REMOVED lines=11> */
[----:B------:R-:W-:Y:S01]  /*190b0*/  IMAD.MOV.U32 R5, RZ, RZ, R15 ;  /* 0x000000ffff057224 */ /* 0x000fe200078e000f */
[----:B------:R-:W-:Y:S06]  /*190c0*/  @P2 BRA `(.L_x_1546) ;  /* 0xffffffc800f82947 */ /* 0x000fec000383ffff */
[----:B------:R-:W-:Y:S05]  /*190d0*/  BSYNC B0 ;  /* 0x0000000000007941 */ /* 0x000fea0003800000 */
.L_x_1527:
[----:B------:R-:W-:Y:S02]  /*190e0*/  IMAD.MOV.U32 R4, RZ, RZ, R21 ;  /* 0x000000ffff047224 */ /* 0x000fe400078e0015 */
[----:B------:R-:W-:Y:S02]  /*190f0*/  IMAD.MOV.U32 R5, RZ, RZ, R15 ;  /* 0x000000ffff057224 */ /* 0x000fe400078e000f */
[----:B------:R-:W-:Y:S02]  /*19100*/  IMAD.MOV.U32 R23, RZ, RZ, R13 ;  /* 0x000000ffff177224 */ /* 0x000fe400078e000d */
[----:B------:R-:W-:-:S07]  /*19110*/  IMAD.MOV.U32 R194, RZ, RZ, R200 ;  /* 0x000000ffffc27224 */ /* 0x000fce00078e00c8 */
.L_x_1526:
[----:B------:R-:W-:Y:S05]  /*19120*/  BSYNC B1 ;  /* 0x0000000000017941 */ /* 0x000fea0003800000 */
.L_x_1525:
[----:B------:R-:W0:Y:S01]  /*19130*/  LDC R202, c[0x0][0x9e4] ;  /* 0x00027900ffca7b82 */ /* 0x000e220000000800 */
[----:B------:R-:W-:Y:S02]  /*19140*/  IADD3 R8, R196, 0x80, -R197 ;  /* 0x00000080c4087810 */ /* 0x000fe40007ffe8c5 */
[----:B------:R-:W-:-:S03]  /*19150*/  LOP3.LUT R16, R16, 0xffefffff, RZ, 0xc0, !PT ;  /* 0xffefffff10107812 */ /* 0x000fc600078ec0ff */
[----:B------:R-:W-:-:S04]  /*19160*/  IMAD R8, R201, 0x80, R8 ;  /* 0x00000080c9087824 */ /* 0x000fc800078e0208 */
[----:B------:R-:W-:Y:S01]  /*19170*/  IMAD.IADD R11, R8, 0x1, -R11 ;  /* 0x00000001080b7824 */ /* 0x000fe200078e0a0b */
[----:B0-----:R-:W-:-:S13]  /*19180*/  ISETP.GE.AND P2, PT, R202, 0x1, PT ;  /* 0x00000001ca00780c */ /* 0x001fda0003f46270 */
[----:B------:R-:W-:Y:S01]  /*19190*/  @P2 LOP3.LUT R16, R16, 0x100000, RZ, 0xfc, !PT ;  /* 0x0010000010102812 */ /* 0x000fe200078efcff */
        /* <DEDUP_REMOVED lines=11> */
.L_x_1549:
[----:B------:R-:W-:-:S13]  /*19250*/  ISETP.NE.AND P2, PT, R202, 0x1, PT ;  /* 0x00000001ca00780c */ /* 0x000fda0003f45270 */
[----:B------:R-:W0:Y:S02]  /*19260*/  @P2 LDC.64 R12, c[0x0][0x9e8] ;  /* 0x00027a00ff0c2b82 */ /* 0x000e240000000a00 */
[----:B0-----:R-:W-:-:S05]  /*19270*/  @P2 IMAD.HI.U32 R12, R8, R12, RZ ;  /* 0x0000000c080c2227 */ /* 0x001fca00078e00ff */
[----:B------:R-:W-:-:S07]  /*19280*/  @P2 SHF.R.U32.HI R8, RZ, R13, R12 ;  /* 0x0000000dff082219 */ /* 0x000fce000001160c */
.L_x_1550:
[----:B------:R-:W-:Y:S05]  /*19290*/  BSYNC B0 ;  /* 0x0000000000007941 */ /* 0x000fea0003800000 */
.L_x_1548:
[----:B------:R-:W-:-:S05]  /*192a0*/  IMAD R8, R8, R202, RZ ;  /* 0x000000ca08087224 */ /* 0x000fca00078e02ff */
[----:B------:R-:W-:-:S07]  /*192b0*/  VIMNMX R11, R11, R8, !PT ;  /* 0x000000080b0b7248 */ /* 0x000fce0007fe0100 */
.L_x_1547:
[----:B------:R-:W-:Y:S01]  /*192c0*/  VIADD R11, R11, 0x5f ;  /* 0x0000005f0b0b7836 */ /* 0x000fe20000000000 */
[----:B------:R-:W-:Y:S03]  /*192d0*/  BSSY B0, `(.L_x_1551) ;  /* 0x0000229000007945 */ /* 0x000fe60003800000 */
[----:B------:R-:W-:-:S05]  /*192e0*/  IMAD.HI R11, R11, 0x2aaaaaab, RZ ;  /* 0x2aaaaaab0b0b7827 */ /* 0x000fca00078e02ff */
[----:B------:R-:W-:-:S04]  /*192f0*/  SHF.R.U32.HI R8, RZ, 0x1f, R11 ;  /* 0x0000001fff087819 */ /* 0x000fc8000001160b */
[----:B------:R-:W-:-:S04]  /*19300*/  LEA.HI.SX32 R15, R11, R8, 0x1c ;  /* 0x000000080b0f7211 */ /* 0x000fc800078fe2ff */
[----:B------:R-:W-:-:S04]  /*19310*/  VIMNMX R15, R212, R15, !PT ;  /* 0x0000000fd40f7248 */ /* 0x000fc80007fe0100 */
[----:B------:R-:W-:-:S13]  /*19320*/  ISETP.GE.AND P2, PT, R9, R15, PT ;  /* 0x0000000f0900720c */ /* 0x000fda0003f46270 */
[----:B------:R-:W-:Y:S05]  /*19330*/  @!P2 BRA `(.L_x_1552) ;  /* 0x000000200088a947 */ /* 0x000fea0003800000 */
[----:B------:R-:W-:Y:S01]  /*19340*/  BSSY B1, `(.L_x_1552) ;  /* 0x0000221000017945 */ /* 0x000fe20003800000 */
[----:B------:R-:W-:Y:S02]  /*19350*/  IMAD.MOV.U32 R11, RZ, RZ, R4 ;  /* 0x000000ffff0b7224 */ /* 0x000fe400078e0004 */
[----:B------:R-:W-:Y:S02]  /*19360*/  IMAD.MOV.U32 R8, RZ, RZ, R5 ;  /* 0x000000ffff087224 */ /* 0x000fe400078e0005 */
[----:B------:R-:W-:Y:S02]  /*19370*/  IMAD.MOV.U32 R12, RZ, RZ, R194 ;  /* 0x000000ffff0c7224 */ /* 0x000fe400078e00c2 */
[----:B------:R-:W-:-:S07]  /*19380*/  IMAD.MOV.U32 R13, RZ, RZ, R23 ;  /* 0x000000ffff0d7224 */ /* 0x000fce00078e0017 */
.L_x_1563:
[----:B------:R-:W-:-:S05]  /*19390*/  VIADD R14, R13, 0x1 ;  /* 0x000000010d0e7836 */ /* 0x000fca0000000000 */
[----:B------:R-:W-:-:S04]  /*193a0*/  ISETP.NE.AND P2, PT, R14, 0x2, PT ;  /* 0x000000020e00780c */ /* 0x000fc80003f45270 */
[----:B------:R-:W-:Y:S02]  /*193b0*/  SEL R14, R14, RZ, P2 ;  /* 0x000000ff0e0e7207 */ /* 0x000fe40001000000 */
[----:B------:R-:W-:-:S03]  /*193c0*/  SEL R5, RZ, 0x1, P2 ;  /* 0x00000001ff057807 */ /* 0x000fc60001000000 */
[----:B------:R-:W-:Y:S01]  /*193d0*/  IMAD.MOV.U32 R23, RZ, RZ, R14 ;  /* 0x000000ffff177224 */ /* 0x000fe200078e000e */
[----:B------:R-:W-:Y:S01]  /*193e0*/  LOP3.LUT R194, R12, R5, RZ, 0x3c, !PT ;  /* 0x000000050cc27212 */ /* 0x000fe200078e3cff */
[----:B------:R-:W-:Y:S06]  /*193f0*/  @!P0 BRA `(.L_x_1553) ;  /* 0x0000000000048947 */ /* 0x000fec0003800000 */
[----:B------:R-:W-:Y:S01]  /*19400*/  BPT.TRAP 0x1 ;  /* 0x000000040000795c */ /* 0x000fe20000300000 */
.L_x_1553:
[----:B------:R-:W-:Y:S01]  /*19410*/  IMAD R0, R23, 0x8, R17 ;  /* 0x0000000817007824 */ /* 0x000fe200078e0211 */
[----:B------:R-:W-:-:S04]  /*19420*/  SHF.L.U32 R21, R194, 0x1f, RZ ;  /* 0x0000001fc2157819 */ /* 0x000fc800000006ff */
[----:B------:R0:W1:Y:S01]  /*19430*/  SYNCS.PHASECHK.TRANS64.TRYWAIT P2, [R0+URZ+0x30830], R21 ;  /* 0x03083015000075a7 */ /* 0x000062000804017f */
[----:B------:R-:W-:Y:S05]  /*19440*/  @!P0 BRA `(.L_x_1554) ;  /* 0x0000000000048947 */ /* 0x000fea0003800000 */
[----:B------:R-:W-:Y:S01]  /*19450*/  BPT.TRAP 0x1 ;  /* 0x000000040000795c */ /* 0x000fe20000300000 */
.L_x_1554:
[----:B------:R-:W-:Y:S01]  /*19460*/  BSSY B2, `(.L_x_1555) ;  /* 0x0000006000027945 */ /* 0x000fe20003800000 */
[----:B------:R-:W-:Y:S02]  /*19470*/  IMAD R4, R23, 0x900, R10 ;  /* 0x0000090017047824 */ /* 0x000fe400078e020a */
[----:B------:R-:W-:Y:S01]  /*19480*/  IMAD.MOV.U32 R5, RZ, RZ, 0x40000040 ;  /* 0x40000040ff057424 */ /* 0x000fe200078e00ff */
[----:B-1----:R-:W-:Y:S06]  /*19490*/  @P2 BRA `(.L_x_1556) ;  /* 0x0000000000082947 */ /* 0x002fec0003800000 */
[----:B------:R-:W1:Y:S02]  /*194a0*/  SYNCS.PHASECHK.TRANS64.TRYWAIT P2, [R0+URZ+0x30830], R21 ;  /* 0x03083015000075a7 */ /* 0x000e64000804017f */
[----:B-1----:R-:W-:Y:S05]  /*194b0*/  @!P2 BRA `(.L_x_1557) ;  /* 0x000001000058a947 */ /* 0x002fea0003800000 */
.L_x_1556:
[----:B------:R-:W-:Y:S05]  /*194c0*/  BSYNC B2 ;  /* 0x0000000000027941 */ /* 0x000fea0003800000 */
.L_x_1555:
        /* <DEDUP_REMOVED lines=10> */
[----:B-1----:R-:W-:Y:S01]  /*19570*/  IMAD.MOV.U32 R21, RZ, RZ, 0x40000040 ;  /* 0x40000040ff157424 */ /* 0x002fe200078e00ff */
        /* <DEDUP_REMOVED lines=206> */
.L_x_1558:
[----:B------:R-:W-:Y:S01]  /*1a260*/  SHF.L.U32 R0, R12, 0x1f, RZ ;  /* 0x0000001f0c007819 */ /* 0x000fe200000006ff */
[----:B------:R-:W-:-:S04]  /*1a270*/  IMAD R200, R13, 0x8, R17 ;  /* 0x000000080dc87824 */ /* 0x000fc800078e0211 */
[----:B------:R0:W1:Y:S01]  /*1a280*/  SYNCS.PHASECHK.TRANS64.TRYWAIT P2, [R200+URZ+0x30850], R0 ;  /* 0x03085000c80075a7 */ /* 0x000062000804017f */
[----:B------:R-:W-:Y:S05]  /*1a290*/  @!P0 BRA `(.L_x_1559) ;  /* 0x0000000000048947 */ /* 0x000fea0003800000 */
[----:B------:R-:W-:Y:S01]  /*1a2a0*/  BPT.TRAP 0x1 ;  /* 0x000000040000795c */ /* 0x000fe20000300000 */
.L_x_1559:
[----:B------:R-:W-:Y:S04]  /*1a2b0*/  BSSY B2, `(.L_x_1560) ;  /* 0x0000004000027945 */ /* 0x000fe80003800000 */
[----:B-1----:R-:W-:Y:S05]  /*1a2c0*/  @P2 BRA `(.L_x_1561) ;  /* 0x0000000000082947 */ /* 0x002fea0003800000 */
[----:B------:R-:W1:Y:S02]  /*1a2d0*/  SYNCS.PHASECHK.TRANS64.TRYWAIT P2, [R200+URZ+0x30850], R0 ;  /* 0x03085000c80075a7 */ /* 0x000e64000804017f */
[----:B-1----:R-:W-:Y:S05]  /*1a2e0*/  @!P2 BRA `(.L_x_1562) ;  /* 0x000000f000e0a947 */ /* 0x002fea0003800000 */
.L_x_1561:
[----:B------:R-:W-:Y:S05]  /*1a2f0*/  BSYNC B2 ;  /* 0x0000000000027941 */ /* 0x000fea0003800000 */
.L_x_1560:
[----:B01----:R-:W-:Y:S01]  /*1a300*/  VIADD R0, R17, 0x400 ;  /* 0x0000040011007836 */ /* 0x003fe20000000000 */
[----:B------:R-:W-:Y:S01]  /*1a310*/  WARPGROUP.ARRIVE ;  /* 0x00000000000079c5 */ /* 0x000fe20000000000 */
[----:B------:R-:W-:Y:S01]  /*1a320*/  IMAD.MOV.U32 R3, RZ, RZ, 0x40000040 ;  /* 0x40000040ff037424 */ /* 0x000fe200078e00ff */
[C---:B-----5:R-:W-:Y:S01]  /*1a330*/  ISETP.GT.AND P2, PT, R9.reuse, R15, PT ;  /* 0x0000000f0900720c */ /* 0x060fe20003f44270 */
[----:B------:R-:W-:Y:S01]  /*1a340*/  IMAD.MOV.U32 R21, RZ, RZ, 0x40000040 ;  /* 0x40000040ff157424 */ /* 0x000fe200078e00ff */
[----:B------:R-:W-:Y:S01]  /*1a350*/  SHF.R.U32.HI R0, RZ, 0x4, R0 ;  /* 0x00000004ff007819 */ /* 0x000fe20000011600 */
[----:B------:R-:W-:Y:S02]  /*1a360*/  @!P1 VIADD R200, R200, 0x30860 ;  /* 0x00030860c8c89836 */ /* 0x000fe40000000000 */
[----:B------:R-:W-:Y:S01]  /*1a370*/  VIADD R9, R9, 0xffffffff ;  /* 0xffffffff09097836 */ /* 0x000fe20000000000 */
[----:B------:R-:W-:Y:S02]  /*1a380*/  LOP3.LUT R0, R0, 0x3fff, RZ, 0xc0, !PT ;  /* 0x00003fff00007812 */ /* 0x000fe400078ec0ff */
[----:B------:R-:W-:-:S02]  /*1a390*/  @!P1 PRMT R200, RZ, 0x654, R200 ;  /* 0x00000654ffc89816 */ /* 0x000fc400000000c8 */
[----:B------:R-:W-:-:S05]  /*1a3a0*/  LOP3.LUT R0, R0, 0x3000000, RZ, 0xfc, !PT ;  /* 0x0300000000007812 */ /* 0x000fca00078efcff */
[----:B------:R-:W-:Y:S01]  /*1a3b0*/  IMAD R12, R13, 0x900, R0 ;  /* 0x000009000d0c7824 */ /* 0x000fe200078e0200 */
[----:B------:R-:W-:Y:S01]  /*1a3c0*/  FMNMX.FTZ R0, R120, R8, !PT ;  /* 0x0000000878007209 */ /* 0x000fe20007810000 */
[----:B------:R-:W-:Y:S02]  /*1a3d0*/  IMAD.MOV.U32 R13, RZ, RZ, 0x40000040 ;  /* 0x40000040ff0d7424 */ /* 0x000fe400078e00ff */
[C---:B------:R-:W-:Y:S01]  /*1a3e0*/  VIADD R2, R12.reuse, 0x80 ;  /* 0x000000800c027836 */ /* 0x040fe20000000000 */
[----:B------:R-:W-:Y:S02]  /*1a3f0*/  R2UR UR6, R12 ;  /* 0x000000000c0672ca */ /* 0x000fe400000e0000 */
[----:B------:R-:W-:-:S13]  /*1a400*/  R2UR UR7, R13 ;  /* 0x000000000d0772ca */ /* 0x000fda00000e0000 */
        /* <DEDUP_REMOVED lines=10> */
[----:B------:R-:W-:Y:S02]  /*1a4b0*/  R2UR UR7, R3 ;  /* 0x00000000030772ca */ /* 0x000fe400000e0000 */
        /* <DEDUP_REMOVED lines=22> */
[----:B------:R-:W-:-:S03]  /*1a620*/  IMAD.MOV.U32 R3, RZ, RZ, 0x40000040 ;  /* 0x40000040ff037424 */ /* 0x000fc600078e00ff */
[----:B------:R-:W-:Y:S01]  /*1a630*/  FMNMX.FTZ R4, R165, R0, !PT ;  /* 0x00000000a5047209 */ /* 0x000fe20007810000 */
[----:B------:R-:W-:-:S04]  /*1a640*/  IMAD.U32 R0, RZ, RZ, UR42 ;  /* 0x0000002aff007e24 */ /* 0x000fc8000f8e00ff */
[----:B------:R-:W0:Y:S02]  /*1a650*/  SHFL.BFLY PT, R5, R4, 0x2, 0x1f ;  /* 0x0c401f0004057f89 */ /* 0x000e2400000e0000 */
        /* <DEDUP_REMOVED lines=9> */
[----:B0-----:R-:W-:Y:S01]  /*1a6f0*/  FMNMX.FTZ R5, R20, R5, !PT ;  /* 0x0000000514057209 */ /* 0x001fe20007810000 */
[C---:B------:R-:W-:Y:S01]  /*1a700*/  VIADD R20, R12.reuse, 0x200 ;  /* 0x000002000c147836 */ /* 0x040fe20000000000 */
[----:B------:R-:W-:Y:S01]  /*1a710*/  FMNMX.FTZ R13, R135, R4, !PT ;  /* 0x00000004870d7209 */ /* 0x000fe20007810000 */
[----:B------:R-:W-:-:S03]  /*1a720*/  VIADD R12, R12, 0x280 ;  /* 0x000002800c0c7836 */ /* 0x000fc60000000000 */
        /* <DEDUP_REMOVED lines=18> */
[----:B------:R-:W-:Y:S02]  /*1a850*/  R2UR UR6, R2 ;  /* 0x00000000020672ca */ /* 0x000fe400000e0000 */
[----:B------:R-:W-:Y:S01]  /*1a860*/  R2UR UR7, R3 ;  /* 0x00000000030772ca */ /* 0x000fe200000e0000 */
[----:B------:R-:W-:Y:S01]  /*1a870*/  FADD.FTZ R3, -R5, R8 ;  /* 0x0000000805037221 */ /* 0x000fe20000010100 */
[----:B------:R-:W-:-:S03]  /*1a880*/  FMNMX.FTZ R4, R167, R4, !PT ;  /* 0x00000004a7047209 */ /* 0x000fc60007810000 */
[-C--:B------:R-:W-:Y:S01]  /*1a890*/  FMUL.FTZ R2, R3, R0.reuse ;  /* 0x0000000003027220 */ /* 0x080fe20000410000 */
[-C--:B------:R-:W-:Y:S01]  /*1a8a0*/  FMUL.FTZ R3, R5, R0.reuse ;  /* 0x0000000005037220 */ /* 0x080fe20000410000 */
[----:B------:R-:W0:Y:S03]  /*1a8b0*/  SHFL.BFLY PT, R13, R4, 0x2, 0x1f ;  /* 0x0c401f00040d7f89 */ /* 0x000e2600000e0000 */
[-CC-:B------:R-:W-:Y:S01]  /*1a8c0*/  FFMA.FTZ R137, R137, R0.reuse, -R3.reuse ;  /* 0x0000000089897223 */ /* 0x180fe20000010803 */
        /* <DEDUP_REMOVED lines=13> */
[----:B------:R-:W-:Y:S01]  /*1a9a0*/  FFMA.FTZ R165, R165, R0, -R3 ;  /* 0x00000000a5a57223 */ /* 0x000fe20000010803 */
[----:B------:R-:W-:Y:S01]  /*1a9b0*/  MUFU.EX2 R2, R2 ;  /* 0x0000000200027308 */ /* 0x000fe20000000800 */
[----:B0-----:R-:W-:-:S07]  /*1a9c0*/  FMNMX.FTZ R13, R4, R13, !PT ;  /* 0x0000000d040d7209 */ /* 0x001fce0007810000 */
[----:B------:R-:W0:Y:S01]  /*1a9d0*/  MUFU.EX2 R188, R188 ;  /* 0x000000bc00bc7308 */ /* 0x000e220000000800 */
[----:B------:R-:W1:Y:S07]  /*1a9e0*/  SHFL.BFLY PT, R4, R13, 0x1, 0x1f ;  /* 0x0c201f000d047f89 */ /* 0x000e6e00000e0000 */
[----:B------:R-:W2:Y:S08]  /*1a9f0*/  MUFU.EX2 R120, R120 ;  /* 0x0000007800787308 */ /* 0x000eb00000000800 */
[----:B------:R-:W3:Y:S01]  /*1aa00*/  MUFU.EX2 R190, R190 ;  /* 0x000000be00be7308 */ /* 0x000ee20000000800 */
[----:B0-----:R-:W-:-:S07]  /*1aa10*/  FFMA.FTZ R7, R2, R7, R188 ;  /* 0x0000000702077223 */ /* 0x001fce00000100bc */
[----:B------:R-:W0:Y:S01]  /*1aa20*/  MUFU.EX2 R124, R124 ;  /* 0x0000007c007c7308 */ /* 0x000e220000000800 */
[C---:B--2---:R-:W-:Y:S01]  /*1aa30*/  FADD.FTZ R7, R120.reuse, R7 ;  /* 0x0000000778077221 */ /* 0x044fe20000010000 */
[----:B------:R-:W-:Y:S02]  /*1aa40*/  F2FP.BF16.F32.PACK_AB R188, R120, R188 ;  /* 0x000000bc78bc723e */ /* 0x000fe400000010ff */
[----:B-1----:R-:W-:Y:S01]  /*1aa50*/  FMNMX.FTZ R4, R13, R4, !PT ;  /* 0x000000040d047209 */ /* 0x002fe20007810000 */
[----:B------:R-:W-:-:S03]  /*1aa60*/  IMAD.MOV.U32 R13, RZ, RZ, 0x40000040 ;  /* 0x40000040ff0d7424 */ /* 0x000fc600078e00ff */
[----:B------:R-:W1:Y:S01]  /*1aa70*/  MUFU.EX2 R184, R184 ;  /* 0x000000b800b87308 */ /* 0x000e620000000800 */
[----:B---3--:R-:W-:-:S07]  /*1aa80*/  FADD.FTZ R7, R190, R7 ;  /* 0x00000007be077221 */ /* 0x008fce0000010000 */
[----:B------:R-:W2:Y:S01]  /*1aa90*/  MUFU.EX2 R121, R121 ;  /* 0x0000007900797308 */ /* 0x000ea20000000800 */
[C---:B0-----:R-:W-:Y:S01]  /*1aaa0*/  FADD.FTZ R7, R124.reuse, R7 ;  /* 0x000000077c077221 */ /* 0x041fe20000010000 */
[----:B------:R-:W-:-:S06]  /*1aab0*/  F2FP.BF16.F32.PACK_AB R190, R124, R190 ;  /* 0x000000be7cbe723e */ /* 0x000fcc00000010ff */
        /* <DEDUP_REMOVED lines=11> */
[-C--:B------:R-:W-:Y:S01]  /*1ab70*/  FFMA.FTZ R136, R141, R0.reuse, -R3 ;  /* 0x000000008d887223 */ /* 0x080fe20000010803 */
[-C--:B------:R-:W-:Y:S02]  /*1ab80*/  FMUL.FTZ R141, R4, R0.reuse ;  /* 0x00000000048d7220 */ /* 0x080fe40000410000 */
[----:B------:R-:W-:Y:S01]  /*1ab90*/  HGMMA.64x192x16.F32.BF16 R24, R176, gdesc[UR4].tnspB, R24, gsb0 ;  /* 0x42e00004b0187df0 */ /* 0x000fe20008001818 */
[----:B------:R-:W-:Y:S01]  /*1aba0*/  R2UR UR6, R20 ;  /* 0x00000000140672ca */ /* 0x000fe200000e0000 */
[-C--:B------:R-:W-:Y:S01]  /*1abb0*/  FFMA.FTZ R122, R122, R0.reuse, -R141 ;  /* 0x000000007a7a7223 */ /* 0x080fe2000001088d */
[----:B------:R-:W-:Y:S01]  /*1abc0*/  R2UR UR7, R21 ;  /* 0x00000000150772ca */ /* 0x000fe200000e0000 */
[----:B------:R0:W-:Y:S01]  /*1abd0*/  MUFU.EX2 R20, R137 ;  /* 0x0000008900147308 */ /* 0x0001e20000000800 */
[-C--:B------:R-:W-:Y:S01]  /*1abe0*/  FFMA.FTZ R21, R160, R0.reuse, -R3 ;  /* 0x00000000a0157223 */ /* 0x080fe20000010803 */
[-CC-:B------:R-:W-:Y:S01]  /*1abf0*/  FFMA.FTZ R189, R123, R0.reuse, -R141.reuse ;  /* 0x000000007bbd7223 */ /* 0x180fe2000001088d */
[-CC-:B------:R-:W-:Y:S01]  /*1ac00*/  FFMA.FTZ R191, R126, R0.reuse, -R141.reuse ;  /* 0x000000007ebf7223 */ /* 0x180fe2000001088d */
[-CC-:B------:R-:W-:Y:S01]  /*1ac10*/  FFMA.FTZ R140, R127, R0.reuse, -R141.reuse ;  /* 0x000000007f8c7223 */ /* 0x180fe2000001088d */
[-CC-:B------:R-:W-:Y:S01]  /*1ac20*/  FFMA.FTZ R185, R130, R0.reuse, -R141.reuse ;  /* 0x0000000082b97223 */ /* 0x180fe2000001088d */
[-CC-:B------:R-:W-:Y:S01]  /*1ac30*/  FFMA.FTZ R126, R131, R0.reuse, -R141.reuse ;  /* 0x00000000837e7223 */ /* 0x180fe2000001088d */
[-C--:B------:R-:W-:Y:S01]  /*1ac40*/  FFMA.FTZ R187, R134, R0.reuse, -R141 ;  /* 0x0000000086bb7223 */ /* 0x080fe2000001088d */
[----:B------:R-:W-:Y:S01]  /*1ac50*/  MUFU.EX2 R122, R122 ;  /* 0x0000007a007a7308 */ /* 0x000fe20000000800 */
[-C--:B0-----:R-:W-:Y:S01]  /*1ac60*/  FFMA.FTZ R137, R164, R0.reuse, -R3 ;  /* 0x00000000a4897223 */ /* 0x081fe20000010803 */
        /* <DEDUP_REMOVED lines=8> */
[----:B------:R-:W-:-:S06]  /*1acf0*/  FFMA.FTZ R166, R166, R0, -R141 ;  /* 0x00000000a6a67223 */ /* 0x000fcc000001088d */
        /* <DEDUP_REMOVED lines=21> */
[----:B-1----:R-:W-:Y:S01]  /*1ae50*/  FADD.FTZ R144, R184, R7 ;  /* 0x00000007b8907221 */ /* 0x002fe20000010000 */
[-CC-:B------:R-:W-:Y:S01]  /*1ae60*/  FFMA.FTZ R177, R146, R0.reuse, -R141.reuse ;  /* 0x0000000092b17223 */ /* 0x180fe2000001088d */
[-CC-:B------:R-:W-:Y:S01]  /*1ae70*/  FFMA.FTZ R179, R150, R0.reuse, -R141.reuse ;  /* 0x0000000096b37223 */ /* 0x180fe2000001088d */
[----:B------:R-:W-:Y:S01]  /*1ae80*/  HGMMA.64x192x16.F32.BF16 R24, R172, gdesc[UR4].tnspB, R24, gsb0 ;  /* 0x42e00004ac187df0 */ /* 0x000fe20008001818 */
[----:B------:R-:W-:Y:S01]  /*1ae90*/  R2UR UR6, R12 ;  /* 0x000000000c0672ca */ /* 0x000fe200000e0000 */
[----:B------:R-:W-:Y:S01]  /*1aea0*/  FFMA.FTZ R12, R139, R0, -R141 ;  /* 0x000000008b0c7223 */ /* 0x000fe2000001088d */
[----:B------:R-:W-:Y:S01]  /*1aeb0*/  R2UR UR7, R13 ;  /* 0x000000000d0772ca */ /* 0x000fe200000e0000 */
[----:B------:R-:W-:-:S02]  /*1aec0*/  @!P1 IMAD R13, R14, 0x8, R17 ;  /* 0x000000080e0d9824 */ /* 0x000fc400078e0211 */
[----:B------:R-:W-:Y:S01]  /*1aed0*/  FFMA.FTZ R14, R147, R0, -R141 ;  /* 0x00000000930e7223 */ /* 0x000fe2000001088d */
[----:B------:R-:W-:Y:S01]  /*1aee0*/  MUFU.EX2 R176, R176 ;  /* 0x000000b000b07308 */ /* 0x000fe20000000800 */
[----:B--2---:R-:W-:Y:S01]  /*1aef0*/  F2FP.BF16.F32.PACK_AB R184, R121, R184 ;  /* 0x000000b879b8723e */ /* 0x004fe200000010ff */
[----:B------:R-:W-:-:S05]  /*1af00*/  @!P1 VIADD R13, R13, 0x30840 ;  /* 0x000308400d0d9836 */ /* 0x000fca0000000000 */
[----:B------:R-:W-:Y:S01]  /*1af10*/  @!P1 PRMT R13, RZ, 0x654, R13 ;  /* 0x00000654ff0d9816 */ /* 0x000fe2000000000d */
        /* <DEDUP_REMOVED lines=9> */
[----:B------:R-:W-:Y:S01]  /*1afb0*/  FADD.FTZ R3, -R4, R11 ;  /* 0x0000000b04037221 */ /* 0x000fe20000010100 */
[-CC-:B------:R-:W-:Y:S01]  /*1afc0*/  FFMA.FTZ R173, R154, R0.reuse, -R141.reuse ;  /* 0x000000009aad7223 */ /* 0x180fe2000001088d */
[-C--:B------:R-:W-:Y:S01]  /*1afd0*/  FFMA.FTZ R175, R158, R0.reuse, -R141 ;  /* 0x000000009eaf7223 */ /* 0x080fe2000001088d */
[----:B------:R-:W-:Y:S01]  /*1afe0*/  HGMMA.64x192x16.F32.BF16 R24, R168, gdesc[UR4].tnspB, R24, gsb0 ;  /* 0x42e00004a8187df0 */ /* 0x000fe20008001818 */
[----:B------:R-:W-:Y:S01]  /*1aff0*/  FMUL.FTZ R3, R3, R0 ;  /* 0x0000000003037220 */ /* 0x000fe20000410000 */
[----:B------:R-:W-:Y:S08]  /*1b000*/  MUFU.EX2 R172, R172 ;  /* 0x000000ac00ac7308 */ /* 0x000ff00000000800 */
[----:B------:R-:W0:Y:S08]  /*1b010*/  MUFU.EX2 R3, R3 ;  /* 0x0000000300037308 */ /* 0x000e300000000800 */
[----:B------:R-:W-:Y:S08]  /*1b020*/  MUFU.EX2 R173, R173 ;  /* 0x000000ad00ad7308 */ /* 0x000ff00000000800 */
[----:B------:R-:W-:Y:S01]  /*1b030*/  MUFU.EX2 R174, R174 ;  /* 0x000000ae00ae7308 */ /* 0x000fe20000000800 */
[----:B0-----:R-:W-:-:S04]  /*1b040*/  FFMA.FTZ R6, R3, R6, R122 ;  /* 0x0000000603067223 */ /* 0x001fc8000001007a */
[----:B------:R-:W-:Y:S01]  /*1b050*/  FADD.FTZ R138, R189, R6 ;  /* 0x00000006bd8a7221 */ /* 0x000fe20000010000 */
[----:B------:R-:W-:Y:S01]  /*1b060*/  FFMA.FTZ R6, R151, R0, -R141 ;  /* 0x0000000097067223 */ /* 0x000fe2000001088d */
[----:B------:R-:W-:Y:S01]  /*1b070*/  F2FP.BF16.F32.PACK_AB R189, R189, R122 ;  /* 0x0000007abdbd723e */ /* 0x000fe200000010ff */
[----:B------:R-:W-:Y:S08]  /*1b080*/  MUFU.EX2 R175, R175 ;  /* 0x000000af00af7308 */ /* 0x000ff00000000800 */
[----:B------:R-:W-:Y:S08]  /*1b090*/  MUFU.EX2 R6, R6 ;  /* 0x0000000600067308 */ /* 0x000ff00000000800 */
[----:B------:R-:W0:Y:S01]  /*1b0a0*/  MUFU.EX2 R11, R165 ;  /* 0x000000a5000b7308 */ /* 0x000e220000000800 */
[----:B------:R-:W-:-:S02]  /*1b0b0*/  WARPGROUP.DEPBAR.LE gsb0, 0x0 ;  /* 0x00008000000079c5 */ /* 0x000fc40000010000 */
[----:B------:R1:W-:Y:S01]  /*1b0c0*/  @!P1 SYNCS.ARRIVE.TRANS64.RED.A1T0 RZ, [R13+URZ], RZ ;  /* 0x000000ff0dff99a7 */ /* 0x0003e2000810043f */
[----:B0-----:R-:W-:Y:S02]  /*1b0d0*/  F2FP.BF16.F32.PACK_AB R170, R11, R137 ;  /* 0x000000890baa723e */ /* 0x001fe400000010ff */
[----:B------:R-:W-:Y:S02]  /*1b0e0*/  F2FP.BF16.F32.PACK_AB R168, R133, R21 ;  /* 0x0000001585a8723e */ /* 0x000fe400000010ff */
[----:B------:R-:W-:Y:S01]  /*1b0f0*/  F2FP.BF16.F32.PACK_AB R169, R163, R162 ;  /* 0x000000a2a3a9723e */ /* 0x000fe200000010ff */
[----:B-1----:R-:W-:Y:S01]  /*1b100*/  FADD.FTZ R13, R191, R138 ;  /* 0x0000008abf0d7221 */ /* 0x002fe20000010000 */
[-CC-:B------:R-:W-:Y:S01]  /*1b110*/  FFMA.FTZ R138, R155, R0.reuse, -R141.reuse ;  /* 0x000000009b8a7223 */ /* 0x180fe2000001088d */
[----:B------:R-:W-:Y:S01]  /*1b120*/  FFMA.FTZ R141, R167, R0, -R141 ;  /* 0x00000000a78d7223 */ /* 0x000fe2000001088d */
[----:B------:R0:W-:Y:S01]  /*1b130*/  @!P1 SYNCS.ARRIVE.TRANS64.RED.A1T0 RZ, [R200+URZ], RZ ;  /* 0x000000ffc8ff99a7 */ /* 0x0001e2000810043f */
[C---:B------:R-:W-:Y:S01]  /*1b140*/  FADD.FTZ R142, R140.reuse, R13 ;  /* 0x0000000d8c8e7221 */ /* 0x040fe20000010000 */
        /* <DEDUP_REMOVED lines=8> */
[----:B------:R-:W-:Y:S01]  /*1b1d0*/  F2FP.BF16.F32.PACK_AB R185, R126, R185 ;  /* 0x000000b97eb9723e */ /* 0x000fe200000010ff */
[----:B------:R-:W2:Y:S01]  /*1b1e0*/  MUFU.EX2 R141, R141 ;  /* 0x0000008d008d7308 */ /* 0x000ea20000000800 */
        /* <DEDUP_REMOVED lines=10> */
[C---:B------:R-:W-:Y:S01]  /*1b290*/  FADD.FTZ R13, R136.reuse, R13 ;  /* 0x0000000d880d7221 */ /* 0x040fe20000010000 */
[----:B------:R-:W-:Y:S02]  /*1b2a0*/  F2FP.BF16.F32.PACK_AB R182, R136, R182 ;  /* 0x000000b688b6723e */ /* 0x000fe400000010ff */
[----:B------:R-:W-:Y:S01]  /*1b2b0*/  FADD.FTZ R7, R183, R120 ;  /* 0x00000078b7077221 */ /* 0x000fe20000010000 */
[----:B------:R-:W-:Y:S01]  /*1b2c0*/  FADD.FTZ R124, R176, R13 ;  /* 0x0000000db07c7221 */ /* 0x000fe20000010000 */
[----:B------:R-:W3:Y:S01]  /*1b2d0*/  MUFU.EX2 R120, R159 ;  /* 0x0000009f00787308 */ /* 0x000ee20000000800 */
[C---:B------:R-:W-:Y:S01]  /*1b2e0*/  F2FP.BF16.F32.PACK_AB R183, R134.reuse, R183 ;  /* 0x000000b786b7723e */ /* 0x040fe200000010ff */
        /* <DEDUP_REMOVED lines=14> */
[----:B------:R-:W-:Y:S01]  /*1b3d0*/  F2FP.BF16.F32.PACK_AB R172, R129, R172 ;  /* 0x000000ac81ac723e */ /* 0x000fe200000010ff */
[----:B------:R-:W-:Y:S02]  /*1b3e0*/  IMAD.MOV.U32 R12, RZ, RZ, R194 ;  /* 0x000000ffff0c7224 */ /* 0x000fe400078e00c2 */
[----:B------:R-:W-:Y:S01]  /*1b3f0*/  FADD.FTZ R7, R173, R8 ;  /* 0x00000008ad077221 */ /* 0x000fe20000010000 */
[----:B------:R-:W-:Y:S01]  /*1b400*/  FADD.FTZ R13, R174, R13 ;  /* 0x0000000dae0d7221 */ /* 0x000fe20000010000 */
[C---:B-1----:R-:W-:Y:S02]  /*1b410*/  F2FP.BF16.F32.PACK_AB R173, R138.reuse, R173 ;  /* 0x000000ad8aad723e */ /* 0x042fe400000010ff */
[----:B------:R-:W-:Y:S01]  /*1b420*/  FADD.FTZ R8, R138, R7 ;  /* 0x000000078a087221 */ /* 0x000fe20000010000 */
[----:B------:R-:W-:-:S02]  /*1b430*/  F2FP.BF16.F32.PACK_AB R174, R132, R174 ;  /* 0x000000ae84ae723e */ /* 0x000fc400000010ff */
[----:B--2---:R-:W-:Y:S01]  /*1b440*/  F2FP.BF16.F32.PACK_AB R171, R141, R166 ;  /* 0x000000a68dab723e */ /* 0x004fe200000010ff */
[----:B------:R-:W-:Y:S01]  /*1b450*/  FADD.FTZ R7, R175, R8 ;  /* 0x00000008af077221 */ /* 0x000fe20000010000 */
[----:B------:R-:W-:Y:S01]  /*1b460*/  FADD.FTZ R8, R132, R13 ;  /* 0x0000000d84087221 */ /* 0x000fe20000010000 */
[C---:B---3--:R-:W-:Y:S01]  /*1b470*/  F2FP.BF16.F32.PACK_AB R175, R120.reuse, R175 ;  /* 0x000000af78af723e */ /* 0x048fe200000010ff */
[----:B------:R-:W-:Y:S02]  /*1b480*/  IMAD.MOV.U32 R13, RZ, RZ, R23 ;  /* 0x000000ffff0d7224 */ /* 0x000fe400078e0017 */
[----:B------:R-:W-:Y:S01]  /*1b490*/  FADD.FTZ R7, R120, R7 ;  /* 0x0000000778077221 */ /* 0x000fe20000010000 */
[----:B------:R-:W-:-:S03]  /*1b4a0*/  FADD.FTZ R8, R21, R8 ;  /* 0x0000000815087221 */ /* 0x000fc60000010000 */
[----:B------:R-:W-:Y:S01]  /*1b4b0*/  FADD.FTZ R7, R162, R7 ;  /* 0x00000007a2077221 */ /* 0x000fe20000010000 */
[----:B------:R-:W-:-:S03]  /*1b4c0*/  FADD.FTZ R8, R133, R8 ;  /* 0x0000000885087221 */ /* 0x000fc60000010000 */
[----:B------:R-:W-:Y:S01]  /*1b4d0*/  FADD.FTZ R7, R163, R7 ;  /* 0x00000007a3077221 */ /* 0x000fe20000010000 */
[----:B------:R-:W-:-:S03]  /*1b4e0*/  FADD.FTZ R8, R137, R8 ;  /* 0x0000000889087221 */ /* 0x000fc60000010000 */
[----:B------:R-:W-:Y:S01]  /*1b4f0*/  FADD.FTZ R6, R166, R7 ;  /* 0x00000007a6067221 */ /* 0x000fe20000010000 */
[----:B------:R-:W-:Y:S01]  /*1b500*/  FADD.FTZ R7, R11, R8 ;  /* 0x000000080b077221 */ /* 0x000fe20000010000 */
[----:B------:R-:W-:Y:S02]  /*1b510*/  IMAD.MOV.U32 R11, RZ, RZ, R4 ;  /* 0x000000ffff0b7224 */ /* 0x000fe400078e0004 */
[----:B------:R-:W-:Y:S01]  /*1b520*/  FADD.FTZ R6, R141, R6 ;  /* 0x000000068d067221 */ /* 0x000fe20000010000 */
[----:B------:R-:W-:Y:S01]  /*1b530*/  IMAD.MOV.U32 R8, RZ, RZ, R5 ;  /* 0x000000ffff087224 */ /* 0x000fe200078e0005 */
[----:B0-----:R-:W-:Y:S06]  /*1b540*/  @P2 BRA `(.L_x_1563) ;  /* 0xffffffdc00902947 */ /* 0x001fec000383ffff */
[----:B------:R-:W-:Y:S05]  /*1b550*/  BSYNC B1 ;  /* 0x0000000000017941 */ /* 0x000fea0003800000 */
.L_x_1552:
[----:B------:R-:W-:Y:S05]  /*1b560*/  BSYNC B0 ;  /* 0x0000000000007941 */ /* 0x000fea0003800000 */
.L_x_1551:
[----:B------:R-:W-:Y:S01]  /*1b570*/  ISETP.GE.AND P2, PT, R9, R212, PT ;  /* 0x000000d40900720c */ /* 0x000fe20003f46270 */
[----:B------:R-:W-:-:S12]  /*1b580*/  BSSY B0, `(.L_x_1564) ;  /* 0x000034c000007945 */ /* 0x000fd80003800000 */
[----:B------:R-:W-:Y:S05]  /*1b590*/  @!P2 BRA `(.L_x_1565) ;  /* 0x000000340028a947 */ /* 0x000fea0003800000 */
[----:B------:R-:W-:Y:S02]  /*1b5a0*/  IMAD R20, R201, 0x80, R216 ;  /* 0x00000080c9147824 */ /* 0x000fe400078e02d8 */
[----:B------:R-:W-:Y:S02]  /*1b5b0*/  IMAD.MOV.U32 R8, RZ, RZ, R4 ;  /* 0x000000ffff087224 */ /* 0x000fe400078e0004 */
[----:B------:R-:W-:Y:S02]  /*1b5c0*/  VIADD R20, R20, 0x8 ;  /* 0x0000000814147836 */ /* 0x000fe40000000000 */
[----:B------:R-:W-:Y:S02]  /*1b5d0*/  IMAD.MOV.U32 R11, RZ, RZ, R5 ;  /* 0x000000ffff0b7224 */ /* 0x000fe400078e0005 */
[----:B------:R-:W-:Y:S01]  /*1b5e0*/  IMAD.MOV.U32 R12, RZ, RZ, R194 ;  /* 0x000000ffff0c7224 */ /* 0x000fe200078e00c2 */
[----:B------:R-:W-:Y:S01]  /*1b5f0*/  IADD3 R20, R20, R196, -R197 ;  /* 0x000000c414147210 */ /* 0x000fe20007ffe8c5 */
[----:B------:R-:W-:-:S07]  /*1b600*/  IMAD.MOV.U32 R13, RZ, RZ, R23 ;  /* 0x000000ffff0d7224 */ /* 0x000fce00078e0017 */
.L_x_1584:
[----:B------:R-:W-:-:S05]  /*1b610*/  VIADD R0, R13, 0x1 ;  /* 0x000000010d007836 */ /* 0x000fca0000000000 */
[----:B------:R-:W-:-:S04]  /*1b620*/  ISETP.NE.AND P2, PT, R0, 0x2, PT ;  /* 0x000000020000780c */ /* 0x000fc80003f45270 */
[----:B------:R-:W-:Y:S02]  /*1b630*/  SEL R5, RZ, 0x1, P2 ;  /* 0x00000001ff057807 */ /* 0x000fe40001000000 */
[----:B------:R-:W-:Y:S02]  /*1b640*/  SEL R23, R0, RZ, P2 ;  /* 0x000000ff00177207 */ /* 0x000fe40001000000 */
[----:B------:R-:W-:Y:S01]  /*1b650*/  LOP3.LUT R194, R12, R5, RZ, 0x3c, !PT ;  /* 0x000000050cc27212 */ /* 0x000fe200078e3cff */
[----:B------:R-:W-:Y:S06]  /*1b660*/  @!P0 BRA `(.L_x_1566) ;  /* 0x0000000000048947 */ /* 0x000fec0003800000 */
[----:B------:R-:W-:Y:S01]  /*1b670*/  BPT.TRAP 0x1 ;  /* 0x000000040000795c */ /* 0x000fe20000300000 */
.L_x_1566:
[----:B------:R-:W-:Y:S01]  /*1b680*/  IMAD R0, R23, 0x8, R17 ;  /* 0x0000000817007824 */ /* 0x000fe200078e0211 */
[----:B------:R-:W-:-:S04]  /*1b690*/  SHF.L.U32 R15, R194, 0x1f, RZ ;  /* 0x0000001fc20f7819 */ /* 0x000fc800000006ff */
[----:B------:R0:W1:Y:S01]  /*1b6a0*/  SYNCS.PHASECHK.TRANS64.TRYWAIT P2, [R0+URZ+0x30830], R15 ;  /* 0x0308300f000075a7 */ /* 0x000062000804017f */
[----:B------:R-:W-:Y:S05]  /*1b6b0*/  @!P0 BRA `(.L_x_1567) ;  /* 0x0000000000048947 */ /* 0x000fea0003800000 */
[----:B------:R-:W-:Y:S01]  /*1b6c0*/  BPT.TRAP 0x1 ;  /* 0x000000040000795c */ /* 0x000fe20000300000 */
.L_x_1567:
[----:B------:R-:W-:Y:S01]  /*1b6d0*/  BSSY B1, `(.L_x_1568) ;  /* 0x0000006000017945 */ /* 0x000fe20003800000 */
[----:B------:R-:W-:Y:S02]  /*1b6e0*/  IMAD R4, R23, 0x900, R10 ;  /* 0x0000090017047824 */ /* 0x000fe400078e020a */
[----:B------:R-:W-:Y:S01]  /*1b6f0*/  IMAD.MOV.U32 R5, RZ, RZ, 0x40000040 ;  /* 0x40000040ff057424 */ /* 0x000fe200078e00ff */
[----:B-1----:R-:W-:Y:S06]  /*1b700*/  @P2 BRA `(.L_x_1569) ;  /* 0x0000000000082947 */ /* 0x002fec0003800000 */
[----:B------:R-:W1:Y:S02]  /*1b710*/  SYNCS.PHASECHK.TRANS64.TRYWAIT P2, [R0+URZ+0x30830], R15 ;  /* 0x0308300f000075a7 */ /* 0x000e64000804017f */
[----:B-1----:R-:W-:Y:S05]  /*1b720*/  @!P2 BRA `(.L_x_1570) ;  /* 0x000000dc00e4a947 */ /* 0x002fea0003800000 */
.L_x_1569:
[----:B------:R-:W-:Y:S05]  /*1b730*/  BSYNC B1 ;  /* 0x0000000000017941 */ /* 0x000fea0003800000 */
.L_x_1568:
        /* <DEDUP_REMOVED lines=217> */
.L_x_1571:
[----:B------:R-:W-:Y:S01]  /*1c4d0*/  SHF.L.U32 R2, R12, 0x1f, RZ ;  /* 0x0000001f0c027819 */ /* 0x000fe200000006ff */
[----:B------:R-:W-:-:S04]  /*1c4e0*/  IMAD R12, R13, 0x8, R17 ;  /* 0x000000080d0c7824 */ /* 0x000fc800078e0211 */
[----:B------:R0:W1:Y:S01]  /*1c4f0*/  SYNCS.PHASECHK.TRANS64.TRYWAIT P2, [R12+URZ+0x30850], R2 ;  /* 0x030850020c0075a7 */ /* 0x000062000804017f */
[----:B------:R-:W-:Y:S05]  /*1c500*/  @!P0 BRA `(.L_x_1572) ;  /* 0x0000000000048947 */ /* 0x000fea0003800000 */
[----:B------:R-:W-:Y:S01]  /*1c510*/  BPT.TRAP 0x1 ;  /* 0x000000040000795c */ /* 0x000fe20000300000 */
.L_x_1572:
        /* <DEDUP_REMOVED lines=9> */
.L_x_1574:
[----:B------:R-:W-:Y:S05]  /*1c5b0*/  BSYNC B1 ;  /* 0x0000000000017941 */ /* 0x000fea0003800000 */
.L_x_1573:
[----:B01----:R-:W-:Y:S01]  /*1c5c0*/  IMAD.MOV.U32 R2, RZ, RZ, R4 ;  /* 0x000000ffff027224 */ /* 0x003fe200078e0004 */
[----:B------:R-:W-:Y:S01]  /*1c5d0*/  WARPGROUP.ARRIVE ;  /* 0x00000000000079c5 */ /* 0x000fe20000000000 */
[----:B------:R-:W-:Y:S01]  /*1c5e0*/  IMAD.MOV.U32 R3, RZ, RZ, 0x40000040 ;  /* 0x40000040ff037424 */ /* 0x000fe200078e00ff */
[----:B------:R-:W-:Y:S01]  /*1c5f0*/  ISETP.GE.AND P2, PT, R202, 0x1, PT ;  /* 0x00000001ca00780c */ /* 0x000fe20003f46270 */
[----:B-----5:R-:W-:Y:S01]  /*1c600*/  IMAD R21, R9, -0x60, RZ ;  /* 0xffffffa009157824 */ /* 0x020fe200078e02ff */
[----:B------:R-:W-:Y:S01]  /*1c610*/  R2UR UR6, R2 ;  /* 0x00000000020672ca */ /* 0x000fe200000e0000 */
[----:B------:R-:W-:Y:S01]  /*1c620*/  VIADD R2, R4, 0x80 ;  /* 0x0000008004027836 */ /* 0x000fe20000000000 */
[----:B------:R-:W-:Y:S01]  /*1c630*/  R2UR UR7, R3 ;  /* 0x00000000030772ca */ /* 0x000fe200000e0000 */
[----:B------:R-:W-:Y:S01]  /*1c640*/  IMAD.MOV.U32 R3, RZ, RZ, 0x40000040 ;  /* 0x40000040ff037424 */ /* 0x000fe200078e00ff */
[----:B------:R-:W-:Y:S01]  /*1c650*/  ULOP3.LUT UR4, URZ, UR51, URZ, 0x33, !UPT ;  /* 0x000000333f047292 */ /* 0x000fe2000f8e333f */
[----:B------:R-:W-:-:S05]  /*1c660*/  @!P1 VIADD R0, R0, 0x30840 ;  /* 0x0003084000009836 */ /* 0x000fca0000000000 */
[----:B------:R-:W-:-:S05]  /*1c670*/  @!P1 PRMT R0, RZ, 0x654, R0 ;  /* 0x00000654ff009816 */ /* 0x000fca0000000000 */
        /* <DEDUP_REMOVED lines=26> */
[----:B------:R-:W-:Y:S01]  /*1c820*/  IMAD R4, R201, 0x80, R216 ;  /* 0x00000080c9047824 */ /* 0x000fe200078e02d8 */
[----:B------:R-:W-:Y:S02]  /*1c830*/  WARPGROUP.DEPBAR.LE gsb0, 0x0 ;  /* 0x00008000000079c5 */ /* 0x000fe40000010000 */
[----:B------:R-:W-:-:S11]  /*1c840*/  WARPGROUP.ARRIVE ;  /* 0x00000000000079c5 */ /* 0x000fd60000000000 */
[----:B------:R-:W-:Y:S01]  /*1c850*/  HGMMA.64x192x16.F32.BF16 R24, R172, gdesc[UR4].tnspB, R24, gsb0 ;  /* 0x42e00004ac187df0 */ /* 0x000fe20008001818 */
[----:B------:R-:W-:Y:S02]  /*1c860*/  R2UR UR6, R2 ;  /* 0x00000000020672ca */ /* 0x000fe400000e0000 */
[----:B------:R-:W-:Y:S02]  /*1c870*/  R2UR UR7, R3 ;  /* 0x00000000030772ca */ /* 0x000fe400000e0000 */
[----:B------:R-:W-:-:S05]  /*1c880*/  IADD3 R2, R21, 0x1, R196 ;  /* 0x0000000115027810 */ /* 0x000fca0007ffe0c4 */
[----:B------:R-:W-:-:S04]  /*1c890*/  IMAD.IADD R3, R2, 0x1, -R197 ;  /* 0x0000000102037824 */ /* 0x000fc800078e0ac5 */
[----:B------:R-:W-:-:S04]  /*1c8a0*/  IMAD R3, R206, -0x2, R3 ;  /* 0xfffffffece037824 */ /* 0x000fc800078e0203 */
[C---:B------:R-:W-:Y:S02]  /*1c8b0*/  VIADD R15, R3.reuse, UR50 ;  /* 0x00000032030f7c36 */ /* 0x040fe40008000000 */
[----:B------:R-:W-:Y:S02]  /*1c8c0*/  VIADD R14, R3, UR4 ;  /* 0x00000004030e7c36 */ /* 0x000fe40008000000 */
[C---:B------:R-:W-:Y:S02]  /*1c8d0*/  IMAD.IADD R13, R4.reuse, 0x1, R15 ;  /* 0x00000001040d7824 */ /* 0x040fe400078e020f */
[----:B------:R-:W-:Y:S01]  /*1c8e0*/  IMAD.IADD R5, R4, 0x1, R14 ;  /* 0x0000000104057824 */ /* 0x000fe200078e020e */
[----:B------:R-:W-:Y:S02]  /*1c8f0*/  WARPGROUP.DEPBAR.LE gsb0, 0x0 ;  /* 0x00008000000079c5 */ /* 0x000fe40000010000 */
[----:B------:R-:W-:-:S06]  /*1c900*/  WARPGROUP.ARRIVE ;  /* 0x00000000000079c5 */ /* 0x000fcc0000000000 */
[----:B------:R-:W-:Y:S03]  /*1c910*/  HGMMA.64x192x16.F32.BF16 R24, R168, gdesc[UR4].tnspB, R24, gsb0 ;  /* 0x42e00004a8187df0 */ /* 0x000fe60008001818 */
[----:B------:R-:W-:Y:S02]  /*1c920*/  WARPGROUP.DEPBAR.LE gsb0, 0x0 ;  /* 0x00008000000079c5 */ /* 0x000fe40000010000 */
[----:B------:R0:W-:Y:S02]  /*1c930*/  @!P1 SYNCS.ARRIVE.TRANS64.RED.A1T0 RZ, [R0+URZ], RZ ;  /* 0x000000ff00ff99a7 */ /* 0x0001e4000810043f */
[----:B0-----:R-:W-:Y:S01]  /*1c940*/  IMAD R0, R206, -0x2, R21 ;  /* 0xfffffffece007824 */ /* 0x001fe200078e0215 */
[----:B------:R-:W-:Y:S06]  /*1c950*/  @!P2 BRA `(.L_x_1576) ;  /* 0x000000000058a947 */ /* 0x000fec0003800000 */
[----:B------:R-:W-:Y:S01]  /*1c960*/  IADD3 R168, R4, R196, -R197 ;  /* 0x000000c404a87210 */ /* 0x000fe20007ffe8c5 */
[----:B------:R-:W-:Y:S03]  /*1c970*/  BSSY B1, `(.L_x_1577) ;  /* 0x0000011000017945 */ /* 0x000fe60003800000 */
        /* <DEDUP_REMOVED lines=10> */
.L_x_1578:
[----:B------:R-:W-:Y:S01]  /*1ca20*/  IMAD.U32 R170, RZ, RZ, UR39 ;  /* 0x00000027ffaa7e24 */ /* 0x000fe2000f8e00ff */
[----:B------:R-:W-:-:S04]  /*1ca30*/  IADD3 R169, R4, R196, -R197 ;  /* 0x000000c404a97210 */ /* 0x000fc80007ffe8c5 */
[----:B------:R-:W-:-:S13]  /*1ca40*/  ISETP.NE.AND P2, PT, R170, 0x1, PT ;  /* 0x00000001aa00780c */ /* 0x000fda0003f45270 */
[----:B------:R-:W0:Y:S02]  /*1ca50*/  @P2 LDC.64 R2, c[0x0][0x9e8] ;  /* 0x00027a00ff022b82 */ /* 0x000e240000000a00 */
[----:B0-----:R-:W-:-:S05]  /*1ca60*/  @P2 IMAD.HI.U32 R2, R169, R2, RZ ;  /* 0x00000002a9022227 */ /* 0x001fca00078e00ff */
[----:B------:R-:W-:-:S07]  /*1ca70*/  @P2 SHF.R.U32.HI R169, RZ, R3, R2 ;  /* 0x00000003ffa92219 */ /* 0x000fce0000011602 */
.L_x_1579:
[----:B------:R-:W-:Y:S05]  /*1ca80*/  BSYNC B1 ;  /* 0x0000000000017941 */ /* 0x000fea0003800000 */
.L_x_1577:
[----:B------:R-:W-:-:S05]  /*1ca90*/  IMAD R2, R169, R170, R0 ;  /* 0x000000aaa9027224 */ /* 0x000fca00078e0200 */
[----:B------:R-:W-:Y:S02]  /*1caa0*/  VIADDMNMX R13, R2, R170, R13, PT ;  /* 0x000000aa020d7246 */ /* 0x000fe4000380010d */
[----:B------:R-:W-:-:S07]  /*1cab0*/  VIMNMX R5, R5, R2, !PT ;  /* 0x0000000205057248 */ /* 0x000fce0007fe0100 */
.L_x_1576:
[C---:B------:R-:W-:Y:S02]  /*1cac0*/  ISETP.GE.AND P2, PT, R21.reuse, 0x2, PT ;  /* 0x000000021500780c */ /* 0x040fe40003f46270 */
[----:B------:R-:W-:Y:S02]  /*1cad0*/  ISETP.GE.AND P3, PT, R21, 0x9, PT ;  /* 0x000000091500780c */ /* 0x000fe40003f66270 */
[----:B------:R-:W-:Y:S02]  /*1cae0*/  ISETP.GT.AND P5, PT, R5, 0x1, !P2 ;  /* 0x000000010500780c */ /* 0x000fe400057a4270 */
        /* <DEDUP_REMOVED lines=135> */
[----:B------:R-:W-:-:S13]  /*1d360*/  ISETP.GE.AND P6, PT, R202, 0x1, PT ;  /* 0x00000001ca00780c */ /* 0x000fda0003fc6270 */
[----:B------:R-:W-:Y:S05]  /*1d370*/  @!P6 BRA `(.L_x_1580) ;  /* 0x00000000005ce947 */ /* 0x000fea0003800000 */
[----:B------:R-:W-:Y:S01]  /*1d380*/  ISETP.GT.AND P6, PT, R20, -0x1, PT ;  /* 0xffffffff1400780c */ /* 0x000fe20003fc4270 */
[----:B------:R-:W-:-:S12]  /*1d390*/  BSSY B1, `(.L_x_1581) ;  /* 0x0000012000017945 */ /* 0x000fd80003800000 */
[----:B------:R-:W-:Y:S05]  /*1d3a0*/  @P6 BRA `(.L_x_1582) ;  /* 0x0000000000286947 */ /* 0x000fea0003800000 */
[----:B------:R-:W-:Y:S02]  /*1d3b0*/  IMAD.U32 R13, RZ, RZ, UR39 ;  /* 0x00000027ff0d7e24 */ /* 0x000fe4000f8e00ff */
[----:B------:R-:W-:-:S03]  /*1d3c0*/  VIADD R4, R4, 0x8 ;  /* 0x0000000804047836 */ /* 0x000fc60000000000 */
[----:B------:R-:W-:Y:S02]  /*1d3d0*/  ISETP.NE.AND P6, PT, R13, 0x1, PT ;  /* 0x000000010d00780c */ /* 0x000fe40003fc5270 */
[----:B------:R-:W-:-:S04]  /*1d3e0*/  IADD3 R4, R4, R196, -R197 ;  /* 0x000000c404047210 */ /* 0x000fc80007ffe8c5 */
[----:B------:R-:W-:-:S07]  /*1d3f0*/  LOP3.LUT R5, RZ, R4, RZ, 0x33, !PT ;  /* 0x00000004ff057212 */ /* 0x000fce00078e33ff */
[----:B------:R-:W0:Y:S02]  /*1d400*/  @P6 LDC.64 R2, c[0x0][0x9e8] ;  /* 0x00027a00ff026b82 */ /* 0x000e240000000a00 */
[----:B0-----:R-:W-:-:S05]  /*1d410*/  @P6 IMAD.HI.U32 R2, R5, R2, RZ ;  /* 0x0000000205026227 */ /* 0x001fca00078e00ff */
[----:B------:R-:W-:-:S04]  /*1d420*/  @P6 SHF.R.U32.HI R5, RZ, R3, R2 ;  /* 0x00000003ff056219 */ /* 0x000fc80000011602 */
[----:B------:R-:W-:Y:S01]  /*1d430*/  LOP3.LUT R5, RZ, R5, RZ, 0x33, !PT ;  /* 0x00000005ff057212 */ /* 0x000fe200078e33ff */
[----:B------:R-:W-:Y:S06]  /*1d440*/  BRA `(.L_x_1583) ;  /* 0x0000000000187947 */ /* 0x000fec0003800000 */
.L_x_1582:
[----:B------:R-:W-:Y:S02]  /*1d450*/  IMAD.U32 R13, RZ, RZ, UR39 ;  /* 0x00000027ff0d7e24 */ /* 0x000fe4000f8e00ff */
[----:B------:R-:W-:-:S03]  /*1d460*/  IMAD.MOV.U32 R5, RZ, RZ, R20 ;  /* 0x000000ffff057224 */ /* 0x000fc600078e0014 */
[----:B------:R-:W-:-:S13]  /*1d470*/  ISETP.NE.AND P6, PT, R13, 0x1, PT ;  /* 0x000000010d00780c */ /* 0x000fda0003fc5270 */
[----:B------:R-:W0:Y:S02]  /*1d480*/  @P6 LDC.64 R2, c[0x0][0x9e8] ;  /* 0x00027a00ff026b82 */ /* 0x000e240000000a00 */
[----:B0-----:R-:W-:-:S05]  /*1d490*/  @P6 IMAD.HI.U32 R2, R20, R2, RZ ;  /* 0x0000000214026227 */ /* 0x001fca00078e00ff */
[----:B------:R-:W-:-:S07]  /*1d4a0*/  @P6 SHF.R.U32.HI R5, RZ, R3, R2 ;  /* 0x00000003ff056219 */ /* 0x000fce0000011602 */
.L_x_1583:
[----:B------:R-:W-:Y:S05]  /*1d4b0*/  BSYNC B1 ;  /* 0x0000000000017941 */ /* 0x000fea0003800000 */
.L_x_1581:
[----:B------:R-:W-:-:S05]  /*1d4c0*/  IMAD R0, R5, R13, R0 ;  /* 0x0000000d05007224 */ /* 0x000fca00078e0200 */
[----:B------:R-:W-:Y:S02]  /*1d4d0*/  VIADDMNMX R15, R0, R13, R15, PT ;  /* 0x0000000d000f7246 */ /* 0x000fe4000380010f */
[----:B------:R-:W-:-:S07]  /*1d4e0*/  VIMNMX R14, R14, R0, !PT ;  /* 0x000000000e0e7248 */ /* 0x000fce0007fe0100 */
.L_x_1580:
[----:B------:R-:W-:Y:S01]  /*1d4f0*/  ISETP.GT.AND P2, PT, R14, 0x1, !P2 ;  /* 0x000000010e00780c */ /* 0x000fe20005744270 */
[----:B------:R-:W-:Y:S01]  /*1d500*/  @!P1 VIADD R12, R12, 0x30860 ;  /* 0x000308600c0c9836 */ /* 0x000fe20000000000 */
[----:B------:R-:W-:Y:S02]  /*1d510*/  LOP3.LUT P6, RZ, R16, 0x8000, RZ, 0xc0, !PT ;  /* 0x0000800010ff7812 */ /* 0x000fe400078cc0ff */
[----:B------:R-:W-:Y:S02]  /*1d520*/  ISETP.LT.OR P2, PT, R15, 0x2, P2 ;  /* 0x000000020f00780c */ /* 0x000fe40001741670 */
[----:B------:R-:W-:Y:S02]  /*1d530*/  ISETP.GT.AND P3, PT, R14, 0x8, !P3 ;  /* 0x000000080e00780c */ /* 0x000fe40005f64270 */
[----:B------:R-:W-:Y:S02]  /*1d540*/  FSEL R123, R123, -INF , !P2 ;  /* 0xff8000007b7b7808 */ /* 0x000fe40005000000 */
[----:B------:R-:W-:-:S02]  /*1d550*/  LOP3.LUT P2, RZ, R16, 0x4, RZ, 0xc0, !PT ;  /* 0x0000000410ff7812 */ /* 0x000fc4000784c0ff */
[C---:B------:R-:W-:Y:S02]  /*1d560*/  ISETP.LT.OR P3, PT, R15.reuse, 0x9, P3 ;  /* 0x000000090f00780c */ /* 0x040fe40001f61670 */
[----:B------:R-:W-:Y:S02]  /*1d570*/  ISETP.GT.AND P2, PT, R14, 0x9, !P2 ;  /* 0x000000090e00780c */ /* 0x000fe40005744270 */
[----:B------:R-:W-:Y:S02]  /*1d580*/  FSEL R126, R126, -INF , !P3 ;  /* 0xff8000007e7e7808 */ /* 0x000fe40005800000 */
[----:B------:R-:W-:Y:S02]  /*1d590*/  ISETP.LT.OR P2, PT, R15, 0xa, P2 ;  /* 0x0000000a0f00780c */ /* 0x000fe40001741670 */
[----:B------:R-:W-:Y:S02]  /*1d5a0*/  LOP3.LUT P3, RZ, R16, 0x4000, RZ, 0xc0, !PT ;  /* 0x0000400010ff7812 */ /* 0x000fe4000786c0ff */
[----:B------:R-:W-:-:S02]  /*1d5b0*/  FSEL R127, R127, -INF , !P2 ;  /* 0xff8000007f7f7808 */ /* 0x000fc40005000000 */
[----:B------:R-:W-:Y:S02]  /*1d5c0*/  LOP3.LUT P2, RZ, R16, 0x8, RZ, 0xc0, !PT ;  /* 0x0000000810ff7812 */ /* 0x000fe4000784c0ff */
[----:B------:R-:W-:Y:S02]  /*1d5d0*/  FMNMX.FTZ R0, R120, R11, !PT ;  /* 0x0000000b78007209 */ /* 0x000fe40007810000 */
[----:B------:R-:W-:Y:S02]  /*1d5e0*/  ISETP.GT.AND P2, PT, R14, 0x10, !P2 ;  /* 0x000000100e00780c */ /* 0x000fe40005744270 */
[----:B------:R-:W-:Y:S02]  /*1d5f0*/  FMNMX.FTZ R3, R121, R0, !PT ;  /* 0x0000000079037209 */ /* 0x000fe40007810000 */
[----:B------:R-:W-:Y:S02]  /*1d600*/  ISETP.LT.OR P2, PT, R15, 0x11, P2 ;  /* 0x000000110f00780c */ /* 0x000fe40001741670 */
[----:B------:R-:W-:-:S02]  /*1d610*/  FMNMX.FTZ R0, R124, R3, !PT ;  /* 0x000000037c007209 */ /* 0x000fc40007810000 */
        /* <DEDUP_REMOVED lines=58> */
[C---:B------:R-:W-:Y:S02]  /*1d9c0*/  ISETP.GT.AND P4, PT, R14.reuse, 0x51, !P4 ;  /* 0x000000510e00780c */ /* 0x040fe40006784270 */
[----:B------:R-:W-:Y:S02]  /*1d9d0*/  ISETP.LT.OR P2, PT, R15, 0x32, P2 ;  /* 0x000000320f00780c */ /* 0x000fe40001741670 */
[----:B------:R-:W-:Y:S02]  /*1d9e0*/  ISETP.GT.AND P5, PT, R14, 0x58, !P5 ;  /* 0x000000580e00780c */ /* 0x000fe40006fa4270 */
[----:B------:R-:W-:-:S02]  /*1d9f0*/  FSEL R147, R147, -INF , !P2 ;  /* 0xff80000093937808 */ /* 0x000fc40005000000 */
[----:B------:R-:W-:Y:S02]  /*1da00*/  LOP3.LUT P2, RZ, R16, 0x400, RZ, 0xc0, !PT ;  /* 0x0000040010ff7812 */ /* 0x000fe4000784c0ff */
[C---:B------:R-:W-:Y:S02]  /*1da10*/  ISETP.LT.OR P4, PT, R15.reuse, 0x52, P4 ;  /* 0x000000520f00780c */ /* 0x040fe40002781670 */
        /* <DEDUP_REMOVED lines=43> */
[-CC-:B------:R-:W-:Y:S01]  /*1dcd0*/  FFMA.FTZ R13, R121, R0.reuse, -R3.reuse ;  /* 0x00000000790d7223 */ /* 0x180fe20000010803 */
[----:B------:R-:W-:Y:S01]  /*1dce0*/  FMNMX.FTZ R2, R126, R21, !PT ;  /* 0x000000157e027209 */ /* 0x000fe20007810000 */
[-CC-:B------:R-:W-:Y:S01]  /*1dcf0*/  FFMA.FTZ R188, R120, R0.reuse, -R3.reuse ;  /* 0x0000000078bc7223 */ /* 0x180fe20000010803 */
[----:B------:R-:W-:Y:S01]  /*1dd00*/  FSEL R167, R167, -INF , !P3 ;  /* 0xff800000a7a77808 */ /* 0x000fe20005800000 */
        /* <DEDUP_REMOVED lines=23> */
[----:B------:R-:W-:Y:S01]  /*1de80*/  FFMA.FTZ R165, R165, R0, -R3 ;  /* 0x00000000a5a57223 */ /* 0x000fe20000010803 */
[----:B------:R-:W-:Y:S01]  /*1de90*/  MUFU.EX2 R188, R188 ;  /* 0x000000bc00bc7308 */ /* 0x000fe20000000800 */
[----:B------:R-:W-:-:S04]  /*1dea0*/  FMNMX.FTZ R121, R139, R2, !PT ;  /* 0x000000028b797209 */ /* 0x000fc80007810000 */
[----:B------:R-:W-:-:S03]  /*1deb0*/  FMNMX.FTZ R2, R142, R121, !PT ;  /* 0x000000798e027209 */ /* 0x000fc60007810000 */
[----:B------:R-:W-:Y:S01]  /*1dec0*/  MUFU.EX2 R13, R13 ;  /* 0x0000000d000d7308 */ /* 0x000fe20000000800 */
[----:B------:R-:W-:-:S04]  /*1ded0*/  FMNMX.FTZ R121, R143, R2, !PT ;  /* 0x000000028f797209 */ /* 0x000fc80007810000 */
[----:B------:R-:W-:Y:S01]  /*1dee0*/  FMNMX.FTZ R2, R146, R121, !PT ;  /* 0x0000007992027209 */ /* 0x000fe20007810000 */
[----:B------:R-:W-:Y:S02]  /*1def0*/  FFMA.FTZ R121, R133, R0, -R3 ;  /* 0x0000000085797223 */ /* 0x000fe40000010803 */
[----:B------:R-:W-:Y:S01]  /*1df00*/  MUFU.EX2 R190, R190 ;  /* 0x000000be00be7308 */ /* 0x000fe20000000800 */
[----:B------:R-:W-:-:S04]  /*1df10*/  FMNMX.FTZ R125, R147, R2, !PT ;  /* 0x00000002937d7209 */ /* 0x000fc80007810000 */
[----:B------:R-:W-:-:S03]  /*1df20*/  FMNMX.FTZ R2, R150, R125, !PT ;  /* 0x0000007d96027209 */ /* 0x000fc60007810000 */
        /* <DEDUP_REMOVED lines=12> */
[----:B------:R-:W-:Y:S01]  /*1dff0*/  FMNMX.FTZ R2, R166, R15, !PT ;  /* 0x0000000fa6027209 */ /* 0x000fe20007810000 */
[----:B------:R-:W-:Y:S02]  /*1e000*/  FFMA.FTZ R15, R145, R0, -R3 ;  /* 0x00000000910f7223 */ /* 0x000fe40000010803 */
[----:B------:R-:W-:Y:S01]  /*1e010*/  MUFU.EX2 R121, R121 ;  /* 0x0000007900797308 */ /* 0x000fe20000000800 */
[----:B------:R-:W-:-:S05]  /*1e020*/  FMNMX.FTZ R2, R167, R2, !PT ;  /* 0x00000002a7027209 */ /* 0x000fca0007810000 */
[----:B------:R-:W0:Y:S02]  /*1e030*/  SHFL.BFLY PT, R129, R2, 0x2, 0x1f ;  /* 0x0c401f0002817f89 */ /* 0x000e2400000e0000 */
[----:B------:R-:W-:Y:S08]  /*1e040*/  MUFU.EX2 R180, R180 ;  /* 0x000000b400b47308 */ /* 0x000ff00000000800 */
[----:B------:R-:W-:Y:S08]  /*1e050*/  MUFU.EX2 R124, R124 ;  /* 0x0000007c007c7308 */ /* 0x000ff00000000800 */
[----:B------:R-:W-:Y:S01]  /*1e060*/  MUFU.EX2 R182, R182 ;  /* 0x000000b600b67308 */ /* 0x000fe20000000800 */
[----:B0-----:R-:W-:Y:S01]  /*1e070*/  FMNMX.FTZ R4, R2, R129, !PT ;  /* 0x0000008102047209 */ /* 0x001fe20007810000 */
[----:B------:R-:W-:Y:S01]  /*1e080*/  FFMA.FTZ R129, R157, R0, -R3 ;  /* 0x000000009d817223 */ /* 0x000fe20000010803 */
[----:B------:R-:W-:-:S05]  /*1e090*/  FSEL R2, R5, RZ, P2 ;  /* 0x000000ff05027208 */ /* 0x000fca0001000000 */
[----:B------:R-:W-:Y:S01]  /*1e0a0*/  MUFU.EX2 R14, R14 ;  /* 0x0000000e000e7308 */ /* 0x000fe20000000800 */
[----:B------:R-:W0:Y:S01]  /*1e0b0*/  SHFL.BFLY PT, R133, R4, 0x1, 0x1f ;  /* 0x0c201f0004857f89 */ /* 0x000e2200000e0000 */
[----:B------:R-:W-:-:S04]  /*1e0c0*/  FADD.FTZ R3, -R2, R11 ;  /* 0x0000000b02037221 */ /* 0x000fc80000010100 */
[----:B------:R-:W-:Y:S02]  /*1e0d0*/  FMUL.FTZ R3, R3, R0 ;  /* 0x0000000003037220 */ /* 0x000fe40000410000 */
[----:B------:R-:W-:Y:S08]  /*1e0e0*/  MUFU.EX2 R176, R176 ;  /* 0x000000b000b07308 */ /* 0x000ff00000000800 */
[----:B------:R1:W2:Y:S08]  /*1e0f0*/  MUFU.EX2 R2, R3 ;  /* 0x0000000300027308 */ /* 0x0002b00000000800 */
[----:B------:R-:W-:Y:S01]  /*1e100*/  MUFU.EX2 R15, R15 ;  /* 0x0000000f000f7308 */ /* 0x000fe20000000800 */
[----:B0-----:R-:W-:-:S04]  /*1e110*/  FMNMX.FTZ R4, R4, R133, !PT ;  /* 0x0000008504047209 */ /* 0x001fc80007810000 */
[C---:B------:R-:W-:Y:S01]  /*1e120*/  FSETP.NEU.FTZ.AND P2, PT, R4.reuse, -INF , PT ;  /* 0xff8000000400780b */ /* 0x040fe20003f5d000 */
[C---:B------:R-:W-:Y:S02]  /*1e130*/  FMUL.FTZ R133, R4.reuse, R0 ;  /* 0x0000000004857220 */ /* 0x040fe40000410000 */
[----:B------:R-:W-:Y:S01]  /*1e140*/  MUFU.EX2 R178, R178 ;  /* 0x000000b200b27308 */ /* 0x000fe20000000800 */
[----:B-1----:R-:W-:Y:S02]  /*1e150*/  FSEL R3, R4, RZ, P2 ;  /* 0x000000ff04037208 */ /* 0x002fe40001000000 */
[----:B------:R-:W-:Y:S02]  /*1e160*/  FSEL R133, R133, RZ, P2 ;  /* 0x000000ff85857208 */ /* 0x000fe40001000000 */
[----:B------:R-:W-:Y:S01]  /*1e170*/  ISETP.GT.AND P2, PT, R9, R212, PT ;  /* 0x000000d40900720c */ /* 0x000fe20003f44270 */
[----:B------:R-:W-:Y:S01]  /*1e180*/  FADD.FTZ R3, -R3, R8 ;  /* 0x0000000803037221 */ /* 0x000fe20000010100 */
[----:B------:R-:W-:-:S02]  /*1e190*/  VIADD R9, R9, 0xffffffff ;  /* 0xffffffff09097836 */ /* 0x000fc40000000000 */
[-CC-:B------:R-:W-:Y:S01]  /*1e1a0*/  FFMA.FTZ R189, R122, R0.reuse, -R133.reuse ;  /* 0x000000007abd7223 */ /* 0x180fe20000010885 */
[-CC-:B------:R-:W-:Y:S01]  /*1e1b0*/  FFMA.FTZ R122, R123, R0.reuse, -R133.reuse ;  /* 0x000000007b7a7223 */ /* 0x180fe20000010885 */
[-C--:B------:R-:W-:Y:S01]  /*1e1c0*/  FMUL.FTZ R3, R3, R0.reuse ;  /* 0x0000000003037220 */ /* 0x080fe20000410000 */
[-CC-:B------:R-:W-:Y:S01]  /*1e1d0*/  FFMA.FTZ R187, R134, R0.reuse, -R133.reuse ;  /* 0x0000000086bb7223 */ /* 0x180fe20000010885 */
[----:B--2---:R-:W-:Y:S01]  /*1e1e0*/  FFMA.FTZ R134, R2, R7, R188 ;  /* 0x0000000702867223 */ /* 0x004fe200000100bc */
[-CC-:B------:R-:W-:Y:S01]  /*1e1f0*/  FFMA.FTZ R191, R126, R0.reuse, -R133.reuse ;  /* 0x000000007ebf7223 */ /* 0x180fe20000010885 */
[----:B------:R-:W-:Y:S01]  /*1e200*/  MUFU.EX2 R189, R189 ;  /* 0x000000bd00bd7308 */ /* 0x000fe20000000800 */
[-CC-:B------:R-:W-:Y:S01]  /*1e210*/  FFMA.FTZ R123, R127, R0.reuse, -R133.reuse ;  /* 0x000000007f7b7223 */ /* 0x180fe20000010885 */
[----:B------:R-:W-:Y:S01]  /*1e220*/  FADD.FTZ R7, R13, R134 ;  /* 0x000000860d077221 */ /* 0x000fe20000010000 */
[-CC-:B------:R-:W-:Y:S01]  /*1e230*/  FFMA.FTZ R185, R130, R0.reuse, -R133.reuse ;  /* 0x0000000082b97223 */ /* 0x180fe20000010885 */
[-CC-:B------:R-:W-:Y:S01]  /*1e240*/  FFMA.FTZ R126, R131, R0.reuse, -R133.reuse ;  /* 0x00000000837e7223 */ /* 0x180fe20000010885 */
[-C--:B------:R-:W-:Y:S01]  /*1e250*/  FFMA.FTZ R127, R135, R0.reuse, -R133 ;  /* 0x00000000877f7223 */ /* 0x080fe20000010885 */
[----:B------:R-:W-:Y:S01]  /*1e260*/  FADD.FTZ R134, R190, R7 ;  /* 0x00000007be867221 */ /* 0x000fe20000010000 */
[-CC-:B------:R-:W-:Y:S01]  /*1e270*/  FFMA.FTZ R181, R138, R0.reuse, -R133.reuse ;  /* 0x000000008ab57223 */ /* 0x180fe20000010885 */
[----:B------:R-:W0:Y:S01]  /*1e280*/  MUFU.EX2 R3, R3 ;  /* 0x0000000300037308 */ /* 0x000e220000000800 */
[-CC-:B------:R-:W-:Y:S01]  /*1e290*/  FFMA.FTZ R130, R139, R0.reuse, -R133.reuse ;  /* 0x000000008b827223 */ /* 0x180fe20000010885 */
        /* <DEDUP_REMOVED lines=10> */
[----:B------:R-:W-:Y:S01]  /*1e340*/  FFMA.FTZ R175, R158, R0, -R133 ;  /* 0x000000009eaf7223 */ /* 0x000fe20000010885 */
[----:B------:R-:W-:Y:S01]  /*1e350*/  F2FP.BF16.F32.PACK_AB R184, R120, R184 ;  /* 0x000000b878b8723e */ /* 0x000fe200000010ff */
[----:B------:R-:W-:Y:S01]  /*1e360*/  FADD.FTZ R136, R186, R135 ;  /* 0x00000087ba887221 */ /* 0x000fe20000010000 */
[----:B------:R-:W-:Y:S01]  /*1e370*/  FFMA.FTZ R169, R162, R0, -R133 ;  /* 0x00000000a2a97223 */ /* 0x000fe20000010885 */
[----:B------:R-:W2:Y:S01]  /*1e380*/  MUFU.EX2 R191, R191 ;  /* 0x000000bf00bf7308 */ /* 0x000ea20000000800 */
[----:B0-----:R-:W-:Y:S01]  /*1e390*/  FFMA.FTZ R7, R3, R6, R189 ;  /* 0x0000000603077223 */ /* 0x001fe200000100bd */
[--C-:B------:R-:W-:Y:S01]  /*1e3a0*/  FFMA.FTZ R6, R151, R0, -R133.reuse ;  /* 0x0000000097067223 */ /* 0x100fe20000010885 */
[----:B------:R-:W-:Y:S01]  /*1e3b0*/  F2FP.BF16.F32.PACK_AB R188, R13, R188 ;  /* 0x000000bc0dbc723e */ /* 0x000fe200000010ff */
[-CC-:B------:R-:W-:Y:S01]  /*1e3c0*/  FFMA.FTZ R163, R163, R0.reuse, -R133.reuse ;  /* 0x00000000a3a37223 */ /* 0x180fe20000010885 */
[----:B------:R-:W-:Y:S01]  /*1e3d0*/  FFMA.FTZ R166, R166, R0, -R133 ;  /* 0x00000000a6a67223 */ /* 0x000fe20000010885 */
[----:B------:R-:W-:-:S02]  /*1e3e0*/  F2FP.BF16.F32.PACK_AB R190, R21, R190 ;  /* 0x000000be15be723e */ /* 0x000fc400000010ff */
[----:B------:R-:W0:Y:S01]  /*1e3f0*/  MUFU.EX2 R123, R123 ;  /* 0x0000007b007b7308 */ /* 0x000e220000000800 */
[C---:B-1----:R-:W-:Y:S01]  /*1e400*/  FADD.FTZ R134, R122.reuse, R7 ;  /* 0x000000077a867221 */ /* 0x042fe20000010000 */
[C---:B------:R-:W-:Y:S01]  /*1e410*/  FADD.FTZ R7, R121.reuse, R136 ;  /* 0x0000008879077221 */ /* 0x040fe20000010000 */
[----:B------:R-:W-:Y:S02]  /*1e420*/  F2FP.BF16.F32.PACK_AB R186, R121, R186 ;  /* 0x000000ba79ba723e */ /* 0x000fe400000010ff */
[----:B------:R-:W-:Y:S01]  /*1e430*/  F2FP.BF16.F32.PACK_AB R189, R122, R189 ;  /* 0x000000bd7abd723e */ /* 0x000fe200000010ff */
[----:B------:R-:W-:Y:S01]  /*1e440*/  FADD.FTZ R135, R180, R7 ;  /* 0x00000007b4877221 */ /* 0x000fe20000010000 */
[C---:B------:R-:W-:Y:S01]  /*1e450*/  F2FP.BF16.F32.PACK_AB R180, R124.reuse, R180 ;  /* 0x000000b47cb4723e */ /* 0x040fe200000010ff */
[----:B------:R-:W1:Y:S01]  /*1e460*/  MUFU.EX2 R185, R185 ;  /* 0x000000b900b97308 */ /* 0x000e620000000800 */
[----:B--2---:R-:W-:Y:S01]  /*1e470*/  FADD.FTZ R134, R191, R134 ;  /* 0x00000086bf867221 */ /* 0x004fe20000010000 */
[----:B------:R-:W-:-:S04]  /*1e480*/  FADD.FTZ R135, R124, R135 ;  /* 0x000000877c877221 */ /* 0x000fc80000010000 */
[----:B------:R-:W-:Y:S01]  /*1e490*/  FADD.FTZ R135, R182, R135 ;  /* 0x00000087b6877221 */ /* 0x000fe20000010000 */
[C---:B------:R-:W-:Y:S01]  /*1e4a0*/  F2FP.BF16.F32.PACK_AB R182, R14.reuse, R182 ;  /* 0x000000b60eb6723e */ /* 0x040fe200000010ff */
[----:B------:R-:W2:Y:S01]  /*1e4b0*/  MUFU.EX2 R126, R126 ;  /* 0x0000007e007e7308 */ /* 0x000ea20000000800 */
[C---:B0-----:R-:W-:Y:S01]  /*1e4c0*/  FADD.FTZ R134, R123.reuse, R134 ;  /* 0x000000867b867221 */ /* 0x041fe20000010000 */
[----:B------:R-:W-:Y:S01]  /*1e4d0*/  FADD.FTZ R135, R14, R135 ;  /* 0x000000870e877221 */ /* 0x000fe20000010000 */
[----:B------:R-:W-:-:S03]  /*1e4e0*/  F2FP.BF16.F32.PACK_AB R191, R123, R191 ;  /* 0x000000bf7bbf723e */ /* 0x000fc600000010ff */
[----:B------:R-:W-:Y:S01]  /*1e4f0*/  FADD.FTZ R138, R176, R135 ;  /* 0x00000087b08a7221 */ /* 0x000fe20000010000 */
[----:B------:R-:W-:Y:S01]  /*1e500*/  F2FP.BF16.F32.PACK_AB R176, R15, R176 ;  /* 0x000000b00fb0723e */ /* 0x000fe200000010ff */
[----:B------:R-:W0:Y:S01]  /*1e510*/  MUFU.EX2 R187, R187 ;  /* 0x000000bb00bb7308 */ /* 0x000e220000000800 */
[----:B-1----:R-:W-:Y:S01]  /*1e520*/  FADD.FTZ R7, R185, R134 ;  /* 0x00000086b9077221 */ /* 0x002fe20000010000 */
[----:B------:R-:W-:-:S04]  /*1e530*/  FADD.FTZ R135, R15, R138 ;  /* 0x0000008a0f877221 */ /* 0x000fc80000010000 */
[----:B------:R-:W-:Y:S02]  /*1e540*/  FADD.FTZ R138, R178, R135 ;  /* 0x00000087b28a7221 */ /* 0x000fe40000010000 */
[----:B------:R-:W1:Y:S01]  /*1e550*/  MUFU.EX2 R127, R127 ;  /* 0x0000007f007f7308 */ /* 0x000e620000000800 */
[C---:B--2---:R-:W-:Y:S01]  /*1e560*/  FADD.FTZ R134, R126.reuse, R7 ;  /* 0x000000077e867221 */ /* 0x044fe20000010000 */
[----:B------:R-:W-:Y:S01]  /*1e570*/  @!P1 PRMT R7, RZ, 0x654, R12 ;  /* 0x00000654ff079816 */ /* 0x000fe2000000000c */
[----:B------:R-:W-:Y:S01]  /*1e580*/  FFMA.FTZ R12, R155, R0, -R133 ;  /* 0x000000009b0c7223 */ /* 0x000fe20000010885 */
[----:B------:R-:W-:Y:S02]  /*1e590*/  F2FP.BF16.F32.PACK_AB R185, R126, R185 ;  /* 0x000000b97eb9723e */ /* 0x000fe400000010ff */
[----:B------:R2:W-:Y:S02]  /*1e5a0*/  @!P1 SYNCS.ARRIVE.TRANS64.RED.A1T0 RZ, [R7+URZ], RZ ;  /* 0x000000ff07ff99a7 */ /* 0x0005e4000810043f */
[----:B------:R-:W2:Y:S01]  /*1e5b0*/  MUFU.EX2 R181, R181 ;  /* 0x000000b500b57308 */ /* 0x000ea20000000800 */
[----:B0-----:R-:W-:-:S07]  /*1e5c0*/  FADD.FTZ R134, R187, R134 ;  /* 0x00000086bb867221 */ /* 0x001fce0000010000 */
[----:B------:R-:W0:Y:S01]  /*1e5d0*/  MUFU.EX2 R130, R130 ;  /* 0x0000008200827308 */ /* 0x000e220000000800 */
[----:B-1----:R-:W-:Y:S01]  /*1e5e0*/  FADD.FTZ R136, R127, R134 ;  /* 0x000000867f887221 */ /* 0x002fe20000010000 */
[-CC-:B------:R-:W-:Y:S01]  /*1e5f0*/  FFMA.FTZ R134, R159, R0.reuse, -R133.reuse ;  /* 0x000000009f867223 */ /* 0x180fe20000010885 */
[----:B------:R-:W-:Y:S01]  /*1e600*/  FFMA.FTZ R133, R167, R0, -R133 ;  /* 0x00000000a7857223 */ /* 0x000fe20000010885 */
[----:B------:R-:W-:-:S04]  /*1e610*/  F2FP.BF16.F32.PACK_AB R187, R127, R187 ;  /* 0x000000bb7fbb723e */ /* 0x000fc800000010ff */
        /* <DEDUP_REMOVED lines=9> */
[----:B------:R-:W-:-:S06]  /*1e6b0*/  F2FP.BF16.F32.PACK_AB R178, R125, R178 ;  /* 0x000000b27db2723e */ /* 0x000fcc00000010ff */
[----:B------:R-:W2:Y:S01]  /*1e6c0*/  MUFU.EX2 R177, R177 ;  /* 0x000000b100b17308 */ /* 0x000ea20000000800 */
[C---:B0-----:R-:W-:Y:S01]  /*1e6d0*/  FADD.FTZ R136, R8.reuse, R7 ;  /* 0x0000000708887221 */ /* 0x041fe20000010000 */
[----:B------:R-:W-:Y:S01]  /*1e6e0*/  F2FP.BF16.F32.PACK_AB R183, R8, R183 ;  /* 0x000000b708b7723e */ /* 0x000fe200000010ff */
[----:B------:R-:W-:-:S05]  /*1e6f0*/  IMAD.MOV.U32 R8, RZ, RZ, R4 ;  /* 0x000000ffff087224 */ /* 0x000fca00078e0004 */
        /* <DEDUP_REMOVED lines=37> */
[----:B------:R-:W-:Y:S01]  /*1e950*/  F2FP.BF16.F32.PACK_AB R175, R134, R175 ;  /* 0x000000af86af723e */ /* 0x000fe200000010ff */
[----:B------:R-:W-:-:S05]  /*1e960*/  IMAD.MOV.U32 R13, RZ, RZ, R23 ;  /* 0x000000ffff0d7224 */ /* 0x000fca00078e0017 */
[----:B------:R-:W0:Y:S01]  /*1e970*/  MUFU.EX2 R14, R163 ;  /* 0x000000a3000e7308 */ /* 0x000e220000000800 */
[C---:B-1----:R-:W-:Y:S01]  /*1e980*/  FADD.FTZ R7, R11.reuse, R124 ;  /* 0x0000007c0b077221 */ /* 0x042fe20000010000 */
[----:B------:R-:W-:-:S06]  /*1e990*/  F2FP.BF16.F32.PACK_AB R170, R11, R170 ;  /* 0x000000aa0baa723e */ /* 0x000fcc00000010ff */
[----:B------:R-:W1:Y:S01]  /*1e9a0*/  MUFU.EX2 R166, R166 ;  /* 0x000000a600a67308 */ /* 0x000e620000000800 */
[----:B--2---:R-:W-:-:S07]  /*1e9b0*/  FADD.FTZ R11, R169, R120 ;  /* 0x00000078a90b7221 */ /* 0x004fce0000010000 */
[----:B------:R-:W2:Y:S01]  /*1e9c0*/  MUFU.EX2 R133, R133 ;  /* 0x0000008500857308 */ /* 0x000ea20000000800 */
[C---:B0-----:R-:W-:Y:S01]  /*1e9d0*/  FADD.FTZ R11, R14.reuse, R11 ;  /* 0x0000000b0e0b7221 */ /* 0x041fe20000010000 */
[----:B------:R-:W-:-:S03]  /*1e9e0*/  F2FP.BF16.F32.PACK_AB R169, R14, R169 ;  /* 0x000000a90ea9723e */ /* 0x000fc600000010ff */
[----:B-1----:R-:W-:-:S04]  /*1e9f0*/  FADD.FTZ R11, R166, R11 ;  /* 0x0000000ba60b7221 */ /* 0x002fc80000010000 */
[C---:B--2---:R-:W-:Y:S01]  /*1ea00*/  FADD.FTZ R6, R133.reuse, R11 ;  /* 0x0000000b85067221 */ /* 0x044fe20000010000 */
[----:B------:R-:W-:Y:S01]  /*1ea10*/  F2FP.BF16.F32.PACK_AB R171, R133, R166 ;  /* 0x000000a685ab723e */ /* 0x000fe200000010ff */
[----:B------:R-:W-:Y:S01]  /*1ea20*/  IMAD.MOV.U32 R11, RZ, RZ, R5 ;  /* 0x000000ffff0b7224 */ /* 0x000fe200078e0005 */
[----:B------:R-:W-:Y:S06]  /*1ea30*/  @P2 BRA `(.L_x_1584) ;  /* 0xffffffc800f42947 */ /* 0x000fec000383ffff */
.L_x_1565:
[----:B------:R-:W-:Y:S05]  /*1ea40*/  BSYNC B0 ;  /* 0x0000000000007941 */ /* 0x000fea0003800000 */
.L_x_1564:
        /* <DEDUP_REMOVED lines=99> */
.L_x_1585:
[----:B------:R-:W-:Y:S01]  /*1f080*/  IMAD R12, R23, 0x8, R17 ;  /* 0x00000008170c7824 */ /* 0x000fe200078e0211 */
[----:B------:R-:W-:-:S04]  /*1f090*/  SHF.L.U32 R3, R194, 0x1f, RZ ;  /* 0x0000001fc2037819 */ /* 0x000fc800000006ff */
[----:B------:R0:W1:Y:S01]  /*1f0a0*/  SYNCS.PHASECHK.TRANS64.TRYWAIT P2, [R12+URZ+0x30850], R3 ;  /* 0x030850030c0075a7 */ /* 0x000062000804017f */
[----:B------:R-:W-:Y:S05]  /*1f0b0*/  @!P0 BRA `(.L_x_1586) ;  /* 0x0000000000048947 */ /* 0x000fea0003800000 */
[----:B------:R-:W-:Y:S01]  /*1f0c0*/  BPT.TRAP 0x1 ;  /* 0x000000040000795c */ /* 0x000fe20000300000 */
.L_x_1586:
        /* <DEDUP_REMOVED lines=9> */
.L_x_1588:
[----:B------:R-:W-:Y:S05]  /*1f160*/  BSYNC B0 ;  /* 0x0000000000007941 */ /* 0x000fea0003800000 */
.L_x_1587:
[----:B01----:R-:W-:Y:S01]  /*1f170*/  IMAD.MOV.U32 R3, RZ, RZ, 0x40000040 ;  /* 0x40000040ff037424 */ /* 0x003fe200078e00ff */
[C---:B------:R-:W-:Y:S01]  /*1f180*/  R2UR UR6, R2.reuse ;  /* 0x00000000020672ca */ /* 0x040fe200000e0000 */
[----:B------:R-:W-:Y:S01]  /*1f190*/  WARPGROUP.ARRIVE ;  /* 0x00000000000079c5 */ /* 0x000fe20000000000 */
[----:B------:R-:W-:Y:S02]  /*1f1a0*/  VIADD R8, R2, 0x80 ;  /* 0x0000008002087836 */ /* 0x000fe40000000000 */
[----:B------:R-:W-:Y:S01]  /*1f1b0*/  R2UR UR7, R3 ;  /* 0x00000000030772ca */ /* 0x000fe200000e0000 */
[----:B------:R-:W-:Y:S02]  /*1f1c0*/  IMAD.MOV.U32 R9, RZ, RZ, 0x40000040 ;  /* 0x40000040ff097424 */ /* 0x000fe400078e00ff */
[----:B------:R-:W-:Y:S02]  /*1f1d0*/  IMAD.MOV.U32 R3, RZ, RZ, 0x40000040 ;  /* 0x40000040ff037424 */ /* 0x000fe400078e00ff */
[----:B------:R-:W-:-:S02]  /*1f1e0*/  @!P1 VIADD R12, R12, 0x30860 ;  /* 0x000308600c0c9836 */ /* 0x000fc40000000000 */
[----:B------:R-:W-:Y:S02]  /*1f1f0*/  VIADD R23, R23, 0x1 ;  /* 0x0000000117177836 */ /* 0x000fe40000000000 */
[----:B------:R-:W-:Y:S01]  /*1f200*/  VIADD R220, R220, 0x1 ;  /* 0x00000001dcdc7836 */ /* 0x000fe20000000000 */
[----:B------:R-:W-:Y:S02]  /*1f210*/  @!P1 PRMT R12, RZ, 0x654, R12 ;  /* 0x00000654ff0c9816 */ /* 0x000fe4000000000c */
[----:B------:R-:W-:Y:S01]  /*1f220*/  ISETP.NE.AND P2, PT, R23, 0x2, PT ;  /* 0x000000021700780c */ /* 0x000fe20003f45270 */
[----:B------:R-:W-:Y:S01]  /*1f230*/  HGMMA.64x192x16.F32.BF16 R24, R188, gdesc[UR4].tnspB, R24, gsb0 ;  /* 0x42e00004bc187df0 */ /* 0x000fe20008001818 */
[----:B------:R-:W-:Y:S01]  /*1f240*/  R2UR UR6, R8 ;  /* 0x00000000080672ca */ /* 0x000fe200000e0000 */
[----:B------:R-:W-:Y:S01]  /*1f250*/  VIADD R8, R2, 0x100 ;  /* 0x0000010002087836 */ /* 0x000fe20000000000 */
[----:B------:R-:W-:Y:S01]  /*1f260*/  R2UR UR7, R9 ;  /* 0x00000000090772ca */ /* 0x000fe200000e0000 */
[----:B------:R-:W-:Y:S01]  /*1f270*/  IMAD.MOV.U32 R9, RZ, RZ, 0x40000040 ;  /* 0x40000040ff097424 */ /* 0x000fe200078e00ff */
[----:B------:R-:W-:Y:S01]  /*1f280*/  SEL R23, R23, RZ, P2 ;  /* 0x000000ff17177207 */ /* 0x000fe20001000000 */
[----:B------:R-:W-:-:S02]  /*1f290*/  WARPGROUP.DEPBAR.LE gsb0, 0x0 ;  /* 0x00008000000079c5 */ /* 0x000fc40000010000 */
[----:B------:R-:W-:-:S12]  /*1f2a0*/  WARPGROUP.ARRIVE ;  /* 0x00000000000079c5 */ /* 0x000fd80000000000 */
        /* <DEDUP_REMOVED lines=11> */
[----:B------:R-:W-:Y:S02]  /*1f360*/  IMAD.MOV.U32 R9, RZ, RZ, 0x40000040 ;  /* 0x40000040ff097424 */ /* 0x000fe400078e00ff */
[----:B------:R-:W-:Y:S01]  /*1f370*/  VIADD R2, R2, 0x280 ;  /* 0x0000028002027836 */ /* 0x000fe20000000000 */
[----:B------:R-:W-:Y:S02]  /*1f380*/  WARPGROUP.DEPBAR.LE gsb0, 0x0 ;  /* 0x00008000000079c5 */ /* 0x000fe40000010000 */
[----:B------:R-:W-:-:S11]  /*1f390*/  WARPGROUP.ARRIVE ;  /* 0x00000000000079c5 */ /* 0x000fd60000000000 */
[----:B------:R-:W-:Y:S01]  /*1f3a0*/  HGMMA.64x192x16.F32.BF16 R24, R176, gdesc[UR4].tnspB, R24, gsb0 ;  /* 0x42e00004b0187df0 */ /* 0x000fe20008001818 */
[----:B------:R-:W-:Y:S02]  /*1f3b0*/  R2UR UR6, R8 ;  /* 0x00000000080672ca */ /* 0x000fe400000e0000 */
[----:B------:R-:W-:Y:S01]  /*1f3c0*/  R2UR UR7, R9 ;  /* 0x00000000090772ca */ /* 0x000fe200000e0000 */
[----:B------:R-:W-:Y:S02]  /*1f3d0*/  WARPGROUP.DEPBAR.LE gsb0, 0x0 ;  /* 0x00008000000079c5 */ /* 0x000fe40000010000 */
[----:B------:R-:W-:-:S14]  /*1f3e0*/  WARPGROUP.ARRIVE ;  /* 0x00000000000079c5 */ /* 0x000fdc0000000000 */
        /* <DEDUP_REMOVED lines=130> */
.L_x_1438:
        /* <DEDUP_REMOVED lines=9> */
[----:B------:R-:W2:Y:S01]  /*1fca0*/  S2R R6, SR_SWINHI ;  /* 0x0000000000067919 */ /* 0x000ea20000002f00 */
[----:B------:R-:W-:Y:S01]  /*1fcb0*/  ULDC.64 UR4, c[0x0][0xbd8] ;  /* 0x0002f60000047ab9 */ /* 0x000fe20000000a00 */
[----:B------:R-:W-:Y:S01]  /*1fcc0*/  F2FP.BF16.F32.PACK_AB R24, R25, R24 ;  /* 0x000000181918723e */ /* 0x000fe200000010ff */
[----:B------:R-:W-:Y:S01]  /*1fcd0*/  ULDC.64 UR6, c[0x0][0x208] ;  /* 0x0000820000067ab9 */ /* 0x000fe20000000a00 */
        /* <DEDUP_REMOVED lines=18> */
[----:B------:R-:W-:Y:S01]  /*1fe00*/  IMAD.WIDE R26, R235, 0x2, R4 ;  /* 0x00000002eb1a7825 */ /* 0x000fe200078e0204 */
[----:B------:R-:W-:Y:S02]  /*1fe10*/  F2FP.BF16.F32.PACK_AB R66, R69, R68 ;  /* 0x000000444542723e */ /* 0x000fe400000010ff */
[----:B------:R-:W-:Y:S02]  /*1fe20*/  F2FP.BF16.F32.PACK_AB R67, R71, R67 ;  /* 0x000000434743723e */ /* 0x000fe400000010ff */
[C---:B------:R-:W-:Y:S02]  /*1fe30*/  IADD3 R111, P2, R26.reuse, 0x20, RZ ;  /* 0x000000201a6f7810 */ /* 0x040fe40007f5e0ff */
[----:B------:R-:W-:-:S02]  /*1fe40*/  IADD3 R143, P0, R26, 0x4020, RZ ;  /* 0x000040201a8f7810 */ /* 0x000fc40007f1e0ff */
[----:B------:R-:W-:Y:S01]  /*1fe50*/  LOP3.LUT R6, R111, 0x380, RZ, 0xc0, !PT ;  /* 0x000003806f067812 */ /* 0x000fe200078ec0ff */
[--C-:B------:R-:W-:Y:S01]  /*1fe60*/  IMAD.X R9, RZ, RZ, R27.reuse, P2 ;  /* 0x000000ffff097224 */ /* 0x100fe200010e061b */
[----:B------:R-:W-:Y:S01]  /*1fe70*/  LOP3.LUT R7, R26, 0x380, RZ, 0xc0, !PT ;  /* 0x000003801a077812 */ /* 0x000fe200078ec0ff */
[--C-:B------:R-:W-:Y:S01]  /*1fe80*/  IMAD.X R21, RZ, RZ, R27.reuse, P0 ;  /* 0x000000ffff157224 */ /* 0x100fe200000e061b */
[----:B------:R-:W-:Y:S02]  /*1fe90*/  SHF.R.U64 R6, R6, 0x3, RZ ;  /* 0x0000000306067819 */ /* 0x000fe400000012ff */
[C---:B------:R-:W-:Y:S02]  /*1fea0*/  IADD3 R137, P1, R26.reuse, 0x40, RZ ;  /* 0x000000401a897810 */ /* 0x040fe40007f3e0ff */
[C---:B------:R-:W-:Y:S02]  /*1feb0*/  IADD3 R139, P6, R26.reuse, 0x60, RZ ;  /* 0x000000601a8b7810 */ /* 0x040fe40007fde0ff */
[----:B------:R-:W-:Y:S01]  /*1fec0*/  IADD3 R141, P5, R26, 0x4000, RZ ;  /* 0x000040001a8d7810 */ /* 0x000fe20007fbe0ff */
[--C-:B------:R-:W-:Y:S01]  /*1fed0*/  IMAD.X R11, RZ, RZ, R27.reuse, P1 ;  /* 0x000000ffff0b7224 */ /* 0x100fe200008e061b */
[----:B------:R-:W-:Y:S01]  /*1fee0*/  LOP3.LUT R8, R6, R111, RZ, 0x3c, !PT ;  /* 0x0000006f06087212 */ /* 0x000fe200078e3cff */
[--C-:B------:R-:W-:Y:S01]  /*1fef0*/  IMAD.X R13, RZ, RZ, R27.reuse, P6 ;  /* 0x000000ffff0d7224 */ /* 0x100fe200030e061b */
[----:B------:R-:W-:Y:S01]  /*1ff00*/  LOP3.LUT R6, R143, 0x380, RZ, 0xc0, !PT ;  /* 0x000003808f067812 */ /* 0x000fe200078ec0ff */
[----:B------:R-:W-:Y:S01]  /*1ff10*/  IMAD.X R15, RZ, RZ, R27, P5 ;  /* 0x000000ffff0f7224 */ /* 0x000fe200028e061b */
[----:B------:R-:W-:-:S02]  /*1ff20*/  SHF.R.U64 R7, R7, 0x3, RZ ;  /* 0x0000000307077819 */ /* 0x000fc400000012ff */
[----:B------:R-:W-:Y:S02]  /*1ff30*/  SHF.R.U64 R6, R6, 0x3, RZ ;  /* 0x0000000306067819 */ /* 0x000fe400000012ff */
[C---:B------:R-:W-:Y:S02]  /*1ff40*/  IADD3 R145, P4, R26.reuse, 0x4040, RZ ;  /* 0x000040401a917810 */ /* 0x040fe40007f9e0ff */
[C---:B------:R-:W-:Y:S02]  /*1ff50*/  IADD3 R147, P3, R26.reuse, 0x4060, RZ ;  /* 0x000040601a937810 */ /* 0x040fe40007f7e0ff */
        /* <DEDUP_REMOVED lines=10> */
[----:B------:R-:W-:Y:S01]  /*20000*/  LOP3.LUT R20, R6, R143, RZ, 0x3c, !PT ;  /* 0x0000008f06147212 */ /* 0x000fe200078e3cff */
[----:B------:R-:W-:Y:S01]  /*20010*/  IMAD.X R7, RZ, RZ, R27, P5 ;  /* 0x000000ffff077224 */ /* 0x000fe200028e061b */
[----:B------:R-:W-:-:S02]  /*20020*/  LOP3.LUT R6, R151, 0x380, RZ, 0xc0, !PT ;  /* 0x0000038097067812 */ /* 0x000fc400078ec0ff */
[----:B------:R-:W-:Y:S02]  /*20030*/  MOV R78, R26 ;  /* 0x0000001a004e7202 */ /* 0x000fe40000000f00 */
[----:B------:R-:W-:Y:S02]  /*20040*/  LOP3.LUT R42, R86, 0x380, RZ, 0xc0, !PT ;  /* 0x00000380562a7812 */ /* 0x000fe400078ec0ff */
[----:B------:R-:W-:Y:S02]  /*20050*/  LOP3.LUT R27, R153, 0x380, RZ, 0xc0, !PT ;  /* 0x00000380991b7812 */ /* 0x000fe400078ec0ff */
[----:B------:R-:W-:Y:S02]  /*20060*/  F2FP.BF16.F32.PACK_AB R26, R29, R28 ;  /* 0x0000001c1d1a723e */ /* 0x000fe400000010ff */
[----:B------:R-:W-:Y:S02]  /*20070*/  SHF.R.U64 R6, R6, 0x3, RZ ;  /* 0x0000000306067819 */ /* 0x000fe400000012ff */
[----:B------:R-:W-:-:S02]  /*20080*/  SHF.R.U64 R29, R42, 0x3, RZ ;  /* 0x000000032a1d7819 */ /* 0x000fc400000012ff */
[----:B------:R-:W-:Y:S02]  /*20090*/  SHF.R.U64 R28, R27, 0x3, RZ ;  /* 0x000000031b1c7819 */ /* 0x000fe400000012ff */
[----:B------:R-:W-:Y:S02]  /*200a0*/  LOP3.LUT R42, R6, R151, RZ, 0x3c, !PT ;  /* 0x00000097062a7212 */ /* 0x000fe400078e3cff */
[----:B------:R-:W-:Y:S02]  /*200b0*/  LOP3.LUT R6, R29, R86, RZ, 0x3c, !PT ;  /* 0x000000561d067212 */ /* 0x000fe400078e3cff */
[----:B------:R-:W-:Y:S02]  /*200c0*/  LOP3.LUT R46, R28, R153, RZ, 0x3c, !PT ;  /* 0x000000991c2e7212 */ /* 0x000fe400078e3cff */
[----:B------:R-:W-:Y:S02]  /*200d0*/  MOV R28, R8 ;  /* 0x00000008001c7202 */ /* 0x000fe40000000f00 */
[----:B------:R-:W-:-:S02]  /*200e0*/  MOV R8, R42 ;  /* 0x0000002a00087202 */ /* 0x000fc40000000f00 */
[----:B------:R-:W-:Y:S02]  /*200f0*/  F2FP.BF16.F32.PACK_AB R43, R130, R0 ;  /* 0x00000000822b723e */ /* 0x000fe400000010ff */
[----:B------:R-:W-:Y:S02]  /*20100*/  MOV R0, R6 ;  /* 0x0000000600007202 */ /* 0x000fe40000000f00 */
[----:B------:R-:W2:Y:S01]  /*20110*/  LDC.64 R6, c[0x0][0xbd8] ;  /* 0x0002f600ff067b82 */ /* 0x000ea20000000a00 */
[----:B------:R-:W-:Y:S02]  /*20120*/  LOP3.LUT R34, R147, 0x380, RZ, 0xc0, !PT ;  /* 0x0000038093227812 */ /* 0x000fe400078ec0ff */
[----:B------:R-:W-:Y:S02]  /*20130*/  ISETP.NE.U32.AND P0, PT, RZ, UR4, PT ;  /* 0x00000004ff007c0c */ /* 0x000fe4000bf05070 */
[----:B------:R-:W-:Y:S02]  /*20140*/  LOP3.LUT R10, R137, 0x380, RZ, 0xc0, !PT ;  /* 0x00000380890a7812 */ /* 0x000fe400078ec0ff */
[----:B------:R-:W-:-:S02]  /*20150*/  LOP3.LUT R12, R139, 0x380, RZ, 0xc0, !PT ;  /* 0x000003808b0c7812 */ /* 0x000fc400078ec0ff */
[----:B------:R-:W-:Y:S02]  /*20160*/  LOP3.LUT R14, R141, 0x380, RZ, 0xc0, !PT ;  /* 0x000003808d0e7812 */ /* 0x000fe400078ec0ff */
[----:B------:R-:W-:Y:S02]  /*20170*/  SHF.R.U64 R34, R34, 0x3, RZ ;  /* 0x0000000322227819 */ /* 0x000fe400000012ff */
[----:B------:R-:W-:Y:S01]  /*20180*/  ISETP.NE.AND.EX P0, PT, RZ, UR5, PT, P0 ;  /* 0x00000005ff007c0c */ /* 0x000fe2000bf05300 */
[----:B------:R-:W-:Y:S01]  /*20190*/  ULDC.64 UR4, c[0x0][0xbe0] ;  /* 0x0002f80000047ab9 */ /* 0x000fe20000000a00 */
[----:B------:R-:W-:Y:S02]  /*201a0*/  SHF.R.U64 R10, R10, 0x3, RZ ;  /* 0x000000030a0a7819 */ /* 0x000fe400000012ff */
[----:B------:R-:W-:Y:S02]  /*201b0*/  LOP3.LUT R30, R145, 0x380, RZ, 0xc0, !PT ;  /* 0x00000380911e7812 */ /* 0x000fe400078ec0ff */
[----:B------:R-:W-:-:S02]  /*201c0*/  SHF.R.U64 R12, R12, 0x3, RZ ;  /* 0x000000030c0c7819 */ /* 0x000fc400000012ff */
[----:B------:R-:W-:Y:S02]  /*201d0*/  ISETP.NE.U32.AND P1, PT, RZ, UR4, PT ;  /* 0x00000004ff007c0c */ /* 0x000fe4000bf25070 */
[----:B------:R-:W-:Y:S02]  /*201e0*/  SHF.R.U64 R14, R14, 0x3, RZ ;  /* 0x000000030e0e7819 */ /* 0x000fe400000012ff */
[----:B------:R-:W-:Y:S02]  /*201f0*/  LOP3.LUT R38, R149, 0x380, RZ, 0xc0, !PT ;  /* 0x0000038095267812 */ /* 0x000fe400078ec0ff */
[----:B------:R-:W-:Y:S02]  /*20200*/  LOP3.LUT R34, R34, R147, RZ, 0x3c, !PT ;  /* 0x0000009322227212 */ /* 0x000fe400078e3cff */
[----:B------:R-:W-:Y:S02]  /*20210*/  LOP3.LUT R10, R10, R137, RZ, 0x3c, !PT ;  /* 0x000000890a0a7212 */ /* 0x000fe400078e3cff */
[----:B------:R-:W-:-:S02]  /*20220*/  SHF.R.U64 R30, R30, 0x3, RZ ;  /* 0x000000031e1e7819 */ /* 0x000fc400000012ff */
[----:B------:R-:W-:Y:S02]  /*20230*/  LOP3.LUT R12, R12, R139, RZ, 0x3c, !PT ;  /* 0x0000008b0c0c7212 */ /* 0x000fe400078e3cff */
[----:B------:R-:W-:Y:S02]  /*20240*/  ISETP.NE.AND.EX P1, PT, RZ, UR5, PT, P1 ;  /* 0x00000005ff007c0c */ /* 0x000fe4000bf25310 */
[----:B------:R-:W-:Y:S02]  /*20250*/  LOP3.LUT R14, R14, R141, RZ, 0x3c, !PT ;  /* 0x0000008d0e0e7212 */ /* 0x000fe400078e3cff */
[----:B------:R-:W-:Y:S02]  /*20260*/  SHF.R.U64 R38, R38, 0x3, RZ ;  /* 0x0000000326267819 */ /* 0x000fe400000012ff */
[----:B------:R-:W-:Y:S01]  /*20270*/  F2FP.BF16.F32.PACK_AB R27, R134, R123 ;  /* 0x0000007b861b723e */ /* 0x000fe200000010ff */
[----:B------:R-:W-:Y:S01]  /*20280*/  BAR.SYNC.DEFER_BLOCKING 0x1, 0x100 ;  /* 0x0044000000007b1d */ /* 0x000fe20000010000 */
[----:B------:R-:W-:-:S02]  /*20290*/  MOV R9, R34 ;  /* 0x0000002200097202 */ /* 0x000fc40000000f00 */
[----:B------:R-:W-:Y:S02]  /*202a0*/  F2FP.BF16.F32.PACK_AB R34, R37, R36 ;  /* 0x000000242522723e */ /* 0x000fe400000010ff */
[----:B------:R-:W-:Y:S02]  /*202b0*/  F2FP.BF16.F32.PACK_AB R35, R132, R121 ;  /* 0x000000798423723e */ /* 0x000fe400000010ff */
[----:B------:R-:W-:Y:S02]  /*202c0*/  LOP3.LUT R30, R30, R145, RZ, 0x3c, !PT ;  /* 0x000000911e1e7212 */ /* 0x000fe400078e3cff */
[----:B------:R-:W-:Y:S02]  /*202d0*/  MOV R10, R10 ;  /* 0x0000000a000a7202 */ /* 0x000fe40000000f00 */
[----:B------:R-:W-:Y:S02]  /*202e0*/  F2FP.BF16.F32.PACK_AB R42, R45, R44 ;  /* 0x0000002c2d2a723e */ /* 0x000fe400000010ff */
[----:B------:R-:W-:-:S02]  /*202f0*/  MOV R12, R12 ;  /* 0x0000000c000c7202 */ /* 0x000fc40000000f00 */
[----:B------:R-:W-:Y:S02]  /*20300*/  LOP3.LUT R38, R38, R149, RZ, 0x3c, !PT ;  /* 0x0000009526267212 */ /* 0x000fe400078e3cff */
[----:B------:R-:W-:Y:S02]  /*20310*/  MOV R14, R14 ;  /* 0x0000000e000e7202 */ /* 0x000fe40000000f00 */
[----:B------:R-:W-:Y:S02]  /*20320*/  MOV R20, R20 ;  /* 0x0000001400147202 */ /* 0x000fe40000000f00 */
[----:B------:R-:W-:Y:S02]  /*20330*/  F2FP.BF16.F32.PACK_AB R73, R70, R74 ;  /* 0x0000004a4649723e */ /* 0x000fe400000010ff */
[----:B------:R-:W-:Y:S01]  /*20340*/  F2FP.BF16.F32.PACK_AB R80, R81, R80 ;  /* 0x000000505150723e */ /* 0x000fe200000010ff */
[----:B------:R-:W-:Y:S01]  /*20350*/  STSM.16.M88.4 [R78], R24 ;  /* 0x000000184e007844 */ /* 0x000fe20000000200 */
[----:B------:R-:W-:-:S02]  /*20360*/  MOV R30, R30 ;  /* 0x0000001e001e7202 */ /* 0x000fc40000000f00 */
[----:B------:R-:W-:Y:S01]  /*20370*/  F2FP.BF16.F32.PACK_AB R74, R77, R76 ;  /* 0x0000004c4d4a723e */ /* 0x000fe200000010ff */
[----:B------:R-:W-:Y:S01]  /*20380*/  STSM.16.M88.4 [R28], R32 ;  /* 0x000000201c007844 */ /* 0x000fe20000000200 */
[----:B------:R-:W-:Y:S02]  /*20390*/  F2FP.BF16.F32.PACK_AB R75, R79, R75 ;  /* 0x0000004b4f4b723e */ /* 0x000fe400000010ff */
[----:B------:R-:W-:Y:S01]  /*203a0*/  F2FP.BF16.F32.PACK_AB R81, R63, R82 ;  /* 0x000000523f51723e */ /* 0x000fe200000010ff */
[----:B------:R2:W-:Y:S01]  /*203b0*/  STSM.16.M88.4 [R10], R40 ;  /* 0x000000280a007844 */ /* 0x0005e20000000200 */
[----:B------:R-:W-:Y:S02]  /*203c0*/  F2FP.BF16.F32.PACK_AB R88, R89, R88 ;  /* 0x000000585958723e */ /* 0x000fe400000010ff */
[----:B------:R-:W-:Y:S01]  /*203d0*/  F2FP.BF16.F32.PACK_AB R82, R85, R84 ;  /* 0x000000545552723e */ /* 0x000fe200000010ff */
[----:B------:R-:W-:Y:S01]  /*203e0*/  STSM.16.M88.4 [R12], R48 ;  /* 0x000000300c007844 */ /* 0x000fe20000000200 */
[----:B------:R-:W-:-:S02]  /*203f0*/  F2FP.BF16.F32.PACK_AB R83, R87, R83 ;  /* 0x000000535753723e */ /* 0x000fc400000010ff */
[----:B------:R-:W-:Y:S01]  /*20400*/  F2FP.BF16.F32.PACK_AB R89, R62, R90 ;  /* 0x0000005a3e59723e */ /* 0x000fe200000010ff */
[----:B------:R-:W-:Y:S01]  /*20410*/  STSM.16.M88.4 [R14], R56 ;  /* 0x000000380e007844 */ /* 0x000fe20000000200 */
[----:B------:R-:W-:Y:S02]  /*20420*/  F2FP.BF16.F32.PACK_AB R96, R97, R96 ;  /* 0x000000606160723e */ /* 0x000fe400000010ff */
[----:B------:R-:W-:Y:S01]  /*20430*/  MOV R38, R38 ;  /* 0x0000002600267202 */ /* 0x000fe20000000f00 */
[----:B------:R3:W-:Y:S01]  /*20440*/  STSM.16.M88.4 [R20], R64 ;  /* 0x0000004014007844 */ /* 0x0007e20000000200 */
[----:B------:R-:W-:Y:S02]  /*20450*/  F2FP.BF16.F32.PACK_AB R90, R93, R92 ;  /* 0x0000005c5d5a723e */ /* 0x000fe400000010ff */
[----:B------:R-:W-:Y:S01]  /*20460*/  F2FP.BF16.F32.PACK_AB R91, R95, R91 ;  /* 0x0000005b5f5b723e */ /* 0x000fe200000010ff */
[----:B------:R-:W-:Y:S01]  /*20470*/  STSM.16.M88.4 [R30], R72 ;  /* 0x000000481e007844 */ /* 0x000fe20000000200 */
[----:B------:R-:W-:Y:S01]  /*20480*/  F2FP.BF16.F32.PACK_AB R97, R55, R98 ;  /* 0x000000623761723e */ /* 0x000fe200000010ff */
[----:B--2---:R-:W-:Y:S01]  /*20490*/  IMAD.WIDE R10, R219, 0x4, R6 ;  /* 0x00000004db0a7825 */ /* 0x004fe200078e0206 */
[----:B------:R-:W-:Y:S01]  /*204a0*/  F2FP.BF16.F32.PACK_AB R104, R105, R104 ;  /* 0x000000686968723e */ /* 0x000fe200000010ff */
[----:B------:R2:W-:Y:S01]  /*204b0*/  STSM.16.M88.4 [R9], R80 ;  /* 0x0000005009007844 */ /* 0x0005e20000000200 */
[----:B------:R-:W-:Y:S01]  /*204c0*/  F2FP.BF16.F32.PACK_AB R98, R101, R100 ;  /* 0x000000646562723e */ /* 0x000fe200000010ff */
[----:B------:R-:W4:Y:S01]  /*204d0*/  @P1 LDC.64 R6, c[0x0][0xbe0] ;  /* 0x0002f800ff061b82 */ /* 0x000f220000000a00 */
[----:B------:R-:W-:Y:S01]  /*204e0*/  F2FP.BF16.F32.PACK_AB R99, R103, R99 ;  /* 0x000000636763723e */ /* 0x000fe200000010ff */
[----:B------:R-:W-:Y:S01]  /*204f0*/  STSM.16.M88.4 [R38], R88 ;  /* 0x0000005826007844 */ /* 0x000fe20000000200 */
[----:B------:R-:W-:-:S02]  /*20500*/  F2FP.BF16.F32.PACK_AB R105, R54, R106 ;  /* 0x0000006a3669723e */ /* 0x000fc400000010ff */
[----:B------:R-:W-:Y:S01]  /*20510*/  F2FP.BF16.F32.PACK_AB R112, R113, R112 ;  /* 0x000000707170723e */ /* 0x000fe200000010ff */
[----:B------:R0:W-:Y:S01]  /*20520*/  STSM.16.M88.4 [R8], R96 ;  /* 0x0000006008007844 */ /* 0x0001e20000000200 */
[----:B------:R-:W-:Y:S02]  /*20530*/  MOV R46, R46 ;  /* 0x0000002e002e7202 */ /* 0x000fe40000000f00 */
[----:B------:R-:W-:Y:S01]  /*20540*/  F2FP.BF16.F32.PACK_AB R107, R107, R110 ;  /* 0x0000006e6b6b723e */ /* 0x000fe200000010ff */
[----:B------:R-:W-:Y:S01]  /*20550*/  ULDC UR4, c[0x0][0xa88] ;  /* 0x0002a20000047ab9 */ /* 0x000fe20000000800 */
[----:B------:R-:W-:Y:S01]  /*20560*/  F2FP.BF16.F32.PACK_AB R106, R109, R108 ;  /* 0x0000006c6d6a723e */ /* 0x000fe200000010ff */
[----:B---3--:R-:W-:Y:S01]  /*20570*/  IMAD.MOV.U32 R20, RZ, RZ, RZ ;  /* 0x000000ffff147224 */ /* 0x008fe200078e00ff */
[----:B------:R-:W-:Y:S02]  /*20580*/  F2FP.BF16.F32.PACK_AB R113, R115, R114 ;  /* 0x000000727371723e */ /* 0x000fe400000010ff */
[----:B------:R-:W-:Y:S01]  /*20590*/  F2FP.BF16.F32.PACK_AB R114, R117, R116 ;  /* 0x000000747572723e */ /* 0x000fe200000010ff */
[----:B------:R-:W-:Y:S01]  /*205a0*/  STSM.16.M88.4 [R46], R104 ;  /* 0x000000682e007844 */ /* 0x000fe20000000200 */
[----:B------:R-:W-:-:S05]  /*205b0*/  F2FP.BF16.F32.PACK_AB R115, R119, R118 ;  /* 0x000000767773723e */ /* 0x000fca00000010ff */
[----:B------:R3:W-:Y:S01]  /*205c0*/  STSM.16.M88.4 [R0], R112 ;  /* 0x0000007000007844 */ /* 0x0007e20000000200 */
[----:B------:R-:W-:Y:S01]  /*205d0*/  BAR.SYNC.DEFER_BLOCKING 0x1, 0x100 ;  /* 0x0044000000007b1d */ /* 0x000fe20000010000 */
[----:B--2---:R-:W-:-:S04]  /*205e0*/  IMAD R9, R214, 0x40, R213 ;  /* 0x00000040d6097824 */ /* 0x004fc800078e02d5 */
[----:B------:R-:W-:-:S03]  /*205f0*/  IMAD.WIDE R4, R9, 0x2, R4 ;  /* 0x0000000209047825 */ /* 0x000fc600078e0204 */
[----:B------:R-:W-:Y:S01]  /*20600*/  IADD3 R9, P5, R4, 0x1000, RZ ;  /* 0x0000100004097810 */ /* 0x000fe20007fbe0ff */
[----:B----4-:R-:W-:-:S03]  /*20610*/  @P1 IMAD.WIDE R6, R219, 0x4, R6 ;  /* 0x00000004db061825 */ /* 0x010fc600078e0206 */
[----:B0-----:R-:W-:Y:S01]  /*20620*/  LOP3.LUT R8, R9, 0x380, RZ, 0xc0, !PT ;  /* 0x0000038009087812 */ /* 0x001fe200078ec0ff */
[----:B---3--:R-:W-:-:S03]  /*20630*/  IMAD.U32 R0, RZ, RZ, UR4 ;  /* 0x00000004ff007e24 */ /* 0x008fc6000f8e00ff */
[----:B------:R-:W-:Y:S02]  /*20640*/  SHF.R.U64 R8, R8, 0x3, RZ ;  /* 0x0000000308087819 */ /* 0x000fe400000012ff */
[----:B------:R-:W-:Y:S01]  /*20650*/  IADD3 R13, P4, R4, 0x2000, RZ ;  /* 0x00002000040d7810 */ /* 0x000fe20007f9e0ff */
[----:B------:R0:W5:Y:S01]  /*20660*/  @P0 LDG.E R20, desc[UR6][R10.64] ;  /* 0x000000060a140981 */ /* 0x000162000c1e1900 */
[----:B------:R-:W-:-:S03]  /*20670*/  LOP3.LUT R8, R8, R9, RZ, 0x3c, !PT ;  /* 0x0000000908087212 */ /* 0x000fc600078e3cff */
[----:B------:R0:W5:Y:S01]  /*20680*/  @P1 LDG.E R0, desc[UR6][R6.64] ;  /* 0x0000000606001981 */ /* 0x000162000c1e1900 */
[----:B------:R-:W-:Y:S07]  /*20690*/  @P1 BRA `(.L_x_1592) ;  /* 0x0000000000141947 */ /* 0x000fee0003800000 */
[----:B------:R-:W-:Y:S05]  /*206a0*/  @!P0 BRA `(.L_x_1592) ;  /* 0x0000000000108947 */ /* 0x000fea0003800000 */
[----:B------:R-:W-:Y:S02]  /*206b0*/  ULDC.64 UR4, c[0x0][0x208] ;  /* 0x0000820000047ab9 */ /* 0x000fe40000000a00 */
[----:B0-----:R-:W2:Y:S04]  /*206c0*/  LDG.E R7, desc[UR4][R10.64] ;  /* 0x000000040a077981 */ /* 0x001ea8000c1e1900 */
[----:B-----5:R-:W2:Y:S02]  /*206d0*/  LDG.E R0, desc[UR4][R10.64+0x4] ;  /* 0x000004040a007981 */ /* 0x020ea4000c1e1900 */
[----:B--2---:R-:W-:-:S07]  /*206e0*/  IMAD.IADD R0, R0, 0x1, -R7 ;  /* 0x0000000100007824 */ /* 0x004fce00078e0a07 */
.L_x_1592:
[----:B------:R-:W-:Y:S01]  /*206f0*/  SHF.R.S32.HI R61, RZ, 0x1f, R218 ;  /* 0x0000001fff3d7819 */ /* 0x000fe200000114da */
[----:B------:R-:W-:Y:S01]  /*20700*/  ULDC.64 UR4, c[0x0][0xb70] ;  /* 0x0002dc0000047ab9 */ /* 0x000fe20000000a00 */
[--C-:B-----5:R-:W-:Y:S01]  /*20710*/  SHF.R.S32.HI R21, RZ, 0x1f, R20.reuse ;  /* 0x0000001fff157819 */ /* 0x120fe20000011414 */
[----:B------:R-:W-:Y:S01]  /*20720*/  ULDC.64 UR6, c[0x0][0x208] ;  /* 0x0000820000067ab9 */ /* 0x000fe20000000a00 */
[----:B------:R-:W-:Y:S01]  /*20730*/  SHF.R.S32.HI R9, RZ, 0x1f, R219 ;  /* 0x0000001fff097819 */ /* 0x000fe200000114db */
[----:B0-----:R-:W-:Y:S01]  /*20740*/  IMAD R7, R61, UR4, RZ ;  /* 0x000000043d077c24 */ /* 0x001fe2000f8e02ff */
[----:B------:R-:W-:Y:S02]  /*20750*/  SEL R65, R219, RZ, !P0 ;  /* 0x000000ffdb417207 */ /* 0x000fe40004000000 */
[----:B------:R-:W-:Y:S01]  /*20760*/  SEL R60, R9, RZ, !P0 ;  /* 0x000000ff093c7207 */ /* 0x000fe20004000000 */
[----:B------:R-:W-:Y:S01]  /*20770*/  IMAD R11, R218, UR5, R7 ;  /* 0x00000005da0b7c24 */ /* 0x000fe2000f8e0207 */
[----:B------:R-:W-:Y:S01]  /*20780*/  IADD3 R29, P0, R4, 0x4000, RZ ;  /* 0x00004000041d7810 */ /* 0x000fe20007f1e0ff */
[----:B------:R-:W-:Y:S01]  /*20790*/  IMAD.WIDE.U32 R6, R218, UR4, R20 ;  /* 0x00000004da067c25 */ /* 0x000fe2000f8e0014 */
[----:B------:R-:W-:Y:S01]  /*207a0*/  ULDC.64 UR4, c[0x0][0xb78] ;  /* 0x0002de0000047ab9 */ /* 0x000fe20000000a00 */
[----:B------:R-:W-:-:S02]  /*207b0*/  IADD3 R25, P3, R4, 0x3000, RZ ;  /* 0x0000300004197810 */ /* 0x000fc40007f7e0ff */
[----:B------:R-:W-:Y:S01]  /*207c0*/  IMAD.IADD R7, R7, 0x1, R11 ;  /* 0x0000000107077824 */ /* 0x000fe200078e020b */
[----:B------:R-:W-:Y:S01]  /*207d0*/  IADD3 R33, P1, R4, 0x5000, RZ ;  /* 0x0000500004217810 */ /* 0x000fe20007f3e0ff */
[----:B------:R-:W-:Y:S01]  /*207e0*/  IMAD R9, R60, UR4, RZ ;  /* 0x000000043c097c24 */ /* 0x000fe2000f8e02ff */
[----:B------:R-:W-:Y:S01]  /*207f0*/  LOP3.LUT R28, R29, 0x380, RZ, 0xc0, !PT ;  /* 0x000003801d1c7812 */ /* 0x000fe200078ec0ff */
[----:B------:R-:W-:Y:S01]  /*20800*/  IMAD R11, R223, 0x80, R216 ;  /* 0x00000080df0b7824 */ /* 0x000fe200078e02d8 */
[----:B------:R-:W-:Y:S01]  /*20810*/  IADD3 R37, P2, R4, 0x6000, RZ ;  /* 0x0000600004257810 */ /* 0x000fe20007f5e0ff */
[----:B------:R-:W-:Y:S01]  /*20820*/  IMAD.WIDE.U32 R6, R65, UR4, R6 ;  /* 0x0000000441067c25 */ /* 0x000fe2000f8e0006 */
[----:B------:R-:W-:Y:S02]  /*20830*/  LOP3.LUT R12, R13, 0x380, RZ, 0xc0, !PT ;  /* 0x000003800d0c7812 */ /* 0x000fe400078ec0ff */
[----:B------:R-:W-:Y:S01]  /*20840*/  LOP3.LUT R24, R25, 0x380, RZ, 0xc0, !PT ;  /* 0x0000038019187812 */ /* 0x000fe200078ec0ff */
[----:B------:R-:W-:Y:S01]  /*20850*/  IMAD R10, R65, UR5, R9 ;  /* 0x00000005410a7c24 */ /* 0x000fe2000f8e0209 */
[----:B------:R-:W-:Y:S01]  /*20860*/  SHF.R.S32.HI R9, RZ, 0x1f, R11 ;  /* 0x0000001fff097819 */ /* 0x000fe2000001140b */
[----:B------:R-:W-:Y:S01]  /*20870*/  ULDC.64 UR4, c[0x0][0xb40] ;  /* 0x0002d00000047ab9 */ /* 0x000fe20000000a00 */
[----:B------:R-:W-:-:S02]  /*20880*/  IADD3 R6, P6, R11, R6, RZ ;  /* 0x000000060b067210 */ /* 0x000fc40007fde0ff */
[----:B------:R-:W-:Y:S02]  /*20890*/  LOP3.LUT R32, R33, 0x380, RZ, 0xc0, !PT ;  /* 0x0000038021207812 */ /* 0x000fe400078ec0ff */
[----:B------:R-:W-:Y:S02]  /*208a0*/  SHF.R.U64 R28, R28, 0x3, RZ ;  /* 0x000000031c1c7819 */ /* 0x000fe400000012ff */
[----:B------:R-:W-:Y:S02]  /*208b0*/  LOP3.LUT R36, R37, 0x380, RZ, 0xc0, !PT ;  /* 0x0000038025247812 */ /* 0x000fe400078ec0ff */
[----:B------:R-:W-:Y:S01]  /*208c0*/  IADD3.X R9, R9, R7, R10, P6, !PT ;  /* 0x0000000709097210 */ /* 0x000fe200037fe40a */
[----:B------:R-:W-:Y:S01]  /*208d0*/  VIADD R7, R11, 0x8 ;  /* 0x000000080b077836 */ /* 0x000fe20000000000 */
[----:B------:R-:W-:Y:S02]  /*208e0*/  SHF.R.U64 R12, R12, 0x3, RZ ;  /* 0x000000030c0c7819 */ /* 0x000fe400000012ff */
[----:B------:R-:W-:-:S02]  /*208f0*/  SHF.R.U64 R24, R24, 0x3, RZ ;  /* 0x0000000318187819 */ /* 0x000fc400000012ff */
[----:B------:R-:W-:Y:S02]  /*20900*/  SHF.R.U64 R32, R32, 0x3, RZ ;  /* 0x0000000320207819 */ /* 0x000fe400000012ff */
[----:B------:R-:W-:Y:S02]  /*20910*/  LEA R54, P6, R6, UR4, 0x2 ;  /* 0x0000000406367c11 */ /* 0x000fe4000f8c10ff */
[----:B------:R-:W-:Y:S01]  /*20920*/  LOP3.LUT R28, R28, R29, RZ, 0x3c, !PT ;  /* 0x0000001d1c1c7212 */ /* 0x000fe200078e3cff */
[--C-:B------:R-:W-:Y:S01]  /*20930*/  IMAD.X R29, RZ, RZ, R5.reuse, P0 ;  /* 0x000000ffff1d7224 */ /* 0x100fe200000e0605 */
[----:B------:R-:W-:Y:S02]  /*20940*/  SHF.R.U64 R36, R36, 0x3, RZ ;  /* 0x0000000324247819 */ /* 0x000fe400000012ff */
[----:B------:R-:W-:Y:S02]  /*20950*/  LOP3.LUT P0, RZ, R226, 0x3, RZ, 0xc0, !PT ;  /* 0x00000003e2ff7812 */ /* 0x000fe4000780c0ff */
[----:B------:R-:W-:Y:S01]  /*20960*/  LOP3.LUT R12, R12, R13, RZ, 0x3c, !PT ;  /* 0x0000000d0c0c7212 */ /* 0x000fe200078e3cff */
[--C-:B------:R-:W-:Y:S01]  /*20970*/  IMAD.X R13, RZ, RZ, R5.reuse, P4 ;  /* 0x000000ffff0d7224 */ /* 0x100fe200020e0605 */
[----:B------:R-:W-:Y:S01]  /*20980*/  LOP3.LUT R24, R24, R25, RZ, 0x3c, !PT ;  /* 0x0000001918187212 */ /* 0x000fe200078e3cff */
[--C-:B------:R-:W-:Y:S01]  /*20990*/  IMAD.X R25, RZ, RZ, R5.reuse, P3 ;  /* 0x000000ffff197224 */ /* 0x100fe200018e0605 */
[----:B------:R-:W-:Y:S01]  /*209a0*/  LOP3.LUT R32, R32, R33, RZ, 0x3c, !PT ;  /* 0x0000002120207212 */ /* 0x000fe200078e3cff */
[----:B------:R-:W-:Y:S01]  /*209b0*/  IMAD.X R33, RZ, RZ, R5, P1 ;  /* 0x000000ffff217224 */ /* 0x000fe200008e0605 */
[----:B------:R-:W-:Y:S01]  /*209c0*/  LEA.HI.X R55, R6, UR5, R9, 0x2, P6 ;  /* 0x0000000506377c11 */ /* 0x000fe2000b0f1409 */
[--C-:B------:R-:W-:Y:S01]  /*209d0*/  IMAD.X R9, RZ, RZ, R5.reuse, P5 ;  /* 0x000000ffff097224 */ /* 0x100fe200028e0605 */
[----:B------:R-:W-:Y:S01]  /*209e0*/  LOP3.LUT R36, R36, R37, RZ, 0x3c, !PT ;  /* 0x0000002524247212 */ /* 0x000fe200078e3cff */
[----:B------:R-:W-:Y:S01]  /*209f0*/  IMAD.X R37, RZ, RZ, R5, P2 ;  /* 0x000000ffff257224 */ /* 0x000fe200010e0605 */
[C---:B------:R-:W-:Y:S01]  /*20a00*/  IADD3 R41, P6, R4.reuse, 0x7000, RZ ;  /* 0x0000700004297810 */ /* 0x040fe20007fde0ff */
[----:B------:R-:W-:Y:S01]  /*20a10*/  ULDC.64 UR4, c[0x0][0xaa0] ;  /* 0x0002a80000047ab9 */ /* 0x000fe20000000a00 */
[----:B------:R-:W-:-:S02]  /*20a20*/  IADD3 R45, P5, R4, 0x8000, RZ ;  /* 0x00008000042d7810 */ /* 0x000fc40007fbe0ff */
[C---:B------:R-:W-:Y:S02]  /*20a30*/  IADD3 R49, P4, R4.reuse, 0x9000, RZ ;  /* 0x0000900004317810 */ /* 0x040fe40007f9e0ff */
[C---:B------:R-:W-:Y:S02]  /*20a40*/  IADD3 R53, P3, R4.reuse, 0xa000, RZ ;  /* 0x0000a00004357810 */ /* 0x040fe40007f7e0ff */
[-C--:B------:R-:W-:Y:S02]  /*20a50*/  ISETP.GE.OR P1, PT, R11, R0.reuse, P0 ;  /* 0x000000000b00720c */ /* 0x080fe40000726670 */
[C---:B------:R-:W-:Y:S02]  /*20a60*/  LOP3.LUT R6, R4.reuse, 0x380, RZ, 0xc0, !PT ;  /* 0x0000038004067812 */ /* 0x040fe400078ec0ff */
[----:B------:R-:W-:Y:S02]  /*20a70*/  IADD3 R11, P2, R4, 0xb000, RZ ;  /* 0x0000b000040b7810 */ /* 0x000fe40007f5e0ff */
[----:B------:R-:W-:-:S02]  /*20a80*/  ISETP.GE.OR P0, PT, R7, R0, P0 ;  /* 0x000000000700720c */ /* 0x000fc40000706670 */
[----:B------:R-:W-:Y:S01]  /*20a90*/  LOP3.LUT R40, R41, 0x380, RZ, 0xc0, !PT ;  /* 0x0000038029287812 */ /* 0x000fe200078ec0ff */
[----:B------:R-:W-:Y:S01]  /*20aa0*/  IMAD.X R57, RZ, RZ, R5, P2 ;  /* 0x000000ffff397224 */ /* 0x000fe200010e0605 */
[----:B------:R-:W-:Y:S02]  /*20ab0*/  LOP3.LUT R44, R45, 0x380, RZ, 0xc0, !PT ;  /* 0x000003802d2c7812 */ /* 0x000fe400078ec0ff */
[----:B------:R-:W-:Y:S01]  /*20ac0*/  LOP3.LUT R48, R49, 0x380, RZ, 0xc0, !PT ;  /* 0x0000038031307812 */ /* 0x000fe200078ec0ff */
[----:B------:R0:W-:Y:S01]  /*20ad0*/  @!P1 STG.E desc[UR6][R54.64], R3 ;  /* 0x0000000336009986 */ /* 0x0001e2000c101906 */
[----:B------:R-:W-:Y:S02]  /*20ae0*/  LOP3.LUT R52, R53, 0x380, RZ, 0xc0, !PT ;  /* 0x0000038035347812 */ /* 0x000fe400078ec0ff */
[----:B------:R-:W-:Y:S02]  /*20af0*/  SHF.R.U64 R7, R6, 0x3, RZ ;  /* 0x0000000306077819 */ /* 0x000fe400000012ff */
[----:B------:R-:W-:Y:S01]  /*20b00*/  LOP3.LUT R6, R11, 0x380, RZ, 0xc0, !PT ;  /* 0x000003800b067812 */ /* 0x000fe200078ec0ff */
[----:B------:R2:W-:Y:S01]  /*20b10*/  @!P0 STG.E desc[UR6][R54.64+0x20], R2 ;  /* 0x0000200236008986 */ /* 0x0005e2000c101906 */
[----:B------:R-:W-:-:S02]  /*20b20*/  SHF.R.U64 R40, R40, 0x3, RZ ;  /* 0x0000000328287819 */ /* 0x000fc400000012ff */
[----:B------:R-:W-:Y:S01]  /*20b30*/  SHF.R.U64 R44, R44, 0x3, RZ ;  /* 0x000000032c2c7819 */ /* 0x000fe200000012ff */
[----:B------:R-:W5:Y:S01]  /*20b40*/  LD.E.128 R12, desc[UR6][R12.64] ;  /* 0x000000060c0c7980 */ /* 0x000f62000c101d00 */
[----:B------:R-:W-:Y:S02]  /*20b50*/  SHF.R.U64 R48, R48, 0x3, RZ ;  /* 0x0000000330307819 */ /* 0x000fe400000012ff */
[----:B------:R-:W-:Y:S01]  /*20b60*/  SHF.R.U64 R52, R52, 0x3, RZ ;  /* 0x0000000334347819 */ /* 0x000fe200000012ff */
[----:B------:R-:W5:Y:S01]  /*20b70*/  LD.E.128 R24, desc[UR6][R24.64] ;  /* 0x0000000618187980 */ /* 0x000f62000c101d00 */
        /* <DEDUP_REMOVED lines=10> */
[----:B------:R-:W5:Y:S01]  /*20c20*/  LD.E.128 R28, desc[UR6][R28.64] ;  /* 0x000000061c1c7980 */ /* 0x000f62000c101d00 */
[----:B------:R-:W-:-:S03]  /*20c30*/  LOP3.LUT R56, R6, R11, RZ, 0x3c, !PT ;  /* 0x0000000b06387212 */ /* 0x000fc600078e3cff */
[----:B------:R-:W5:Y:S01]  /*20c40*/  LD.E.128 R8, desc[UR6][R8.64] ;  /* 0x0000000608087980 */ /* 0x000f62000c101d00 */
[----:B0-----:R-:W-:-:S03]  /*20c50*/  SHF.R.S32.HI R3, RZ, 0x1f, R213 ;  /* 0x0000001fff037819 */ /* 0x001fc600000114d5 */
[----:B------:R-:W5:Y:S04]  /*20c60*/  LD.E.128 R4, desc[UR6][R4.64] ;  /* 0x0000000604047980 */ /* 0x000f68000c101d00 */
[----:B------:R-:W5:Y:S04]  /*20c70*/  LD.E.128 R32, desc[UR6][R32.64] ;  /* 0x0000000620207980 */ /* 0x000f68000c101d00 */
[----:B------:R-:W5:Y:S04]  /*20c80*/  LD.E.128 R36, desc[UR6][R36.64] ;  /* 0x0000000624247980 */ /* 0x000f68000c101d00 */
[----:B------:R-:W5:Y:S04]  /*20c90*/  LD.E.128 R40, desc[UR6][R40.64] ;  /* 0x0000000628287980 */ /* 0x000f68000c101d00 */
[----:B------:R-:W5:Y:S04]  /*20ca0*/  LD.E.128 R44, desc[UR6][R44.64] ;  /* 0x000000062c2c7980 */ /* 0x000f68000c101d00 */
[----:B------:R-:W5:Y:S04]  /*20cb0*/  LD.E.128 R48, desc[UR6][R48.64] ;  /* 0x0000000630307980 */ /* 0x000f68000c101d00 */
[----:B--2---:R-:W5:Y:S04]  /*20cc0*/  LD.E.128 R52, desc[UR6][R52.64] ;  /* 0x0000000634347980 */ /* 0x004f68000c101d00 */
[----:B------:R-:W5:Y:S01]  /*20cd0*/  LD.E.128 R56, desc[UR6][R56.64] ;  /* 0x0000000638387980 */ /* 0x000f62000c101d00 */
[----:B------:R-:W-:Y:S01]  /*20ce0*/  IMAD R21, R21, UR4, RZ ;  /* 0x0000000415157c24 */ /* 0x000fe2000f8e02ff */
[----:B------:R-:W-:Y:S01]  /*20cf0*/  @!PT LDS RZ, [RZ] ;  /* 0x00000000fffff984 */ /* 0x000fe20000000800 */
[----:B------:R-:W-:Y:S01]  /*20d00*/  @!PT LDS RZ, [RZ] ;  /* 0x00000000fffff984 */ /* 0x000fe20000000800 */
[----:B------:R-:W-:Y:S01]  /*20d10*/  @!PT LDS RZ, [RZ] ;  /* 0x00000000fffff984 */ /* 0x000fe20000000800 */
[----:B------:R-:W-:Y:S01]  /*20d20*/  @!PT LDS RZ, [RZ] ;  /* 0x00000000fffff984 */ /* 0x000fe20000000800 */
[----:B------:R0:W-:Y:S06]  /*20d30*/  MEMBAR.ALL.CTA ;  /* 0x0000000000007992 */ /* 0x0001ec0000008000 */
[----:B0-----:R-:W0:Y:S01]  /*20d40*/  FENCE.VIEW.ASYNC.S ;  /* 0x00000000000073c6 */ /* 0x001e220000000000 */
        /* <DEDUP_REMOVED lines=22> */
[----:B------:R-:W-:Y:S01]  /*20eb0*/  SHF.R.S32.HI R215, RZ, 0x1f, R214 ;  /* 0x0000001fffd77819 */ /* 0x000fe200000114d6 */
[----:B0-----:R0:W-:Y:S01]  /*20ec0*/  SYNCS.ARRIVE.TRANS64.RED.A1T0 RZ, [R0+URZ], RZ ;  /* 0x000000ff00ff79a7 */ /* 0x0011e2000810043f */
[----:B------:R-:W-:Y:S01]  /*20ed0*/  BSSY B1, `(.L_x_1593) ;  /* 0x0000019000017945 */ /* 0x000fe20003800000 */
[----:B------:R-:W-:-:S02]  /*20ee0*/  IMAD R63, R65, UR5, R20 ;  /* 0x00000005413f7c24 */ /* 0x000fc4000f8e0214 */
[----:B------:R-:W-:-:S04]  /*20ef0*/  IMAD.WIDE R20, R223, 0x80, R214 ;  /* 0x00000080df147825 */ /* 0x000fc800078e02d6 */
[----:B------:R-:W-:Y:S01]  /*20f00*/  IMAD.IADD R65, R61, 0x1, R63 ;  /* 0x000000013d417824 */ /* 0x000fe200078e023f */
[----:B0-----:R-:W-:Y:S06]  /*20f10*/  @P3 BRA `(.L_x_1594) ;  /* 0x0000000000503947 */ /* 0x001fec0003800000 */
        /* <DEDUP_REMOVED lines=9> */
[----:B------:R-:W-:Y:S01]  /*20fb0*/  IMAD.MOV.U32 R3, RZ, RZ, R65 ;  /* 0x000000ffff037224 */ /* 0x000fe200078e0041 */
[----:B------:R-:W-:Y:S01]  /*20fc0*/  ULDC.64 UR8, c[0x0][0x208] ;  /* 0x0000820000087ab9 */ /* 0x000fe20000000a00 */
        /* <DEDUP_REMOVED lines=9> */
.L_x_1594:
[----:B------:R-:W-:Y:S05]  /*21060*/  BSYNC B1 ;  /* 0x0000000000017941 */ /* 0x000fea0003800000 */
.L_x_1593:
[----:B------:R-:W-:Y:S04]  /*21070*/  BSSY B1, `(.L_x_1595) ;  /* 0x0000018000017945 */ /* 0x000fe80003800000 */
[----:B------:R-:W-:Y:S05]  /*21080*/  @P0 BRA `(.L_x_1596) ;  /* 0x0000000000580947 */ /* 0x000fea0003800000 */
[----:B0----5:R-:W-:Y:S01]  /*21090*/  IADD3 R5, P0, R20, 0x20, RZ ;  /* 0x0000002014057810 */ /* 0x021fe20007f1e0ff */
[C---:B------:R-:W-:Y:S01]  /*210a0*/  VIADD R2, R213.reuse, 0x40 ;  /* 0x00000040d5027836 */ /* 0x040fe20000000000 */
[----:B------:R-:W-:Y:S01]  /*210b0*/  ULDC UR6, c[0x0][0xa8c] ;  /* 0x0002a30000067ab9 */ /* 0x000fe20000000800 */
[----:B------:R-:W-:Y:S01]  /*210c0*/  ULDC.64 UR4, c[0x0][0xad8] ;  /* 0x0002b60000047ab9 */ /* 0x000fe20000000a00 */
[----:B------:R-:W-:Y:S01]  /*210d0*/  IMAD.MOV.U32 R3, RZ, RZ, R65 ;  /* 0x000000ffff037224 */ /* 0x000fe200078e0041 */
[C---:B------:R-:W-:Y:S01]  /*210e0*/  ISETP.GE.AND P3, PT, R213.reuse, UR6, PT ;  /* 0x00000006d5007c0c */ /* 0x040fe2000bf66270 */
[----:B------:R-:W-:Y:S01]  /*210f0*/  IMAD.X R0, RZ, RZ, R21, P0 ;  /* 0x000000ffff007224 */ /* 0x000fe200000e0615 */
[----:B------:R-:W-:Y:S01]  /*21100*/  ISETP.GE.AND P4, PT, R2, UR6, PT ;  /* 0x0000000602007c0c */ /* 0x000fe2000bf86270 */
[----:B------:R-:W-:Y:S01]  /*21110*/  IMAD.MOV.U32 R2, RZ, RZ, R60 ;  /* 0x000000ffff027224 */ /* 0x000fe200078e003c */
[----:B------:R-:W-:Y:S01]  /*21120*/  ULDC.64 UR8, c[0x0][0x208] ;  /* 0x0000820000087ab9 */ /* 0x000fe20000000a00 */
        /* <DEDUP_REMOVED lines=12> */
.L_x_1596:
[----:B------:R-:W-:Y:S05]  /*211f0*/  BSYNC B1 ;  /* 0x0000000000017941 */ /* 0x000fea0003800000 */
.L_x_1595:
[----:B------:R-:W-:Y:S04]  /*21200*/  BSSY B1, `(.L_x_1597) ;  /* 0x0000018000017945 */ /* 0x000fe80003800000 */
[----:B------:R-:W-:Y:S05]  /*21210*/  @P1 BRA `(.L_x_1598) ;  /* 0x0000000000581947 */ /* 0x000fea0003800000 */
[----:B0-2--5:R-:W-:Y:S01]  /*21220*/  IADD3 R5, P0, R20, 0x40, RZ ;  /* 0x0000004014057810 */ /* 0x025fe20007f1e0ff */
        /* <DEDUP_REMOVED lines=21> */
.L_x_1598:
[----:B------:R-:W-:Y:S05]  /*21380*/  BSYNC B1 ;  /* 0x0000000000017941 */ /* 0x000fea0003800000 */
.L_x_1597:
[----:B------:R-:W-:Y:S05]  /*21390*/  @P2 BRA `(.L_x_1599) ;  /* 0x0000000c00342947 */ /* 0x000fea0003800000 */
[----:B0-23-5:R-:W-:Y:S01]  /*213a0*/  IADD3 R5, P0, R20, 0x60, RZ ;  /* 0x0000006014057810 */ /* 0x02dfe20007f1e0ff */
[----:B------:R-:W-:Y:S01]  /*213b0*/  ULDC.64 UR4, c[0x0][0xad8] ;  /* 0x0002b60000047ab9 */ /* 0x000fe20000000a00 */
[----:B------:R-:W-:Y:S01]  /*213c0*/  IMAD.MOV.U32 R2, RZ, RZ, R60 ;  /* 0x000000ffff027224 */ /* 0x000fe200078e003c */
[----:B------:R-:W-:Y:S01]  /*213d0*/  ULDC UR6, c[0x0][0xa8c] ;  /* 0x0002a30000067ab9 */ /* 0x000fe20000000800 */
[----:B------:R-:W-:Y:S01]  /*213e0*/  IMAD.MOV.U32 R3, RZ, RZ, R65 ;  /* 0x000000ffff037224 */ /* 0x000fe200078e0041 */
[C---:B------:R-:W-:Y:S01]  /*213f0*/  ISETP.GE.AND P1, PT, R213.reuse, UR6, PT ;  /* 0x00000006d5007c0c */ /* 0x040fe2000bf26270 */
[----:B------:R-:W-:Y:S01]  /*21400*/  IMAD.X R20, RZ, RZ, R21, P0 ;  /* 0x000000ffff147224 */ /* 0x000fe200000e0615 */
[----:B------:R-:W-:Y:S01]  /*21410*/  ULDC.64 UR8, c[0x0][0x208] ;  /* 0x0000820000087ab9 */ /* 0x000fe20000000a00 */
        /* <DEDUP_REMOVED lines=14> */
[----:B------:R-:W-:Y:S02]  /*21500*/  ULDC.64 UR4, c[0x0][0x208] ;  /* 0x0000820000047ab9 */ /* 0x000fe40000000a00 */
[----:B------:R2:W-:Y:S01]  /*21510*/  STG.E.128 desc[UR4][R4.64+0x100], R56 ;  /* 0x0001003804007986 */ /* 0x0005e2000c101d04 */
[----:B------:R-:W-:Y:S05]  /*21520*/  BRA `(.L_x_1599) ;  /* 0x0000000800d07947 */ /* 0x000fea0003800000 */
.L_x_1591:
[----:B------:R-:W-:Y:S01]  /*21530*/  ULDC.64 UR4, c[0x0][0xbd8] ;  /* 0x0002f60000047ab9 */ /* 0x000fe20000000a00 */
[----:B------:R-:W2:Y:S01]  /*21540*/  LDC.64 R2, c[0x0][0xbd8] ;  /* 0x0002f600ff027b82 */ /* 0x000ea20000000a00 */
[----:B------:R-:W-:Y:S01]  /*21550*/  ISETP.NE.U32.AND P0, PT, RZ, UR4, PT ;  /* 0x00000004ff007c0c */ /* 0x000fe2000bf05070 */
[----:B------:R-:W-:Y:S01]  /*21560*/  IMAD.MOV.U32 R7, RZ, RZ, RZ ;  /* 0x000000ffff077224 */ /* 0x000fe200078e00ff */
[----:B------:R-:W-:Y:S02]  /*21570*/  ULDC.64 UR6, c[0x0][0x208] ;  /* 0x0000820000067ab9 */ /* 0x000fe40000000a00 */
[----:B------:R-:W-:Y:S01]  /*21580*/  ISETP.NE.AND.EX P0, PT, RZ, UR5, PT, P0 ;  /* 0x00000005ff007c0c */ /* 0x000fe2000bf05300 */
[----:B------:R-:W-:Y:S02]  /*21590*/  ULDC.64 UR4, c[0x0][0xbe0] ;  /* 0x0002f80000047ab9 */ /* 0x000fe40000000a00 */
[----:B------:R-:W-:-:S04]  /*215a0*/  ISETP.NE.U32.AND P1, PT, RZ, UR4, PT ;  /* 0x00000004ff007c0c */ /* 0x000fc8000bf25070 */
[----:B------:R-:W-:Y:S01]  /*215b0*/  ISETP.NE.AND.EX P1, PT, RZ, UR5, PT, P1 ;  /* 0x00000005ff007c0c */ /* 0x000fe2000bf25310 */
[----:B------:R-:W3:Y:S01]  /*215c0*/  S2R R8, SR_TID.X ;  /* 0x0000000000087919 */ /* 0x000ee20000002100 */
[----:B--2---:R-:W-:-:S11]  /*215d0*/  IMAD.WIDE R2, R219, 0x4, R2 ;  /* 0x00000004db027825 */ /* 0x004fd600078e0202 */
[----:B------:R-:W2:Y:S01]  /*215e0*/  @P1 LDC.64 R4, c[0x0][0xbe0] ;  /* 0x0002f800ff041b82 */ /* 0x000ea20000000a00 */
[----:B------:R-:W-:Y:S02]  /*215f0*/  ULDC UR4, c[0x0][0xa88] ;  /* 0x0002a20000047ab9 */ /* 0x000fe40000000800 */
[----:B------:R-:W-:Y:S01]  /*21600*/  IMAD.U32 R0, RZ, RZ, UR4 ;  /* 0x00000004ff007e24 */ /* 0x000fe2000f8e00ff */
[----:B------:R4:W5:Y:S01]  /*21610*/  @P0 LDG.E R7, desc[UR6][R2.64] ;  /* 0x0000000602070981 */ /* 0x000962000c1e1900 */
[----:B---3--:R-:W-:Y:S02]  /*21620*/  VIADD R6, R8, 0xffffff80 ;  /* 0xffffff8008067836 */ /* 0x008fe40000000000 */
[----:B--2---:R-:W-:-:S03]  /*21630*/  @P1 IMAD.WIDE R4, R219, 0x4, R4 ;  /* 0x00000004db041825 */ /* 0x004fc600078e0204 */
[----:B------:R-:W-:Y:S02]  /*21640*/  ISETP.GT.AND P2, PT, R6, 0x7f, PT ;  /* 0x0000007f0600780c */ /* 0x000fe40003f44270 */
[----:B------:R4:W5:Y:S01]  /*21650*/  @P1 LDG.E R0, desc[UR6][R4.64] ;  /* 0x0000000604001981 */ /* 0x000962000c1e1900 */
[----:B------:R-:W-:Y:S10]  /*21660*/  @P1 BRA `(.L_x_1600) ;  /* 0x0000000000141947 */ /* 0x000ff40003800000 */
[----:B------:R-:W-:Y:S05]  /*21670*/  @!P0 BRA `(.L_x_1600) ;  /* 0x0000000000108947 */ /* 0x000fea0003800000 */
[----:B------:R-:W-:Y:S02]  /*21680*/  ULDC.64 UR4, c[0x0][0x208] ;  /* 0x0000820000047ab9 */ /* 0x000fe40000000a00 */
[----:B----4-:R-:W2:Y:S04]  /*21690*/  LDG.E R5, desc[UR4][R2.64] ;  /* 0x0000000402057981 */ /* 0x010ea8000c1e1900 */
[----:B-----5:R-:W2:Y:S02]  /*216a0*/  LDG.E R0, desc[UR4][R2.64+0x4] ;  /* 0x0000040402007981 */ /* 0x020ea4000c1e1900 */
[----:B--2---:R-:W-:-:S07]  /*216b0*/  IMAD.IADD R0, R0, 0x1, -R5 ;  /* 0x0000000100007824 */ /* 0x004fce00078e0a05 */
.L_x_1600:
[----:B----4-:R-:W-:Y:S01]  /*216c0*/  SHF.R.S32.HI R2, RZ, 0x1f, R219 ;  /* 0x0000001fff027819 */ /* 0x010fe200000114db */
        /* <DEDUP_REMOVED lines=12> */
[----:B------:R-:W-:Y:S01]  /*21790*/  ULDC.64 UR4, c[0x0][0xb70] ;  /* 0x0002dc0000047ab9 */ /* 0x000fe20000000a00 */
[----:B------:R-:W-:Y:S01]  /*217a0*/  ULDC.64 UR6, c[0x0][0x208] ;  /* 0x0000820000067ab9 */ /* 0x000fe20000000a00 */
        /* <DEDUP_REMOVED lines=15> */
.L_x_1602:
[----:B------:R-:W-:Y:S05]  /*218a0*/  BSYNC B1 ;  /* 0x0000000000017941 */ /* 0x000fea0003800000 */
.L_x_1601:
        /* <DEDUP_REMOVED lines=8> */
[C---:B------:R-:W-:Y:S02]  /*21930*/  VIADD R4, R214.reuse, 0x20 ;  /* 0x00000020d6047836 */ /* 0x040fe40000000000 */
[----:B------:R-:W-:Y:S02]  /*21940*/  IMAD.IADD R3, R3, 0x1, R7 ;  /* 0x0000000103037824 */ /* 0x000fe400078e0207 */
[----:B------:R-:W-:Y:S02]  /*21950*/  IMAD R7, R223, -0x80, R0 ;  /* 0xffffff80df077824 */ /* 0x000fe400078e0200 */
[----:B------:R-:W-:Y:S02]  /*21960*/  IMAD R5, R9, UR4, RZ ;  /* 0x0000000409057c24 */ /* 0x000fe4000f8e02ff */
[C---:B------:R-:W-:Y:S01]  /*21970*/  VIADD R0, R214.reuse, 0x40 ;  /* 0x00000040d6007836 */ /* 0x040fe20000000000 */
[-C--:B------:R-:W-:Y:S01]  /*21980*/  ISETP.GE.AND P3, PT, R214, R7.reuse, PT ;  /* 0x00000007d600720c */ /* 0x080fe20003f66270 */
[----:B------:R-:W-:Y:S01]  /*21990*/  IMAD R5, R218, UR5, R5 ;  /* 0x00000005da057c24 */ /* 0x000fe2000f8e0205 */
[-C--:B------:R-:W-:Y:S01]  /*219a0*/  ISETP.GE.AND P2, PT, R4, R7.reuse, PT ;  /* 0x000000070400720c */ /* 0x080fe20003f46270 */
[----:B------:R-:W-:Y:S01]  /*219b0*/  IMAD.WIDE.U32 R2, R218, UR4, R2 ;  /* 0x00000004da027c25 */ /* 0x000fe2000f8e0002 */
[----:B------:R-:W-:Y:S01]  /*219c0*/  ULDC.64 UR4, c[0x0][0xae8] ;  /* 0x0002ba0000047ab9 */ /* 0x000fe20000000a00 */
[----:B------:R-:W-:-:S02]  /*219d0*/  ISETP.GE.AND P1, PT, R0, R7, PT ;  /* 0x000000070000720c */ /* 0x000fc40003f26270 */
        /* <DEDUP_REMOVED lines=31> */
.L_x_1604:
[----:B------:R-:W-:Y:S05]  /*21bd0*/  BSYNC B1 ;  /* 0x0000000000017941 */ /* 0x000fea0003800000 */
.L_x_1603:
        /* <DEDUP_REMOVED lines=24> */
.L_x_1606:
[----:B------:R-:W-:Y:S05]  /*21d60*/  BSYNC B1 ;  /* 0x0000000000017941 */ /* 0x000fea0003800000 */
.L_x_1605:
        /* <DEDUP_REMOVED lines=24> */
.L_x_1608:
[----:B------:R-:W-:Y:S05]  /*21ef0*/  BSYNC B1 ;  /* 0x0000000000017941 */ /* 0x000fea0003800000 */
.L_x_1607:
        /* <DEDUP_REMOVED lines=9> */
[----:B------:R-:W-:Y:S01]  /*21f90*/  IMAD.MOV.U32 R3, RZ, RZ, R11 ;  /* 0x000000ffff037224 */ /* 0x000fe200078e000b */
[----:B------:R-:W-:Y:S01]  /*21fa0*/  ULDC.64 UR8, c[0x0][0x208] ;  /* 0x0000820000087ab9 */ /* 0x000fe20000000a00 */
        /* <DEDUP_REMOVED lines=12> */
.L_x_1599:
[----:B------:R-:W-:Y:S05]  /*22070*/  BSYNC B0 ;  /* 0x0000000000007941 */ /* 0x000fea0003800000 */
.L_x_1590:
[----:B------:R-:W-:Y:S02]  /*22080*/  ULDC UR4, c[0x0][0xc14] ;  /* 0x0003050000047ab9 */ /* 0x000fe40000000800 */
[----:B-1----:R-:W-:-:S13]  /*22090*/  ISETP.GE.AND P0, PT, R203, UR4, PT ;  /* 0x00000004cb007c0c */ /* 0x002fda000bf06270 */
[----:B------:R-:W-:Y:S05]  /*220a0*/  @!P0 BRA `(.L_x_1609) ;  /* 0xfffffdf000348947 */ /* 0x000fea000383ffff */
[----:B------:R-:W-:Y:S05]  /*220b0*/  BRA `(.L_x_1311) ;  /* 0x00000068001c7947 */ /* 0x000fea0003800000 */
.L_x_1309:
[----:B------:R-:W-:-:S08]  /*220c0*/  NOP ;  /* 0x0000000000007918 */ /* 0x000fd00000000000 */
[----:B------:R-:W0:-:S00]  /*220d0*/  USETMAXREG.DEALLOC.CTAPOOL 0x18 ;  /* 0x00000018000079c8 */ /* 0x000e0000080e0500 */
[----:B0-----:R-:W-:-:S06]  /*220e0*/  LOP3.LUT R0, R0, 0x3, RZ, 0xc0, !PT ;  /* 0x0000000300007812 */ /* 0x001fcc00078ec0ff */
[----:B------:R-:W0:Y:S02]  /*220f0*/  SHFL.IDX PT, R0, R0, RZ, 0x1f ;  /* 0x00001fff00007589 */ /* 0x000e2400000e0000 */
[----:B0-----:R-:W-:-:S13]  /*22100*/  ISETP.NE.AND P0, PT, R0, RZ, PT ;  /* 0x000000ff0000720c */ /* 0x001fda0003f05270 */
[----:B------:R-:W-:Y:S05]  /*22110*/  @P0 BRA `(.L_x_1311) ;  /* 0x0000006800040947 */ /* 0x000fea0003800000 */
[----:B------:R-:W-:Y:S01]  /*22120*/  LOP3.LUT R7, R4, 0x1f, RZ, 0xc0, !PT ;  /* 0x0000001f04077812 */ /* 0x000fe200078ec0ff */
[----:B------:R-:W-:Y:S01]  /*22130*/  ULDC UR5, c[0x0][0xc14] ;  /* 0x0003050000057ab9 */ /* 0x000fe20000000800 */
[----:B------:R-:W-:Y:S01]  /*22140*/  LOP3.LUT R16, R16, 0xffffffdf, RZ, 0xc0, !PT ;  /* 0xffffffdf10107812 */ /* 0x000fe200078ec0ff */
[----:B------:R-:W-:Y:S01]  /*22150*/  IMAD.MOV.U32 R6, RZ, RZ, RZ ;  /* 0x000000ffff067224 */ /* 0x000fe200078e00ff */
[----:B------:R-:W-:Y:S01]  /*22160*/  ISETP.NE.AND P0, PT, R7, 0x1f, PT ;  /* 0x0000001f0700780c */ /* 0x000fe20003f05270 */
[----:B------:R-:W-:Y:S01]  /*22170*/  ULDC.64 UR6, c[0x0][0x208] ;  /* 0x0000820000067ab9 */ /* 0x000fe20000000a00 */
[----:B------:R-:W-:-:S11]  /*22180*/  ULDC UR4, c[0x0][0xc10] ;  /* 0x0003040000047ab9 */ /* 0x000fd60000000800 */
[----:B------:R-:W-:Y:S02]  /*22190*/  @P0 LOP3.LUT R16, R16, 0x20, RZ, 0xfc, !PT ;  /* 0x0000002010100812 */ /* 0x000fe400078efcff */
[----:B------:R-:W-:-:S13]  /*221a0*/  ISETP.GE.OR P0, PT, R7, UR5, !P0 ;  /* 0x0000000507007c0c */ /* 0x000fda000c706670 */
[----:B------:R-:W0:Y:S02]  /*221b0*/  @!P0 LDC.64 R2, c[0x0][0xc58] ;  /* 0x00031600ff028b82 */ /* 0x000e240000000a00 */
[----:B0-----:R-:W-:-:S05]  /*221c0*/  @!P0 IMAD.WIDE.U32 R2, R7, 0x4, R2 ;  /* 0x0000000407028825 */ /* 0x001fca00078e0002 */
[----:B------:R-:W2:Y:S01]  /*221d0*/  @!P0 LDG.E R6, desc[UR6][R2.64] ;  /* 0x0000000602068981 */ /* 0x000ea2000c1e1900 */
[C---:B------:R-:W-:Y:S01]  /*221e0*/  ISETP.NE.AND P1, PT, R7.reuse, RZ, PT ;  /* 0x000000ff0700720c */ /* 0x040fe20003f25270 */
[----:B------:R-:W0:Y:S01]  /*221f0*/  S2UR UR6, SR_CTAID.X ;  /* 0x00000000000679c3 */ /* 0x000e220000002500 */
        /* <DEDUP_REMOVED lines=19> */
[----:B------:R-:W-:Y:S02]  /*22330*/  IMAD.IADD R3, R0, 0x1, R3 ;  /* 0x0000000100037824 */ /* 0x000fe400078e0203 */
[----:B------:R-:W-:-:S03]  /*22340*/  IMAD.MOV.U32 R0, RZ, RZ, RZ ;  /* 0x000000ffff007224 */ /* 0x000fc600078e00ff */
[----:B------:R-:W1:Y:S05]  /*22350*/  SHFL.UP PT, R2, R3, 0x8, RZ ;  /* 0x0500000003027989 */ /* 0x000e6a00000e00ff */
[----:B------:R-:W-:-:S04]  /*22360*/  @P0 LOP3.LUT R16, R16, 0x4, RZ, 0xfc, !PT ;  /* 0x0000000410100812 */ /* 0x000fc800078efcff */
[----:B------:R-:W-:Y:S02]  /*22370*/  LOP3.LUT R16, R16, 0xfffffffd, RZ, 0xc0, !PT ;  /* 0xfffffffd10107812 */ /* 0x000fe400078ec0ff */
[----:B-1----:R-:W-:Y:S02]  /*22380*/  SEL R2, R2, RZ, P0 ;  /* 0x000000ff02027207 */ /* 0x002fe40000000000 */
[----:B------:R-:W-:-:S03]  /*22390*/  ISETP.GE.U32.AND P0, PT, R7, 0x10, PT ;  /* 0x000000100700780c */ /* 0x000fc60003f06070 */
[----:B------:R-:W-:-:S05]  /*223a0*/  IMAD.IADD R2, R3, 0x1, R2 ;  /* 0x0000000103027824 */ /* 0x000fca00078e0202 */
[----:B------:R-:W1:Y:S05]  /*223b0*/  SHFL.UP PT, R4, R2, 0x10, RZ ;  /* 0x0600000002047989 */ /* 0x000e6a00000e00ff */
[----:B------:R-:W-:Y:S02]  /*223c0*/  @P0 LOP3.LUT R16, R16, 0x2, RZ, 0xfc, !PT ;  /* 0x0000000210100812 */ /* 0x000fe400078efcff */
        /* <DEDUP_REMOVED lines=12> */
.L_x_1614:
[----:B------:R-:W-:Y:S02]  /*22490*/  IMAD.U32 R2, RZ, RZ, UR7 ;  /* 0x00000007ff027e24 */ /* 0x000fe4000f8e00ff */
[----:B------:R-:W-:-:S03]  /*224a0*/  VIADD R8, R8, 0x1f ;  /* 0x0000001f08087836 */ /* 0x000fc60000000000 */
[----:B------:R0:W-:Y:S02]  /*224b0*/  STL [R1+0xc], R2 ;  /* 0x00000c0201007387 */ /* 0x0001e40000100800 */
[----:B------:R-:W-:-:S13]  /*224c0*/  ISETP.GE.AND P0, PT, R8, UR5, PT ;  /* 0x0000000508007c0c */ /* 0x000fda000bf06270 */
[----:B0-----:R-:W-:Y:S05]  /*224d0*/  @P0 BRA `(.L_x_1611) ;  /* 0x0000000400dc0947 */ /* 0x001fea0003800000 */
[----:B------:R-:W0:Y:S01]  /*224e0*/  S2R R9, SR_TID.X ;  /* 0x0000000000097919 */ /* 0x000e220000002100 */
[----:B------:R-:W-:Y:S01]  /*224f0*/  BSSY B0, `(.L_x_1612) ;  /* 0x000000b000007945 */ /* 0x000fe20003800000 */
[----:B------:R-:W-:Y:S01]  /*22500*/  IMAD.MOV.U32 R6, RZ, RZ, RZ ;  /* 0x000000ffff067224 */ /* 0x000fe200078e00ff */
[----:B0-----:R-:W-:-:S04]  /*22510*/  LOP3.LUT R9, R9, 0x1f, RZ, 0xc0, !PT ;  /* 0x0000001f09097812 */ /* 0x001fc800078ec0ff */
[C---:B------:R-:W-:Y:S01]  /*22520*/  ISETP.NE.AND P1, PT, R9.reuse, 0x1f, PT ;  /* 0x0000001f0900780c */ /* 0x040fe20003f25270 */
[----:B------:R-:W-:-:S05]  /*22530*/  IMAD.IADD R7, R9, 0x1, R8 ;  /* 0x0000000109077824 */ /* 0x000fca00078e0208 */
[----:B------:R-:W-:-:S13]  /*22540*/  ISETP.GE.OR P0, PT, R7, UR5, !P1 ;  /* 0x0000000507007c0c */ /* 0x000fda000cf06670 */
[----:B------:R-:W-:Y:S05]  /*22550*/  @P0 BRA `(.L_x_1613) ;  /* 0x0000000000100947 */ /* 0x000fea0003800000 */
[----:B------:R-:W0:Y:S01]  /*22560*/  LDC.64 R2, c[0x0][0xc58] ;  /* 0x00031600ff027b82 */ /* 0x000e220000000a00 */
[----:B------:R-:W-:Y:S01]  /*22570*/  ULDC.64 UR8, c[0x0][0x208] ;  /* 0x0000820000087ab9 */ /* 0x000fe20000000a00 */
[----:B0-----:R-:W-:-:S05]  /*22580*/  IMAD.WIDE R2, R7, 0x4, R2 ;  /* 0x0000000407027825 */ /* 0x001fca00078e0202 */
[----:B------:R0:W5:Y:S02]  /*22590*/  LDG.E R6, desc[UR8][R2.64] ;  /* 0x0000000802067981 */ /* 0x000164000c1e1900 */
.L_x_1613:
[----:B------:R-:W-:Y:S05]  /*225a0*/  BSYNC B0 ;  /* 0x0000000000007941 */ /* 0x000fea0003800000 */
.L_x_1612:
        /* <DEDUP_REMOVED lines=25> */
.L_x_1610:
[----:B------:R-:W-:Y:S01]  /*22740*/  IMAD.IADD R7, R5, 0x1, -R2 ;  /* 0x0000000105077824 */ /* 0x000fe200078e0a02 */
[----:B------:R-:W-:-:S03]  /*22750*/  ULDC.64 UR8, c[0x0][0x208] ;  /* 0x0000820000087ab9 */ /* 0x000fc60000000a00 */
[----:B------:R-:W-:-:S05]  /*22760*/  IMAD R2, R4, UR4, R7 ;  /* 0x0000000404027c24 */ /* 0x000fca000f8e0207 */
[----:B------:R-:W-:Y:S02]  /*22770*/  ISETP.GT.AND P0, PT, R2, UR6, PT ;  /* 0x0000000602007c0c */ /* 0x000fe4000bf04270 */
[----:B------:R-:W0:Y:S11]  /*22780*/  LDC.64 R2, c[0x0][0xc68] ;  /* 0x00031a00ff027b82 */ /* 0x000e360000000a00 */
[----:B------:R-:W-:-:S04]  /*22790*/  VOTE.ANY R10, PT, !P0 ;  /* 0x00000000000a7806 */ /* 0x000fc800040e0100 */
[----:B------:R-:W1:Y:S02]  /*227a0*/  POPC R5, R10 ;  /* 0x0000000a00057309 */ /* 0x000e640000000000 */
[----:B-1----:R-:W-:-:S04]  /*227b0*/  IMAD.IADD R8, R5, 0x1, R8 ;  /* 0x0000000105087824 */ /* 0x002fc800078e0208 */
[----:B0-----:R-:W-:Y:S01]  /*227c0*/  IMAD.WIDE R2, R8, 0x4, R2 ;  /* 0x0000000408027825 */ /* 0x001fe200078e0202 */
[----:B------:R-:W0:Y:S04]  /*227d0*/  SHFL.IDX PT, R6, R6, R5, 0x1f ;  /* 0x00001f0506067589 */ /* 0x000e2800000e0000 */
[----:B------:R-:W0:Y:S04]  /*227e0*/  LDG.E R9, desc[UR8][R2.64] ;  /* 0x0000000802097981 */ /* 0x000e28000c1e1900 */
[----:B------:R0:W-:Y:S01]  /*227f0*/  STL [R1+0xc], R8 ;  /* 0x00000c0801007387 */ /* 0x0001e20000100800 */
[----:B------:R-:W-:Y:S01]  /*22800*/  ISETP.NE.AND P0, PT, R10, RZ, PT ;  /* 0x000000ff0a00720c */ /* 0x000fe20003f05270 */
[----:B0-----:R-:W-:-:S05]  /*22810*/  IMAD R8, R6, R9, RZ ;  /* 0x0000000906087224 */ /* 0x001fca00078e02ff */
        /* <DEDUP_REMOVED lines=8> */
.L_x_1615:
[----:B-1----:R-:W-:Y:S02]  /*228a0*/  IMAD.MOV R2, RZ, RZ, -R3 ;  /* 0x000000ffff027224 */ /* 0x002fe400078e0a03 */
[----:B---3--:R-:W-:Y:S02]  /*228b0*/  IMAD R0, R0, UR4, R7 ;  /* 0x0000000400007c24 */ /* 0x008fe4000f8e0207 */
[----:B--2---:R-:W-:Y:S02]  /*228c0*/  IMAD R5, R2, R11, RZ ;  /* 0x0000000b02057224 */ /* 0x004fe400078e02ff */
[----:B------:R-:W-:Y:S01]  /*228d0*/  IMAD.MOV.U32 R2, RZ, RZ, RZ ;  /* 0x000000ffff027224 */ /* 0x000fe200078e00ff */
[----:B------:R1:W-:Y:S03]  /*228e0*/  STL [R1], R0 ;  /* 0x0000000001007387 */ /* 0x0003e60000100800 */
[----:B------:R-:W-:Y:S01]  /*228f0*/  IMAD.HI.U32 R2, R3, R5, R2 ;  /* 0x0000000503027227 */ /* 0x000fe200078e0002 */
[----:B------:R-:W-:-:S04]  /*22900*/  IADD3 R5, -R0, UR6, RZ ;  /* 0x0000000600057c10 */ /* 0x000fc8000fffe1ff */
[----:B------:R-:W-:Y:S02]  /*22910*/  IABS R3, R5 ;  /* 0x0000000500037213 */ /* 0x000fe40000000000 */
[----:B-1----:R-:W-:-:S03]  /*22920*/  IABS R0, R8 ;  /* 0x0000000800007213 */ /* 0x002fc60000000000 */
[----:B------:R-:W-:-:S04]  /*22930*/  IMAD.HI.U32 R2, R2, R3, RZ ;  /* 0x0000000302027227 */ /* 0x000fc800078e00ff */
[----:B------:R-:W-:-:S04]  /*22940*/  IMAD.MOV R0, RZ, RZ, -R0 ;  /* 0x000000ffff007224 */ /* 0x000fc800078e0a00 */
        /* <DEDUP_REMOVED lines=14> */
[----:B------:R-:W-:Y:S02]  /*22a30*/  IMAD R5, R8, R2, R5 ;  /* 0x0000000208057224 */ /* 0x000fe400078e0205 */
[----:B------:R-:W-:Y:S01]  /*22a40*/  IMAD.MOV.U32 R2, RZ, RZ, RZ ;  /* 0x000000ffff027224 */ /* 0x000fe200078e00ff */
[----:B------:R-:W-:-:S04]  /*22a50*/  VIADDMNMX R9, R4, UR4, R9, PT ;  /* 0x0000000404097c46 */ /* 0x000fc8000b800109 */
[-C--:B------:R-:W-:Y:S02]  /*22a60*/  IABS R4, R9.reuse ;  /* 0x0000000900047213 */ /* 0x080fe40000000000 */
[----:B------:R-:W-:Y:S02]  /*22a70*/  IABS R8, R9 ;  /* 0x0000000900087213 */ /* 0x000fe40000000000 */
[----:B------:R-:W1:Y:S08]  /*22a80*/  I2F.RP R7, R4 ;  /* 0x0000000400077306 */ /* 0x000e700000209400 */
[----:B-1----:R-:W1:Y:S02]  /*22a90*/  MUFU.RCP R7, R7 ;  /* 0x0000000700077308 */ /* 0x002e640000001000 */
[----:B-1----:R-:W-:Y:S01]  /*22aa0*/  VIADD R3, R7, 0xffffffe ;  /* 0x0ffffffe07037836 */ /* 0x002fe20000000000 */
[----:B------:R-:W-:-:S05]  /*22ab0*/  IABS R7, R5 ;  /* 0x0000000500077213 */ /* 0x000fca0000000000 */
[----:B------:R-:W1:Y:S02]  /*22ac0*/  F2I.FTZ.U32.TRUNC.NTZ R3, R3 ;  /* 0x0000000300037305 */ /* 0x000e64000021f000 */
[----:B-1----:R-:W-:-:S04]  /*22ad0*/  IMAD.MOV R11, RZ, RZ, -R3 ;  /* 0x000000ffff0b7224 */ /* 0x002fc800078e0a03 */
[----:B------:R-:W-:-:S04]  /*22ae0*/  IMAD R11, R11, R4, RZ ;  /* 0x000000040b0b7224 */ /* 0x000fc800078e02ff */
[----:B------:R-:W-:-:S04]  /*22af0*/  IMAD.HI.U32 R2, R3, R11, R2 ;  /* 0x0000000b03027227 */ /* 0x000fc800078e0002 */
[----:B------:R-:W-:Y:S02]  /*22b00*/  IMAD.MOV R3, RZ, RZ, -R8 ;  /* 0x000000ffff037224 */ /* 0x000fe400078e0a08 */
[----:B------:R-:W-:-:S04]  /*22b10*/  IMAD.HI.U32 R2, R2, R7, RZ ;  /* 0x0000000702027227 */ /* 0x000fc800078e00ff */
[----:B------:R-:W-:-:S05]  /*22b20*/  IMAD R3, R2, R3, R7 ;  /* 0x0000000302037224 */ /* 0x000fca00078e0207 */
[----:B------:R-:W-:-:S13]  /*22b30*/  ISETP.GT.U32.AND P0, PT, R4, R3, PT ;  /* 0x000000030400720c */ /* 0x000fda0003f04070 */
[----:B------:R-:W-:Y:S02]  /*22b40*/  @!P0 IMAD.IADD R3, R3, 0x1, -R4 ;  /* 0x0000000103038824 */ /* 0x000fe400078e0a04 */
[----:B------:R-:W-:-:S03]  /*22b50*/  @!P0 VIADD R2, R2, 0x1 ;  /* 0x0000000102028836 */ /* 0x000fc60000000000 */
[----:B------:R-:W-:Y:S02]  /*22b60*/  ISETP.GE.U32.AND P0, PT, R3, R4, PT ;  /* 0x000000040300720c */ /* 0x000fe40003f06070 */
[C---:B------:R-:W-:Y:S01]  /*22b70*/  LOP3.LUT R3, R5.reuse, R9, RZ, 0x3c, !PT ;  /* 0x0000000905037212 */ /* 0x040fe200078e3cff */
[----:B------:R-:W-:-:S10]  /*22b80*/  IMAD.IADD R5, R5, 0x1, R0 ;  /* 0x0000000105057824 */ /* 0x000fd400078e0200 */
        /* <DEDUP_REMOVED lines=9> */
[----:B------:R1:W-:Y:S04]  /*22c20*/  STL [R1+0x8], R4 ;  /* 0x0000080401007387 */ /* 0x0003e80000100800 */
[----:B------:R1:W-:Y:S01]  /*22c30*/  STL [R1+0x4], R0 ;  /* 0x0000040001007387 */ /* 0x0003e20000100800 */
[----:B------:R-:W-:Y:S05]  /*22c40*/  BRA `(.L_x_1616) ;  /* 0x0000000000107947 */ /* 0x000fea0003800000 */
.L_x_1611:
[----:B------:R-:W-:Y:S01]  /*22c50*/  IMAD.U32 R0, RZ, RZ, UR6 ;  /* 0x00000006ff007e24 */ /* 0x000fe2000f8e00ff */
[----:B------:R0:W-:Y:S04]  /*22c60*/  STL [R1+0x4], RZ ;  /* 0x000004ff01007387 */ /* 0x0001e80000100800 */
[----:B------:R0:W-:Y:S04]  /*22c70*/  STL [R1+0x8], RZ ;  /* 0x000008ff01007387 */ /* 0x0001e80000100800 */
[----:B------:R0:W-:Y:S02]  /*22c80*/  STL [R1], R0 ;  /* 0x0000000001007387 */ /* 0x0001e40000100800 */
.L_x_1616:
[----:B-1----:R-:W2:Y:S04]  /*22c90*/  LDL.64 R4, [R1] ;  /* 0x0000000001047983 */ /* 0x002ea80000100a00 */
[----:B------:R-:W2:Y:S01]  /*22ca0*/  LDL.64 R6, [R1+0x8] ;  /* 0x0000080001067983 */ /* 0x000ea20000100a00 */
[----:B0-----:R-:W0:Y:S02]  /*22cb0*/  S2R R0, SR_TID.X ;  /* 0x0000000000007919 */ /* 0x001e240000002100 */
[----:B0-----:R-:W-:-:S04]  /*22cc0*/  LOP3.LUT R0, R0, 0x1f, RZ, 0xc0, !PT ;  /* 0x0000001f00007812 */ /* 0x001fc800078ec0ff */
[----:B------:R-:W-:-:S13]  /*22cd0*/  ISETP.NE.AND P0, PT, R0, RZ, PT ;  /* 0x000000ff0000720c */ /* 0x000fda0003f05270 */
[----:B------:R-:W0:Y:S01]  /*22ce0*/  @!P0 S2R R3, SR_CgaCtaId ;  /* 0x0000000000038919 */ /* 0x000e220000008800 */
[----:B------:R-:W-:Y:S01]  /*22cf0*/  @!P0 MOV R0, 0x400 ;  /* 0x0000040000008802 */ /* 0x000fe20000000f00 */
[----:B------:R-:W-:Y:S01]  /*22d00*/  STL [R1+0x24], RZ ;  /* 0x000024ff01007387 */ /* 0x000fe20000100800 */
[----:B------:R-:W-:Y:S02]  /*22d10*/  IMAD.MOV.U32 R18, RZ, RZ, 0x1 ;  /* 0x00000001ff127424 */ /* 0x000fe400078e00ff */
[----:B0-----:R-:W-:Y:S01]  /*22d20*/  @!P0 LEA R0, R3, R0, 0x18 ;  /* 0x0000000003008211 */ /* 0x001fe200078ec0ff */
[----:B------:R-:W-:-:S04]  /*22d30*/  IMAD.MOV.U32 R16, RZ, RZ, RZ ;  /* 0x000000ffff107224 */ /* 0x000fc800078e00ff */
[----:B--2---:R0:W-:Y:S02]  /*22d40*/  @!P0 STS.128 [R0+0x308d0], R4 ;  /* 0x0308d00400008388 */ /* 0x0041e40000000c00 */
[----:B0-----:R-:W-:Y:S01]  /*22d50*/  IMAD.MOV.U32 R0, RZ, RZ, R7 ;  /* 0x000000ffff007224 */ /* 0x001fe200078e0007 */
[----:B------:R-:W-:Y:S06]  /*22d60*/  BAR.ARV 0x5, 0x120 ;  /* 0x0144800000007b1d */ /* 0x000fec0000002000 */
[----:B------:R-:W-:-:S13]  /*22d70*/  ISETP.GE.AND P0, PT, R0, UR5, PT ;  /* 0x0000000500007c0c */ /* 0x000fda000bf06270 */
[----:B------:R-:W-:Y:S05]  /*22d80*/  @P0 BRA `(.L_x_1617) ;  /* 0x00000058000c0947 */ /* 0x000fea0003800000 */
[----:B------:R-:W-:Y:S01]  /*22d90*/  IMAD.MOV.U32 R0, RZ, RZ, 0x1 ;  /* 0x00000001ff007424 */ /* 0x000fe200078e00ff */
[----:B------:R0:W-:Y:S01]  /*22da0*/  STL [R1+0x24], RZ ;  /* 0x000024ff01007387 */ /* 0x0001e20000100800 */
[----:B------:R-:W-:Y:S01]  /*22db0*/  IMAD.MOV.U32 R19, RZ, RZ, RZ ;  /* 0x000000ffff137224 */ /* 0x000fe200078e00ff */
[----:B------:R-:W-:Y:S01]  /*22dc0*/  ULDC.64 UR38, c[0x0][0x198] ;  /* 0x0000660000267ab9 */ /* 0x000fe20000000a00 */
[----:B------:R-:W-:Y:S01]  /*22dd0*/  IMAD.MOV.U32 R16, RZ, RZ, RZ ;  /* 0x000000ffff107224 */ /* 0x000fe200078e00ff */
[----:B------:R0:W-:Y:S01]  /*22de0*/  STL [R1+0x10], R0 ;  /* 0x0000100001007387 */ /* 0x0001e20000100800 */
[----:B------:R-:W-:Y:S01]  /*22df0*/  IMAD.MOV.U32 R18, RZ, RZ, 0x1 ;  /* 0x00000001ff127424 */ /* 0x000fe200078e00ff */
[----:B------:R-:W-:-:S06]  /*22e00*/  ULDC UR36, c[0x0][0xc] ;  /* 0x0000030000247ab9 */ /* 0x000fcc0000000800 */
.L_x_1719:
[----:B------:R-:W2:Y:S01]  /*22e10*/  LDL R12, [R1+0xc] ;  /* 0x00000c00010c7983 */ /* 0x000ea20000100800 */
[----:B------:R-:W-:Y:S05]  /*22e20*/  YIELD ;  /* 0x0000000000007946 */ /* 0x000fea0003800000 */
[----:B------:R-:W-:Y:S01]  /*22e30*/  ULDC.64 UR4, c[0x0][0xa28] ;  /* 0x00028a0000047ab9 */ /* 0x000fe20000000a00 */
[----:B------:R-:W-:Y:S01]  /*22e40*/  IMAD.MOV.U32 R9, RZ, RZ, RZ ;  /* 0x000000ffff097224 */ /* 0x000fe200078e00ff */
[----:B------:R-:W-:Y:S01]  /*22e50*/  ISETP.NE.U32.AND P0, PT, RZ, UR4, PT ;  /* 0x00000004ff007c0c */ /* 0x000fe2000bf05070 */
[----:B------:R-:W-:Y:S01]  /*22e60*/  ULDC.64 UR6, c[0x0][0x208] ;  /* 0x0000820000067ab9 */ /* 0x000fe20000000a00 */
[----:B0-----:R-:W-:Y:S01]  /*22e70*/  IMAD.MOV.U32 R0, RZ, RZ, RZ ;  /* 0x000000ffff007224 */ /* 0x001fe200078e00ff */
[----:B------:R-:W-:Y:S01]  /*22e80*/  ULDC.64 UR8, c[0x0][0xa08] ;  /* 0x0002820000087ab9 */ /* 0x000fe20000000a00 */
[----:B------:R-:W-:Y:S01]  /*22e90*/  ISETP.NE.AND.EX P0, PT, RZ, UR5, PT, P0 ;  /* 0x00000005ff007c0c */ /* 0x000fe2000bf05300 */
[----:B------:R-:W-:Y:S01]  /*22ea0*/  ULDC.64 UR4, c[0x0][0xa00] ;  /* 0x0002800000047ab9 */ /* 0x000fe20000000a00 */
[----:B------:R-:W-:-:S11]  /*22eb0*/  ULDC.64 UR10, c[0x0][0xa10] ;  /* 0x00028400000a7ab9 */ /* 0x000fd60000000a00 */
[----:B------:R-:W2:Y:S01]  /*22ec0*/  @P0 LDC.64 R2, c[0x0][0xa28] ;  /* 0x00028a00ff020b82 */ /* 0x000ea20000000a00 */
[----:B------:R-:W-:-:S04]  /*22ed0*/  ISETP.NE.U32.AND P2, PT, RZ, UR4, PT ;  /* 0x00000004ff007c0c */ /* 0x000fc8000bf45070 */
[----:B------:R-:W-:Y:S01]  /*22ee0*/  ISETP.NE.AND.EX P2, PT, RZ, UR5, PT, P2 ;  /* 0x00000005ff007c0c */ /* 0x000fe2000bf45320 */
[----:B------:R-:W-:Y:S01]  /*22ef0*/  ULDC.64 UR4, c[0x0][0xa18] ;  /* 0x0002860000047ab9 */ /* 0x000fe20000000a00 */
[----:B--2---:R-:W-:-:S05]  /*22f00*/  @P0 IMAD.WIDE R2, R12, 0x4, R2 ;  /* 0x000000040c020825 */ /* 0x004fca00078e0202 */
[----:B------:R0:W5:Y:S02]  /*22f10*/  @P0 LDG.E R9, desc[UR6][R2.64] ;  /* 0x0000000602090981 */ /* 0x000164000c1e1900 */
[----:B0-----:R-:W0:Y:S02]  /*22f20*/  LDC.64 R2, c[0x0][0xa00] ;  /* 0x00028000ff027b82 */ /* 0x001e240000000a00 */
[----:B0-----:R-:W-:-:S05]  /*22f30*/  IMAD.WIDE R2, R12, 0x4, R2 ;  /* 0x000000040c027825 */ /* 0x001fca00078e0202 */
[----:B------:R-:W2:Y:S01]  /*22f40*/  @P2 LDG.E R0, desc[UR6][R2.64] ;  /* 0x0000000602002981 */ /* 0x000ea2000c1e1900 */
[----:B------:R-:W-:Y:S01]  /*22f50*/  ISETP.NE.U32.AND P0, PT, RZ, UR4, PT ;  /* 0x00000004ff007c0c */ /* 0x000fe2000bf05070 */
[----:B------:R-:W-:-:S03]  /*22f60*/  ULDC UR4, c[0x0][0x288] ;  /* 0x0000a20000047ab9 */ /* 0x000fc60000000800 */
[----:B------:R-:W-:-:S13]  /*22f70*/  ISETP.NE.AND.EX P0, PT, RZ, UR5, PT, P0 ;  /* 0x00000005ff007c0c */ /* 0x000fda000bf05300 */
[----:B------:R-:W0:Y:S01]  /*22f80*/  @P0 LDC.64 R4, c[0x0][0xa18] ;  /* 0x00028600ff040b82 */ /* 0x000e220000000a00 */
[----:B------:R-:W-:-:S04]  /*22f90*/  ISETP.NE.U32.AND P1, PT, RZ, UR8, PT ;  /* 0x00000008ff007c0c */ /* 0x000fc8000bf25070 */
[----:B------:R-:W-:Y:S02]  /*22fa0*/  ISETP.NE.AND.EX P3, PT, RZ, UR9, PT, P1 ;  /* 0x00000009ff007c0c */ /* 0x000fe4000bf65310 */
[----:B------:R-:W-:-:S04]  /*22fb0*/  ISETP.NE.U32.AND P1, PT, RZ, UR10, PT ;  /* 0x0000000aff007c0c */ /* 0x000fc8000bf25070 */
[----:B------:R-:W-:Y:S01]  /*22fc0*/  ISETP.NE.AND.EX P1, PT, RZ, UR11, PT, P1 ;  /* 0x0000000bff007c0c */ /* 0x000fe2000bf25310 */
[----:B0-----:R-:W-:Y:S01]  /*22fd0*/  @P0 IMAD.WIDE R4, R12, 0x4, R4 ;  /* 0x000000040c040825 */ /* 0x001fe200078e0204 */
[----:B--2---:R0:W-:Y:S03]  /*22fe0*/  STL [R1+0x28], R0 ;  /* 0x0000280001007387 */ /* 0x0041e60000100800 */
[----:B0-----:R-:W-:Y:S01]  /*22ff0*/  IMAD.U32 R0, RZ, RZ, UR4 ;  /* 0x00000004ff007e24 */ /* 0x001fe2000f8e00ff */
[----:B------:R-:W-:Y:S02]  /*23000*/  ULDC.64 UR4, c[0x0][0x3f8] ;  /* 0x0000fe0000047ab9 */ /* 0x000fe40000000a00 */
[----:B------:R-:W-:-:S03]  /*23010*/  UISETP.NE.U32.AND UP0, UPT, UR4, URZ, UPT ;  /* 0x0000003f0400728c */ /* 0x000fc6000bf05070 */
[----:B------:R-:W-:Y:S01]  /*23020*/  ULDC UR4, c[0x0][0x404] ;  /* 0x0001010000047ab9 */ /* 0x000fe20000000800 */
[----:B------:R-:W-:Y:S01]  /*23030*/  UISETP.NE.AND.EX UP0, UPT, UR5, URZ, UPT, UP0 ;  /* 0x0000003f0500728c */ /* 0x000fe2000bf05300 */
[----:B------:R0:W5:Y:S01]  /*23040*/  @P0 LDG.E R0, desc[UR6][R4.64] ;  /* 0x0000000604000981 */ /* 0x000162000c1e1900 */
[----:B------:R-:W-:Y:S01]  /*23050*/  ULDC UR6, c[0x0][0x338] ;  /* 0x0000ce0000067ab9 */ /* 0x000fe20000000800 */
[----:B------:R-:W-:Y:S01]  /*23060*/  ULDC UR5, c[0x0][0x2e0] ;  /* 0x0000b80000057ab9 */ /* 0x000fe20000000800 */
[----:B------:R-:W-:Y:S01]  /*23070*/  USEL UR4, UR4, 0x1, UP0 ;  /* 0x0000000104047887 */ /* 0x000fe20008000000 */
[----:B------:R-:W-:-:S03]  /*23080*/  IMAD.U32 R10, RZ, RZ, UR6 ;  /* 0x00000006ff0a7e24 */ /* 0x000fc6000f8e00ff */
[----:B------:R-:W-:-:S06]  /*23090*/  UIMAD UR4, UR4, UR5, URZ ;  /* 0x00000005040472a4 */ /* 0x000fcc000f8e023f */
[----:B0-----:R-:W-:Y:S01]  /*230a0*/  IMAD.U32 R4, RZ, RZ, UR4 ;  /* 0x00000004ff047e24 */ /* 0x001fe2000f8e00ff */
[----:B------:R-:W-:Y:S06]  /*230b0*/  @P0 BRA `(.L_x_1618) ;  /* 0x0000000000140947 */ /* 0x000fec0003800000 */
[----:B------:R-:W-:Y:S05]  /*230c0*/  @!P2 BRA `(.L_x_1618) ;  /* 0x000000000010a947 */ /* 0x000fea0003800000 */
[----:B------:R-:W-:Y:S02]  /*230d0*/  ULDC.64 UR4, c[0x0][0x208] ;  /* 0x0000820000047ab9 */ /* 0x000fe40000000a00 */
[----:B------:R-:W2:Y:S04]  /*230e0*/  LDG.E R5, desc[UR4][R2.64] ;  /* 0x0000000402057981 */ /* 0x000ea8000c1e1900 */
[----:B-----5:R-:W2:Y:S02]  /*230f0*/  LDG.E R0, desc[UR4][R2.64+0x4] ;  /* 0x0000040402007981 */ /* 0x020ea4000c1e1900 */
[----:B--2---:R-:W-:-:S07]  /*23100*/  IMAD.IADD R0, R0, 0x1, -R5 ;  /* 0x0000000100007824 */ /* 0x004fce00078e0a05 */
.L_x_1618:
[----:B------:R-:W0:Y:S01]  /*23110*/  LDC.64 R6, c[0x0][0xa08] ;  /* 0x00028200ff067b82 */ /* 0x000e220000000a00 */
[----:B------:R-:W-:Y:S01]  /*23120*/  IMAD.MOV.U32 R17, RZ, RZ, RZ ;  /* 0x000000ffff117224 */ /* 0x000fe200078e00ff */
[----:B------:R-:W-:-:S06]  /*23130*/  ULDC.64 UR4, c[0x0][0x208] ;  /* 0x0000820000047ab9 */ /* 0x000fcc0000000a00 */
[----:B------:R-:W1:Y:S01]  /*23140*/  LDC.64 R2, c[0x0][0xa10] ;  /* 0x00028400ff027b82 */ /* 0x000e620000000a00 */
[----:B0-----:R-:W-:-:S05]  /*23150*/  IMAD.WIDE R6, R12, 0x4, R6 ;  /* 0x000000040c067825 */ /* 0x001fca00078e0206 */
[----:B------:R-:W2:Y:S01]  /*23160*/  @P3 LDG.E R17, desc[UR4][R6.64] ;  /* 0x0000000406113981 */ /* 0x000ea2000c1e1900 */
[----:B------:R-:W-:Y:S02]  /*23170*/  IMAD.MOV.U32 R5, RZ, RZ, RZ ;  /* 0x000000ffff057224 */ /* 0x000fe400078e00ff */
[----:B-1----:R-:W-:-:S05]  /*23180*/  IMAD.WIDE R2, R12, 0x4, R2 ;  /* 0x000000040c027825 */ /* 0x002fca00078e0202 */
[----:B------:R0:W5:Y:S01]  /*23190*/  @P1 LDG.E R5, desc[UR4][R2.64] ;  /* 0x0000000402051981 */ /* 0x000162000c1e1900 */
[----:B------:R-:W-:Y:S02]  /*231a0*/  ULDC.64 UR4, c[0x0][0xa20] ;  /* 0x0002880000047ab9 */ /* 0x000fe40000000a00 */
[----:B------:R-:W-:-:S04]  /*231b0*/  ISETP.NE.U32.AND P0, PT, RZ, UR4, PT ;  /* 0x00000004ff007c0c */ /* 0x000fc8000bf05070 */
[----:B------:R-:W-:Y:S01]  /*231c0*/  ISETP.NE.AND.EX P0, PT, RZ, UR5, PT, P0 ;  /* 0x00000005ff007c0c */ /* 0x000fe2000bf05300 */
[----:B--2--5:R-:W-:-:S12]  /*231d0*/  IMAD.IADD R17, R17, 0x1, R9 ;  /* 0x0000000111117824 */ /* 0x024fd800078e0209 */
[----:B0-----:R-:W-:Y:S05]  /*231e0*/  @!P0 BRA `(.L_x_1619) ;  /* 0x0000000000148947 */ /* 0x001fea0003800000 */
[----:B------:R-:W0:Y:S01]  /*231f0*/  LDC.64 R6, c[0x0][0xa20] ;  /* 0x00028800ff067b82 */ /* 0x000e220000000a00 */
[----:B------:R-:W-:Y:S01]  /*23200*/  ULDC.64 UR4, c[0x0][0x208] ;  /* 0x0000820000047ab9 */ /* 0x000fe20000000a00 */
[----:B0-----:R-:W-:-:S05]  /*23210*/  IMAD.WIDE R6, R12, 0x4, R6 ;  /* 0x000000040c067825 */ /* 0x001fca00078e0206 */
[----:B------:R0:W5:Y:S01]  /*23220*/  LDG.E R4, desc[UR4][R6.64] ;  /* 0x0000000406047981 */ /* 0x000162000c1e1900 */
[----:B------:R-:W-:Y:S05]  /*23230*/  BRA `(.L_x_1620) ;  /* 0x0000000000147947 */ /* 0x000fea0003800000 */
.L_x_1619:
[----:B------:R-:W-:Y:S05]  /*23240*/  @!P3 BRA `(.L_x_1620) ;  /* 0x000000000010b947 */ /* 0x000fea0003800000 */
[----:B------:R-:W-:Y:S02]  /*23250*/  ULDC.64 UR4, c[0x0][0x208] ;  /* 0x0000820000047ab9 */ /* 0x000fe40000000a00 */
[----:B------:R-:W2:Y:S04]  /*23260*/  LDG.E R4, desc[UR4][R6.64] ;  /* 0x0000000406047981 */ /* 0x000ea8000c1e1900 */
[----:B------:R-:W2:Y:S02]  /*23270*/  LDG.E R6, desc[UR4][R6.64+0x4] ;  /* 0x0000040406067981 */ /* 0x000ea4000c1e1900 */
[----:B--2---:R-:W-:-:S07]  /*23280*/  IMAD.IADD R4, R6, 0x1, -R4 ;  /* 0x0000000106047824 */ /* 0x004fce00078e0a04 */
.L_x_1620:
[----:B------:R-:W-:Y:S01]  /*23290*/  ULDC.64 UR4, c[0x0][0x208] ;  /* 0x0000820000047ab9 */ /* 0x000fe20000000a00 */
[----:B------:R-:W2:Y:S04]  /*232a0*/  LDL R13, [R1+0x4] ;  /* 0x00000400010d7983 */ /* 0x000ea80000100800 */
[----:B0-----:R-:W3:Y:S04]  /*232b0*/  @P1 LDG.E R6, desc[UR4][R2.64] ;  /* 0x0000000402061981 */ /* 0x001ee8000c1e1900 */
[----:B------:R0:W3:Y:S01]  /*232c0*/  @P1 LDG.E R7, desc[UR4][R2.64+0x4] ;  /* 0x0000040402071981 */ /* 0x0000e2000c1e1900 */
[----:B-----5:R-:W-:Y:S01]  /*232d0*/  IMAD.IADD R9, R4, 0x1, -R9 ;  /* 0x0000000104097824 */ /* 0x020fe200078e0a09 */
[----:B0-----:R-:W0:Y:S02]  /*232e0*/  LDC.64 R2, c[0x0][0x9e0] ;  /* 0x00027800ff027b82 */ /* 0x001e240000000a00 */
[----:B0-----:R-:W-:Y:S01]  /*232f0*/  ISETP.GE.AND P2, PT, R3, 0x1, PT ;  /* 0x000000010300780c */ /* 0x001fe20003f46270 */
[----:B---3--:R-:W-:-:S04]  /*23300*/  @P1 IMAD.IADD R10, R7, 0x1, -R6 ;  /* 0x00000001070a1824 */ /* 0x008fc800078e0a06 */
[----:B------:R-:W-:-:S04]  /*23310*/  IMAD.IADD R8, R9, 0x1, R10 ;  /* 0x0000000109087824 */ /* 0x000fc800078e020a */
[----:B------:R-:W-:-:S04]  /*23320*/  VIADD R4, R8, 0x5f ;  /* 0x0000005f08047836 */ /* 0x000fc80000000000 */
[----:B------:R-:W-:-:S05]  /*23330*/  IMAD.HI R4, R4, 0x2aaaaaab, RZ ;  /* 0x2aaaaaab04047827 */ /* 0x000fca00078e02ff */
[----:B------:R-:W-:-:S04]  /*23340*/  SHF.R.U32.HI R7, RZ, 0x1f, R4 ;  /* 0x0000001fff077819 */ /* 0x000fc80000011604 */
[----:B------:R-:W-:Y:S02]  /*23350*/  LEA.HI.SX32 R20, R4, R7, 0x1c ;  /* 0x0000000704147211 */ /* 0x000fe400078fe2ff */
[----:B--2---:R-:W-:-:S04]  /*23360*/  LEA R4, R13, 0x80, 0x7 ;  /* 0x000000800d047811 */ /* 0x004fc800078e38ff */
[----:B------:R-:W-:-:S05]  /*23370*/  IADD3 R4, R8, R4, -R0 ;  /* 0x0000000408047210 */ /* 0x000fca0007ffe800 */
        /* <DEDUP_REMOVED lines=13> */
.L_x_1623:
[----:B------:R-:W-:-:S13]  /*23450*/  ISETP.NE.AND P0, PT, R3, 0x1, PT ;  /* 0x000000010300780c */ /* 0x000fda0003f05270 */
[----:B------:R-:W0:Y:S02]  /*23460*/  @P0 LDC.64 R6, c[0x0][0x9e8] ;  /* 0x00027a00ff060b82 */ /* 0x000e240000000a00 */
[----:B0-----:R-:W-:-:S05]  /*23470*/  @P0 IMAD.HI.U32 R6, R11, R6, RZ ;  /* 0x000000060b060227 */ /* 0x001fca00078e00ff */
[----:B------:R-:W-:-:S07]  /*23480*/  @P0 SHF.R.U32.HI R11, RZ, R7, R6 ;  /* 0x00000007ff0b0219 */ /* 0x000fce0000011606 */
.L_x_1624:
[----:B------:R-:W-:Y:S05]  /*23490*/  BSYNC B0 ;  /* 0x0000000000007941 */ /* 0x000fea0003800000 */
.L_x_1622:
[----:B------:R-:W-:-:S05]  /*234a0*/  IMAD R11, R11, R3, R3 ;  /* 0x000000030b0b7224 */ /* 0x000fca00078e0203 */
[----:B------:R-:W-:-:S07]  /*234b0*/  VIMNMX R2, R2, R11, PT ;  /* 0x0000000b02027248 */ /* 0x000fce0003fe0100 */
.L_x_1621:
        /* <DEDUP_REMOVED lines=15> */
.L_x_1627:
[----:B------:R-:W-:Y:S01]  /*235b0*/  ISETP.NE.AND P0, PT, R3, 0x1, PT ;  /* 0x000000010300780c */ /* 0x000fe20003f05270 */
[----:B------:R-:W-:-:S12]  /*235c0*/  IMAD.MOV.U32 R11, RZ, RZ, R0 ;  /* 0x000000ffff0b7224 */ /* 0x000fd800078e0000 */
[----:B------:R-:W0:Y:S02]  /*235d0*/  @P0 LDC.64 R6, c[0x0][0x9e8] ;  /* 0x00027a00ff060b82 */ /* 0x000e240000000a00 */
[----:B0-----:R-:W-:-:S05]  /*235e0*/  @P0 IMAD.HI.U32 R6, R0, R6, RZ ;  /* 0x0000000600060227 */ /* 0x001fca00078e00ff */
[----:B------:R-:W-:-:S07]  /*235f0*/  @P0 SHF.R.U32.HI R11, RZ, R7, R6 ;  /* 0x00000007ff0b0219 */ /* 0x000fce0000011606 */
.L_x_1628:
[----:B------:R-:W-:Y:S05]  /*23600*/  BSYNC B0 ;  /* 0x0000000000007941 */ /* 0x000fea0003800000 */
.L_x_1626:
[----:B------:R-:W-:-:S05]  /*23610*/  IMAD R3, R11, R3, RZ ;  /* 0x000000030b037224 */ /* 0x000fca00078e02ff */
[----:B------:R-:W-:-:S07]  /*23620*/  VIMNMX R8, R8, R3, !PT ;  /* 0x0000000308087248 */ /* 0x000fce0007fe0100 */
.L_x_1625:
[----:B------:R-:W-:Y:S01]  /*23630*/  VIADD R2, R2, 0x5f ;  /* 0x0000005f02027836 */ /* 0x000fe20000000000 */
[----:B------:R-:W-:Y:S01]  /*23640*/  BSSY B0, `(.L_x_1629) ;  /* 0x00000e6000007945 */ /* 0x000fe20003800000 */
[----:B------:R-:W-:Y:S01]  /*23650*/  IMAD.HI R8, R8, 0x2aaaaaab, RZ ;  /* 0x2aaaaaab08087827 */ /* 0x000fe200078e02ff */
[----:B------:R-:W-:-:S03]  /*23660*/  PLOP3.LUT P2, PT, PT, PT, PT, 0x80, 0x0 ;  /* 0x000000000000781c */ /* 0x000fc60003f4f070 */
[----:B------:R-:W-:-:S05]  /*23670*/  IMAD.HI R2, R2, 0x2aaaaaab, RZ ;  /* 0x2aaaaaab02027827 */ /* 0x000fca00078e02ff */
[----:B------:R-:W-:-:S04]  /*23680*/  SHF.R.U32.HI R3, RZ, 0x1f, R2 ;  /* 0x0000001fff037819 */ /* 0x000fc80000011602 */
[----:B------:R-:W-:Y:S02]  /*23690*/  LEA.HI.SX32 R3, R2, R3, 0x1c ;  /* 0x0000000302037211 */ /* 0x000fe400078fe2ff */
[----:B------:R-:W-:Y:S02]  /*236a0*/  SHF.R.U32.HI R2, RZ, 0x1f, R8 ;  /* 0x0000001fff027819 */ /* 0x000fe40000011608 */
[----:B------:R-:W-:Y:S02]  /*236b0*/  VIMNMX R3, R20, R3, PT ;  /* 0x0000000314037248 */ /* 0x000fe40003fe0100 */
[----:B------:R-:W-:-:S03]  /*236c0*/  LEA.HI.SX32 R2, R8, R2, 0x1c ;  /* 0x0000000208027211 */ /* 0x000fc600078fe2ff */
[----:B------:R-:W-:Y:S01]  /*236d0*/  IMAD R3, R3, 0x60, -R9 ;  /* 0x0000006003037824 */ /* 0x000fe200078e0a09 */
[----:B------:R-:W-:-:S04]  /*236e0*/  VIMNMX R2, RZ, R2, !PT ;  /* 0x00000002ff027248 */ /* 0x000fc80007fe0100 */
[----:B------:R-:W-:Y:S01]  /*236f0*/  VIMNMX R10, R3, R10, PT ;  /* 0x0000000a030a7248 */ /* 0x000fe20003fe0100 */
[----:B------:R-:W-:-:S05]  /*23700*/  IMAD R2, R2, 0x60, -R9 ;  /* 0x0000006002027824 */ /* 0x000fca00078e0a09 */
[----:B------:R-:W-:-:S04]  /*23710*/  VIMNMX R6, RZ, R2, !PT ;  /* 0x00000002ff067248 */ /* 0x000fc80007fe0100 */
[----:B------:R-:W-:Y:S01]  /*23720*/  ISETP.GT.AND P0, PT, R10, R6, PT ;  /* 0x000000060a00720c */ /* 0x000fe20003f04270 */
[----:B------:R-:W-:-:S05]  /*23730*/  IMAD.WIDE.U32 R2, R6, -0x55555555, RZ ;  /* 0xaaaaaaab06027825 */ /* 0x000fca00078e00ff */
[----:B------:R-:W-:-:S05]  /*23740*/  SHF.R.U32.HI R2, RZ, 0x6, R3 ;  /* 0x00000006ff027819 */ /* 0x000fca0000011603 */
[----:B------:R-:W-:Y:S02]  /*23750*/  IMAD.MOV.U32 R7, RZ, RZ, R2 ;  /* 0x000000ffff077224 */ /* 0x000fe400078e0002 */
[----:B------:R-:W-:-:S04]  /*23760*/  @P0 VIADD R3, R10, 0x5f ;  /* 0x0000005f0a030836 */ /* 0x000fc80000000000 */
[----:B------:R-:W-:-:S05]  /*23770*/  @P0 IMAD.HI R3, R3, 0x2aaaaaab, RZ ;  /* 0x2aaaaaab03030827 */ /* 0x000fca00078e02ff */
[----:B------:R-:W-:-:S04]  /*23780*/  @P0 SHF.R.U32.HI R6, RZ, 0x1f, R3 ;  /* 0x0000001fff060819 */ /* 0x000fc80000011603 */
[----:B------:R-:W-:-:S04]  /*23790*/  @P0 LEA.HI.SX32 R7, R3, R6, 0x1c ;  /* 0x0000000603070211 */ /* 0x000fc800078fe2ff */
[----:B------:R-:W-:-:S13]  /*237a0*/  ISETP.GT.AND P0, PT, R7, R2, PT ;  /* 0x000000020700720c */ /* 0x000fda0003f04270 */
[----:B------:R-:W-:Y:S05]  /*237b0*/  @!P0 BRA `(.L_x_1630) ;  /* 0x0000000c00388947 */ /* 0x000fea0003800000 */
[----:B------:R-:W2:Y:S01]  /*237c0*/  LDL R11, [R1+0x8] ;  /* 0x00000800010b7983 */ /* 0x000ea20000100800 */
[----:B------:R-:W0:Y:S01]  /*237d0*/  LDC R3, c[0x0][0x428] ;  /* 0x00010a00ff037b82 */ /* 0x000e220000000800 */
[----:B------:R-:W-:Y:S01]  /*237e0*/  UMOV UR4, 0xffffffff ;  /* 0xffffffff00047882 */ /* 0x000fe20000000000 */
[----:B0-----:R-:W-:-:S13]  /*237f0*/  ISETP.NE.AND P0, PT, R3, 0x1, PT ;  /* 0x000000010300780c */ /* 0x001fda0003f05270 */
[----:B------:R-:W2:Y:S08]  /*23800*/  @P0 LDC R8, c[0x0][0x42c] ;  /* 0x00010b00ff080b82 */ /* 0x000eb00000000800 */
[----:B------:R-:W0:Y:S01]  /*23810*/  @P0 LDC R6, c[0x0][0x430] ;  /* 0x00010c00ff060b82 */ /* 0x000e220000000800 */
[----:B--2---:R-:W-:-:S04]  /*23820*/  @P0 IMAD.HI.U32 R8, R11, R8, RZ ;  /* 0x000000080b080227 */ /* 0x004fc800078e00ff */
[----:B------:R-:W-:Y:S01]  /*23830*/  IMAD.MOV.U32 R3, RZ, RZ, R11 ;  /* 0x000000ffff037224 */ /* 0x000fe200078e000b */
[----:B0-----:R-:W-:Y:S02]  /*23840*/  @P0 SHF.R.U32.HI R3, RZ, R6, R8 ;  /* 0x00000006ff030219 */ /* 0x001fe40000011608 */
[----:B------:R-:W-:Y:S01]  /*23850*/  SEL R6, R12, RZ, !P1 ;  /* 0x000000ff0c067207 */ /* 0x000fe20004800000 */
[----:B------:R-:W-:Y:S06]  /*23860*/  BRA.DIV UR4, `(.L_x_1631) ;  /* 0x0000005e04d07947 */ /* 0x000fec000b800000 */
.L_x_1786:
[----:B------:R-:W-:-:S03]  /*23870*/  UMOV UR4, 0xffffffff ;  /* 0xffffffff00047882 */ /* 0x000fc60000000000 */
[----:B------:R-:W-:Y:S05]  /*23880*/  BRA.DIV UR4, `(.L_x_1632) ;  /* 0x0000005e04fc7947 */ /* 0x000fea000b800000 */
[----:B------:R-:W-:-:S13]  /*23890*/  ELECT P6, URZ, PT ;  /* 0x00000000003f782f */ /* 0x000fda00038c0000 */
.L_x_1789:
        /* <DEDUP_REMOVED lines=12> */
.L_x_1790:
[----:B------:R-:W-:Y:S05]  /*23960*/  BSYNC B1 ;  /* 0x0000000000017941 */ /* 0x000fea0003800000 */
.L_x_1633:
[----:B------:R-:W-:Y:S04]  /*23970*/  BSSY B1, `(.L_x_1635) ;  /* 0x000004e000017945 */ /* 0x000fe80003800000 */
[----:B------:R-:W-:Y:S05]  /*23980*/  @!P6 BRA `(.L_x_1636) ;  /* 0x000000040030e947 */ /* 0x000fea0003800000 */
[----:B------:R-:W2:Y:S01]  /*23990*/  LDL R10, [R1+0x10] ;  /* 0x00001000010a7983 */ /* 0x000ea20000100800 */
[----:B------:R-:W-:Y:S01]  /*239a0*/  IMAD R9, R19, 0x8, R12 ;  /* 0x0000000813097824 */ /* 0x000fe200078e020c */
[----:B--2---:R-:W-:-:S04]  /*239b0*/  SHF.L.U32 R11, R10, 0x1f, RZ ;  /* 0x0000001f0a0b7819 */ /* 0x004fc800000006ff */
[----:B------:R-:W1:Y:S02]  /*239c0*/  SYNCS.PHASECHK.TRANS64.TRYWAIT P0, [R9+URZ+0x308a0], R11 ;  /* 0x0308a00b090075a7 */ /* 0x000e64000800017f */
[----:B-1----:R-:W-:Y:S05]  /*239d0*/  @!P0 BRA `(.L_x_1637) ;  /* 0x0000005c00dc8947 */ /* 0x002fea0003800000 */
.L_x_1791:
[----:B0-----:R-:W0:Y:S02]  /*239e0*/  S2R R8, SR_TID.X ;  /* 0x0000000000087919 */ /* 0x001e240000002100 */
[----:B0-----:R-:W-:-:S04]  /*239f0*/  LOP3.LUT R8, R8, 0x7f, RZ, 0xc0, !PT ;  /* 0x0000007f08087812 */ /* 0x001fc800078ec0ff */
[----:B------:R-:W-:-:S13]  /*23a00*/  ISETP.NE.AND P1, PT, R8, RZ, PT ;  /* 0x000000ff0800720c */ /* 0x000fda0003f25270 */
[----:B------:R-:W-:Y:S05]  /*23a10*/  @P1 BRA `(.L_x_1638) ;  /* 0x00000000001c1947 */ /* 0x000fea0003800000 */
[----:B------:R-:W0:Y:S02]  /*23a20*/  S2R R8, SR_TID.X ;  /* 0x0000000000087919 */ /* 0x000e240000002100 */
[----:B0-----:R-:W-:-:S04]  /*23a30*/  LOP3.LUT R8, R8, 0x1f, RZ, 0xc0, !PT ;  /* 0x0000001f08087812 */ /* 0x001fc800078ec0ff */
[----:B------:R-:W-:Y:S01]  /*23a40*/  ISETP.NE.AND P0, PT, R8, RZ, PT ;  /* 0x000000ff0800720c */ /* 0x000fe20003f05270 */
[----:B------:R-:W-:-:S04]  /*23a50*/  IMAD.MOV.U32 R8, RZ, RZ, 0x9000 ;  /* 0x00009000ff087424 */ /* 0x000fc800078e00ff */
[----:B------:R0:W-:Y:S08]  /*23a60*/  SYNCS.ARRIVE.TRANS64 RZ, [R9+URZ+0x30890], R8 ;  /* 0x0308900809ff79a7 */ /* 0x0001f0000800003f */
[----:B------:R-:W-:Y:S05]  /*23a70*/  @!P0 BRA `(.L_x_1638) ;  /* 0x0000000000048947 */ /* 0x000fea0003800000 */
[----:B------:R-:W-:Y:S01]  /*23a80*/  BPT.TRAP 0x1 ;  /* 0x000000040000795c */ /* 0x000fe20000300000 */
.L_x_1638:
[----:B0-----:R-:W-:Y:S01]  /*23a90*/  IMAD R8, R19, 0x9000, R12 ;  /* 0x0000900013087824 */ /* 0x001fe200078e020c */
[----:B------:R-:W-:Y:S01]  /*23aa0*/  R2UR UR9, R9 ;  /* 0x00000000090972ca */ /* 0x000fe200000e0000 */
[----:B------:R-:W-:Y:S01]  /*23ab0*/  IMAD R10, R7, 0x60, R5 ;  /* 0x00000060070a7824 */ /* 0x000fe200078e0205 */
[----:B------:R-:W-:Y:S01]  /*23ac0*/  UIADD3 UR4, UP0, UR38, 0x570, URZ ;  /* 0x0000057026047890 */ /* 0x000fe2000ff1e03f */
[----:B------:R-:W-:Y:S01]  /*23ad0*/  R2UR UR12, R3 ;  /* 0x00000000030c72ca */ /* 0x000fe200000e0000 */
[----:B------:R-:W-:Y:S01]  /*23ae0*/  UMOV UR10, URZ ;  /* 0x0000003f000a7c82 */ /* 0x000fe20008000000 */
[----:B------:R-:W-:Y:S01]  /*23af0*/  R2UR UR15, R8 ;  /* 0x00000000080f72ca */ /* 0x000fe200000e0000 */
[----:B------:R-:W-:Y:S01]  /*23b00*/  VIADD R10, R10, 0xffffffa0 ;  /* 0xffffffa00a0a7836 */ /* 0x000fe20000000000 */
[----:B------:R-:W-:Y:S01]  /*23b10*/  R2UR UR13, R6 ;  /* 0x00000000060d72ca */ /* 0x000fe200000e0000 */
[----:B------:R-:W-:Y:S01]  /*23b20*/  UIADD3.X UR5, URZ, UR39, URZ, UP0, !UPT ;  /* 0x000000273f057290 */ /* 0x000fe200087fe43f */
[----:B------:R-:W-:-:S02]  /*23b30*/  UMOV UR6, 0x0 ;  /* 0x0000000000067882 */ /* 0x000fc40000000000 */
[----:B------:R-:W-:Y:S01]  /*23b40*/  R2UR UR11, R10 ;  /* 0x000000000a0b72ca */ /* 0x000fe200000e0000 */
[----:B------:R-:W-:Y:S01]  /*23b50*/  UMOV UR7, 0x12f00000 ;  /* 0x12f0000000077882 */ /* 0x000fe20000000000 */
[----:B------:R-:W-:Y:S01]  /*23b60*/  UIADD3 UR9, UR9, 0x30890, URZ ;  /* 0x0003089009097890 */ /* 0x000fe2000fffe03f */
[----:B------:R-:W-:-:S04]  /*23b70*/  UMOV UR16, 0x40 ;  /* 0x0000004000107882 */ /* 0x000fc80000000000 */
        /* <DEDUP_REMOVED lines=10> */
[----:B------:R0:W-:Y:S01]  /*23c20*/  UTMALDG.4D [UR8], [UR4], desc[UR6] ;  /* 0x00000608040075b4 */ /* 0x0001e20008019000 */
[----:B------:R-:W2:Y:S02]  /*23c30*/  SYNCS.PHASECHK.TRANS64.TRYWAIT P0, [R9+URZ+0x308c0], R11 ;  /* 0x0308c00b090075a7 */ /* 0x000ea4000800017f */
[----:B0-2---:R-:W-:Y:S05]  /*23c40*/  @!P0 BRA `(.L_x_1639) ;  /* 0x0000005c00548947 */ /* 0x005fea0003800000 */
.L_x_1792:
        /* <DEDUP_REMOVED lines=8> */
.L_x_1640:
        /* <DEDUP_REMOVED lines=24> */
.L_x_1636:
[----:B------:R-:W-:Y:S05]  /*23e50*/  BSYNC B1 ;  /* 0x0000000000017941 */ /* 0x000fea0003800000 */
.L_x_1635:
[----:B01----:R-:W2:Y:S01]  /*23e60*/  LDL.LU R9, [R1+0x10] ;  /* 0x0000100001097983 */ /* 0x003ea20000300800 */
[----:B------:R-:W-:Y:S01]  /*23e70*/  VIADD R19, R19, 0x1 ;  /* 0x0000000113137836 */ /* 0x000fe20000000000 */
[----:B------:R-:W-:Y:S01]  /*23e80*/  PLOP3.LUT P2, PT, PT, PT, PT, 0x8, 0x0 ;  /* 0x000000000000781c */ /* 0x000fe20003f4e170 */
[----:B------:R-:W-:-:S03]  /*23e90*/  VIADD R7, R7, 0xfffffffe ;  /* 0xfffffffe07077836 */ /* 0x000fc60000000000 */
[----:B------:R-:W-:-:S04]  /*23ea0*/  ISETP.NE.AND P0, PT, R19, 0x2, PT ;  /* 0x000000021300780c */ /* 0x000fc80003f05270 */
[----:B------:R-:W-:Y:S02]  /*23eb0*/  SEL R8, RZ, 0x1, P0 ;  /* 0x00000001ff087807 */ /* 0x000fe40000000000 */
[----:B------:R-:W-:Y:S02]  /*23ec0*/  SEL R19, R19, RZ, P0 ;  /* 0x000000ff13137207 */ /* 0x000fe40000000000 */
[----:B------:R-:W-:Y:S02]  /*23ed0*/  ISETP.GE.AND P0, PT, R7, R2, PT ;  /* 0x000000020700720c */ /* 0x000fe40003f06270 */
[----:B--2---:R-:W-:-:S05]  /*23ee0*/  LOP3.LUT R9, R9, R8, RZ, 0x3c, !PT ;  /* 0x0000000809097212 */ /* 0x004fca00078e3cff */
[----:B------:R0:W-:Y:S06]  /*23ef0*/  STL [R1+0x10], R9 ;  /* 0x0000100901007387 */ /* 0x0001ec0000100800 */
[----:B------:R-:W-:Y:S05]  /*23f00*/  @!P0 BRA `(.L_x_1630) ;  /* 0x0000000400648947 */ /* 0x000fea0003800000 */
.L_x_1647:
[----:B------:R-:W-:Y:S05]  /*23f10*/  YIELD ;  /* 0x0000000000007946 */ /* 0x000fea0003800000 */
[----:B------:R-:W-:Y:S04]  /*23f20*/  BSSY B1, `(.L_x_1641) ;  /* 0x000004d000017945 */ /* 0x000fe80003800000 */
[----:B-1----:R-:W-:Y:S05]  /*23f30*/  @!P6 BRA `(.L_x_1642) ;  /* 0x00000004002ce947 */ /* 0x002fea0003800000 */
[----:B0-----:R-:W2:Y:S01]  /*23f40*/  LDL R9, [R1+0x10] ;  /* 0x0000100001097983 */ /* 0x001ea20000100800 */
[----:B------:R-:W-:Y:S01]  /*23f50*/  IMAD R8, R19, 0x8, R12 ;  /* 0x0000000813087824 */ /* 0x000fe200078e020c */
[----:B--2---:R-:W-:-:S04]  /*23f60*/  SHF.L.U32 R9, R9, 0x1f, RZ ;  /* 0x0000001f09097819 */ /* 0x004fc800000006ff */
[----:B------:R-:W0:Y:S02]  /*23f70*/  SYNCS.PHASECHK.TRANS64.TRYWAIT P0, [R8+URZ+0x308a0], R9 ;  /* 0x0308a009080075a7 */ /* 0x000e24000800017f */
[----:B0-----:R-:W-:Y:S05]  /*23f80*/  @!P0 BRA `(.L_x_1643) ;  /* 0x0000005800988947 */ /* 0x001fea0003800000 */
.L_x_1793:
        /* <DEDUP_REMOVED lines=11> */
.L_x_1644:
[----:B-1----:R-:W-:Y:S01]  /*24040*/  IMAD R10, R19, 0x9000, R12 ;  /* 0x00009000130a7824 */ /* 0x002fe200078e020c */
[----:B------:R-:W-:Y:S01]  /*24050*/  R2UR UR9, R8 ;  /* 0x00000000080972ca */ /* 0x000fe200000e0000 */
[----:B------:R-:W-:Y:S01]  /*24060*/  IMAD R11, R7, 0x60, R5 ;  /* 0x00000060070b7824 */ /* 0x000fe200078e0205 */
        /* <DEDUP_REMOVED lines=9> */
[----:B------:R-:W-:-:S02]  /*24100*/  UMOV UR16, 0x40 ;  /* 0x0000004000107882 */ /* 0x000fc40000000000 */
[----:B------:R-:W-:-:S05]  /*24110*/  UIADD3 UR9, UR9, 0x30890, URZ ;  /* 0x0003089009097890 */ /* 0x000fca000fffe03f */
        /* <DEDUP_REMOVED lines=13> */
.L_x_1794:
        /* <DEDUP_REMOVED lines=8> */
.L_x_1646:
        /* <DEDUP_REMOVED lines=24> */
.L_x_1642:
[----:B------:R-:W-:Y:S05]  /*243f0*/  BSYNC B1 ;  /* 0x0000000000017941 */ /* 0x000fea0003800000 */
.L_x_1641:
[----:B01----:R-:W2:Y:S01]  /*24400*/  LDL.LU R9, [R1+0x10] ;  /* 0x0000100001097983 */ /* 0x003ea20000300800 */
[----:B------:R-:W-:-:S05]  /*24410*/  VIADD R19, R19, 0x1 ;  /* 0x0000000113137836 */ /* 0x000fca0000000000 */
[----:B------:R-:W-:-:S04]  /*24420*/  ISETP.NE.AND P0, PT, R19, 0x2, PT ;  /* 0x000000021300780c */ /* 0x000fc80003f05270 */
[----:B------:R-:W-:Y:S02]  /*24430*/  SEL R8, RZ, 0x1, P0 ;  /* 0x00000001ff087807 */ /* 0x000fe40000000000 */
[----:B------:R-:W-:Y:S02]  /*24440*/  SEL R19, R19, RZ, P0 ;  /* 0x000000ff13137207 */ /* 0x000fe40000000000 */
[C---:B------:R-:W-:Y:S01]  /*24450*/  ISETP.GT.AND P0, PT, R7.reuse, R2, PT ;  /* 0x000000020700720c */ /* 0x040fe20003f04270 */
[----:B------:R-:W-:Y:S01]  /*24460*/  VIADD R7, R7, 0xffffffff ;  /* 0xffffffff07077836 */ /* 0x000fe20000000000 */
[----:B--2---:R-:W-:-:S05]  /*24470*/  LOP3.LUT R9, R9, R8, RZ, 0x3c, !PT ;  /* 0x0000000809097212 */ /* 0x004fca00078e3cff */
[----:B------:R1:W-:Y:S06]  /*24480*/  STL [R1+0x10], R9 ;  /* 0x0000100901007387 */ /* 0x0003ec0000100800 */
[----:B------:R-:W-:Y:S05]  /*24490*/  @P0 BRA `(.L_x_1647) ;  /* 0xfffffff8009c0947 */ /* 0x000fea000383ffff */
.L_x_1630:
[----:B------:R-:W-:Y:S05]  /*244a0*/  BSYNC B0 ;  /* 0x0000000000007941 */ /* 0x000fea0003800000 */
.L_x_1629:
[----:B------:R-:W2:Y:S01]  /*244b0*/  LDC.64 R2, c[0x0][0x9e0] ;  /* 0x00027800ff027b82 */ /* 0x000ea20000000a00 */
[----:B------:R-:W-:Y:S07]  /*244c0*/  @!P2 WARPSYNC.ALL ;  /* 0x000000000000a948 */ /* 0x000fee0003800000 */
[----:B------:R-:W-:Y:S01]  /*244d0*/  @!P2 BAR.SYNC.DEFER_BLOCKING 0xc, 0x120 ;  /* 0x030480000000ab1d */ /* 0x000fe20000010000 */
[----:B--2---:R-:W-:Y:S01]  /*244e0*/  ISETP.GE.AND P0, PT, R3, 0x1, PT ;  /* 0x000000010300780c */ /* 0x004fe20003f06270 */
[----:B------:R-:W-:-:S12]  /*244f0*/  IMAD.IADD R2, R4, 0x1, R2 ;  /* 0x0000000104027824 */ /* 0x000fd800078e0202 */
[----:B------:R-:W-:Y:S05]  /*24500*/  @!P0 BRA `(.L_x_1648) ;  /* 0x0000000000488947 */ /* 0x000fea0003800000 */
[C---:B------:R-:W-:Y:S01]  /*24510*/  ISETP.GT.AND P1, PT, R4.reuse, RZ, PT ;  /* 0x000000ff0400720c */ /* 0x040fe20003f24270 */
[----:B------:R-:W-:Y:S01]  /*24520*/  BSSY B0, `(.L_x_1649) ;  /* 0x000000e000007945 */ /* 0x000fe20003800000 */
[----:B------:R-:W-:-:S11]  /*24530*/  VIADD R6, R4, 0xffffffff ;  /* 0xffffffff04067836 */ /* 0x000fd60000000000 */
[----:B------:R-:W-:Y:S05]  /*24540*/  @P1 BRA `(.L_x_1650) ;  /* 0x00000000001c1947 */ /* 0x000fea0003800000 */
[----:B------:R-:W-:Y:S01]  /*24550*/  ISETP.NE.AND P1, PT, R3, 0x1, PT ;  /* 0x000000010300780c */ /* 0x000fe20003f25270 */
[----:B------:R-:W-:-:S12]  /*24560*/  IMAD.MOV R5, RZ, RZ, -R4 ;  /* 0x000000ffff057224 */ /* 0x000fd800078e0a04 */
[----:B------:R-:W2:Y:S02]  /*24570*/  @P1 LDC.64 R6, c[0x0][0x9e8] ;  /* 0x00027a00ff061b82 */ /* 0x000ea40000000a00 */
[----:B--2---:R-:W-:-:S05]  /*24580*/  @P1 IMAD.HI.U32 R6, R5, R6, RZ ;  /* 0x0000000605061227 */ /* 0x004fca00078e00ff */
[----:B------:R-:W-:-:S04]  /*24590*/  @P1 SHF.R.U32.HI R5, RZ, R7, R6 ;  /* 0x00000007ff051219 */ /* 0x000fc80000011606 */
[----:B------:R-:W-:Y:S01]  /*245a0*/  LOP3.LUT R6, RZ, R5, RZ, 0x33, !PT ;  /* 0x00000005ff067212 */ /* 0x000fe200078e33ff */
[----:B------:R-:W-:Y:S06]  /*245b0*/  BRA `(.L_x_1651) ;  /* 0x0000000000107947 */ /* 0x000fec0003800000 */
.L_x_1650:
[----:B------:R-:W-:-:S13]  /*245c0*/  ISETP.NE.AND P1, PT, R3, 0x1, PT ;  /* 0x000000010300780c */ /* 0x000fda0003f25270 */
[----:B------:R-:W2:Y:S02]  /*245d0*/  @P1 LDC.64 R4, c[0x0][0x9e8] ;  /* 0x00027a00ff041b82 */ /* 0x000ea40000000a00 */
[----:B--2---:R-:W-:-:S05]  /*245e0*/  @P1 IMAD.HI.U32 R4, R6, R4, RZ ;  /* 0x0000000406041227 */ /* 0x004fca00078e00ff */
[----:B------:R-:W-:-:S07]  /*245f0*/  @P1 SHF.R.U32.HI R6, RZ, R5, R4 ;  /* 0x00000005ff061219 */ /* 0x000fce0000011604 */
.L_x_1651:
[----:B------:R-:W-:Y:S05]  /*24600*/  BSYNC B0 ;  /* 0x0000000000007941 */ /* 0x000fea0003800000 */
.L_x_1649:
[----:B------:R-:W-:-:S05]  /*24610*/  IMAD R5, R6, R3, R3 ;  /* 0x0000000306057224 */ /* 0x000fca00078e0203 */
[----:B------:R-:W-:-:S07]  /*24620*/  VIMNMX R2, R2, R5, PT ;  /* 0x0000000502027248 */ /* 0x000fce0003fe0100 */
.L_x_1648:
[----:B------:R-:W-:Y:S01]  /*24630*/  VIADD R2, R2, 0x5f ;  /* 0x0000005f02027836 */ /* 0x000fe20000000000 */
[----:B------:R-:W-:-:S03]  /*24640*/  ULDC UR4, c[0x0][0x9dc] ;  /* 0x0002770000047ab9 */ /* 0x000fc60000000800 */
[----:B------:R-:W-:-:S05]  /*24650*/  IMAD.HI R2, R2, 0x2aaaaaab, RZ ;  /* 0x2aaaaaab02027827 */ /* 0x000fca00078e02ff */
[----:B------:R-:W-:-:S04]  /*24660*/  SHF.R.U32.HI R5, RZ, 0x1f, R2 ;  /* 0x0000001fff057819 */ /* 0x000fc80000011602 */
[----:B------:R-:W-:Y:S01]  /*24670*/  LEA.HI.SX32 R5, R2, R5, 0x1c ;  /* 0x0000000502057211 */ /* 0x000fe200078fe2ff */
[----:B------:R-:W-:-:S03]  /*24680*/  VIADD R2, R0, -UR4 ;  /* 0x8000000400027c36 */ /* 0x000fc60008000000 */
[----:B------:R-:W-:-:S05]  /*24690*/  VIMNMX R6, R20, R5, PT ;  /* 0x0000000514067248 */ /* 0x000fca0003fe0100 */
[----:B------:R2:W-:Y:S01]  /*246a0*/  STL [R1+0x20], R6 ;  /* 0x0000200601007387 */ /* 0x0005e20000100800 */
[----:B------:R-:W-:Y:S05]  /*246b0*/  @!P0 BRA `(.L_x_1652) ;  /* 0x0000000000448947 */ /* 0x000fea0003800000 */
[----:B------:R-:W-:Y:S01]  /*246c0*/  ISETP.GT.AND P0, PT, R0, -0x1, PT ;  /* 0xffffffff0000780c */ /* 0x000fe20003f04270 */
[----:B------:R-:W-:-:S12]  /*246d0*/  BSSY B0, `(.L_x_1653) ;  /* 0x000000d000007945 */ /* 0x000fd80003800000 */
[----:B------:R-:W-:Y:S05]  /*246e0*/  @P0 BRA `(.L_x_1654) ;  /* 0x00000000001c0947 */ /* 0x000fea0003800000 */
[----:B------:R-:W-:Y:S02]  /*246f0*/  ISETP.NE.AND P0, PT, R3, 0x1, PT ;  /* 0x000000010300780c */ /* 0x000fe40003f05270 */
[----:B------:R-:W-:-:S11]  /*24700*/  LOP3.LUT R7, RZ, R0, RZ, 0x33, !PT ;  /* 0x00000000ff077212 */ /* 0x000fd600078e33ff */
[----:B------:R-:W3:Y:S02]  /*24710*/  @P0 LDC.64 R4, c[0x0][0x9e8] ;  /* 0x00027a00ff040b82 */ /* 0x000ee40000000a00 */
[----:B---3--:R-:W-:-:S05]  /*24720*/  @P0 IMAD.HI.U32 R4, R7, R4, RZ ;  /* 0x0000000407040227 */ /* 0x008fca00078e00ff */
[----:B------:R-:W-:-:S04]  /*24730*/  @P0 SHF.R.U32.HI R7, RZ, R5, R4 ;  /* 0x00000005ff070219 */ /* 0x000fc80000011604 */
[----:B------:R-:W-:Y:S01]  /*24740*/  LOP3.LUT R0, RZ, R7, RZ, 0x33, !PT ;  /* 0x00000007ff007212 */ /* 0x000fe200078e33ff */
[----:B------:R-:W-:Y:S06]  /*24750*/  BRA `(.L_x_1655) ;  /* 0x0000000000107947 */ /* 0x000fec0003800000 */
.L_x_1654:
[----:B------:R-:W-:-:S13]  /*24760*/  ISETP.NE.AND P0, PT, R3, 0x1, PT ;  /* 0x000000010300780c */ /* 0x000fda0003f05270 */
[----:B------:R-:W3:Y:S02]  /*24770*/  @P0 LDC.64 R4, c[0x0][0x9e8] ;  /* 0x00027a00ff040b82 */ /* 0x000ee40000000a00 */
[----:B---3--:R-:W-:-:S05]  /*24780*/  @P0 IMAD.HI.U32 R4, R0, R4, RZ ;  /* 0x0000000400040227 */ /* 0x008fca00078e00ff */
[----:B------:R-:W-:-:S07]  /*24790*/  @P0 SHF.R.U32.HI R0, RZ, R5, R4 ;  /* 0x00000005ff000219 */ /* 0x000fce0000011604 */
.L_x_1655:
[----:B------:R-:W-:Y:S05]  /*247a0*/  BSYNC B0 ;  /* 0x0000000000007941 */ /* 0x000fea0003800000 */
.L_x_1653:
[----:B------:R-:W-:-:S05]  /*247b0*/  IMAD R3, R0, R3, RZ ;  /* 0x0000000300037224 */ /* 0x000fca00078e02ff */
[----:B------:R-:W-:-:S07]  /*247c0*/  VIMNMX R2, R2, R3, !PT ;  /* 0x0000000302027248 */ /* 0x000fce0007fe0100 */
.L_x_1652:
[----:B------:R-:W-:Y:S01]  /*247d0*/  IMAD.HI R2, R2, 0x2aaaaaab, RZ ;  /* 0x2aaaaaab02027827 */ /* 0x000fe200078e02ff */
[----:B------:R-:W-:Y:S04]  /*247e0*/  BSSY B6, `(.L_x_1656) ;  /* 0x000030a000067945 */ /* 0x000fe80003800000 */
[----:B------:R-:W-:-:S04]  /*247f0*/  SHF.R.U32.HI R3, RZ, 0x1f, R2 ;  /* 0x0000001fff037819 */ /* 0x000fc80000011602 */
[----:B------:R-:W-:-:S04]  /*24800*/  LEA.HI.SX32 R3, R2, R3, 0x1c ;  /* 0x0000000302037211 */ /* 0x000fc800078fe2ff */
[----:B------:R-:W-:-:S04]  /*24810*/  VIMNMX R0, RZ, R3, !PT ;  /* 0x00000003ff007248 */ /* 0x000fc80007fe0100 */
[----:B------:R-:W-:Y:S01]  /*24820*/  ISETP.GT.AND P0, PT, R6, R0, PT ;  /* 0x000000000600720c */ /* 0x000fe20003f04270 */
[----:B------:R3:W-:-:S12]  /*24830*/  STL [R1+0x1c], R0 ;  /* 0x00001c0001007387 */ /* 0x0007d80000100800 */
[----:B---3--:R-:W-:Y:S05]  /*24840*/  @P0 BRA `(.L_x_1657) ;  /* 0x00000000004c0947 */ /* 0x008fea0003800000 */
[----:B------:R-:W3:Y:S02]  /*24850*/  S2R R0, SR_TID.X ;  /* 0x0000000000007919 */ /* 0x000ee40000002100 */
[----:B---3--:R-:W-:-:S04]  /*24860*/  LOP3.LUT R0, R0, 0x1f, RZ, 0xc0, !PT ;  /* 0x0000001f00007812 */ /* 0x008fc800078ec0ff */
[----:B------:R-:W-:-:S13]  /*24870*/  ISETP.NE.AND P1, PT, R0, RZ, PT ;  /* 0x000000ff0000720c */ /* 0x000fda0003f25270 */
[----:B------:R-:W-:Y:S05]  /*24880*/  @P1 BRA `(.L_x_1658) ;  /* 0x0000002c00fc1947 */ /* 0x000fea0003800000 */
[----:B------:R-:W3:Y:S01]  /*24890*/  S2R R7, SR_LANEID ;  /* 0x0000000000077919 */ /* 0x000ee20000000000 */
[----:B------:R-:W-:Y:S01]  /*248a0*/  VOTEU.ANY UR4, UPT, PT ;  /* 0x0000000000047886 */ /* 0x000fe200038e0100 */
[----:B------:R-:W4:Y:S01]  /*248b0*/  LDC.64 R2, c[0x0][0xc38] ;  /* 0x00030e00ff027b82 */ /* 0x000f220000000a00 */
[----:B------:R-:W3:Y:S01]  /*248c0*/  FLO.U32 R0, UR4 ;  /* 0x0000000400007d00 */ /* 0x000ee200080e0000 */
[----:B------:R-:W-:-:S07]  /*248d0*/  ULDC.64 UR6, c[0x0][0x208] ;  /* 0x0000820000067ab9 */ /* 0x000fce0000000a00 */
[----:B------:R-:W4:Y:S01]  /*248e0*/  POPC R5, UR4 ;  /* 0x0000000400057d09 */ /* 0x000f220008000000 */
[----:B---3--:R-:W-:-:S13]  /*248f0*/  ISETP.EQ.U32.AND P0, PT, R0, R7, PT ;  /* 0x000000070000720c */ /* 0x008fda0003f02070 */
[----:B----4-:R-:W3:Y:S01]  /*24900*/  @P0 ATOMG.E.ADD.STRONG.GPU PT, R3, desc[UR6][R2.64], R5 ;  /* 0x00000005020309a8 */ /* 0x010ee200081ee1c6 */
[----:B------:R-:W4:Y:S02]  /*24910*/  S2R R4, SR_LTMASK ;  /* 0x0000000000047919 */ /* 0x000f240000003900 */
[----:B----4-:R-:W-:-:S04]  /*24920*/  LOP3.LUT R4, R4, UR4, RZ, 0xc0, !PT ;  /* 0x0000000404047c12 */ /* 0x010fc8000f8ec0ff */
[----:B------:R-:W4:Y:S01]  /*24930*/  POPC R7, R4 ;  /* 0x0000000400077309 */ /* 0x000f220000000000 */
[----:B---3--:R-:W4:Y:S02]  /*24940*/  SHFL.IDX PT, R0, R3, R0, 0x1f ;  /* 0x00001f0003007589 */ /* 0x008f2400000e0000 */
[----:B----4-:R-:W-:-:S05]  /*24950*/  IADD3 R0, R0, UR36, R7 ;  /* 0x0000002400007c10 */ /* 0x010fca000fffe007 */
[----:B------:R3:W-:Y:S01]  /*24960*/  STL [R1], R0 ;  /* 0x0000000001007387 */ /* 0x0007e20000100800 */
[----:B------:R-:W-:Y:S05]  /*24970*/  BRA `(.L_x_1658) ;  /* 0x0000002c00c07947 */ /* 0x000fea0003800000 */
.L_x_1657:
[----:B------:R-:W3:Y:S01]  /*24980*/  S2R R3, SR_CgaCtaId ;  /* 0x0000000000037919 */ /* 0x000ee20000008800 */
[----:B------:R-:W-:-:S04]  /*24990*/  MOV R0, 0x400 ;  /* 0x0000040000007802 */ /* 0x000fc80000000f00 */
[----:B---3--:R-:W-:-:S05]  /*249a0*/  LEA R2, R3, R0, 0x18 ;  /* 0x0000000003027211 */ /* 0x008fca00078ec0ff */
[----:B------:R3:W-:Y:S01]  /*249b0*/  STL [R1+0x14], R2 ;  /* 0x0000140201007387 */ /* 0x0007e20000100800 */
[----:B------:R-:W-:-:S05]  /*249c0*/  VIADD R0, R2, 0x1e400 ;  /* 0x0001e40002007836 */ /* 0x000fca0000000000 */
[----:B------:R-:W-:-:S13]  /*249d0*/  LOP3.LUT P0, RZ, R0, 0x3ff, RZ, 0xc0, !PT ;  /* 0x000003ff00ff7812 */ /* 0x000fda000780c0ff */
[----:B---3--:R-:W-:Y:S05]  /*249e0*/  @!P0 BRA `(.L_x_1659) ;  /* 0x0000000000408947 */ /* 0x008fea0003800000 */
[----:B------:R-:W-:Y:S01]  /*249f0*/  MOV R2, 0x0 ;  /* 0x0000000000027802 */ /* 0x000fe20000000f00 */
[----:B------:R-:W-:Y:S01]  /*24a00*/  ULDC.64 UR6, c[0x4][0xa8] ;  /* 0x01002a0000067ab9 */ /* 0x000fe20000000a00 */
[----:B------:R-:W-:Y:S01]  /*24a10*/  ULDC.64 UR8, c[0x4][0xb0] ;  /* 0x01002c0000087ab9 */ /* 0x000fe20000000a00 */
[----:B------:R-:W-:Y:S01]  /*24a20*/  ULDC.64 UR4, c[0x4][0x30] ;  /* 0x01000c0000047ab9 */ /* 0x000fe20000000a00 */
[----:B------:R-:W-:Y:S02]  /*24a30*/  IMAD.U32 R4, RZ, RZ, UR6 ;  /* 0x00000006ff047e24 */ /* 0x000fe4000f8e00ff */
[----:B------:R-:W3:Y:S01]  /*24a40*/  LDC.64 R2, c[0x4][R2] ;  /* 0x0100000002027b82 */ /* 0x000ee20000000a00 */
[----:B------:R-:W-:Y:S02]  /*24a50*/  IMAD.U32 R5, RZ, RZ, UR7 ;  /* 0x00000007ff057e24 */ /* 0x000fe4000f8e00ff */
[----:B--2---:R-:W-:Y:S02]  /*24a60*/  IMAD.U32 R6, RZ, RZ, UR8 ;  /* 0x00000008ff067e24 */ /* 0x004fe4000f8e00ff */
[----:B------:R-:W-:-:S02]  /*24a70*/  IMAD.U32 R7, RZ, RZ, UR9 ;  /* 0x00000009ff077e24 */ /* 0x000fc4000f8e00ff */
[----:B------:R-:W-:Y:S02]  /*24a80*/  IMAD.U32 R10, RZ, RZ, UR4 ;  /* 0x00000004ff0a7e24 */ /* 0x000fe4000f8e00ff */
[----:B------:R-:W-:Y:S02]  /*24a90*/  IMAD.U32 R11, RZ, RZ, UR5 ;  /* 0x00000005ff0b7e24 */ /* 0x000fe4000f8e00ff */
[----:B------:R-:W-:Y:S02]  /*24aa0*/  IMAD.MOV.U32 R8, RZ, RZ, 0x70 ;  /* 0x00000070ff087424 */ /* 0x000fe400078e00ff */
[----:B------:R-:W-:Y:S02]  /*24ab0*/  IMAD.MOV.U32 R12, RZ, RZ, 0x1 ;  /* 0x00000001ff0c7424 */ /* 0x000fe400078e00ff */
[----:B------:R-:W-:-:S07]  /*24ac0*/  IMAD.MOV.U32 R13, RZ, RZ, RZ ;  /* 0x000000ffff0d7224 */ /* 0x000fce00078e00ff */
[----:B------:R-:W-:-:S07]  /*24ad0*/  LEPC R20, `(.L_x_1659) ;  /* 0x000000001014794e */ /* 0x000fce0000000000 */
[----:B01-3--:R-:W-:Y:S05]  /*24ae0*/  CALL.ABS.NOINC R2 ;  /* 0x0000000002007343 */ /* 0x00bfea0003c00000 */
.L_x_1659:
[----:B------:R-:W3:Y:S02]  /*24af0*/  LDL R2, [R1+0x14] ;  /* 0x0000140001027983 */ /* 0x000ee40000100800 */
[----:B---3--:R-:W-:-:S05]  /*24b00*/  VIADD R0, R2, 0x400 ;  /* 0x0000040002007836 */ /* 0x008fca0000000000 */
[----:B------:R-:W-:-:S13]  /*24b10*/  LOP3.LUT P0, RZ, R0, 0x3ff, RZ, 0xc0, !PT ;  /* 0x000003ff00ff7812 */ /* 0x000fda000780c0ff */
[----:B------:R-:W-:Y:S05]  /*24b20*/  @!P0 BRA `(.L_x_1660) ;  /* 0x0000000000808947 */ /* 0x000fea0003800000 */
[----:B------:R-:W-:Y:S01]  /*24b30*/  MOV R0, 0x0 ;  /* 0x0000000000007802 */ /* 0x000fe20000000f00 */
[----:B------:R-:W-:Y:S01]  /*24b40*/  ULDC.64 UR6, c[0x4][0xa8] ;  /* 0x01002a0000067ab9 */ /* 0x000fe20000000a00 */
[----:B------:R-:W-:Y:S01]  /*24b50*/  ULDC.64 UR8, c[0x4][0xb0] ;  /* 0x01002c0000087ab9 */ /* 0x000fe20000000a00 */
[----:B------:R-:W-:Y:S01]  /*24b60*/  ULDC.64 UR4, c[0x4][0x38] ;  /* 0x01000e0000047ab9 */ /* 0x000fe20000000a00 */
[----:B------:R3:W4:Y:S01]  /*24b70*/  LDC.64 R2, c[0x4][R0] ;  /* 0x0100000000027b82 */ /* 0x0007220000000a00 */
[----:B------:R-:W-:Y:S02]  /*24b80*/  IMAD.U32 R4, RZ, RZ, UR6 ;  /* 0x00000006ff047e24 */ /* 0x000fe4000f8e00ff */
[----:B------:R-:W-:Y:S02]  /*24b90*/  IMAD.U32 R5, RZ, RZ, UR7 ;  /* 0x00000007ff057e24 */ /* 0x000fe4000f8e00ff */
[----:B--2---:R-:W-:Y:S02]  /*24ba0*/  IMAD.U32 R6, RZ, RZ, UR8 ;  /* 0x00000008ff067e24 */ /* 0x004fe4000f8e00ff */
[----:B------:R-:W-:-:S02]  /*24bb0*/  IMAD.U32 R7, RZ, RZ, UR9 ;  /* 0x00000009ff077e24 */ /* 0x000fc4000f8e00ff */
[----:B------:R-:W-:Y:S02]  /*24bc0*/  IMAD.U32 R10, RZ, RZ, UR4 ;  /* 0x00000004ff0a7e24 */ /* 0x000fe4000f8e00ff */
[----:B------:R-:W-:Y:S02]  /*24bd0*/  IMAD.U32 R11, RZ, RZ, UR5 ;  /* 0x00000005ff0b7e24 */ /* 0x000fe4000f8e00ff */
[----:B------:R-:W-:Y:S02]  /*24be0*/  IMAD.MOV.U32 R8, RZ, RZ, 0x70 ;  /* 0x00000070ff087424 */ /* 0x000fe400078e00ff */
[----:B------:R-:W-:Y:S02]  /*24bf0*/  IMAD.MOV.U32 R12, RZ, RZ, 0x1 ;  /* 0x00000001ff0c7424 */ /* 0x000fe400078e00ff */
[----:B---3--:R-:W-:-:S07]  /*24c00*/  IMAD.MOV.U32 R13, RZ, RZ, RZ ;  /* 0x000000ffff0d7224 */ /* 0x008fce00078e00ff */
[----:B------:R-:W-:-:S07]  /*24c10*/  LEPC R20, `(.L_x_1661) ;  /* 0x000000001014794e */ /* 0x000fce0000000000 */
[----:B01--4-:R-:W-:Y:S05]  /*24c20*/  CALL.ABS.NOINC R2 ;  /* 0x0000000002007343 */ /* 0x013fea0003c00000 */
.L_x_1661:
        /* <DEDUP_REMOVED lines=16> */
.L_x_1660:
[----:B------:R-:W3:Y:S01]  /*24d30*/  LDL R7, [R1+0x8] ;  /* 0x0000080001077983 */ /* 0x000ee20000100800 */
[----:B------:R-:W4:Y:S01]  /*24d40*/  LDC R0, c[0x0][0x428] ;  /* 0x00010a00ff007b82 */ /* 0x000f220000000800 */
[----:B------:R-:W-:Y:S02]  /*24d50*/  ULDC.64 UR4, c[0x0][0x9f8] ;  /* 0x00027e0000047ab9 */ /* 0x000fe40000000a00 */
[----:B--2---:R-:W2:Y:S04]  /*24d60*/  LDL.LU R6, [R1+0x28] ;  /* 0x0000280001067983 */ /* 0x004ea80000300800 */
[----:B------:R-:W2:Y:S04]  /*24d70*/  LDL.LU R5, [R1+0x4] ;  /* 0x0000040001057983 */ /* 0x000ea80000300800 */
[----:B------:R-:W2:Y:S01]  /*24d80*/  LDL R4, [R1+0xc] ;  /* 0x00000c0001047983 */ /* 0x000ea20000100800 */
[----:B------:R-:W-:Y:S01]  /*24d90*/  ULDC.64 UR6, c[0x0][0x208] ;  /* 0x0000820000067ab9 */ /* 0x000fe20000000a00 */
[----:B------:R-:W0:Y:S01]  /*24da0*/  S2R R8, SR_TID.X ;  /* 0x0000000000087919 */ /* 0x000e220000002100 */
[----:B----4-:R-:W-:-:S13]  /*24db0*/  ISETP.NE.AND P0, PT, R0, 0x1, PT ;  /* 0x000000010000780c */ /* 0x010fda0003f05270 */
[----:B------:R-:W3:Y:S08]  /*24dc0*/  @P0 LDC R0, c[0x0][0x42c] ;  /* 0x00010b00ff000b82 */ /* 0x000ef00000000800 */
[----:B------:R-:W4:Y:S01]  /*24dd0*/  @P0 LDC R3, c[0x0][0x430] ;  /* 0x00010c00ff030b82 */ /* 0x000f220000000800 */
[----:B0-----:R-:W-:-:S04]  /*24de0*/  LOP3.LUT R8, R8, 0x1f, RZ, 0xc0, !PT ;  /* 0x0000001f08087812 */ /* 0x001fc800078ec0ff */
[----:B------:R-:W-:-:S04]  /*24df0*/  ISETP.NE.AND P6, PT, R8, RZ, PT ;  /* 0x000000ff0800720c */ /* 0x000fc80003fc5270 */
[----:B------:R-:W-:-:S09]  /*24e00*/  PLOP3.LUT P1, PT, P6, PT, PT, 0x8, 0x0 ;  /* 0x000000000000781c */ /* 0x000fd2000372e170 */
[----:B------:R-:W-:-:S05]  /*24e10*/  VOTEU.ALL UP1, P6 ;  /* 0x00000000003f7886 */ /* 0x000fca0003020000 */
[----:B------:R-:W-:-:S04]  /*24e20*/  @!UP1 UIADD3 UR8, UP0, UR38, 0x270, URZ ;  /* 0x0000027026089890 */ /* 0x000fc8000ff1e03f */
[----:B------:R-:W-:-:S03]  /*24e30*/  @!UP1 UIADD3.X UR9, URZ, UR39, URZ, UP0, !UPT ;  /* 0x000000273f099290 */ /* 0x000fc600087fe43f */
[----:B------:R-:W-:Y:S01]  /*24e40*/  VOTEU.ALL UP0, P6 ;  /* 0x00000000003f7886 */ /* 0x000fe20003000000 */
[----:B---3--:R-:W-:-:S04]  /*24e50*/  @P0 IMAD.HI.U32 R2, R7, R0, RZ ;  /* 0x0000000007020227 */ /* 0x008fc800078e00ff */
[----:B------:R-:W-:Y:S01]  /*24e60*/  IMAD.MOV.U32 R0, RZ, RZ, R7 ;  /* 0x000000ffff007224 */ /* 0x000fe200078e0007 */
[----:B----4-:R-:W-:Y:S02]  /*24e70*/  @P0 SHF.R.U32.HI R0, RZ, R3, R2 ;  /* 0x00000003ff000219 */ /* 0x010fe40000011602 */
[----:B------:R-:W-:Y:S01]  /*24e80*/  ISETP.NE.U32.AND P0, PT, RZ, UR4, PT ;  /* 0x00000004ff007c0c */ /* 0x000fe2000bf05070 */
[----:B--2---:R-:W-:-:S03]  /*24e90*/  IMAD R2, R5, 0x80, R6 ;  /* 0x0000008005027824 */ /* 0x004fc600078e0206 */
[----:B------:R-:W-:Y:S01]  /*24ea0*/  ISETP.NE.AND.EX P0, PT, RZ, UR5, PT, P0 ;  /* 0x00000005ff007c0c */ /* 0x000fe2000bf05300 */
[----:B------:R-:W-:Y:S01]  /*24eb0*/  IMAD.MOV.U32 R5, RZ, RZ, R4 ;  /* 0x000000ffff057224 */ /* 0x000fe200078e0004 */
[----:B------:R-:W-:-:S11]  /*24ec0*/  ULDC.64 UR4, c[0x0][0xa00] ;  /* 0x0002800000047ab9 */ /* 0x000fd60000000a00 */
[----:B------:R-:W0:Y:S02]  /*24ed0*/  @P0 LDC.64 R6, c[0x0][0x9f8] ;  /* 0x00027e00ff060b82 */ /* 0x000e240000000a00 */
[----:B0-----:R-:W-:-:S05]  /*24ee0*/  @P0 IMAD.WIDE R6, R4, 0x4, R6 ;  /* 0x0000000404060825 */ /* 0x001fca00078e0206 */
[----:B------:R0:W5:Y:S01]  /*24ef0*/  @P0 LDG.E R5, desc[UR6][R6.64] ;  /* 0x0000000606050981 */ /* 0x000162000c1e1900 */
[----:B------:R-:W-:-:S04]  /*24f00*/  ISETP.NE.U32.AND P0, PT, RZ, UR4, PT ;  /* 0x00000004ff007c0c */ /* 0x000fc8000bf05070 */
[----:B------:R-:W-:-:S04]  /*24f10*/  ISETP.NE.AND.EX P0, PT, RZ, UR5, PT, P0 ;  /* 0x00000005ff007c0c */ /* 0x000fc8000bf05300 */
[----:B------:R-:W-:-:S09]  /*24f20*/  SEL R3, R4, RZ, !P0 ;  /* 0x000000ff04037207 */ /* 0x000fd20004000000 */
.L_x_1662:
[----:B------:R-:W2:Y:S01]  /*24f30*/  LDL R4, [R1+0x8] ;  /* 0x0000080001047983 */ /* 0x000ea20000100800 */
        /* <DEDUP_REMOVED lines=9> */
[----:B--2---:R-:W-:Y:S05]  /*24fd0*/  @P1 BRA.U.ANY `(.L_x_1662) ;  /* 0xfffffffd00d41947 */ /* 0x004fea000393ffff */
[----:B------:R-:W2:Y:S01]  /*24fe0*/  S2R R4, SR_TID.X ;  /* 0x0000000000047919 */ /* 0x000ea20000002100 */
[----:B------:R-:W-:Y:S01]  /*24ff0*/  UMOV UR4, 0x40 ;  /* 0x0000004000047882 */ /* 0x000fe20000000000 */
[----:B--2---:R-:W-:-:S04]  /*25000*/  LOP3.LUT R4, R4, 0x1f, RZ, 0xc0, !PT ;  /* 0x0000001f04047812 */ /* 0x004fc800078ec0ff */
[----:B------:R-:W-:-:S04]  /*25010*/  ISETP.NE.AND P2, PT, R4, RZ, PT ;  /* 0x000000ff0400720c */ /* 0x000fc80003f45270 */
[----:B------:R-:W-:-:S09]  /*25020*/  PLOP3.LUT P1, PT, P2, PT, PT, 0x8, 0x0 ;  /* 0x000000000000781c */ /* 0x000fd2000172e170 */
[----:B------:R-:W-:-:S05]  /*25030*/  VOTEU.ALL UP0, P2 ;  /* 0x00000000003f7886 */ /* 0x000fca0001000000 */
.L_x_1663:
[----:B------:R-:W2:Y:S01]  /*25040*/  LDL R4, [R1+0x8] ;  /* 0x0000080001047983 */ /* 0x000ea20000100800 */
        /* <DEDUP_REMOVED lines=15> */
.L_x_1664:
        /* <DEDUP_REMOVED lines=10> */
[----:B------:R-:W2:Y:S01]  /*251e0*/  LDL R4, [R1+0x20] ;  /* 0x0000200001047983 */ /* 0x000ea20000100800 */
[----:B-1----:R-:W1:Y:S01]  /*251f0*/  LDC.64 R8, c[0x0][0x3f8] ;  /* 0x0000fe00ff087b82 */ /* 0x002e620000000a00 */
[----:B------:R-:W-:Y:S02]  /*25200*/  ULDC.64 UR4, c[0x0][0xa08] ;  /* 0x0002820000047ab9 */ /* 0x000fe40000000a00 */
[----:B-1----:R-:W-:Y:S01]  /*25210*/  LOP3.LUT P0, RZ, R8, UR4, RZ, 0xfc, !PT ;  /* 0x0000000408ff7c12 */ /* 0x002fe2000f80fcff */
[----:B------:R-:W-:-:S03]  /*25220*/  UMOV UR4, 0xffffffff ;  /* 0xffffffff00047882 */ /* 0x000fc60000000000 */
[----:B------:R-:W-:-:S04]  /*25230*/  LOP3.LUT P0, RZ, R9, UR5, RZ, 0xfc, P0 ;  /* 0x0000000509ff7c12 */ /* 0x000fc8000800fcff */
[----:B0----5:R-:W-:Y:S01]  /*25240*/  SEL R6, R5, RZ, !P0 ;  /* 0x000000ff05067207 */ /* 0x021fe20004000000 */
[----:B--2---:R-:W-:Y:S01]  /*25250*/  VIADD R4, R4, 0xffffffff ;  /* 0xffffffff04047836 */ /* 0x004fe20000000000 */
[----:B------:R-:W-:Y:S07]  /*25260*/  BRA.DIV UR4, `(.L_x_1665) ;  /* 0x0000004a04087947 */ /* 0x000fee000b800000 */
.L_x_1797:
[----:B------:R-:W-:Y:S01]  /*25270*/  UMOV UR4, 0xffffffff ;  /* 0xffffffff00047882 */ /* 0x000fe20000000000 */
[----:B------:R-:W-:Y:S02]  /*25280*/  SHF.R.S32.HI R20, RZ, 0x1f, R5 ;  /* 0x0000001fff147819 */ /* 0x000fe40000011405 */
[----:B------:R-:W-:Y:S05]  /*25290*/  BRA.DIV UR4, `(.L_x_1666) ;  /* 0x0000004a04307947 */ /* 0x000fea000b800000 */
[----:B------:R-:W-:-:S13]  /*252a0*/  ELECT P6, URZ, PT ;  /* 0x00000000003f782f */ /* 0x000fda00038c0000 */
.L_x_1800:
[----:B------:R-:W-:Y:S05]  /*252b0*/  @!P6 BRA `(.L_x_1667) ;  /* 0x000000040018e947 */ /* 0x000fea0003800000 */
[----:B------:R-:W-:-:S04]  /*252c0*/  ISETP.NE.U32.AND P0, PT, R8, RZ, PT ;  /* 0x000000ff0800720c */ /* 0x000fc80003f05070 */
[----:B------:R-:W-:-:S13]  /*252d0*/  ISETP.NE.AND.EX P0, PT, R9, RZ, PT, P0 ;  /* 0x000000ff0900720c */ /* 0x000fda0003f05300 */
[----:B------:R-:W-:Y:S05]  /*252e0*/  @!P0 BRA `(.L_x_1668) ;  /* 0x0000000000488947 */ /* 0x000fea0003800000 */
[----:B------:R-:W0:Y:S01]  /*252f0*/  LDC R11, c[0x0][0x41c] ;  /* 0x00010700ff0b7b82 */ /* 0x000e220000000800 */
[----:B------:R-:W-:Y:S01]  /*25300*/  ULDC.64 UR4, c[0x0][0x408] ;  /* 0x0001020000047ab9 */ /* 0x000fe20000000a00 */
        /* <DEDUP_REMOVED lines=13> */
[----:B------:R-:W-:-:S04]  /*253e0*/  LEA R10, P0, R6, R8, 0x2 ;  /* 0x00000008060a7211 */ /* 0x000fc800078010ff */
[----:B------:R-:W-:-:S05]  /*253f0*/  LEA.HI.X R11, R6, R9, R7, 0x2, P0 ;  /* 0x00000009060b7211 */ /* 0x000fca00000f1407 */
[----:B------:R0:W5:Y:S04]  /*25400*/  LDG.E R6, desc[UR6][R10.64] ;  /* 0x000000060a067981 */ /* 0x000168000c1e1900 */
.L_x_1668:
[----:B0-----:R-:W0:Y:S01]  /*25410*/  S2R R10, SR_CgaCtaId ;  /* 0x00000000000a7919 */ /* 0x001e220000008800 */
[----:B------:R-:W-:-:S04]  /*25420*/  MOV R7, 0x400 ;  /* 0x0000040000077802 */ /* 0x000fc80000000f00 */
[----:B0-----:R-:W-:Y:S02]  /*25430*/  LEA R7, R10, R7, 0x18 ;  /* 0x000000070a077211 */ /* 0x001fe400078ec0ff */
[----:B------:R-:W-:-:S03]  /*25440*/  SHF.L.U32 R10, R18, 0x1f, RZ ;  /* 0x0000001f120a7819 */ /* 0x000fc600000006ff */
[----:B------:R-:W-:-:S04]  /*25450*/  IMAD R7, R16, 0x8, R7 ;  /* 0x0000000810077824 */ /* 0x000fc800078e0207 */
[----:B------:R-:W0:Y:S02]  /*25460*/  SYNCS.PHASECHK.TRANS64.TRYWAIT P0, [R7+URZ+0x30840], R10 ;  /* 0x0308400a070075a7 */ /* 0x000e24000800017f */
[----:B0-----:R-:W-:Y:S05]  /*25470*/  @!P0 BRA `(.L_x_1669) ;  /* 0x0000004400d88947 */ /* 0x001fea0003800000 */
.L_x_1801:
        /* <DEDUP_REMOVED lines=11> */
.L_x_1670:
[----:B------:R-:W1:Y:S01]  /*25530*/  S2R R11, SR_CgaCtaId ;  /* 0x00000000000b7919 */ /* 0x000e620000008800 */
[----:B0-----:R-:W-:Y:S01]  /*25540*/  MOV R10, 0x400 ;  /* 0x00000400000a7802 */ /* 0x001fe20000000f00 */
        /* <DEDUP_REMOVED lines=9> */
[----:B-----5:R-:W-:-:S05]  /*255e0*/  R2UR UR13, R6 ;  /* 0x00000000060d72ca */ /* 0x020fca00000e0000 */
[----:B------:R-:W-:-:S04]  /*255f0*/  UIADD3 UR9, UR9, 0x30830, URZ ;  /* 0x0003083009097890 */ /* 0x000fc8000fffe03f */
[----:B------:R-:W-:Y:S02]  /*25600*/  UIMAD UR11, UR11, 0x60, UR5 ;  /* 0x000000600b0b78a4 */ /* 0x000fe4000f8e0205 */
        /* <DEDUP_REMOVED lines=10> */
[----:B0-----:R-:W-:Y:S01]  /*256b0*/  UMOV UR8, UR15 ;  /* 0x0000000f00087c82 */ /* 0x001fe20008000000 */
[----:B------:R-:W-:Y:S02]  /*256c0*/  UMOV UR10, UR17 ;  /* 0x00000011000a7c82 */ /* 0x000fe40008000000 */
[----:B------:R0:W-:Y:S02]  /*256d0*/  UTMALDG.4D [UR8], [UR4], desc[UR6] ;  /* 0x00000608040075b4 */ /* 0x0001e40008019000 */
[----:B0-----:R-:W-:Y:S01]  /*256e0*/  UMOV UR8, UR16 ;  /* 0x0000001000087c82 */ /* 0x001fe20008000000 */
[----:B------:R-:W-:-:S02]  /*256f0*/  UMOV UR10, UR14 ;  /* 0x0000000e000a7c82 */ /* 0x000fc40008000000 */
[----:B------:R0:W-:Y:S02]  /*25700*/  UTMALDG.4D [UR8], [UR4], desc[UR6] ;  /* 0x00000608040075b4 */ /* 0x0001e40008019000 */
[----:B0-----:R-:W-:Y:S01]  /*25710*/  NOP ;  /* 0x0000000000007918 */ /* 0x001fe20000000000 */
.L_x_1667:
[----:B------:R-:W2:Y:S04]  /*25720*/  LDL.LU R13, [R1+0x8] ;  /* 0x00000800010d7983 */ /* 0x000ea80000300800 */
[----:B------:R-:W3:Y:S01]  /*25730*/  LDL.LU R12, [R1+0x24] ;  /* 0x00002400010c7983 */ /* 0x000ee20000300800 */
[----:B------:R-:W-:Y:S01]  /*25740*/  MOV R10, 0x400 ;  /* 0x00000400000a7802 */ /* 0x000fe20000000f00 */
[----:B------:R-:W-:Y:S05]  /*25750*/  WARPSYNC.ALL ;  /* 0x0000000000007948 */ /* 0x000fea0003800000 */
[----:B------:R-:W0:Y:S01]  /*25760*/  S2R R11, SR_CgaCtaId ;  /* 0x00000000000b7919 */ /* 0x000e220000008800 */
[----:B------:R-:W-:-:S13]  /*25770*/  ELECT P0, URZ, PT ;  /* 0x00000000003f782f */ /* 0x000fda0003800000 */
[C---:B------:R-:W-:Y:S01]  /*25780*/  @P0 R2UR UR13, R3.reuse ;  /* 0x00000000030d02ca */ /* 0x040fe200000e0000 */
[----:B------:R-:W-:Y:S01]  /*25790*/  UIADD3 UR4, UP0, UR38, 0x270, URZ ;  /* 0x0000027026047890 */ /* 0x000fe2000ff1e03f */
[C---:B------:R-:W-:Y:S01]  /*257a0*/  @P0 R2UR UR11, R2.reuse ;  /* 0x00000000020b02ca */ /* 0x040fe200000e0000 */
[----:B------:R-:W-:Y:S01]  /*257b0*/  UMOV UR6, 0x0 ;  /* 0x0000000000067882 */ /* 0x000fe20000000000 */
[----:B------:R-:W-:Y:S01]  /*257c0*/  UMOV UR7, 0x12f00000 ;  /* 0x12f0000000077882 */ /* 0x000fe20000000000 */
[----:B------:R-:W-:Y:S01]  /*257d0*/  UIADD3.X UR5, URZ, UR39, URZ, UP0, !UPT ;  /* 0x000000273f057290 */ /* 0x000fe200087fe43f */
[----:B------:R-:W-:Y:S01]  /*257e0*/  @P0 R2UR UR19, R2 ;  /* 0x00000000021302ca */ /* 0x000fe200000e0000 */
[----:B------:R-:W-:Y:S01]  /*257f0*/  UMOV UR10, URZ ;  /* 0x0000003f000a7c82 */ /* 0x000fe20008000000 */
[----:B------:R-:W-:Y:S01]  /*25800*/  @P0 R2UR UR21, R3 ;  /* 0x00000000031502ca */ /* 0x000fe200000e0000 */
[----:B------:R-:W-:Y:S01]  /*25810*/  UMOV UR14, 0x0 ;  /* 0x00000000000e7882 */ /* 0x000fe20000000000 */
[----:B------:R-:W-:Y:S01]  /*25820*/  UMOV UR15, 0x12f00000 ;  /* 0x12f00000000f7882 */ /* 0x000fe20000000000 */
[----:B------:R-:W-:Y:S01]  /*25830*/  UMOV UR18, 0x40 ;  /* 0x0000004000127882 */ /* 0x000fe20000000000 */
[----:B------:R-:W-:Y:S01]  /*25840*/  @P0 IMAD.MOV.U32 R7, RZ, RZ, 0xc000 ;  /* 0x0000c000ff070424 */ /* 0x000fe200078e00ff */
        /* <DEDUP_REMOVED lines=10> */
[----:B------:R-:W-:Y:S01]  /*258f0*/  UMOV UR17, UR9 ;  /* 0x0000000900117c82 */ /* 0x000fe20008000000 */
[----:B--2---:R-:W-:-:S02]  /*25900*/  @P0 R2UR UR12, R13 ;  /* 0x000000000d0c02ca */ /* 0x004fc400000e0000 */
[----:B------:R-:W-:Y:S01]  /*25910*/  @P0 R2UR UR20, R13 ;  /* 0x000000000d1402ca */ /* 0x000fe200000e0000 */
[----:B---3--:R-:W-:-:S05]  /*25920*/  VIADD R12, R12, 0x1 ;  /* 0x000000010c0c7836 */ /* 0x008fca0000000000 */
[----:B------:R0:W-:Y:S05]  /*25930*/  STL [R1+0x24], R12 ;  /* 0x0000240c01007387 */ /* 0x0001ea0000100800 */
[----:B------:R1:W-:Y:S02]  /*25940*/  UTMALDG.4D [UR8], [UR4], desc[UR6] ;  /* 0x00000608040075b4 */ /* 0x0003e40008019000 */
[----:B------:R0:W-:Y:S01]  /*25950*/  UTMALDG.4D [UR16], [UR4], desc[UR14] ;  /* 0x00000e10040075b4 */ /* 0x0001e20008019000 */
[----:B-1----:R-:W-:Y:S01]  /*25960*/  @P0 R2UR UR11, R2 ;  /* 0x00000000020b02ca */ /* 0x002fe200000e0000 */
[----:B------:R-:W-:Y:S01]  /*25970*/  UIADD3 UR8, UR24, 0x1a400, URZ ;  /* 0x0001a40018087890 */ /* 0x000fe2000fffe03f */
[----:B------:R-:W-:Y:S01]  /*25980*/  LEA.HI R2, R12, R12, RZ, 0x1 ;  /* 0x0000000c0c027211 */ /* 0x000fe200078f08ff */
[----:B------:R-:W-:Y:S01]  /*25990*/  UMOV UR10, 0x80 ;  /* 0x00000080000a7882 */ /* 0x000fe20000000000 */
[----:B------:R-:W-:-:S02]  /*259a0*/  @P0 R2UR UR13, R3 ;  /* 0x00000000030d02ca */ /* 0x000fc400000e0000 */
[----:B------:R-:W-:Y:S02]  /*259b0*/  @P0 R2UR UR12, R13 ;  /* 0x000000000d0c02ca */ /* 0x000fe400000e0000 */
[----:B------:R-:W-:-:S05]  /*259c0*/  LOP3.LUT R2, R2, 0xfffffffe, RZ, 0xc0, !PT ;  /* 0xfffffffe02027812 */ /* 0x000fca00078ec0ff */
[----:B------:R-:W-:-:S05]  /*259d0*/  IMAD.IADD R2, R12, 0x1, -R2 ;  /* 0x000000010c027824 */ /* 0x000fca00078e0a02 */
[----:B------:R-:W-:Y:S01]  /*259e0*/  SHF.L.U32 R2, R2, 0x1f, RZ ;  /* 0x0000001f02027819 */ /* 0x000fe200000006ff */
[----:B------:R0:W-:Y:S03]  /*259f0*/  UTMALDG.4D [UR8], [UR4], desc[UR22] ;  /* 0x00001608040075b4 */ /* 0x0001e60008019000 */
[----:B------:R-:W1:Y:S02]  /*25a00*/  SYNCS.PHASECHK.TRANS64.TRYWAIT P0, [R10+URZ+0x30820], R2 ;  /* 0x030820020a0075a7 */ /* 0x000e64000800017f */
[----:B01----:R-:W-:Y:S05]  /*25a10*/  @!P0 BRA `(.L_x_1672) ;  /* 0x0000004000848947 */ /* 0x003fea0003800000 */
.L_x_1802:
[----:B------:R-:W-:Y:S05]  /*25a20*/  BSYNC B0 ;  /* 0x0000000000007941 */ /* 0x000fea0003800000 */
.L_x_1671:
[----:B0-----:R-:W2:Y:S04]  /*25a30*/  LDL R3, [R1+0x20] ;  /* 0x0000200001037983 */ /* 0x001ea80000100800 */
[----:B------:R-:W3:Y:S01]  /*25a40*/  LDL R10, [R1+0x1c] ;  /* 0x00001c00010a7983 */ /* 0x000ee20000100800 */
[----:B------:R-:W-:Y:S01]  /*25a50*/  BSSY B0, `(.L_x_1673) ;  /* 0x0000195000007945 */ /* 0x000fe20003800000 */
[----:B--2---:R-:W-:-:S05]  /*25a60*/  VIADD R7, R3, 0xfffffffe ;  /* 0xfffffffe03077836 */ /* 0x004fca0000000000 */
[----:B---3--:R-:W-:-:S13]  /*25a70*/  ISETP.GE.AND P0, PT, R7, R10, PT ;  /* 0x0000000a0700720c */ /* 0x008fda0003f06270 */
[----:B------:R-:W-:Y:S05]  /*25a80*/  @!P0 BRA `(.L_x_1674) ;  /* 0x0000001800448947 */ /* 0x000fea0003800000 */
[----:B------:R-:W-:Y:S01]  /*25a90*/  IMAD.MOV R13, RZ, RZ, -R3 ;  /* 0x000000ffff0d7224 */ /* 0x000fe200078e0a03 */
[----:B------:R-:W-:Y:S01]  /*25aa0*/  LOP3.LUT R2, RZ, R10, RZ, 0x33, !PT ;  /* 0x0000000aff027212 */ /* 0x000fe200078e33ff */
[----:B------:R-:W-:Y:S03]  /*25ab0*/  BSSY B1, `(.L_x_1675) ;  /* 0x0000089000017945 */ /* 0x000fe60003800000 */
[----:B------:R-:W-:-:S05]  /*25ac0*/  VIADDMNMX R13, R13, 0x1, R2, !PT ;  /* 0x000000010d0d7846 */ /* 0x000fca0007800102 */
[----:B------:R-:W-:-:S05]  /*25ad0*/  IMAD.IADD R2, R3, 0x1, R13 ;  /* 0x0000000103027824 */ /* 0x000fca00078e020d */
[----:B------:R-:W-:-:S04]  /*25ae0*/  LOP3.LUT R2, R2, 0x1, RZ, 0xc0, !PT ;  /* 0x0000000102027812 */ /* 0x000fc800078ec0ff */
[----:B------:R-:W-:-:S13]  /*25af0*/  ISETP.NE.U32.AND P0, PT, R2, 0x1, PT ;  /* 0x000000010200780c */ /* 0x000fda0003f05070 */
        /* <DEDUP_REMOVED lines=8> */
[----:B------:R-:W-:Y:S01]  /*25b80*/  ISETP.NE.U32.AND P0, PT, R8, RZ, PT ;  /* 0x000000ff0800720c */ /* 0x000fe20003f05070 */
[----:B------:R-:W-:-:S03]  /*25b90*/  IMAD.MOV.U32 R2, RZ, RZ, R6 ;  /* 0x000000ffff027224 */ /* 0x000fc600078e0006 */
        /* <DEDUP_REMOVED lines=20> */
.L_x_1679:
[----:B0-----:R-:W0:Y:S01]  /*25ce0*/  S2R R8, SR_CgaCtaId ;  /* 0x0000000000087919 */ /* 0x001e220000008800 */
[----:B------:R-:W-:-:S04]  /*25cf0*/  MOV R3, 0x400 ;  /* 0x0000040000037802 */ /* 0x000fc80000000f00 */
[----:B0-----:R-:W-:Y:S02]  /*25d00*/  LEA R3, R8, R3, 0x18 ;  /* 0x0000000308037211 */ /* 0x001fe400078ec0ff */
[----:B------:R-:W-:-:S03]  /*25d10*/  SHF.L.U32 R8, R14, 0x1f, RZ ;  /* 0x0000001f0e087819 */ /* 0x000fc600000006ff */
[----:B------:R-:W-:-:S04]  /*25d20*/  IMAD R3, R12, 0x8, R3 ;  /* 0x000000080c037824 */ /* 0x000fc800078e0203 */
[----:B------:R-:W0:Y:S02]  /*25d30*/  SYNCS.PHASECHK.TRANS64.TRYWAIT P0, [R3+URZ+0x30840], R8 ;  /* 0x03084008030075a7 */ /* 0x000e24000800017f */
[----:B0-----:R-:W-:Y:S05]  /*25d40*/  @!P0 BRA `(.L_x_1680) ;  /* 0x0000003c00d88947 */ /* 0x001fea0003800000 */
.L_x_1803:
        /* <DEDUP_REMOVED lines=11> */
.L_x_1681:
        /* <DEDUP_REMOVED lines=11> */
[----:B-----5:R-:W-:Y:S01]  /*25eb0*/  R2UR UR13, R2 ;  /* 0x00000000020d72ca */ /* 0x020fe200000e0000 */
[----:B------:R-:W-:-:S04]  /*25ec0*/  UMOV UR17, 0x80 ;  /* 0x0000008000117882 */ /* 0x000fc80000000000 */
[----:B------:R-:W-:-:S04]  /*25ed0*/  UIADD3 UR9, UR9, 0x30830, URZ ;  /* 0x0003083009097890 */ /* 0x000fc8000fffe03f */
[----:B------:R-:W-:Y:S02]  /*25ee0*/  UIMAD UR11, UR11, 0x60, UR5 ;  /* 0x000000600b0b78a4 */ /* 0x000fe4000f8e0205 */
[----:B------:R-:W-:Y:S01]  /*25ef0*/  UIADD3.X UR5, URZ, UR39, URZ, UP0, !UPT ;  /* 0x000000273f057290 */ /* 0x000fe200087fe43f */
[----:B-1----:R-:W-:-:S05]  /*25f00*/  LEA R8, R9, R8, 0x18 ;  /* 0x0000000809087211 */ /* 0x002fca00078ec0ff */
[----:B------:R-:W-:Y:S02]  /*25f10*/  IMAD R3, R12, 0x9000, R8 ;  /* 0x000090000c037824 */ /* 0x000fe400078e0208 */
[----:B------:R-:W-:-:S03]  /*25f20*/  VIADD R8, R8, 0x30800 ;  /* 0x0003080008087836 */ /* 0x000fc60000000000 */
[----:B------:R-:W-:Y:S01]  /*25f30*/  R2UR UR14, R3 ;  /* 0x00000000030e72ca */ /* 0x000fe200000e0000 */
[----:B------:R-:W-:Y:S01]  /*25f40*/  IMAD R8, R16, 0x8, R8 ;  /* 0x0000000810087824 */ /* 0x000fe200078e0208 */
[----:B------:R-:W-:-:S11]  /*25f50*/  SHF.L.U32 R3, R18, 0x1f, RZ ;  /* 0x0000001f12037819 */ /* 0x000fd600000006ff */
[----:B------:R-:W-:Y:S02]  /*25f60*/  UIADD3 UR8, UR14, 0x1e400, URZ ;  /* 0x0001e4000e087890 */ /* 0x000fe4000fffe03f */
[----:B------:R-:W-:Y:S02]  /*25f70*/  UIADD3 UR15, UR14, 0x21400, URZ ;  /* 0x000214000e0f7890 */ /* 0x000fe4000fffe03f */
[----:B------:R-:W-:-:S05]  /*25f80*/  UIADD3 UR14, UR14, 0x24400, URZ ;  /* 0x000244000e0e7890 */ /* 0x000fca000fffe03f */
        /* <DEDUP_REMOVED lines=9> */
.L_x_1804:
[----:B------:R-:W-:Y:S05]  /*26020*/  @P1 BRA `(.L_x_1683) ;  /* 0x00000000002c1947 */ /* 0x000fea0003800000 */
[----:B------:R-:W1:Y:S01]  /*26030*/  S2R R11, SR_TID.X ;  /* 0x00000000000b7919 */ /* 0x000e620000002100 */
[----:B------:R-:W-:Y:S01]  /*26040*/  MOV R9, 0x400 ;  /* 0x0000040000097802 */ /* 0x000fe20000000f00 */
[----:B0-----:R-:W-:Y:S01]  /*26050*/  IMAD.MOV.U32 R8, RZ, RZ, 0x9000 ;  /* 0x00009000ff087424 */ /* 0x001fe200078e00ff */
[----:B------:R-:W0:Y:S01]  /*26060*/  S2R R10, SR_CgaCtaId ;  /* 0x00000000000a7919 */ /* 0x000e220000008800 */
[----:B-1----:R-:W-:-:S04]  /*26070*/  LOP3.LUT R11, R11, 0x1f, RZ, 0xc0, !PT ;  /* 0x0000001f0b0b7812 */ /* 0x002fc800078ec0ff */
[----:B------:R-:W-:Y:S02]  /*26080*/  ISETP.NE.AND P0, PT, R11, RZ, PT ;  /* 0x000000ff0b00720c */ /* 0x000fe40003f05270 */
[----:B0-----:R-:W-:-:S05]  /*26090*/  LEA R9, R10, R9, 0x18 ;  /* 0x000000090a097211 */ /* 0x001fca00078ec0ff */
[----:B------:R-:W-:-:S04]  /*260a0*/  IMAD R3, R16, 0x8, R9 ;  /* 0x0000000810037824 */ /* 0x000fc800078e0209 */
[----:B------:R1:W-:Y:S02]  /*260b0*/  SYNCS.ARRIVE.TRANS64 RZ, [R3+URZ+0x30850], R8 ;  /* 0x0308500803ff79a7 */ /* 0x0003e4000800003f */
[----:B------:R-:W-:Y:S05]  /*260c0*/  @!P0 BRA `(.L_x_1683) ;  /* 0x0000000000048947 */ /* 0x000fea0003800000 */
[----:B------:R-:W-:Y:S01]  /*260d0*/  BPT.TRAP 0x1 ;  /* 0x000000040000795c */ /* 0x000fe20000300000 */
.L_x_1683:
[----:B------:R-:W2:Y:S01]  /*260e0*/  S2R R9, SR_CgaCtaId ;  /* 0x0000000000097919 */ /* 0x000ea20000008800 */
[----:B01----:R-:W-:Y:S01]  /*260f0*/  MOV R8, 0x400 ;  /* 0x0000040000087802 */ /* 0x003fe20000000f00 */
        /* <DEDUP_REMOVED lines=9> */
[----:B------:R-:W-:-:S02]  /*26190*/  IMAD.MOV.U32 R6, RZ, RZ, R2 ;  /* 0x000000ffff067224 */ /* 0x000fc400078e0002 */
[----:B------:R-:W-:-:S05]  /*261a0*/  IMAD.MOV.U32 R4, RZ, RZ, R7 ;  /* 0x000000ffff047224 */ /* 0x000fca00078e0007 */
[----:B------:R-:W-:Y:S02]  /*261b0*/  UIMAD UR11, UR11, 0x60, UR5 ;  /* 0x000000600b0b78a4 */ /* 0x000fe4000f8e0205 */
[----:B------:R-:W-:Y:S01]  /*261c0*/  UIADD3.X UR5, URZ, UR39, URZ, UP0, !UPT ;  /* 0x000000273f057290 */ /* 0x000fe200087fe43f */
[----:B--2---:R-:W-:-:S05]  /*261d0*/  LEA R8, R9, R8, 0x18 ;  /* 0x0000000809087211 */ /* 0x004fca00078ec0ff */
        /* <DEDUP_REMOVED lines=17> */
.L_x_1678:
[----:B------:R-:W-:Y:S05]  /*262f0*/  BSYNC B2 ;  /* 0x0000000000027941 */ /* 0x000fea0003800000 */
.L_x_1677:
[----:B------:R-:W2:Y:S01]  /*26300*/  LDL R2, [R1+0x20] ;  /* 0x0000200001027983 */ /* 0x000ea20000100800 */
[----:B------:R-:W-:Y:S02]  /*26310*/  IMAD.MOV.U32 R16, RZ, RZ, R12 ;  /* 0x000000ffff107224 */ /* 0x000fe400078e000c */
[----:B------:R-:W-:Y:S02]  /*26320*/  IMAD.MOV.U32 R18, RZ, RZ, R14 ;  /* 0x000000ffff127224 */ /* 0x000fe400078e000e */
[----:B--2---:R-:W-:-:S07]  /*26330*/  VIADD R7, R2, 0xfffffffd ;  /* 0xfffffffd02077836 */ /* 0x004fce0000000000 */
.L_x_1676:
[----:B------:R-:W-:Y:S05]  /*26340*/  BSYNC B1 ;  /* 0x0000000000017941 */ /* 0x000fea0003800000 */
.L_x_1675:
[----:B------:R-:W2:Y:S01]  /*26350*/  LDL.LU R2, [R1+0x20] ;  /* 0x0000200001027983 */ /* 0x000ea20000300800 */
[----:B------:R-:W-:Y:S01]  /*26360*/  VIADD R13, R13, 0xfffffffe ;  /* 0xfffffffe0d0d7836 */ /* 0x000fe20000000000 */
[----:B--2---:R-:W-:-:S04]  /*26370*/  LOP3.LUT R2, RZ, R2, RZ, 0x33, !PT ;  /* 0x00000002ff027212 */ /* 0x004fc800078e33ff */
[----:B------:R-:W-:-:S13]  /*26380*/  ISETP.NE.AND P0, PT, R13, R2, PT ;  /* 0x000000020d00720c */ /* 0x000fda0003f05270 */
[----:B------:R-:W-:Y:S05]  /*26390*/  @!P0 BRA `(.L_x_1674) ;  /* 0x0000001000008947 */ /* 0x000fea0003800000 */
[----:B------:R-:W-:-:S07]  /*263a0*/  IMAD.MOV.U32 R13, RZ, RZ, R6 ;  /* 0x000000ffff0d7224 */ /* 0x000fce00078e0006 */
.L_x_1698:
[----:B------:R-:W-:Y:S01]  /*263b0*/  VIADD R8, R16, 0x1 ;  /* 0x0000000110087836 */ /* 0x000fe20000000000 */
[----:B------:R-:W-:Y:S05]  /*263c0*/  YIELD ;  /* 0x0000000000007946 */ /* 0x000fea0003800000 */
[----:B------:R-:W-:Y:S01]  /*263d0*/  ISETP.NE.AND P0, PT, R8, 0x2, PT ;  /* 0x000000020800780c */ /* 0x000fe20003f05270 */
[----:B------:R-:W-:Y:S03]  /*263e0*/  BSSY B1, `(.L_x_1684) ;  /* 0x0000079000017945 */ /* 0x000fe60003800000 */
[----:B------:R-:W-:-:S02]  /*263f0*/  SEL R9, RZ, 0x1, P0 ;  /* 0x00000001ff097807 */ /* 0x000fc40000000000 */
[----:B------:R-:W-:Y:S02]  /*26400*/  SEL R8, R8, RZ, P0 ;  /* 0x000000ff08087207 */ /* 0x000fe40000000000 */
[----:B------:R-:W-:Y:S01]  /*26410*/  LOP3.LUT R9, R18, R9, RZ, 0x3c, !PT ;  /* 0x0000000912097212 */ /* 0x000fe200078e3cff */
[----:B------:R-:W-:Y:S06]  /*26420*/  @!P6 BRA `(.L_x_1685) ;  /* 0x0000000400d0e947 */ /* 0x000fec0003800000 */
[----:B------:R-:W-:Y:S01]  /*26430*/  ULDC.64 UR4, c[0x0][0x3f8] ;  /* 0x0000fe0000047ab9 */ /* 0x000fe20000000a00 */
[----:B------:R-:W-:Y:S01]  /*26440*/  IMAD.MOV.U32 R12, RZ, RZ, R7 ;  /* 0x000000ffff0c7224 */ /* 0x000fe200078e0007 */
[----:B------:R-:W-:-:S04]  /*26450*/  ISETP.NE.U32.AND P0, PT, RZ, UR4, PT ;  /* 0x00000004ff007c0c */ /* 0x000fc8000bf05070 */
[----:B------:R-:W-:-:S13]  /*26460*/  ISETP.NE.AND.EX P0, PT, RZ, UR5, PT, P0 ;  /* 0x00000005ff007c0c */ /* 0x000fda000bf05300 */
        /* <DEDUP_REMOVED lines=10> */
[--C-:B------:R-:W-:Y:S01]  /*26510*/  SHF.R.S32.HI R3, RZ, 0x1f, R2.reuse ;  /* 0x0000001fff037819 */ /* 0x100fe20000011402 */
[----:B------:R-:W-:Y:S02]  /*26520*/  IMAD.MOV R12, RZ, RZ, -R2 ;  /* 0x000000ffff0c7224 */ /* 0x000fe400078e0a02 */
[C---:B------:R-:W-:Y:S02]  /*26530*/  IMAD R10, R5.reuse, UR7, R10 ;  /* 0x00000007050a7c24 */ /* 0x040fe4000f8e020a */
[----:B------:R-:W-:-:S04]  /*26540*/  IMAD.WIDE.U32 R2, R5, UR6, R2 ;  /* 0x0000000605027c25 */ /* 0x000fc8000f8e0002 */
[----:B------:R-:W-:Y:S01]  /*26550*/  IMAD.IADD R3, R10, 0x1, R3 ;  /* 0x000000010a037824 */ /* 0x000fe200078e0203 */
[----:B------:R-:W-:Y:S01]  /*26560*/  LEA R10, P0, R2, UR4, 0x2 ;  /* 0x00000004020a7c11 */ /* 0x000fe2000f8010ff */
[----:B------:R-:W-:-:S03]  /*26570*/  IMAD R12, R11, R12, R7 ;  /* 0x0000000c0b0c7224 */ /* 0x000fc600078e0207 */
[----:B------:R-:W-:-:S05]  /*26580*/  LEA.HI.X R11, R2, UR5, R3, 0x2, P0 ;  /* 0x00000005020b7c11 */ /* 0x000fca00080f1403 */
[----:B------:R0:W5:Y:S04]  /*26590*/  LDG.E R13, desc[UR8][R10.64] ;  /* 0x000000080a0d7981 */ /* 0x000168000c1e1900 */
.L_x_1686:
[----:B------:R-:W1:Y:S01]  /*265a0*/  S2R R3, SR_CgaCtaId ;  /* 0x0000000000037919 */ /* 0x000e620000008800 */
[----:B------:R-:W-:-:S04]  /*265b0*/  MOV R2, 0x400 ;  /* 0x0000040000027802 */ /* 0x000fc80000000f00 */
[----:B-1----:R-:W-:Y:S02]  /*265c0*/  LEA R2, R3, R2, 0x18 ;  /* 0x0000000203027211 */ /* 0x002fe400078ec0ff */
[----:B------:R-:W-:-:S03]  /*265d0*/  SHF.L.U32 R3, R9, 0x1f, RZ ;  /* 0x0000001f09037819 */ /* 0x000fc600000006ff */
[----:B------:R-:W-:-:S04]  /*265e0*/  IMAD R2, R8, 0x8, R2 ;  /* 0x0000000808027824 */ /* 0x000fc800078e0202 */
[----:B------:R-:W1:Y:S02]  /*265f0*/  SYNCS.PHASECHK.TRANS64.TRYWAIT P0, [R2+URZ+0x30840], R3 ;  /* 0x03084003020075a7 */ /* 0x000e64000800017f */
[----:B-1----:R-:W-:Y:S05]  /*26600*/  @!P0 BRA `(.L_x_1687) ;  /* 0x0000003400d08947 */ /* 0x002fea0003800000 */
.L_x_1805:
        /* <DEDUP_REMOVED lines=11> */
.L_x_1688:
[----:B------:R-:W0:Y:S01]  /*266c0*/  S2R R10, SR_CgaCtaId ;  /* 0x00000000000a7919 */ /* 0x000e220000008800 */
[----:B-1----:R-:W-:Y:S01]  /*266d0*/  MOV R3, 0x400 ;  /* 0x0000040000037802 */ /* 0x002fe20000000f00 */
        /* <DEDUP_REMOVED lines=10> */
[----:B------:R-:W-:Y:S01]  /*26780*/  UMOV UR17, 0x80 ;  /* 0x0000008000117882 */ /* 0x000fe20000000000 */
[----:B------:R-:W-:-:S03]  /*26790*/  SHF.L.U32 R18, R18, 0x1f, RZ ;  /* 0x0000001f12127819 */ /* 0x000fc600000006ff */
[----:B------:R-:W-:-:S04]  /*267a0*/  UIADD3 UR9, UR9, 0x30830, URZ ;  /* 0x0003083009097890 */ /* 0x000fc8000fffe03f */
[----:B------:R-:W-:Y:S02]  /*267b0*/  UIMAD UR11, UR11, 0x60, UR5 ;  /* 0x000000600b0b78a4 */ /* 0x000fe4000f8e0205 */
[----:B------:R-:W-:Y:S01]  /*267c0*/  UIADD3.X UR5, URZ, UR39, URZ, UP0, !UPT ;  /* 0x000000273f057290 */ /* 0x000fe200087fe43f */
[----:B0-----:R-:W-:-:S05]  /*267d0*/  LEA R3, R10, R3, 0x18 ;  /* 0x000000030a037211 */ /* 0x001fca00078ec0ff */
[----:B------:R-:W-:-:S05]  /*267e0*/  IMAD R2, R8, 0x9000, R3 ;  /* 0x0000900008027824 */ /* 0x000fca00078e0203 */
[----:B------:R-:W-:Y:S01]  /*267f0*/  R2UR UR14, R2 ;  /* 0x00000000020e72ca */ /* 0x000fe200000e0000 */
[----:B------:R-:W-:-:S04]  /*26800*/  VIADD R2, R3, 0x30800 ;  /* 0x0003080003027836 */ /* 0x000fc80000000000 */
[----:B------:R-:W-:-:S08]  /*26810*/  IMAD R2, R16, 0x8, R2 ;  /* 0x0000000810027824 */ /* 0x000fd000078e0202 */
        /* <DEDUP_REMOVED lines=12> */
.L_x_1806:
        /* <DEDUP_REMOVED lines=8> */
.L_x_1690:
[----:B------:R-:W2:Y:S01]  /*26960*/  S2R R10, SR_CgaCtaId ;  /* 0x00000000000a7919 */ /* 0x000ea20000008800 */
        /* <DEDUP_REMOVED lines=10> */
[----:B------:R-:W-:Y:S01]  /*26a10*/  R2UR UR12, R0 ;  /* 0x00000000000c72ca */ /* 0x000fe200000e0000 */
[----:B------:R-:W-:-:S02]  /*26a20*/  IMAD.MOV.U32 R4, RZ, RZ, R12 ;  /* 0x000000ffff047224 */ /* 0x000fc400078e000c */
[----:B------:R-:W-:-:S04]  /*26a30*/  IMAD.MOV.U32 R6, RZ, RZ, R13 ;  /* 0x000000ffff067224 */ /* 0x000fc800078e000d */
        /* <DEDUP_REMOVED lines=12> */
[----:B-1----:R-:W-:Y:S01]  /*26b00*/  UMOV UR8, UR15 ;  /* 0x0000000f00087c82 */ /* 0x002fe20008000000 */
[----:B------:R-:W-:Y:S02]  /*26b10*/  UMOV UR10, UR17 ;  /* 0x00000011000a7c82 */ /* 0x000fe40008000000 */
[----:B------:R1:W-:Y:S02]  /*26b20*/  UTMALDG.4D [UR8], [UR4], desc[UR6] ;  /* 0x00000608040075b4 */ /* 0x0003e40008019000 */
[----:B-1----:R-:W-:Y:S01]  /*26b30*/  UMOV UR8, UR16 ;  /* 0x0000001000087c82 */ /* 0x002fe20008000000 */
[----:B------:R-:W-:-:S02]  /*26b40*/  UMOV UR10, UR14 ;  /* 0x0000000e000a7c82 */ /* 0x000fc40008000000 */
[----:B------:R1:W-:Y:S02]  /*26b50*/  UTMALDG.4D [UR8], [UR4], desc[UR6] ;  /* 0x00000608040075b4 */ /* 0x0003e40008019000 */
[----:B-1----:R-:W-:Y:S01]  /*26b60*/  NOP ;  /* 0x0000000000007918 */ /* 0x002fe20000000000 */
.L_x_1685:
[----:B------:R-:W-:Y:S05]  /*26b70*/  BSYNC B1 ;  /* 0x0000000000017941 */ /* 0x000fea0003800000 */
.L_x_1684:
[----:B------:R-:W-:Y:S01]  /*26b80*/  VIADD R16, R8, 0x1 ;  /* 0x0000000108107836 */ /* 0x000fe20000000000 */
[----:B------:R-:W-:Y:S01]  /*26b90*/  BSSY B1, `(.L_x_1691) ;  /* 0x000007c000017945 */ /* 0x000fe20003800000 */
[----:B------:R-:W-:-:S03]  /*26ba0*/  VIADD R11, R7, 0xffffffff ;  /* 0xffffffff070b7836 */ /* 0x000fc60000000000 */
[----:B------:R-:W-:-:S04]  /*26bb0*/  ISETP.NE.AND P0, PT, R16, 0x2, PT ;  /* 0x000000021000780c */ /* 0x000fc80003f05270 */
[----:B0-----:R-:W-:Y:S02]  /*26bc0*/  SEL R18, RZ, 0x1, P0 ;  /* 0x00000001ff127807 */ /* 0x001fe40000000000 */
        /* <DEDUP_REMOVED lines=24> */
[----:B------:R-:W-:-:S06]  /*26d50*/  LEA.HI.X R13, R2, UR5, R3, 0x2, P0 ;  /* 0x00000005020d7c11 */ /* 0x000fcc00080f1403 */
[----:B------:R0:W5:Y:S03]  /*26d60*/  LDG.E R13, desc[UR8][R12.64] ;  /* 0x000000080c0d7981 */ /* 0x000166000c1e1900 */
.L_x_1693:
[----:B------:R-:W1:Y:S01]  /*26d70*/  S2R R3, SR_CgaCtaId ;  /* 0x0000000000037919 */ /* 0x000e620000008800 */
[----:B------:R-:W-:-:S04]  /*26d80*/  MOV R2, 0x400 ;  /* 0x0000040000027802 */ /* 0x000fc80000000f00 */
[----:B-1----:R-:W-:Y:S02]  /*26d90*/  LEA R2, R3, R2, 0x18 ;  /* 0x0000000203027211 */ /* 0x002fe400078ec0ff */
[----:B------:R-:W-:-:S03]  /*26da0*/  SHF.L.U32 R3, R18, 0x1f, RZ ;  /* 0x0000001f12037819 */ /* 0x000fc600000006ff */
[----:B------:R-:W-:-:S04]  /*26db0*/  IMAD R2, R16, 0x8, R2 ;  /* 0x0000000810027824 */ /* 0x000fc800078e0202 */
[----:B------:R-:W1:Y:S02]  /*26dc0*/  SYNCS.PHASECHK.TRANS64.TRYWAIT P0, [R2+URZ+0x30840], R3 ;  /* 0x03084003020075a7 */ /* 0x000e64000800017f */
[----:B-1----:R-:W-:Y:S05]  /*26dd0*/  @!P0 BRA `(.L_x_1694) ;  /* 0x0000003000048947 */ /* 0x002fea0003800000 */
.L_x_1807:
        /* <DEDUP_REMOVED lines=11> */
.L_x_1695:
[----:B------:R-:W0:Y:S01]  /*26e90*/  S2R R14, SR_CgaCtaId ;  /* 0x00000000000e7919 */ /* 0x000e220000008800 */
[----:B------:R-:W-:Y:S01]  /*26ea0*/  MOV R12, 0x400 ;  /* 0x00000400000c7802 */ /* 0x000fe20000000f00 */
[----:B------:R-:W-:Y:S01]  /*26eb0*/  UIADD3 UR4, UP0, UR38, 0x370, URZ ;  /* 0x0000037026047890 */ /* 0x000fe2000ff1e03f */
        /* <DEDUP_REMOVED lines=9> */
[----:B------:R-:W-:-:S06]  /*26f50*/  SHF.L.U32 R9, R9, 0x1f, RZ ;  /* 0x0000001f09097819 */ /* 0x000fcc00000006ff */
[----:B------:R-:W-:Y:S02]  /*26f60*/  UIMAD UR11, UR11, 0x60, UR5 ;  /* 0x000000600b0b78a4 */ /* 0x000fe4000f8e0205 */
[----:B------:R-:W-:Y:S01]  /*26f70*/  UIADD3.X UR5, URZ, UR39, URZ, UP0, !UPT ;  /* 0x000000273f057290 */ /* 0x000fe200087fe43f */
[----:B0-----:R-:W-:-:S05]  /*26f80*/  LEA R12, R14, R12, 0x18 ;  /* 0x0000000c0e0c7211 */ /* 0x001fca00078ec0ff */
[----:B-1----:R-:W-:-:S04]  /*26f90*/  VIADD R2, R12, 0x30800 ;  /* 0x000308000c027836 */ /* 0x002fc80000000000 */
[--C-:B------:R-:W-:Y:S02]  /*26fa0*/  IMAD R3, R16, 0x8, R2.reuse ;  /* 0x0000000810037824 */ /* 0x100fe400078e0202 */
[----:B------:R-:W-:-:S03]  /*26fb0*/  IMAD R2, R8, 0x8, R2 ;  /* 0x0000000808027824 */ /* 0x000fc600078e0202 */
[----:B------:R-:W-:Y:S01]  /*26fc0*/  R2UR UR9, R3 ;  /* 0x00000000030972ca */ /* 0x000fe200000e0000 */
[----:B------:R-:W-:-:S05]  /*26fd0*/  IMAD R3, R16, 0x9000, R12 ;  /* 0x0000900010037824 */ /* 0x000fca00078e020c */
[----:B------:R-:W-:-:S07]  /*26fe0*/  R2UR UR8, R3 ;  /* 0x00000000030872ca */ /* 0x000fce00000e0000 */
[----:B------:R-:W-:-:S06]  /*26ff0*/  UIADD3 UR9, UR9, 0x30, URZ ;  /* 0x0000003009097890 */ /* 0x000fcc000fffe03f */
[----:B------:R-:W-:Y:S02]  /*27000*/  UIADD3 UR14, UR8, 0x1e400, URZ ;  /* 0x0001e400080e7890 */ /* 0x000fe4000fffe03f */
[----:B------:R-:W-:Y:S02]  /*27010*/  UIADD3 UR15, UR8, 0x21400, URZ ;  /* 0x00021400080f7890 */ /* 0x000fe4000fffe03f */
[----:B------:R-:W-:-:S03]  /*27020*/  UIADD3 UR16, UR8, 0x24400, URZ ;  /* 0x0002440008107890 */ /* 0x000fc6000fffe03f */
[----:B------:R-:W-:Y:S02]  /*27030*/  UMOV UR8, UR14 ;  /* 0x0000000e00087c82 */ /* 0x000fe40008000000 */
[----:B------:R0:W-:Y:S02]  /*27040*/  UTMALDG.4D [UR8], [UR4], desc[UR6] ;  /* 0x00000608040075b4 */ /* 0x0001e40008019000 */
        /* <DEDUP_REMOVED lines=8> */
.L_x_1808:
        /* <DEDUP_REMOVED lines=8> */
.L_x_1697:
[----:B0-----:R-:W0:Y:S01]  /*27150*/  S2R R9, SR_CgaCtaId ;  /* 0x0000000000097919 */ /* 0x001e220000008800 */
        /* <DEDUP_REMOVED lines=16> */
[----:B0-----:R-:W-:-:S05]  /*27260*/  LEA R3, R9, R3, 0x18 ;  /* 0x0000000309037211 */ /* 0x001fca00078ec0ff */
[----:B------:R-:W-:-:S05]  /*27270*/  IMAD R8, R8, 0x9000, R3 ;  /* 0x0000900008087824 */ /* 0x000fca00078e0203 */
[----:B------:R-:W-:-:S13]  /*27280*/  R2UR UR15, R8 ;  /* 0x00000000080f72ca */ /* 0x000fda00000e0000 */
        /* <DEDUP_REMOVED lines=12> */
.L_x_1692:
[----:B------:R-:W-:Y:S05]  /*27350*/  BSYNC B1 ;  /* 0x0000000000017941 */ /* 0x000fea0003800000 */
.L_x_1691:
[----:B------:R-:W2:Y:S01]  /*27360*/  LDL R2, [R1+0x1c] ;  /* 0x00001c0001027983 */ /* 0x000ea20000100800 */
[----:B------:R-:W-:Y:S01]  /*27370*/  VIADD R7, R7, 0xfffffffe ;  /* 0xfffffffe07077836 */ /* 0x000fe20000000000 */
[----:B--2---:R-:W-:-:S13]  /*27380*/  ISETP.GT.AND P0, PT, R11, R2, PT ;  /* 0x000000020b00720c */ /* 0x004fda0003f04270 */
[----:B------:R-:W-:Y:S05]  /*27390*/  @P0 BRA `(.L_x_1698) ;  /* 0xfffffff000040947 */ /* 0x000fea000383ffff */
.L_x_1674:
[----:B------:R-:W-:Y:S05]  /*273a0*/  BSYNC B0 ;  /* 0x0000000000007941 */ /* 0x000fea0003800000 */
.L_x_1673:
[----:B------:R-:W0:Y:S01]  /*273b0*/  S2R R2, SR_TID.X ;  /* 0x0000000000027919 */ /* 0x000e220000002100 */
[----:B------:R-:W-:Y:S01]  /*273c0*/  BSSY B0, `(.L_x_1699) ;  /* 0x0000012000007945 */ /* 0x000fe20003800000 */
[----:B0-----:R-:W-:-:S04]  /*273d0*/  LOP3.LUT R2, R2, 0x1f, RZ, 0xc0, !PT ;  /* 0x0000001f02027812 */ /* 0x001fc800078ec0ff */
[----:B------:R-:W-:-:S13]  /*273e0*/  ISETP.NE.AND P0, PT, R2, RZ, PT ;  /* 0x000000ff0200720c */ /* 0x000fda0003f05270 */
[----:B------:R-:W-:Y:S05]  /*273f0*/  @P0 BRA `(.L_x_1700) ;  /* 0x0000000000380947 */ /* 0x000fea0003800000 */
[----:B------:R-:W0:Y:S01]  /*27400*/  S2R R8, SR_LANEID ;  /* 0x0000000000087919 */ /* 0x000e220000000000 */
[----:B------:R-:W-:Y:S01]  /*27410*/  VOTEU.ANY UR4, UPT, PT ;  /* 0x0000000000047886 */ /* 0x000fe200038e0100 */
[----:B------:R-:W1:Y:S01]  /*27420*/  LDC.64 R2, c[0x0][0xc38] ;  /* 0x00030e00ff027b82 */ /* 0x000e620000000a00 */
[----:B------:R-:W0:Y:S01]  /*27430*/  FLO.U32 R7, UR4 ;  /* 0x0000000400077d00 */ /* 0x000e2200080e0000 */
[----:B------:R-:W-:-:S07]  /*27440*/  ULDC.64 UR6, c[0x0][0x208] ;  /* 0x0000820000067ab9 */ /* 0x000fce0000000a00 */
[----:B------:R-:W1:Y:S01]  /*27450*/  POPC R5, UR4 ;  /* 0x0000000400057d09 */ /* 0x000e620008000000 */
[----:B0-----:R-:W-:-:S13]  /*27460*/  ISETP.EQ.U32.AND P0, PT, R7, R8, PT ;  /* 0x000000080700720c */ /* 0x001fda0003f02070 */
[----:B-1----:R-:W2:Y:S01]  /*27470*/  @P0 ATOMG.E.ADD.STRONG.GPU PT, R2, desc[UR6][R2.64], R5 ;  /* 0x00000005020209a8 */ /* 0x002ea200081ee1c6 */
[----:B------:R-:W0:Y:S02]  /*27480*/  S2R R8, SR_LTMASK ;  /* 0x0000000000087919 */ /* 0x000e240000003900 */
[----:B0-----:R-:W-:-:S06]  /*27490*/  LOP3.LUT R8, R8, UR4, RZ, 0xc0, !PT ;  /* 0x0000000408087c12 */ /* 0x001fcc000f8ec0ff */
[----:B------:R-:W0:Y:S01]  /*274a0*/  POPC R8, R8 ;  /* 0x0000000800087309 */ /* 0x000e220000000000 */
[----:B--2---:R-:W0:Y:S02]  /*274b0*/  SHFL.IDX PT, R7, R2, R7, 0x1f ;  /* 0x00001f0702077589 */ /* 0x004e2400000e0000 */
[----:B0-----:R-:W-:-:S05]  /*274c0*/  IADD3 R2, R7, UR36, R8 ;  /* 0x0000002407027c10 */ /* 0x001fca000fffe008 */
[----:B------:R0:W-:Y:S02]  /*274d0*/  STL [R1], R2 ;  /* 0x0000000201007387 */ /* 0x0001e40000100800 */
.L_x_1700:
[----:B------:R-:W-:Y:S05]  /*274e0*/  BSYNC B0 ;  /* 0x0000000000007941 */ /* 0x000fea0003800000 */
.L_x_1699:
[----:B------:R-:W-:Y:S04]  /*274f0*/  BSSY B0, `(.L_x_1701) ;  /* 0x0000033000007945 */ /* 0x000fe80003800000 */
[----:B------:R-:W-:Y:S05]  /*27500*/  @!P6 BRA `(.L_x_1702) ;  /* 0x0000000000c4e947 */ /* 0x000fea0003800000 */
[----:B------:R-:W1:Y:S01]  /*27510*/  S2R R3, SR_CgaCtaId ;  /* 0x0000000000037919 */ /* 0x000e620000008800 */
[----:B0-----:R-:W-:-:S04]  /*27520*/  MOV R2, 0x400 ;  /* 0x0000040000027802 */ /* 0x001fc80000000f00 */
[----:B-1----:R-:W-:-:S05]  /*27530*/  LEA R2, R3, R2, 0x18 ;  /* 0x0000000203027211 */ /* 0x002fca00078ec0ff */
[----:B------:R-:W-:Y:S01]  /*27540*/  IMAD R3, R16, 0x8, R2 ;  /* 0x0000000810037824 */ /* 0x000fe200078e0202 */
[----:B------:R-:W-:-:S04]  /*27550*/  SHF.L.U32 R2, R18, 0x1f, RZ ;  /* 0x0000001f12027819 */ /* 0x000fc800000006ff */
[----:B------:R-:W0:Y:S02]  /*27560*/  SYNCS.PHASECHK.TRANS64.TRYWAIT P0, [R3+URZ+0x30860], R2 ;  /* 0x03086002030075a7 */ /* 0x000e24000800017f */
[----:B0-----:R-:W-:Y:S05]  /*27570*/  @!P0 BRA `(.L_x_1703) ;  /* 0x0000002800448947 */ /* 0x001fea0003800000 */
.L_x_1809:
        /* <DEDUP_REMOVED lines=11> */
.L_x_1704:
        /* <DEDUP_REMOVED lines=11> */
[----:B------:R-:W-:-:S07]  /*276e0*/  R2UR UR13, R6 ;  /* 0x00000000060d72ca */ /* 0x000fce00000e0000 */
        /* <DEDUP_REMOVED lines=18> */
[----:B-1----:R-:W-:Y:S01]  /*27810*/  NOP ;  /* 0x0000000000007918 */ /* 0x002fe20000000000 */
.L_x_1702:
[----:B------:R-:W-:Y:S05]  /*27820*/  BSYNC B0 ;  /* 0x0000000000007941 */ /* 0x000fea0003800000 */
.L_x_1701:
[----:B------:R-:W-:-:S05]  /*27830*/  VIADD R16, R16, 0x1 ;  /* 0x0000000110107836 */ /* 0x000fca0000000000 */
[----:B------:R-:W-:-:S04]  /*27840*/  ISETP.NE.AND P0, PT, R16, 0x2, PT ;  /* 0x000000021000780c */ /* 0x000fc80003f05270 */
[----:B------:R-:W-:Y:S02]  /*27850*/  SEL R3, RZ, 0x1, P0 ;  /* 0x00000001ff037807 */ /* 0x000fe40000000000 */
[----:B------:R-:W-:Y:S02]  /*27860*/  SEL R16, R16, RZ, P0 ;  /* 0x000000ff10107207 */ /* 0x000fe40000000000 */
[----:B------:R-:W-:-:S07]  /*27870*/  LOP3.LUT R18, R18, R3, RZ, 0x3c, !PT ;  /* 0x0000000312127212 */ /* 0x000fce00078e3cff */
.L_x_1658:
[----:B------:R-:W-:Y:S05]  /*27880*/  BSYNC B6 ;  /* 0x0000000000067941 */ /* 0x000fea0003800000 */
.L_x_1656:
[----:B------:R-:W-:-:S03]  /*27890*/  UMOV UR4, 0xffffffff ;  /* 0xffffffff00047882 */ /* 0x000fc60000000000 */
[----:B------:R-:W-:Y:S05]  /*278a0*/  BRA.DIV UR4, `(.L_x_1705) ;  /* 0x00000026048c7947 */ /* 0x000fea000b800000 */
[----:B---3--:R-:W3:Y:S04]  /*278b0*/  LDL.LU R0, [R1] ;  /* 0x0000000001007983 */ /* 0x008ee80000300800 */
[----:B---3--:R3:W4:Y:S04]  /*278c0*/  SHFL.IDX PT, R4, R0, RZ, 0x1f ;  /* 0x00001fff00047589 */ /* 0x00872800000e0000 */
[----:B------:R3:W0:Y:S02]  /*278d0*/  SHFL.IDX PT, R7, R0, 0x1, 0x1f ;  /* 0x00201f0000077f89 */ /* 0x00062400000e0000 */
.L_x_1813:
[----:B---3--:R-:W0:Y:S01]  /*278e0*/  LDL R0, [R1+0xc] ;  /* 0x00000c0001007983 */ /* 0x008e220000100800 */
[----:B------:R-:W-:Y:S01]  /*278f0*/  ULDC UR4, c[0x0][0xc14] ;  /* 0x0003050000047ab9 */ /* 0x000fe20000000800 */
[----:B------:R-:W-:Y:S01]  /*27900*/  BSSY B0, `(.L_x_1706) ;  /* 0x000000d000007945 */ /* 0x000fe20003800000 */
[----:B------:R-:W-:Y:S01]  /*27910*/  IMAD.MOV.U32 R5, RZ, RZ, RZ ;  /* 0x000000ffff057224 */ /* 0x000fe200078e00ff */
[----:B------:R-:W3:Y:S02]  /*27920*/  S2R R10, SR_TID.X ;  /* 0x00000000000a7919 */ /* 0x000ee40000002100 */
[----:B---3--:R-:W-:-:S04]  /*27930*/  LOP3.LUT R10, R10, 0x1f, RZ, 0xc0, !PT ;  /* 0x0000001f0a0a7812 */ /* 0x008fc800078ec0ff */
[C---:B------:R-:W-:Y:S01]  /*27940*/  ISETP.NE.AND P0, PT, R10.reuse, 0x1f, PT ;  /* 0x0000001f0a00780c */ /* 0x040fe20003f05270 */
[----:B01----:R-:W-:Y:S02]  /*27950*/  IMAD.IADD R9, R10, 0x1, R0 ;  /* 0x000000010a097824 */ /* 0x003fe400078e0200 */
[----:B------:R-:W-:-:S05]  /*27960*/  IMAD.U32 R0, RZ, RZ, UR4 ;  /* 0x00000004ff007e24 */ /* 0x000fca000f8e00ff */
[----:B------:R-:W-:-:S13]  /*27970*/  ISETP.GE.OR P0, PT, R9, R0, !P0 ;  /* 0x000000000900720c */ /* 0x000fda0004706670 */
[----:B------:R-:W-:Y:S05]  /*27980*/  @P0 BRA `(.L_x_1707) ;  /* 0x0000000000100947 */ /* 0x000fea0003800000 */
[----:B------:R-:W0:Y:S01]  /*27990*/  LDC.64 R2, c[0x0][0xc58] ;  /* 0x00031600ff027b82 */ /* 0x000e220000000a00 */
[----:B------:R-:W-:Y:S01]  /*279a0*/  ULDC.64 UR4, c[0x0][0x208] ;  /* 0x0000820000047ab9 */ /* 0x000fe20000000a00 */
[----:B0-----:R-:W-:-:S05]  /*279b0*/  IMAD.WIDE R2, R9, 0x4, R2 ;  /* 0x0000000409027825 */ /* 0x001fca00078e0202 */
[----:B------:R0:W5:Y:S02]  /*279c0*/  LDG.E R5, desc[UR4][R2.64] ;  /* 0x0000000402057981 */ /* 0x000164000c1e1900 */
.L_x_1707:
[----:B------:R-:W-:Y:S05]  /*279d0*/  BSYNC B0 ;  /* 0x0000000000007941 */ /* 0x000fea0003800000 */
.L_x_1706:
        /* <DEDUP_REMOVED lines=8> */
[----:B------:R-:W1:Y:S02]  /*27a60*/  SHFL.UP PT, R14, R13, 0x2, RZ ;  /* 0x044000000d0e7989 */ /* 0x000e6400000e00ff */
[----:B-1----:R-:W-:Y:S02]  /*27a70*/  SEL R14, R14, RZ, P1 ;  /* 0x000000ff0e0e7207 */ /* 0x002fe40000800000 */
[----:B------:R-:W-:-:S03]  /*27a80*/  ISETP.GE.U32.AND P1, PT, R10, 0x8, PT ;  /* 0x000000080a00780c */ /* 0x000fc60003f26070 */
[----:B0-----:R-:W-:-:S05]  /*27a90*/  IMAD.IADD R3, R13, 0x1, R14 ;  /* 0x000000010d037824 */ /* 0x001fca00078e020e */
[----:B------:R-:W2:Y:S02]  /*27aa0*/  SHFL.UP PT, R14, R3, 0x4, RZ ;  /* 0x04800000030e7989 */ /* 0x000ea400000e00ff */
[----:B--2---:R-:W-:Y:S02]  /*27ab0*/  SEL R6, R14, RZ, P0 ;  /* 0x000000ff0e067207 */ /* 0x004fe40000000000 */
        /* <DEDUP_REMOVED lines=9> */
.L_x_1821:
[----:B------:R-:W-:Y:S02]  /*27b50*/  ULDC UR4, c[0x0][0xc10] ;  /* 0x0003040000047ab9 */ /* 0x000fe40000000800 */
[----:B------:R-:W-:-:S04]  /*27b60*/  IMAD.U32 R6, RZ, RZ, UR4 ;  /* 0x00000004ff067e24 */ /* 0x000fc8000f8e00ff */
[----:B-1----:R-:W-:-:S04]  /*27b70*/  IMAD R14, R14, R6, RZ ;  /* 0x000000060e0e7224 */ /* 0x002fc800078e02ff */
[----:B------:R-:W-:-:S05]  /*27b80*/  IMAD.IADD R7, R7, 0x1, R14 ;  /* 0x0000000107077824 */ /* 0x000fca00078e020e */
[----:B----4-:R-:W-:-:S13]  /*27b90*/  ISETP.GT.AND P0, PT, R7, R4, PT ;  /* 0x000000040700720c */ /* 0x010fda0003f04270 */
[----:B------:R-:W-:Y:S05]  /*27ba0*/  @P0 BRA `(.L_x_1709) ;  /* 0x0000000000c40947 */ /* 0x000fea0003800000 */
[----:B------:R-:W1:Y:S02]  /*27bb0*/  LDC R0, c[0x0][0xc14] ;  /* 0x00030500ff007b82 */ /* 0x000e640000000800 */
.L_x_1714:
[----:B0-----:R-:W2:Y:S02]  /*27bc0*/  LDL.LU R2, [R1+0xc] ;  /* 0x00000c0001027983 */ /* 0x001ea40000300800 */
[----:B--2---:R-:W-:-:S05]  /*27bd0*/  VIADD R3, R2, 0x1f ;  /* 0x0000001f02037836 */ /* 0x004fca0000000000 */
[----:B-1----:R-:W-:-:S13]  /*27be0*/  ISETP.GE.AND P0, PT, R3, R0, PT ;  /* 0x000000000300720c */ /* 0x002fda0003f06270 */
[----:B------:R-:W-:Y:S05]  /*27bf0*/  @P0 BRA `(.L_x_1710) ;  /* 0x00000008000c0947 */ /* 0x000fea0003800000 */
[----:B------:R-:W0:Y:S01]  /*27c00*/  S2R R8, SR_TID.X ;  /* 0x0000000000087919 */ /* 0x000e220000002100 */
[----:B------:R-:W-:Y:S01]  /*27c10*/  IMAD.MOV.U32 R2, RZ, RZ, R3 ;  /* 0x000000ffff027224 */ /* 0x000fe200078e0003 */
[----:B------:R-:W-:Y:S01]  /*27c20*/  BSSY B0, `(.L_x_1711) ;  /* 0x000000c000007945 */ /* 0x000fe20003800000 */
[----:B------:R-:W-:-:S03]  /*27c30*/  IMAD.MOV.U32 R5, RZ, RZ, RZ ;  /* 0x000000ffff057224 */ /* 0x000fc600078e00ff */
[----:B------:R1:W-:Y:S01]  /*27c40*/  STL [R1+0xc], R2 ;  /* 0x00000c0201007387 */ /* 0x0003e20000100800 */
[----:B0-----:R-:W-:-:S04]  /*27c50*/  LOP3.LUT R8, R8, 0x1f, RZ, 0xc0, !PT ;  /* 0x0000001f08087812 */ /* 0x001fc800078ec0ff */
[C---:B------:R-:W-:Y:S01]  /*27c60*/  ISETP.NE.AND P1, PT, R8.reuse, 0x1f, PT ;  /* 0x0000001f0800780c */ /* 0x040fe20003f25270 */
[----:B------:R-:W-:-:S05]  /*27c70*/  IMAD.IADD R9, R8, 0x1, R2 ;  /* 0x0000000108097824 */ /* 0x000fca00078e0202 */
[----:B------:R-:W-:-:S13]  /*27c80*/  ISETP.GE.OR P0, PT, R9, R0, !P1 ;  /* 0x000000000900720c */ /* 0x000fda0004f06670 */
[----:B-1----:R-:W-:Y:S05]  /*27c90*/  @P0 BRA `(.L_x_1712) ;  /* 0x0000000000100947 */ /* 0x002fea0003800000 */
[----:B------:R-:W0:Y:S01]  /*27ca0*/  LDC.64 R2, c[0x0][0xc58] ;  /* 0x00031600ff027b82 */ /* 0x000e220000000a00 */
[----:B------:R-:W-:Y:S01]  /*27cb0*/  ULDC.64 UR4, c[0x0][0x208] ;  /* 0x0000820000047ab9 */ /* 0x000fe20000000a00 */
[----:B0-----:R-:W-:-:S05]  /*27cc0*/  IMAD.WIDE R2, R9, 0x4, R2 ;  /* 0x0000000409027825 */ /* 0x001fca00078e0202 */
[----:B------:R0:W5:Y:S02]  /*27cd0*/  LDG.E R5, desc[UR4][R2.64] ;  /* 0x0000000402057981 */ /* 0x000164000c1e1900 */
.L_x_1712:
[----:B------:R-:W-:Y:S05]  /*27ce0*/  BSYNC B0 ;  /* 0x0000000000007941 */ /* 0x000fea0003800000 */
.L_x_1711:
        /* <DEDUP_REMOVED lines=23> */
.L_x_1829:
[----:B------:R-:W-:Y:S02]  /*27e60*/  ULDC UR4, c[0x0][0xc10] ;  /* 0x0003040000047ab9 */ /* 0x000fe40000000800 */
[----:B------:R-:W-:-:S04]  /*27e70*/  IMAD.U32 R6, RZ, RZ, UR4 ;  /* 0x00000004ff067e24 */ /* 0x000fc8000f8e00ff */
[----:B-1----:R-:W-:-:S04]  /*27e80*/  IMAD R14, R14, R6, RZ ;  /* 0x000000060e0e7224 */ /* 0x002fc800078e02ff */
[----:B------:R-:W-:-:S05]  /*27e90*/  IMAD.IADD R7, R14, 0x1, R7 ;  /* 0x000000010e077824 */ /* 0x000fca00078e0207 */
[----:B------:R-:W-:-:S13]  /*27ea0*/  ISETP.GT.AND P0, PT, R7, R4, PT ;  /* 0x000000040700720c */ /* 0x000fda0003f04270 */
[----:B------:R-:W-:Y:S05]  /*27eb0*/  @!P0 BRA `(.L_x_1714) ;  /* 0xfffffffc00408947 */ /* 0x000fea000383ffff */
.L_x_1709:
        /* <DEDUP_REMOVED lines=8> */
.L_x_1833:
[----:B------:R-:W-:Y:S01]  /*27f40*/  ISETP.NE.AND P0, PT, R3, RZ, PT ;  /* 0x000000ff0300720c */ /* 0x000fe20003f05270 */
[----:B------:R-:W-:-:S12]  /*27f50*/  IMAD.MOV.U32 R9, RZ, RZ, RZ ;  /* 0x000000ffff097224 */ /* 0x000fd800078e00ff */
[----:B------:R-:W-:Y:S05]  /*27f60*/  @!P0 BRA `(.L_x_1716) ;  /* 0x0000000000108947 */ /* 0x000fea0003800000 */
[----:B------:R-:W-:Y:S01]  /*27f70*/  UMOV UR4, 0xffffffff ;  /* 0xffffffff00047882 */ /* 0x000fe20000000000 */
[----:B------:R-:W-:Y:S02]  /*27f80*/  VIADD R12, R8, 0xffffffff ;  /* 0xffffffff080c7836 */ /* 0x000fe40000000000 */
[----:B------:R-:W-:Y:S05]  /*27f90*/  BRA.DIV UR4, `(.L_x_1717) ;  /* 0x0000002a04087947 */ /* 0x000fea000b800000 */
[----:B------:R3:W4:Y:S02]  /*27fa0*/  SHFL.IDX PT, R9, R2, R12, 0x1f ;  /* 0x00001f0c02097589 */ /* 0x00072400000e0000 */
.L_x_1716:
[----:B------:R-:W5:Y:S01]  /*27fb0*/  LDL.LU R10, [R1+0xc] ;  /* 0x00000c00010a7983 */ /* 0x000f620000300800 */
[----:B0--3--:R-:W0:Y:S01]  /*27fc0*/  LDC.64 R2, c[0x0][0xc68] ;  /* 0x00031a00ff027b82 */ /* 0x009e220000000a00 */
[----:B------:R-:W-:Y:S01]  /*27fd0*/  ULDC.64 UR4, c[0x0][0x208] ;  /* 0x0000820000047ab9 */ /* 0x000fe20000000a00 */
[----:B-----5:R-:W-:-:S04]  /*27fe0*/  IMAD.IADD R10, R8, 0x1, R10 ;  /* 0x00000001080a7824 */ /* 0x020fc800078e020a */
[----:B0-----:R-:W-:Y:S01]  /*27ff0*/  IMAD.WIDE R2, R10, 0x4, R2 ;  /* 0x000000040a027825 */ /* 0x001fe200078e0202 */
[----:B------:R0:W-:Y:S04]  /*28000*/  STL [R1+0xc], R10 ;  /* 0x00000c0a01007387 */ /* 0x0001e80000100800 */
[----:B0-----:R0:W1:Y:S01]  /*28010*/  LDG.E R10, desc[UR4][R2.64] ;  /* 0x00000004020a7981 */ /* 0x001062000c1e1900 */
[----:B----4-:R-:W-:-:S05]  /*28020*/  IMAD R7, R9, R6, R7 ;  /* 0x0000000609077224 */ /* 0x010fca00078e0207 */
[----:B------:R3:W-:Y:S01]  /*28030*/  STL [R1], R7 ;  /* 0x0000000701007387 */ /* 0x0007e20000100800 */
[----:B0-----:R-:W-:Y:S02]  /*28040*/  IMAD.MOV.U32 R2, RZ, RZ, RZ ;  /* 0x000000ffff027224 */ /* 0x001fe400078e00ff */
[----:B---3--:R-:W-:Y:S02]  /*28050*/  IMAD.IADD R7, R4, 0x1, -R7 ;  /* 0x0000000104077824 */ /* 0x008fe400078e0a07 */
        /* <DEDUP_REMOVED lines=20> */
[----:B------:R-:W-:Y:S01]  /*281a0*/  ISETP.GE.AND P0, PT, R2, RZ, PT ;  /* 0x000000ff0200720c */ /* 0x000fe20003f06270 */
[----:B------:R-:W-:-:S12]  /*281b0*/  IMAD.MOV.U32 R2, RZ, RZ, RZ ;  /* 0x000000ffff027224 */ /* 0x000fd800078e00ff */
        /* <DEDUP_REMOVED lines=9> */
[-C--:B------:R-:W-:Y:S02]  /*28250*/  IABS R10, R6.reuse ;  /* 0x00000006000a7213 */ /* 0x080fe40000000000 */
[----:B------:R-:W-:Y:S02]  /*28260*/  IABS R8, R6 ;  /* 0x0000000600087213 */ /* 0x000fe40000000000 */
        /* <DEDUP_REMOVED lines=8> */
[----:B------:R-:W-:Y:S02]  /*282f0*/  IMAD.MOV R9, RZ, RZ, -R8 ;  /* 0x000000ffff097224 */ /* 0x000fe400078e0a08 */
        /* <DEDUP_REMOVED lines=19> */
.L_x_1710:
[----:B------:R-:W-:Y:S01]  /*28430*/  UMOV UR4, URZ ;  /* 0x0000003f00047c82 */ /* 0x000fe20008000000 */
[----:B------:R-:W-:Y:S01]  /*28440*/  ULDC UR6, c[0x0][0xc14] ;  /* 0x0003050000067ab9 */ /* 0x000fe20000000800 */
[----:B------:R0:W-:Y:S01]  /*28450*/  STL [R1], R4 ;  /* 0x0000000401007387 */ /* 0x0001e20000100800 */
[----:B------:R-:W-:Y:S01]  /*28460*/  UMOV UR5, URZ ;  /* 0x0000003f00057c82 */ /* 0x000fe20008000000 */
[----:B------:R-:W-:Y:S02]  /*28470*/  IMAD.U32 R2, RZ, RZ, UR6 ;  /* 0x00000006ff027e24 */ /* 0x000fe4000f8e00ff */
[----:B------:R-:W-:Y:S02]  /*28480*/  IMAD.U32 R3, RZ, RZ, UR5 ;  /* 0x00000005ff037e24 */ /* 0x000fe4000f8e00ff */
[----:B0-----:R-:W-:-:S05]  /*28490*/  IMAD.U32 R4, RZ, RZ, UR4 ;  /* 0x00000004ff047e24 */ /* 0x001fca000f8e00ff */
[----:B------:R0:W-:Y:S04]  /*284a0*/  STL [R1+0x4], R4 ;  /* 0x0000040401007387 */ /* 0x0001e80000100800 */
[----:B------:R0:W-:Y:S04]  /*284b0*/  STL [R1+0xc], R2 ;  /* 0x00000c0201007387 */ /* 0x0001e80000100800 */
[----:B------:R0:W-:Y:S02]  /*284c0*/  STL [R1+0x8], R3 ;  /* 0x0000080301007387 */ /* 0x0001e40000100800 */
.L_x_1718:
[----:B01----:R-:W2:Y:S04]  /*284d0*/  LDL.64 R4, [R1] ;  /* 0x0000000001047983 */ /* 0x003ea80000100a00 */
[----:B------:R-:W2:Y:S01]  /*284e0*/  LDL.64 R6, [R1+0x8] ;  /* 0x0000080001067983 */ /* 0x000ea20000100a00 */
[----:B------:R-:W0:Y:S01]  /*284f0*/  S2R R2, SR_TID.X ;  /* 0x0000000000027919 */ /* 0x000e220000002100 */
[----:B------:R-:W-:Y:S05]  /*28500*/  WARPSYNC.ALL ;  /* 0x0000000000007948 */ /* 0x000fea0003800000 */
[----:B0-----:R-:W-:Y:S01]  /*28510*/  LOP3.LUT R2, R2, 0x1f, RZ, 0xc0, !PT ;  /* 0x0000001f02027812 */ /* 0x001fe200078ec0ff */
[----:B------:R-:W-:Y:S03]  /*28520*/  BAR.SYNC.DEFER_BLOCKING 0x4, 0x120 ;  /* 0x0104800000007b1d */ /* 0x000fe60000010000 */
[----:B------:R-:W-:-:S13]  /*28530*/  ISETP.NE.AND P0, PT, R2, RZ, PT ;  /* 0x000000ff0200720c */ /* 0x000fda0003f05270 */
[----:B------:R-:W0:Y:S01]  /*28540*/  @!P0 S2R R3, SR_CgaCtaId ;  /* 0x0000000000038919 */ /* 0x000e220000008800 */
[----:B------:R-:W-:-:S04]  /*28550*/  @!P0 MOV R2, 0x400 ;  /* 0x0000040000028802 */ /* 0x000fc80000000f00 */
[----:B0-----:R-:W-:-:S05]  /*28560*/  @!P0 LEA R2, R3, R2, 0x18 ;  /* 0x0000000203028211 */ /* 0x001fca00078ec0ff */
[----:B--2---:R0:W-:Y:S02]  /*28570*/  @!P0 STS.128 [R2+0x308d0], R4 ;  /* 0x0308d00402008388 */ /* 0x0041e40000000c00 */
[----:B0-----:R-:W-:Y:S01]  /*28580*/  IMAD.MOV.U32 R2, RZ, RZ, R7 ;  /* 0x000000ffff027224 */ /* 0x001fe200078e0007 */
[----:B------:R-:W-:Y:S06]  /*28590*/  BAR.ARV 0x5, 0x120 ;  /* 0x0144800000007b1d */ /* 0x000fec0000002000 */
[----:B------:R-:W-:-:S13]  /*285a0*/  ISETP.GE.AND P0, PT, R2, R0, PT ;  /* 0x000000000200720c */ /* 0x000fda0003f06270 */
[----:B------:R-:W-:Y:S05]  /*285b0*/  @!P0 BRA `(.L_x_1719) ;  /* 0xffffffa800148947 */ /* 0x000fea000383ffff */
.L_x_1617:
[----:B------:R-:W2:Y:S01]  /*285c0*/  LDL.LU R0, [R1+0x24] ;  /* 0x0000240001007983 */ /* 0x000ea20000300800 */
        /* <DEDUP_REMOVED lines=11> */
.L_x_1836:
[----:B------:R-:W-:Y:S05]  /*28680*/  BSYNC B0 ;  /* 0x0000000000007941 */ /* 0x000fea0003800000 */
.L_x_1720:
[----:B------:R-:W-:-:S03]  /*28690*/  UMOV UR4, 0xffffffff ;  /* 0xffffffff00047882 */ /* 0x000fc60000000000 */
[----:B------:R-:W-:Y:S05]  /*286a0*/  BRA.DIV UR4, `(.L_x_1722) ;  /* 0x0000002204807947 */ /* 0x000fea000b800000 */
[----:B------:R-:W1:Y:S02]  /*286b0*/  S2R R2, SR_TID.X ;  /* 0x0000000000027919 */ /* 0x000e640000002100 */
[----:B-1----:R-:W-:-:S04]  /*286c0*/  SHF.R.U32.HI R2, RZ, 0x5, R2 ;  /* 0x00000005ff027819 */ /* 0x002fc80000011602 */
[----:B------:R-:W-:-:S05]  /*286d0*/  LOP3.LUT R2, R2, 0x3, RZ, 0xc0, !PT ;  /* 0x0000000302027812 */ /* 0x000fca00078ec0ff */
[----:B------:R1:W2:Y:S02]  /*286e0*/  SHFL.IDX PT, R14, R2, RZ, 0x1f ;  /* 0x00001fff020e7589 */ /* 0x0002a400000e0000 */
.L_x_1839:
[----:B--2---:R-:W-:-:S13]  /*286f0*/  ISETP.NE.AND P0, PT, R14, RZ, PT ;  /* 0x000000ff0e00720c */ /* 0x004fda0003f05270 */
[----:B------:R-:W-:Y:S05]  /*28700*/  @P0 BRA `(.L_x_1311) ;  /* 0x0000000000880947 */ /* 0x000fea0003800000 */
[----:B------:R-:W-:-:S03]  /*28710*/  UMOV UR4, 0xffffffff ;  /* 0xffffffff00047882 */ /* 0x000fc60000000000 */
[----:B------:R-:W-:Y:S05]  /*28720*/  BRA.DIV UR4, `(.L_x_1723) ;  /* 0x0000002204947947 */ /* 0x000fea000b800000 */
[----:B------:R-:W-:-:S13]  /*28730*/  ELECT P6, URZ, PT ;  /* 0x00000000003f782f */ /* 0x000fda00038c0000 */
.L_x_1842:
[----:B------:R-:W-:Y:S05]  /*28740*/  @!P6 BRA `(.L_x_1311) ;  /* 0x000000000078e947 */ /* 0x000fea0003800000 */
[----:B------:R-:W-:-:S06]  /*28750*/  ULOP3.LUT UR4, UR60, 0x2, URZ, 0xfc, !UPT ;  /* 0x000000023c047892 */ /* 0x000fcc000f8efc3f */
[----:B-1----:R-:W-:-:S05]  /*28760*/  IMAD.U32 R2, RZ, RZ, UR4 ;  /* 0x00000004ff027e24 */ /* 0x002fca000f8e00ff */
[----:B------:R-:W-:-:S13]  /*28770*/  ISETP.NE.AND P2, PT, R2, 0x3, PT ;  /* 0x000000030200780c */ /* 0x000fda0003f45270 */
[----:B------:R-:W-:Y:S05]  /*28780*/  @!P2 BRA `(.L_x_1724) ;  /* 0x000000000004a947 */ /* 0x000fea0003800000 */
[----:B------:R-:W-:Y:S01]  /*28790*/  BPT.TRAP 0x1 ;  /* 0x000000040000795c */ /* 0x000fe20000300000 */
.L_x_1724:
[----:B0-----:R-:W-:Y:S01]  /*287a0*/  VIADD R3, R0, 0x30840 ;  /* 0x0003084000037836 */ /* 0x001fe20000000000 */
[----:B------:R-:W-:Y:S01]  /*287b0*/  SHF.L.U32 R4, R18, 0x1f, RZ ;  /* 0x0000001f12047819 */ /* 0x000fe200000006ff */
[C---:B------:R-:W-:Y:S02]  /*287c0*/  VIADD R2, R16.reuse, 0x1 ;  /* 0x0000000110027836 */ /* 0x040fe40000000000 */
[----:B------:R-:W-:-:S03]  /*287d0*/  IMAD R7, R16, 0x8, R3 ;  /* 0x0000000810077824 */ /* 0x000fc600078e0203 */
        /* <DEDUP_REMOVED lines=8> */
.L_x_1843:
[----:B------:R-:W1:Y:S02]  /*28860*/  SYNCS.PHASECHK.TRANS64.TRYWAIT P0, [R3+URZ], R2 ;  /* 0x00000002030075a7 */ /* 0x000e64000800017f */
[----:B-1----:R-:W-:Y:S05]  /*28870*/  @!P0 BRA `(.L_x_1726) ;  /* 0x0000002000748947 */ /* 0x002fea0003800000 */
.L_x_1844:
[----:B------:R-:W-:Y:S05]  /*28880*/  @!P2 BRA `(.L_x_1727) ;  /* 0x000000000004a947 */ /* 0x000fea0003800000 */
[----:B------:R-:W-:Y:S01]  /*28890*/  BPT.TRAP 0x1 ;  /* 0x000000040000795c */ /* 0x000fe20000300000 */
.L_x_1727:
[----:B-1----:R-:W-:-:S04]  /*288a0*/  VIADD R3, R0, 0x30860 ;  /* 0x0003086000037836 */ /* 0x002fc80000000000 */
[----:B------:R-:W-:-:S04]  /*288b0*/  IMAD R5, R16, 0x8, R3 ;  /* 0x0000000810057824 */ /* 0x000fc800078e0203 */
[----:B------:R-:W1:Y:S02]  /*288c0*/  SYNCS.PHASECHK.TRANS64.TRYWAIT P0, [R5+URZ], R4 ;  /* 0x00000004050075a7 */ /* 0x000e64000800017f */
[----:B-1----:R-:W-:Y:S05]  /*288d0*/  @!P0 BRA `(.L_x_1728) ;  /* 0x0000002000708947 */ /* 0x002fea0003800000 */
.L_x_1845:
[----:B------:R-:W-:-:S07]  /*288e0*/  IMAD R3, R6, 0x8, R3 ;  /* 0x0000000806037824 */ /* 0x000fce00078e0203 */
.L_x_1729:
[----:B--2---:R2:W3:Y:S02]  /*288f0*/  SYNCS.PHASECHK.TRANS64.TRYWAIT P0, [R3+URZ], R2 ;  /* 0x00000002030075a7 */ /* 0x0044e4000800017f */
[----:B---3--:R-:W-:Y:S05]  /*28900*/  @!P0 NANOSLEEP.SYNCS 0x989680 ;  /* 0x009896800000895d */ /* 0x008fea0003900000 */
[----:B------:R-:W3:Y:S02]  /*28910*/  @!P0 SYNCS.PHASECHK.TRANS64 P0, [R3+URZ], R2 ;  /* 0x00000002030085a7 */ /* 0x000ee4000800007f */
[----:B---3--:R-:W-:Y:S05]  /*28920*/  @!P0 BRA `(.L_x_1729) ;  /* 0xfffffffc00f08947 */ /* 0x008fea000383ffff */
.L_x_1311:
[----:B------:R-:W-:Y:S05]  /*28930*/  BSYNC B7 ;  /* 0x0000000000077941 */ /* 0x000fea0003800000 */
.L_x_1308:
[----:B------:R-:W-:Y:S05]  /*28940*/  EXIT ;  /* 0x000000000000794d */ /* 0x000fea0003800000 */
.L_x_1337:
[----:B0-----:R0:W1:Y:S02]  /*28950*/  SYNCS.PHASECHK.TRANS64.TRYWAIT P5, [R89+URZ+0x30890], R90 ;  /* 0x0308905a590075a7 */ /* 0x00106400080a017f */
[----:B-1----:R-:W-:Y:S05]  /*28960*/  @!P5 NANOSLEEP.SYNCS 0x989680 ;  /* 0x009896800000d95d */ /* 0x002fea0003900000 */
[----:B------:R-:W1:Y:S02]  /*28970*/  @!P5 SYNCS.PHASECHK.TRANS64 P5, [R89+URZ+0x30890], R90 ;  /* 0x0308905a5900d5a7 */ /* 0x000e6400080a007f */
[----:B-1----:R-:W-:Y:S05]  /*28980*/  @!P5 BRA `(.L_x_1337) ;  /* 0xfffffffc00f0d947 */ /* 0x002fea000383ffff */
[----:B------:R-:W-:Y:S05]  /*28990*/  BRA `(.L_x_1730) ;  /* 0xfffffdb000507947 */ /* 0x000fea000383ffff */
.L_x_1391:
[----:B-1----:R1:W3:Y:S02]  /*289a0*/  SYNCS.PHASECHK.TRANS64.TRYWAIT P5, [R89+URZ+0x30890], R90 ;  /* 0x0308905a590075a7 */ /* 0x0022e400080a017f */
[----:B---3--:R-:W-:Y:S05]  /*289b0*/  @!P5 NANOSLEEP.SYNCS 0x989680 ;  /* 0x009896800000d95d */ /* 0x008fea0003900000 */
[----:B------:R-:W3:Y:S02]  /*289c0*/  @!P5 SYNCS.PHASECHK.TRANS64 P5, [R89+URZ+0x30890], R90 ;  /* 0x0308905a5900d5a7 */ /* 0x000ee400080a007f */
[----:B---3--:R-:W-:Y:S05]  /*289d0*/  @!P5 BRA `(.L_x_1391) ;  /* 0xfffffffc00f0d947 */ /* 0x008fea000383ffff */
[----:B------:R-:W-:Y:S05]  /*289e0*/  BRA `(.L_x_1731) ;  /* 0xfffffde8003c7947 */ /* 0x000fea000383ffff */
.L_x_1416:
[----:B0-----:R0:W1:Y:S02]  /*289f0*/  SYNCS.PHASECHK.TRANS64.TRYWAIT P3, [R89+URZ+0x30890], R90 ;  /* 0x0308905a590075a7 */ /* 0x001064000806017f */
[----:B-1----:R-:W-:Y:S05]  /*28a00*/  @!P3 NANOSLEEP.SYNCS 0x989680 ;  /* 0x009896800000b95d */ /* 0x002fea0003900000 */
[----:B------:R-:W1:Y:S02]  /*28a10*/  @!P3 SYNCS.PHASECHK.TRANS64 P3, [R89+URZ+0x30890], R90 ;  /* 0x0308905a5900b5a7 */ /* 0x000e64000806007f */
[----:B-1----:R-:W-:Y:S05]  /*28a20*/  @!P3 BRA `(.L_x_1416) ;  /* 0xfffffffc00f0b947 */ /* 0x002fea000383ffff */
[----:B------:R-:W-:Y:S05]  /*28a30*/  BRA `(.L_x_1732) ;  /* 0xfffffe1800d47947 */ /* 0x000fea000383ffff */
.L_x_1422:
[----:B-1----:R1:W2:Y:S02]  /*28a40*/  SYNCS.PHASECHK.TRANS64.TRYWAIT P2, [R89+URZ+0x308b0], R90 ;  /* 0x0308b05a590075a7 */ /* 0x0022a4000804017f */
[----:B--2---:R-:W-:Y:S05]  /*28a50*/  @!P2 NANOSLEEP.SYNCS 0x989680 ;  /* 0x009896800000a95d */ /* 0x004fea0003900000 */
[----:B------:R-:W2:Y:S02]  /*28a60*/  @!P2 SYNCS.PHASECHK.TRANS64 P2, [R89+URZ+0x308b0], R90 ;  /* 0x0308b05a5900a5a7 */ /* 0x000ea4000804007f */
[----:B--2---:R-:W-:Y:S05]  /*28a70*/  @!P2 BRA `(.L_x_1422) ;  /* 0xfffffffc00f0a947 */ /* 0x004fea000383ffff */
[----:B------:R-:W-:Y:S05]  /*28a80*/  BRA `(.L_x_1733) ;  /* 0xfffffe1c00d87947 */ /* 0x000fea000383ffff */
.L_x_1452:
        /* <DEDUP_REMOVED lines=8> */
.L_x_1735:
[----:B------:R-:W-:Y:S05]  /*28b10*/  BSYNC B1 ;  /* 0x0000000000017941 */ /* 0x000fea0003800000 */
.L_x_1734:
[----:B------:R-:W-:Y:S05]  /*28b20*/  BRA `(.L_x_1736) ;  /* 0xfffffe4000287947 */ /* 0x000fea000383ffff */
.L_x_1453:
        /* <DEDUP_REMOVED lines=8> */
.L_x_1738:
[----:B------:R-:W-:Y:S05]  /*28bb0*/  BSYNC B1 ;  /* 0x0000000000017941 */ /* 0x000fea0003800000 */
.L_x_1737:
[----:B------:R-:W-:Y:S05]  /*28bc0*/  BRA `(.L_x_1739) ;  /* 0xfffffe4000087947 */ /* 0x000fea000383ffff */
.L_x_1454:
        /* <DEDUP_REMOVED lines=8> */
.L_x_1741:
[----:B------:R-:W-:Y:S05]  /*28c50*/  BSYNC B1 ;  /* 0x0000000000017941 */ /* 0x000fea0003800000 */
.L_x_1740:
[----:B------:R-:W-:Y:S05]  /*28c60*/  BRA `(.L_x_1742) ;  /* 0xfffffe3c00e87947 */ /* 0x000fea000383ffff */
.L_x_1455:
        /* <DEDUP_REMOVED lines=8> */
.L_x_1744:
[----:B------:R-:W-:Y:S05]  /*28cf0*/  BSYNC B1 ;  /* 0x0000000000017941 */ /* 0x000fea0003800000 */
.L_x_1743:
[----:B------:R-:W-:Y:S05]  /*28d00*/  BRA `(.L_x_1745) ;  /* 0xfffffe3c00c87947 */ /* 0x000fea000383ffff */
.L_x_1456:
[----:B------:R-:W-:Y:S01]  /*28d10*/  BSSY B1, `(.L_x_1746) ;  /* 0x0000008000017945 */ /* 0x000fe20003800000 */
[----:B------:R-:W-:Y:S02]  /*28d20*/  IMAD.MOV.U32 R13, RZ, RZ, R4 ;  /* 0x000000ffff0d7224 */ /* 0x000fe400078e0004 */
[----:B------:R-:W-:Y:S02]  /*28d30*/  IMAD.MOV.U32 R12, RZ, RZ, 0x1 ;  /* 0x00000001ff0c7424 */ /* 0x000fe400078e00ff */
[----:B------:R-:W-:Y:S02]  /*28d40*/  IMAD.MOV.U32 R11, RZ, RZ, 0x1c1f ;  /* 0x00001c1fff0b7424 */ /* 0x000fe400078e00ff */
[----:B------:R-:W-:-:S07]  /*28d50*/  IMAD.MOV.U32 R15, RZ, RZ, -0x1 ;  /* 0xffffffffff0f7424 */ /* 0x000fce00078e00ff */
[----:B------:R-:W-:Y:S05]  /*28d60*/  WARPSYNC.COLLECTIVE R15, `(.L_x_1747) ;  /* 0x000000000f087348 */ /* 0x000fea0003c00000 */
[----:B------:R0:W1:Y:S02]  /*28d70*/  SHFL.IDX P6, R14, R13, R12, R11 ;  /* 0x0000000c0d0e7389 */ /* 0x00006400000c000b */
[----:B01----:R-:W-:Y:S01]  /*28d80*/  ENDCOLLECTIVE ;  /* 0x000000000000791b */ /* 0x003fe20003800000 */
.L_x_1747:
[----:B------:R-:W-:Y:S05]  /*28d90*/  BSYNC B1 ;  /* 0x0000000000017941 */ /* 0x000fea0003800000 */
.L_x_1746:
[----:B------:R-:W-:Y:S05]  /*28da0*/  BRA `(.L_x_1748) ;  /* 0xfffffe3c00a87947 */ /* 0x000fea000383ffff */
.L_x_1457:
        /* <DEDUP_REMOVED lines=8> */
.L_x_1750:
[----:B------:R-:W-:Y:S05]  /*28e30*/  BSYNC B1 ;  /* 0x0000000000017941 */ /* 0x000fea0003800000 */
.L_x_1749:
[----:B------:R-:W-:Y:S05]  /*28e40*/  BRA `(.L_x_1751) ;  /* 0xfffffe3c008c7947 */ /* 0x000fea000383ffff */
.L_x_1458:
        /* <DEDUP_REMOVED lines=8> */
.L_x_1753:
[----:B------:R-:W-:Y:S05]  /*28ed0*/  BSYNC B1 ;  /* 0x0000000000017941 */ /* 0x000fea0003800000 */
.L_x_1752:
[----:B------:R-:W-:Y:S05]  /*28ee0*/  BRA `(.L_x_1754) ;  /* 0xfffffe3c00707947 */ /* 0x000fea000383ffff */
.L_x_1459:
        /* <DEDUP_REMOVED lines=8> */
.L_x_1756:
[----:B------:R-:W-:Y:S05]  /*28f70*/  BSYNC B1 ;  /* 0x0000000000017941 */ /* 0x000fea0003800000 */
.L_x_1755:
[----:B------:R-:W-:Y:S05]  /*28f80*/  BRA `(.L_x_1757) ;  /* 0xfffffe3c00547947 */ /* 0x000fea000383ffff */
.L_x_1461:
[----:B0-----:R0:W1:Y:S02]  /*28f90*/  SYNCS.PHASECHK.TRANS64.TRYWAIT P2, [R17+URZ+0x30800], R4 ;  /* 0x03080004110075a7 */ /* 0x001064000804017f */
[----:B-1----:R-:W-:Y:S05]  /*28fa0*/  @!P2 NANOSLEEP.SYNCS 0x989680 ;  /* 0x009896800000a95d */ /* 0x002fea0003900000 */
[----:B------:R-:W1:Y:S02]  /*28fb0*/  @!P2 SYNCS.PHASECHK.TRANS64 P2, [R17+URZ+0x30800], R4 ;  /* 0x030800041100a5a7 */ /* 0x000e64000804007f */
[----:B-1----:R-:W-:Y:S05]  /*28fc0*/  @!P2 BRA `(.L_x_1461) ;  /* 0xfffffffc00f0a947 */ /* 0x002fea000383ffff */
[----:B------:R-:W-:Y:S05]  /*28fd0*/  BRA `(.L_x_1758) ;  /* 0xfffffe3c00cc7947 */ /* 0x000fea000383ffff */
.L_x_1489:
        /* <DEDUP_REMOVED lines=8> */
.L_x_1760:
[----:B------:R-:W-:Y:S05]  /*29060*/  BSYNC B1 ;  /* 0x0000000000017941 */ /* 0x000fea0003800000 */
.L_x_1759:
[----:B------:R-:W-:Y:S05]  /*29070*/  BRA `(.L_x_1761) ;  /* 0xfffffe7000307947 */ /* 0x000fea000383ffff */
.L_x_1490:
        /* <DEDUP_REMOVED lines=8> */
.L_x_1763:
[----:B------:R-:W-:Y:S05]  /*29100*/  BSYNC B1 ;  /* 0x0000000000017941 */ /* 0x000fea0003800000 */
.L_x_1762:
[----:B------:R-:W-:Y:S05]  /*29110*/  BRA `(.L_x_1764) ;  /* 0xfffffe7000107947 */ /* 0x000fea000383ffff */
.L_x_1491:
        /* <DEDUP_REMOVED lines=8> */
.L_x_1766:
[----:B------:R-:W-:Y:S05]  /*291a0*/  BSYNC B1 ;  /* 0x0000000000017941 */ /* 0x000fea0003800000 */
.L_x_1765:
[----:B------:R-:W-:Y:S05]  /*291b0*/  BRA `(.L_x_1767) ;  /* 0xfffffe6c00f07947 */ /* 0x000fea000383ffff */
.L_x_1492:
        /* <DEDUP_REMOVED lines=8> */
.L_x_1769:
[----:B------:R-:W-:Y:S05]  /*29240*/  BSYNC B1 ;  /* 0x0000000000017941 */ /* 0x000fea0003800000 */
.L_x_1768:
[----:B------:R-:W-:Y:S05]  /*29250*/  BRA `(.L_x_1770) ;  /* 0xfffffe6c00d07947 */ /* 0x000fea000383ffff */
.L_x_1493:
        /* <DEDUP_REMOVED lines=8> */
.L_x_1772:
[----:B------:R-:W-:Y:S05]  /*292e0*/  BSYNC B1 ;  /* 0x0000000000017941 */ /* 0x000fea0003800000 */
.L_x_1771:
[----:B------:R-:W-:Y:S05]  /*292f0*/  BRA `(.L_x_1773) ;  /* 0xfffffe6c00b07947 */ /* 0x000fea000383ffff */
.L_x_1494:
        /* <DEDUP_REMOVED lines=8> */
.L_x_1775:
[----:B------:R-:W-:Y:S05]  /*29380*/  BSYNC B1 ;  /* 0x0000000000017941 */ /* 0x000fea0003800000 */
.L_x_1774:
[----:B------:R-:W-:Y:S05]  /*29390*/  BRA `(.L_x_1776) ;  /* 0xfffffe6c00947947 */ /* 0x000fea000383ffff */
.L_x_1495:
        /* <DEDUP_REMOVED lines=8> */
.L_x_1778:
[----:B------:R-:W-:Y:S05]  /*29420*/  BSYNC B1 ;  /* 0x0000000000017941 */ /* 0x000fea0003800000 */
.L_x_1777:
[----:B------:R-:W-:Y:S05]  /*29430*/  BRA `(.L_x_1779) ;  /* 0xfffffe6c00787947 */ /* 0x000fea000383ffff */
.L_x_1496:
        /* <DEDUP_REMOVED lines=8> */
.L_x_1781:
[----:B------:R-:W-:Y:S05]  /*294c0*/  BSYNC B1 ;  /* 0x0000000000017941 */ /* 0x000fea0003800000 */
.L_x_1780:
[----:B------:R-:W-:Y:S05]  /*294d0*/  BRA `(.L_x_1782) ;  /* 0xfffffe6c005c7947 */ /* 0x000fea000383ffff */
.L_x_1498:
[----:B0-----:R0:W1:Y:S02]  /*294e0*/  SYNCS.PHASECHK.TRANS64.TRYWAIT P2, [R17+URZ+0x30800], R8 ;  /* 0x03080008110075a7 */ /* 0x001064000804017f */
[----:B-1----:R-:W-:Y:S05]  /*294f0*/  @!P2 NANOSLEEP.SYNCS 0x989680 ;  /* 0x009896800000a95d */ /* 0x002fea0003900000 */
[----:B------:R-:W1:Y:S02]  /*29500*/  @!P2 SYNCS.PHASECHK.TRANS64 P2, [R17+URZ+0x30800], R8 ;  /* 0x030800081100a5a7 */ /* 0x000e64000804007f */
[----:B-1----:R-:W-:Y:S05]  /*29510*/  @!P2 BRA `(.L_x_1498) ;  /* 0xfffffffc00f0a947 */ /* 0x002fea000383ffff */
[----:B------:R-:W-:Y:S05]  /*29520*/  BRA `(.L_x_1783) ;  /* 0xfffffe6c00d87947 */ /* 0x000fea000383ffff */
.L_x_1512:
[----:B-1----:R1:W2:Y:S02]  /*29530*/  SYNCS.PHASECHK.TRANS64.TRYWAIT P2, [R5+URZ+0x30830], R0 ;  /* 0x03083000050075a7 */ /* 0x0022a4000804017f */
[----:B--2---:R-:W-:Y:S05]  /*29540*/  @!P2 NANOSLEEP.SYNCS 0x989680 ;  /* 0x009896800000a95d */ /* 0x004fea0003900000 */
[----:B------:R-:W2:Y:S02]  /*29550*/  @!P2 SYNCS.PHASECHK.TRANS64 P2, [R5+URZ+0x30830], R0 ;  /* 0x030830000500a5a7 */ /* 0x000ea4000804007f */
[----:B--2---:R-:W-:Y:S05]  /*29560*/  @!P2 BRA `(.L_x_1512) ;  /* 0xfffffffc00f0a947 */ /* 0x004fea000383ffff */
[----:B------:R-:W-:Y:S05]  /*29570*/  BRA `(.L_x_1511) ;  /* 0xfffffe98003c7947 */ /* 0x000fea000383ffff */
.L_x_1532:
[----:B-1----:R1:W2:Y:S02]  /*29580*/  SYNCS.PHASECHK.TRANS64.TRYWAIT P2, [R0+URZ+0x30830], R11 ;  /* 0x0308300b000075a7 */ /* 0x0022a4000804017f */
[----:B--2---:R-:W-:Y:S05]  /*29590*/  @!P2 NANOSLEEP.SYNCS 0x989680 ;  /* 0x009896800000a95d */ /* 0x004fea0003900000 */
[----:B------:R-:W2:Y:S02]  /*295a0*/  @!P2 SYNCS.PHASECHK.TRANS64 P2, [R0+URZ+0x30830], R11 ;  /* 0x0308300b0000a5a7 */ /* 0x000ea4000804007f */
[----:B--2---:R-:W-:Y:S05]  /*295b0*/  @!P2 BRA `(.L_x_1532) ;  /* 0xfffffffc00f0a947 */ /* 0x004fea000383ffff */
[----:B------:R-:W-:Y:S05]  /*295c0*/  BRA `(.L_x_1531) ;  /* 0xfffffec800007947 */ /* 0x000fea000383ffff */
.L_x_1537:
[----:B-1----:R1:W2:Y:S02]  /*295d0*/  SYNCS.PHASECHK.TRANS64.TRYWAIT P2, [R14+URZ+0x30850], R2 ;  /* 0x030850020e0075a7 */ /* 0x0022a4000804017f */
[----:B--2---:R-:W-:Y:S05]  /*295e0*/  @!P2 NANOSLEEP.SYNCS 0x989680 ;  /* 0x009896800000a95d */ /* 0x004fea0003900000 */
[----:B------:R-:W2:Y:S02]  /*295f0*/  @!P2 SYNCS.PHASECHK.TRANS64 P2, [R14+URZ+0x30850], R2 ;  /* 0x030850020e00a5a7 */ /* 0x000ea4000804007f */
[----:B--2---:R-:W-:Y:S05]  /*29600*/  @!P2 BRA `(.L_x_1537) ;  /* 0xfffffffc00f0a947 */ /* 0x004fea000383ffff */
[----:B------:R-:W-:Y:S05]  /*29610*/  BRA `(.L_x_1536) ;  /* 0xfffffed4008c7947 */ /* 0x000fea000383ffff */
.L_x_1557:
[----:B-1----:R1:W2:Y:S02]  /*29620*/  SYNCS.PHASECHK.TRANS64.TRYWAIT P2, [R0+URZ+0x30830], R21 ;  /* 0x03083015000075a7 */ /* 0x0022a4000804017f */
[----:B--2---:R-:W-:Y:S05]  /*29630*/  @!P2 NANOSLEEP.SYNCS 0x989680 ;  /* 0x009896800000a95d */ /* 0x004fea0003900000 */
[----:B------:R-:W2:Y:S02]  /*29640*/  @!P2 SYNCS.PHASECHK.TRANS64 P2, [R0+URZ+0x30830], R21 ;  /* 0x030830150000a5a7 */ /* 0x000ea4000804007f */
[----:B--2---:R-:W-:Y:S05]  /*29650*/  @!P2 BRA `(.L_x_1557) ;  /* 0xfffffffc00f0a947 */ /* 0x004fea000383ffff */
[----:B------:R-:W-:Y:S05]  /*29660*/  BRA `(.L_x_1556) ;  /* 0xfffffefc00947947 */ /* 0x000fea000383ffff */
.L_x_1562:
[----:B-1----:R1:W2:Y:S02]  /*29670*/  SYNCS.PHASECHK.TRANS64.TRYWAIT P2, [R200+URZ+0x30850], R0 ;  /* 0x03085000c80075a7 */ /* 0x0022a4000804017f */
[----:B--2---:R-:W-:Y:S05]  /*29680*/  @!P2 NANOSLEEP.SYNCS 0x989680 ;  /* 0x009896800000a95d */ /* 0x004fea0003900000 */
[----:B------:R-:W2:Y:S02]  /*29690*/  @!P2 SYNCS.PHASECHK.TRANS64 P2, [R200+URZ+0x30850], R0 ;  /* 0x03085000c800a5a7 */ /* 0x000ea4000804007f */
[----:B--2---:R-:W-:Y:S05]  /*296a0*/  @!P2 BRA `(.L_x_1562) ;  /* 0xfffffffc00f0a947 */ /* 0x004fea000383ffff */
[----:B------:R-:W-:Y:S05]  /*296b0*/  BRA `(.L_x_1561) ;  /* 0xffffff0c000c7947 */ /* 0x000fea000383ffff */
.L_x_1570:
[----:B-1----:R1:W2:Y:S02]  /*296c0*/  SYNCS.PHASECHK.TRANS64.TRYWAIT P2, [R0+URZ+0x30830], R15 ;  /* 0x0308300f000075a7 */ /* 0x0022a4000804017f */
[----:B--2---:R-:W-:Y:S05]  /*296d0*/  @!P2 NANOSLEEP.SYNCS 0x989680 ;  /* 0x009896800000a95d */ /* 0x004fea0003900000 */
[----:B------:R-:W2:Y:S02]  /*296e0*/  @!P2 SYNCS.PHASECHK.TRANS64 P2, [R0+URZ+0x30830], R15 ;  /* 0x0308300f0000a5a7 */ /* 0x000ea4000804007f */
[----:B--2---:R-:W-:Y:S05]  /*296f0*/  @!P2 BRA `(.L_x_1570) ;  /* 0xfffffffc00f0a947 */ /* 0x004fea000383ffff */
[----:B------:R-:W-:Y:S05]  /*29700*/  BRA `(.L_x_1569) ;  /* 0xffffff2000087947 */ /* 0x000fea000383ffff */
.L_x_1575:
[----:B-1----:R1:W2:Y:S02]  /*29710*/  SYNCS.PHASECHK.TRANS64.TRYWAIT P2, [R12+URZ+0x30850], R2 ;  /* 0x030850020c0075a7 */ /* 0x0022a4000804017f */
[----:B--2---:R-:W-:Y:S05]  /*29720*/  @!P2 NANOSLEEP.SYNCS 0x989680 ;  /* 0x009896800000a95d */ /* 0x004fea0003900000 */
[----:B------:R-:W2:Y:S02]  /*29730*/  @!P2 SYNCS.PHASECHK.TRANS64 P2, [R12+URZ+0x30850], R2 ;  /* 0x030850020c00a5a7 */ /* 0x000ea4000804007f */
[----:B--2---:R-:W-:Y:S05]  /*29740*/  @!P2 BRA `(.L_x_1575) ;  /* 0xfffffffc00f0a947 */ /* 0x004fea000383ffff */
[----:B------:R-:W-:Y:S05]  /*29750*/  BRA `(.L_x_1574) ;  /* 0xffffff2c00947947 */ /* 0x000fea000383ffff */
.L_x_1589:
[----:B-1----:R1:W2:Y:S02]  /*29760*/  SYNCS.PHASECHK.TRANS64.TRYWAIT P0, [R12+URZ+0x30850], R3 ;  /* 0x030850030c0075a7 */ /* 0x0022a4000800017f */
[----:B--2---:R-:W-:Y:S05]  /*29770*/  @!P0 NANOSLEEP.SYNCS 0x989680 ;  /* 0x009896800000895d */ /* 0x004fea0003900000 */
[----:B------:R-:W2:Y:S02]  /*29780*/  @!P0 SYNCS.PHASECHK.TRANS64 P0, [R12+URZ+0x30850], R3 ;  /* 0x030850030c0085a7 */ /* 0x000ea4000800007f */
[----:B--2---:R-:W-:Y:S05]  /*29790*/  @!P0 BRA `(.L_x_1589) ;  /* 0xfffffffc00f08947 */ /* 0x004fea000383ffff */
[----:B------:R-:W-:Y:S05]  /*297a0*/  BRA `(.L_x_1588) ;  /* 0xffffff58006c7947 */ /* 0x000fea000383ffff */
.L_x_1631:
        /* <DEDUP_REMOVED lines=8> */
[----:B------:R-:W-:Y:S05]  /*29830*/  WARPSYNC.COLLECTIVE R15, `(.L_x_1785) ;  /* 0x000000000f087348 */ /* 0x000fea0003c00000 */
[----:B------:R0:W1:Y:S02]  /*29840*/  SHFL.IDX P6, R14, R13, R12, R11 ;  /* 0x0000000c0d0e7389 */ /* 0x00006400000c000b */
[----:B01----:R-:W-:Y:S01]  /*29850*/  ENDCOLLECTIVE ;  /* 0x000000000000791b */ /* 0x003fe20003800000 */
.L_x_1785:
[----:B------:R-:W-:Y:S05]  /*29860*/  BSYNC B1 ;  /* 0x0000000000017941 */ /* 0x000fea0003800000 */
.L_x_1784:
[----:B------:R-:W-:Y:S05]  /*29870*/  BRA `(.L_x_1786) ;  /* 0xffffff9c00fc7947 */ /* 0x000fea000383ffff */
.L_x_1632:
[----:B------:R-:W-:Y:S01]  /*29880*/  BSSY B1, `(.L_x_1787) ;  /* 0x0000006000017945 */ /* 0x000fe20003800000 */
[----:B------:R-:W-:-:S07]  /*29890*/  IMAD.MOV.U32 R15, RZ, RZ, -0x1 ;  /* 0xffffffffff0f7424 */ /* 0x000fce00078e00ff */
[----:B------:R-:W-:Y:S05]  /*298a0*/  WARPSYNC.COLLECTIVE R15, `(.L_x_1788) ;  /* 0x000000000f0c7348 */ /* 0x000fea0003c00000 */
[----:B------:R-:W-:Y:S02]  /*298b0*/  ELECT P6, UR62, PT ;  /* 0x00000000003e782f */ /* 0x000fe400038c0000 */
[----:B------:R-:W-:Y:S01]  /*298c0*/  MOV R14, UR62 ;  /* 0x0000003e000e7c02 */ /* 0x000fe20008000f00 */
[----:B------:R-:W-:Y:S10]  /*298d0*/  ENDCOLLECTIVE ;  /* 0x000000000000791b */ /* 0x000ff40003800000 */
.L_x_1788:
[----:B------:R-:W-:Y:S05]  /*298e0*/  BSYNC B1 ;  /* 0x0000000000017941 */ /* 0x000fea0003800000 */
.L_x_1787:
[----:B------:R-:W-:Y:S05]  /*298f0*/  BRA `(.L_x_1789) ;  /* 0xffffff9c00e87947 */ /* 0x000fea000383ffff */
.L_x_1634:
[----:B0-----:R0:W1:Y:S02]  /*29900*/  SYNCS.PHASECHK.TRANS64.TRYWAIT P0, [R12+URZ+0x30820], R8 ;  /* 0x030820080c0075a7 */ /* 0x001064000800017f */
[----:B-1----:R-:W-:Y:S05]  /*29910*/  @!P0 NANOSLEEP.SYNCS 0x989680 ;  /* 0x009896800000895d */ /* 0x002fea0003900000 */
[----:B------:R-:W1:Y:S02]  /*29920*/  @!P0 SYNCS.PHASECHK.TRANS64 P0, [R12+URZ+0x30820], R8 ;  /* 0x030820080c0085a7 */ /* 0x000e64000800007f */
[----:B-1----:R-:W-:Y:S05]  /*29930*/  @!P0 BRA `(.L_x_1634) ;  /* 0xfffffffc00f08947 */ /* 0x002fea000383ffff */
[----:B------:R-:W-:Y:S05]  /*29940*/  BRA `(.L_x_1790) ;  /* 0xffffffa000047947 */ /* 0x000fea000383ffff */
.L_x_1637:
[----:B-1----:R1:W2:Y:S02]  /*29950*/  SYNCS.PHASECHK.TRANS64.TRYWAIT P0, [R9+URZ+0x308a0], R11 ;  /* 0x0308a00b090075a7 */ /* 0x0022a4000800017f */
[----:B--2---:R-:W-:Y:S05]  /*29960*/  @!P0 NANOSLEEP.SYNCS 0x989680 ;  /* 0x009896800000895d */ /* 0x004fea0003900000 */
[----:B------:R-:W2:Y:S02]  /*29970*/  @!P0 SYNCS.PHASECHK.TRANS64 P0, [R9+URZ+0x308a0], R11 ;  /* 0x0308a00b090085a7 */ /* 0x000ea4000800007f */
[----:B--2---:R-:W-:Y:S05]  /*29980*/  @!P0 BRA `(.L_x_1637) ;  /* 0xfffffffc00f08947 */ /* 0x004fea000383ffff */
[----:B------:R-:W-:Y:S05]  /*29990*/  BRA `(.L_x_1791) ;  /* 0xffffffa000107947 */ /* 0x000fea000383ffff */
.L_x_1639:
[----:B0-----:R0:W2:Y:S02]  /*299a0*/  SYNCS.PHASECHK.TRANS64.TRYWAIT P0, [R9+URZ+0x308c0], R11 ;  /* 0x0308c00b090075a7 */ /* 0x0010a4000800017f */
[----:B--2---:R-:W-:Y:S05]  /*299b0*/  @!P0 NANOSLEEP.SYNCS 0x989680 ;  /* 0x009896800000895d */ /* 0x004fea0003900000 */
[----:B------:R-:W2:Y:S02]  /*299c0*/  @!P0 SYNCS.PHASECHK.TRANS64 P0, [R9+URZ+0x308c0], R11 ;  /* 0x0308c00b090085a7 */ /* 0x000ea4000800007f */
[----:B--2---:R-:W-:Y:S05]  /*299d0*/  @!P0 BRA `(.L_x_1639) ;  /* 0xfffffffc00f08947 */ /* 0x004fea000383ffff */
[----:B------:R-:W-:Y:S05]  /*299e0*/  BRA `(.L_x_1792) ;  /* 0xffffffa000987947 */ /* 0x000fea000383ffff */
.L_x_1643:
[----:B0-----:R0:W1:Y:S02]  /*299f0*/  SYNCS.PHASECHK.TRANS64.TRYWAIT P0, [R8+URZ+0x308a0], R9 ;  /* 0x0308a009080075a7 */ /* 0x001064000800017f */
[----:B-1----:R-:W-:Y:S05]  /*29a00*/  @!P0 NANOSLEEP.SYNCS 0x989680 ;  /* 0x009896800000895d */ /* 0x002fea0003900000 */
[----:B------:R-:W1:Y:S02]  /*29a10*/  @!P0 SYNCS.PHASECHK.TRANS64 P0, [R8+URZ+0x308a0], R9 ;  /* 0x0308a009080085a7 */ /* 0x000e64000800007f */
[----:B-1----:R-:W-:Y:S05]  /*29a20*/  @!P0 BRA `(.L_x_1643) ;  /* 0xfffffffc00f08947 */ /* 0x002fea000383ffff */
[----:B------:R-:W-:Y:S05]  /*29a30*/  BRA `(.L_x_1793) ;  /* 0xffffffa400547947 */ /* 0x000fea000383ffff */
.L_x_1645:
[----:B-1----:R1:W2:Y:S02]  /*29a40*/  SYNCS.PHASECHK.TRANS64.TRYWAIT P1, [R8+URZ+0x308c0], R9 ;  /* 0x0308c009080075a7 */ /* 0x0022a4000802017f */
[----:B--2---:R-:W-:Y:S05]  /*29a50*/  @!P1 NANOSLEEP.SYNCS 0x989680 ;  /* 0x009896800000995d */ /* 0x004fea0003900000 */
[----:B------:R-:W2:Y:S02]  /*29a60*/  @!P1 SYNCS.PHASECHK.TRANS64 P1, [R8+URZ+0x308c0], R9 ;  /* 0x0308c009080095a7 */ /* 0x000ea4000802007f */
[----:B--2---:R-:W-:Y:S05]  /*29a70*/  @!P1 BRA `(.L_x_1645) ;  /* 0xfffffffc00f09947 */ /* 0x004fea000383ffff */
[----:B------:R-:W-:Y:S05]  /*29a80*/  BRA `(.L_x_1794) ;  /* 0xffffffa400d87947 */ /* 0x000fea000383ffff */
.L_x_1665:
        /* <DEDUP_REMOVED lines=11> */
.L_x_1796:
[----:B------:R-:W-:Y:S05]  /*29b40*/  BSYNC B0 ;  /* 0x0000000000007941 */ /* 0x000fea0003800000 */
.L_x_1795:
[----:B------:R-:W-:Y:S05]  /*29b50*/  BRA `(.L_x_1797) ;  /* 0xffffffb400c47947 */ /* 0x000fea000383ffff */
.L_x_1666:
[----:B------:R-:W-:Y:S01]  /*29b60*/  BSSY B0, `(.L_x_1798) ;  /* 0x0000006000007945 */ /* 0x000fe20003800000 */
[----:B------:R-:W-:-:S07]  /*29b70*/  IMAD.MOV.U32 R15, RZ, RZ, -0x1 ;  /* 0xffffffffff0f7424 */ /* 0x000fce00078e00ff */
[----:B------:R-:W-:Y:S05]  /*29b80*/  WARPSYNC.COLLECTIVE R15, `(.L_x_1799) ;  /* 0x000000000f0c7348 */ /* 0x000fea0003c00000 */
[----:B------:R-:W-:Y:S02]  /*29b90*/  ELECT P6, UR62, PT ;  /* 0x00000000003e782f */ /* 0x000fe400038c0000 */
[----:B------:R-:W-:Y:S01]  /*29ba0*/  MOV R14, UR62 ;  /* 0x0000003e000e7c02 */ /* 0x000fe20008000f00 */
[----:B------:R-:W-:Y:S10]  /*29bb0*/  ENDCOLLECTIVE ;  /* 0x000000000000791b */ /* 0x000ff40003800000 */
.L_x_1799:
[----:B------:R-:W-:Y:S05]  /*29bc0*/  BSYNC B0 ;  /* 0x0000000000007941 */ /* 0x000fea0003800000 */
.L_x_1798:
[----:B------:R-:W-:Y:S05]  /*29bd0*/  BRA `(.L_x_1800) ;  /* 0xffffffb400b47947 */ /* 0x000fea000383ffff */
.L_x_1669:
[----:B0-----:R0:W1:Y:S02]  /*29be0*/  SYNCS.PHASECHK.TRANS64.TRYWAIT P0, [R7+URZ+0x30840], R10 ;  /* 0x0308400a070075a7 */ /* 0x001064000800017f */
[----:B-1----:R-:W-:Y:S05]  /*29bf0*/  @!P0 NANOSLEEP.SYNCS 0x989680 ;  /* 0x009896800000895d */ /* 0x002fea0003900000 */
[----:B------:R-:W1:Y:S02]  /*29c00*/  @!P0 SYNCS.PHASECHK.TRANS64 P0, [R7+URZ+0x30840], R10 ;  /* 0x0308400a070085a7 */ /* 0x000e64000800007f */
[----:B-1----:R-:W-:Y:S05]  /*29c10*/  @!P0 BRA `(.L_x_1669) ;  /* 0xfffffffc00f08947 */ /* 0x002fea000383ffff */
[----:B------:R-:W-:Y:S05]  /*29c20*/  BRA `(.L_x_1801) ;  /* 0xffffffb800147947 */ /* 0x000fea000383ffff */
.L_x_1672:
        /* <DEDUP_REMOVED lines=8> */
.L_x_1680:
[----:B0-----:R0:W1:Y:S02]  /*29cb0*/  SYNCS.PHASECHK.TRANS64.TRYWAIT P0, [R3+URZ+0x30840], R8 ;  /* 0x03084008030075a7 */ /* 0x001064000800017f */
[----:B-1----:R-:W-:Y:S05]  /*29cc0*/  @!P0 NANOSLEEP.SYNCS 0x989680 ;  /* 0x009896800000895d */ /* 0x002fea0003900000 */
[----:B------:R-:W1:Y:S02]  /*29cd0*/  @!P0 SYNCS.PHASECHK.TRANS64 P0, [R3+URZ+0x30840], R8 ;  /* 0x03084008030085a7 */ /* 0x000e64000800007f */
[----:B-1----:R-:W-:Y:S05]  /*29ce0*/  @!P0 BRA `(.L_x_1680) ;  /* 0xfffffffc00f08947 */ /* 0x002fea000383ffff */
[----:B------:R-:W-:Y:S05]  /*29cf0*/  BRA `(.L_x_1803) ;  /* 0xffffffc000147947 */ /* 0x000fea000383ffff */
.L_x_1682:
[----:B0-----:R0:W1:Y:S02]  /*29d00*/  SYNCS.PHASECHK.TRANS64.TRYWAIT P0, [R8+URZ+0x60], R3 ;  /* 0x00006003080075a7 */ /* 0x001064000800017f */
[----:B-1----:R-:W-:Y:S05]  /*29d10*/  @!P0 NANOSLEEP.SYNCS 0x989680 ;  /* 0x009896800000895d */ /* 0x002fea0003900000 */
[----:B------:R-:W1:Y:S02]  /*29d20*/  @!P0 SYNCS.PHASECHK.TRANS64 P0, [R8+URZ+0x60], R3 ;  /* 0x00006003080085a7 */ /* 0x000e64000800007f */
[----:B-1----:R-:W-:Y:S05]  /*29d30*/  @!P0 BRA `(.L_x_1682) ;  /* 0xfffffffc00f08947 */ /* 0x002fea000383ffff */
[----:B------:R-:W-:Y:S05]  /*29d40*/  BRA `(.L_x_1804) ;  /* 0xffffffc000b47947 */ /* 0x000fea000383ffff */
.L_x_1687:
[----:B-1----:R1:W2:Y:S02]  /*29d50*/  SYNCS.PHASECHK.TRANS64.TRYWAIT P0, [R2+URZ+0x30840], R3 ;  /* 0x03084003020075a7 */ /* 0x0022a4000800017f */
[----:B--2---:R-:W-:Y:S05]  /*29d60*/  @!P0 NANOSLEEP.SYNCS 0x989680 ;  /* 0x009896800000895d */ /* 0x004fea0003900000 */
[----:B------:R-:W2:Y:S02]  /*29d70*/  @!P0 SYNCS.PHASECHK.TRANS64 P0, [R2+URZ+0x30840], R3 ;  /* 0x03084003020085a7 */ /* 0x000ea4000800007f */
[----:B--2---:R-:W-:Y:S05]  /*29d80*/  @!P0 BRA `(.L_x_1687) ;  /* 0xfffffffc00f08947 */ /* 0x004fea000383ffff */
[----:B------:R-:W-:Y:S05]  /*29d90*/  BRA `(.L_x_1805) ;  /* 0xffffffc8001c7947 */ /* 0x000fea000383ffff */
.L_x_1689:
[----:B0-----:R0:W1:Y:S02]  /*29da0*/  SYNCS.PHASECHK.TRANS64.TRYWAIT P1, [R2+URZ+0x60], R18 ;  /* 0x00006012020075a7 */ /* 0x001064000802017f */
[----:B-1----:R-:W-:Y:S05]  /*29db0*/  @!P1 NANOSLEEP.SYNCS 0x989680 ;  /* 0x009896800000995d */ /* 0x002fea0003900000 */
[----:B------:R-:W1:Y:S02]  /*29dc0*/  @!P1 SYNCS.PHASECHK.TRANS64 P1, [R2+URZ+0x60], R18 ;  /* 0x00006012020095a7 */ /* 0x000e64000802007f */
[----:B-1----:R-:W-:Y:S05]  /*29dd0*/  @!P1 BRA `(.L_x_1689) ;  /* 0xfffffffc00f09947 */ /* 0x002fea000383ffff */
[----:B------:R-:W-:Y:S05]  /*29de0*/  BRA `(.L_x_1806) ;  /* 0xffffffc800bc7947 */ /* 0x000fea000383ffff */
.L_x_1694:
[----:B-1----:R1:W2:Y:S02]  /*29df0*/  SYNCS.PHASECHK.TRANS64.TRYWAIT P0, [R2+URZ+0x30840], R3 ;  /* 0x03084003020075a7 */ /* 0x0022a4000800017f */
[----:B--2---:R-:W-:Y:S05]  /*29e00*/  @!P0 NANOSLEEP.SYNCS 0x989680 ;  /* 0x009896800000895d */ /* 0x004fea0003900000 */
[----:B------:R-:W2:Y:S02]  /*29e10*/  @!P0 SYNCS.PHASECHK.TRANS64 P0, [R2+URZ+0x30840], R3 ;  /* 0x03084003020085a7 */ /* 0x000ea4000800007f */
[----:B--2---:R-:W-:Y:S05]  /*29e20*/  @!P0 BRA `(.L_x_1694) ;  /* 0xfffffffc00f08947 */ /* 0x004fea000383ffff */
[----:B------:R-:W-:Y:S05]  /*29e30*/  BRA `(.L_x_1807) ;  /* 0xffffffcc00e87947 */ /* 0x000fea000383ffff */
.L_x_1696:
[----:B0-----:R0:W1:Y:S02]  /*29e40*/  SYNCS.PHASECHK.TRANS64.TRYWAIT P1, [R2+URZ+0x60], R9 ;  /* 0x00006009020075a7 */ /* 0x001064000802017f */
[----:B-1----:R-:W-:Y:S05]  /*29e50*/  @!P1 NANOSLEEP.SYNCS 0x989680 ;  /* 0x009896800000995d */ /* 0x002fea0003900000 */
[----:B------:R-:W1:Y:S02]  /*29e60*/  @!P1 SYNCS.PHASECHK.TRANS64 P1, [R2+URZ+0x60], R9 ;  /* 0x00006009020095a7 */ /* 0x000e64000802007f */
[----:B-1----:R-:W-:Y:S05]  /*29e70*/  @!P1 BRA `(.L_x_1696) ;  /* 0xfffffffc00f09947 */ /* 0x002fea000383ffff */
[----:B------:R-:W-:Y:S05]  /*29e80*/  BRA `(.L_x_1808) ;  /* 0xffffffd000907947 */ /* 0x000fea000383ffff */
.L_x_1703:
[----:B0-----:R0:W1:Y:S02]  /*29e90*/  SYNCS.PHASECHK.TRANS64.TRYWAIT P0, [R3+URZ+0x30860], R2 ;  /* 0x03086002030075a7 */ /* 0x001064000800017f */
[----:B-1----:R-:W-:Y:S05]  /*29ea0*/  @!P0 NANOSLEEP.SYNCS 0x989680 ;  /* 0x009896800000895d */ /* 0x002fea0003900000 */
[----:B------:R-:W1:Y:S02]  /*29eb0*/  @!P0 SYNCS.PHASECHK.TRANS64 P0, [R3+URZ+0x30860], R2 ;  /* 0x03086002030085a7 */ /* 0x000e64000800007f */
[----:B-1----:R-:W-:Y:S05]  /*29ec0*/  @!P0 BRA `(.L_x_1703) ;  /* 0xfffffffc00f08947 */ /* 0x002fea000383ffff */
[----:B------:R-:W-:Y:S05]  /*29ed0*/  BRA `(.L_x_1809) ;  /* 0xffffffd400a87947 */ /* 0x000fea000383ffff */
.L_x_1705:
[----:B---3--:R-:W3:Y:S01]  /*29ee0*/  LDL R0, [R1] ;  /* 0x0000000001007983 */ /* 0x008ee20000100800 */
[----:B------:R-:W-:Y:S01]  /*29ef0*/  BSSY B0, `(.L_x_1810) ;  /* 0x0000008000007945 */ /* 0x000fe20003800000 */
[----:B------:R-:W-:Y:S02]  /*29f00*/  IMAD.MOV.U32 R12, RZ, RZ, RZ ;  /* 0x000000ffff0c7224 */ /* 0x000fe400078e00ff */
[----:B------:R-:W-:Y:S02]  /*29f10*/  IMAD.MOV.U32 R11, RZ, RZ, 0x1f ;  /* 0x0000001fff0b7424 */ /* 0x000fe400078e00ff */
[----:B------:R-:W-:Y:S02]  /*29f20*/  IMAD.MOV.U32 R15, RZ, RZ, -0x1 ;  /* 0xffffffffff0f7424 */ /* 0x000fe400078e00ff */
[----:B---3--:R-:W-:-:S07]  /*29f30*/  IMAD.MOV.U32 R13, RZ, RZ, R0 ;  /* 0x000000ffff0d7224 */ /* 0x008fce00078e0000 */
[----:B012---:R-:W-:Y:S05]  /*29f40*/  WARPSYNC.COLLECTIVE R15, `(.L_x_1811) ;  /* 0x000000000f087348 */ /* 0x007fea0003c00000 */
[----:B------:R3:W4:Y:S02]  /*29f50*/  SHFL.IDX P6, R14, R13, R12, R11 ;  /* 0x0000000c0d0e7389 */ /* 0x00072400000c000b */
[----:B01234-:R-:W-:Y:S01]  /*29f60*/  ENDCOLLECTIVE ;  /* 0x000000000000791b */ /* 0x01ffe20003800000 */
.L_x_1811:
[----:B------:R-:W-:Y:S05]  /*29f70*/  BSYNC B0 ;  /* 0x0000000000007941 */ /* 0x000fea0003800000 */
.L_x_1810:
        /* <DEDUP_REMOVED lines=8> */
.L_x_1812:
[----:B------:R-:W-:Y:S01]  /*2a000*/  IMAD.MOV.U32 R7, RZ, RZ, R14 ;  /* 0x000000ffff077224 */ /* 0x000fe200078e000e */
[----:B------:R-:W-:Y:S06]  /*2a010*/  BRA `(.L_x_1813) ;  /* 0xffffffd800307947 */ /* 0x000fec000383ffff */
.L_x_1708:
[----:B------:R-:W-:Y:S01]  /*2a020*/  BSSY B0, `(.L_x_1814) ;  /* 0x0000008000007945 */ /* 0x000fe20003800000 */
[----:B-----5:R-:W-:Y:S02]  /*2a030*/  IMAD.MOV.U32 R13, RZ, RZ, R5 ;  /* 0x000000ffff0d7224 */ /* 0x020fe400078e0005 */
[----:B------:R-:W-:Y:S02]  /*2a040*/  IMAD.MOV.U32 R12, RZ, RZ, 0x1 ;  /* 0x00000001ff0c7424 */ /* 0x000fe400078e00ff */
[----:B------:R-:W-:Y:S02]  /*2a050*/  IMAD.MOV.U32 R11, RZ, RZ, RZ ;  /* 0x000000ffff0b7224 */ /* 0x000fe400078e00ff */
[----:B------:R-:W-:-:S07]  /*2a060*/  IMAD.MOV.U32 R15, RZ, RZ, -0x1 ;  /* 0xffffffffff0f7424 */ /* 0x000fce00078e00ff */
[----:B0-2-4-:R-:W-:Y:S05]  /*2a070*/  WARPSYNC.COLLECTIVE R15, `(.L_x_1815) ;  /* 0x000000000f087348 */ /* 0x015fea0003c00000 */
[----:B------:R1:W3:Y:S02]  /*2a080*/  SHFL.UP P6, R14, R13, R12, R11 ;  /* 0x0400000c0d0e7389 */ /* 0x0002e400000c000b */
[----:B01234-:R-:W-:Y:S01]  /*2a090*/  ENDCOLLECTIVE ;  /* 0x000000000000791b */ /* 0x01ffe20003800000 */
.L_x_1815:
[----:B------:R-:W-:Y:S05]  /*2a0a0*/  BSYNC B0 ;  /* 0x0000000000007941 */ /* 0x000fea0003800000 */
.L_x_1814:
        /* <DEDUP_REMOVED lines=10> */
.L_x_1816:
        /* <DEDUP_REMOVED lines=8> */
.L_x_1817:
        /* <DEDUP_REMOVED lines=8> */
.L_x_1818:
        /* <DEDUP_REMOVED lines=8> */
.L_x_1819:
        /* <DEDUP_REMOVED lines=8> */
.L_x_1820:
[----:B------:R-:W-:Y:S05]  /*2a350*/  BRA `(.L_x_1821) ;  /* 0xffffffd400fc7947 */ /* 0x000fea000383ffff */
.L_x_1713:
        /* <DEDUP_REMOVED lines=8> */
.L_x_1823:
[----:B------:R-:W-:Y:S05]  /*2a3e0*/  BSYNC B0 ;  /* 0x0000000000007941 */ /* 0x000fea0003800000 */
.L_x_1822:
        /* <DEDUP_REMOVED lines=10> */
.L_x_1824:
        /* <DEDUP_REMOVED lines=8> */
.L_x_1825:
        /* <DEDUP_REMOVED lines=8> */
.L_x_1826:
        /* <DEDUP_REMOVED lines=8> */
.L_x_1827:
        /* <DEDUP_REMOVED lines=8> */
.L_x_1828:
[----:B------:R-:W-:Y:S05]  /*2a690*/  BRA `(.L_x_1829) ;  /* 0xffffffd400f07947 */ /* 0x000fea000383ffff */
.L_x_1715:
[----:B------:R-:W-:Y:S01]  /*2a6a0*/  BSSY B0, `(.L_x_1830) ;  /* 0x0000006000007945 */ /* 0x000fe20003800000 */
[----:B------:R-:W-:Y:S01]  /*2a6b0*/  PLOP3.LUT P6, PT, P6, PT, PT, 0x8, 0x0 ;  /* 0x000000000000781c */ /* 0x000fe200037ce170 */
[----:B------:R-:W-:-:S12]  /*2a6c0*/  IMAD.MOV.U32 R15, RZ, RZ, -0x1 ;  /* 0xffffffffff0f7424 */ /* 0x000fd800078e00ff */
[----:B0-----:R-:W-:Y:S05]  /*2a6d0*/  WARPSYNC.COLLECTIVE R15, `(.L_x_1831) ;  /* 0x000000000f087348 */ /* 0x001fea0003c00000 */
[----:B------:R-:W-:Y:S01]  /*2a6e0*/  VOTE.ANY R14, PT, P6 ;  /* 0x00000000000e7806 */ /* 0x000fe200030e0100 */
[----:B0-----:R-:W-:Y:S06]  /*2a6f0*/  ENDCOLLECTIVE ;  /* 0x000000000000791b */ /* 0x001fec0003800000 */
.L_x_1831:
[----:B------:R-:W-:Y:S05]  /*2a700*/  BSYNC B0 ;  /* 0x0000000000007941 */ /* 0x000fea0003800000 */
.L_x_1830:
        /* <DEDUP_REMOVED lines=9> */
.L_x_1832:
[----:B------:R-:W-:Y:S01]  /*2a7a0*/  IMAD.MOV.U32 R5, RZ, RZ, R14 ;  /* 0x000000ffff057224 */ /* 0x000fe200078e000e */
[----:B------:R-:W-:Y:S06]  /*2a7b0*/  BRA `(.L_x_1833) ;  /* 0xffffffd400e07947 */ /* 0x000fec000383ffff */
.L_x_1717:
[----:B------:R-:W-:Y:S01]  /*2a7c0*/  BSSY B0, `(.L_x_1834) ;  /* 0x0000007000007945 */ /* 0x000fe20003800000 */
[----:B------:R-:W-:Y:S02]  /*2a7d0*/  IMAD.MOV.U32 R13, RZ, RZ, R2 ;  /* 0x000000ffff0d7224 */ /* 0x000fe400078e0002 */
[----:B------:R-:W-:Y:S02]  /*2a7e0*/  IMAD.MOV.U32 R11, RZ, RZ, 0x1f ;  /* 0x0000001fff0b7424 */ /* 0x000fe400078e00ff */
[----:B------:R-:W-:-:S07]  /*2a7f0*/  IMAD.MOV.U32 R15, RZ, RZ, -0x1 ;  /* 0xffffffffff0f7424 */ /* 0x000fce00078e00ff */
[----:B012---:R-:W-:Y:S05]  /*2a800*/  WARPSYNC.COLLECTIVE R15, `(.L_x_1835) ;  /* 0x000000000f087348 */ /* 0x007fea0003c00000 */
[----:B------:R3:W4:Y:S02]  /*2a810*/  SHFL.IDX P6, R14, R13, R12, R11 ;  /* 0x0000000c0d0e7389 */ /* 0x00072400000c000b */
[----:B01234-:R-:W-:Y:S01]  /*2a820*/  ENDCOLLECTIVE ;  /* 0x000000000000791b */ /* 0x01ffe20003800000 */
.L_x_1835:
[----:B------:R-:W-:Y:S05]  /*2a830*/  BSYNC B0 ;  /* 0x0000000000007941 */ /* 0x000fea0003800000 */
.L_x_1834:
[----:B------:R-:W-:Y:S01]  /*2a840*/  IMAD.MOV.U32 R9, RZ, RZ, R14 ;  /* 0x000000ffff097224 */ /* 0x000fe200078e000e */
[----:B------:R-:W-:Y:S06]  /*2a850*/  BRA `(.L_x_1716) ;  /* 0xffffffd400d47947 */ /* 0x000fec000383ffff */
.L_x_1721:
[----:B0-----:R0:W1:Y:S02]  /*2a860*/  SYNCS.PHASECHK.TRANS64.TRYWAIT P0, [R0+URZ+0x30820], R3 ;  /* 0x03082003000075a7 */ /* 0x001064000800017f */
[----:B-1----:R-:W-:Y:S05]  /*2a870*/  @!P0 NANOSLEEP.SYNCS 0x989680 ;  /* 0x009896800000895d */ /* 0x002fea0003900000 */
[----:B------:R-:W1:Y:S02]  /*2a880*/  @!P0 SYNCS.PHASECHK.TRANS64 P0, [R0+URZ+0x30820], R3 ;  /* 0x03082003000085a7 */ /* 0x000e64000800007f */
[----:B-1----:R-:W-:Y:S05]  /*2a890*/  @!P0 BRA `(.L_x_1721) ;  /* 0xfffffffc00f08947 */ /* 0x002fea000383ffff */
[----:B------:R-:W-:Y:S05]  /*2a8a0*/  BRA `(.L_x_1836) ;  /* 0xffffffdc00747947 */ /* 0x000fea000383ffff */
.L_x_1722:
        /* <DEDUP_REMOVED lines=11> */
.L_x_1838:
[----:B------:R-:W-:Y:S05]  /*2a960*/  BSYNC B0 ;  /* 0x0000000000007941 */ /* 0x000fea0003800000 */
.L_x_1837:
[----:B------:R-:W-:Y:S05]  /*2a970*/  BRA `(.L_x_1839) ;  /* 0xffffffdc005c7947 */ /* 0x000fea000383ffff */
.L_x_1723:
[----:B------:R-:W-:Y:S01]  /*2a980*/  BSSY B0, `(.L_x_1840) ;  /* 0x0000006000007945 */ /* 0x000fe20003800000 */
[----:B------:R-:W-:-:S07]  /*2a990*/  IMAD.MOV.U32 R15, RZ, RZ, -0x1 ;  /* 0xffffffffff0f7424 */ /* 0x000fce00078e00ff */
[----:B01----:R-:W-:Y:S05]  /*2a9a0*/  WARPSYNC.COLLECTIVE R15, `(.L_x_1841) ;  /* 0x000000000f0c7348 */ /* 0x003fea0003c00000 */
[----:B------:R-:W-:Y:S02]  /*2a9b0*/  ELECT P6, UR62, PT ;  /* 0x00000000003e782f */ /* 0x000fe400038c0000 */
[----:B------:R-:W-:Y:S01]  /*2a9c0*/  MOV R14, UR62 ;  /* 0x0000003e000e7c02 */ /* 0x000fe20008000f00 */
[----:B01----:R-:W-:Y:S10]  /*2a9d0*/  ENDCOLLECTIVE ;  /* 0x000000000000791b */ /* 0x003ff40003800000 */
.L_x_1841:
[----:B------:R-:W-:Y:S05]  /*2a9e0*/  BSYNC B0 ;  /* 0x0000000000007941 */ /* 0x000fea0003800000 */
.L_x_1840:
[----:B------:R-:W-:Y:S05]  /*2a9f0*/  BRA `(.L_x_1842) ;  /* 0xffffffdc00507947 */ /* 0x000fea000383ffff */
.L_x_1725:
[----:B0-----:R0:W1:Y:S02]  /*2aa00*/  SYNCS.PHASECHK.TRANS64.TRYWAIT P0, [R7+URZ], R4 ;  /* 0x00000004070075a7 */ /* 0x001064000800017f */
[----:B-1----:R-:W-:Y:S05]  /*2aa10*/  @!P0 NANOSLEEP.SYNCS 0x989680 ;  /* 0x009896800000895d */ /* 0x002fea0003900000 */
[----:B------:R-:W1:Y:S02]  /*2aa20*/  @!P0 SYNCS.PHASECHK.TRANS64 P0, [R7+URZ], R4 ;  /* 0x00000004070085a7 */ /* 0x000e64000800007f */
[----:B-1----:R-:W-:Y:S05]  /*2aa30*/  @!P0 BRA `(.L_x_1725) ;  /* 0xfffffffc00f08947 */ /* 0x002fea000383ffff */
[----:B------:R-:W-:Y:S05]  /*2aa40*/  BRA `(.L_x_1843) ;  /* 0xffffffdc00847947 */ /* 0x000fea000383ffff */
.L_x_1726:
[----:B-1----:R1:W2:Y:S02]  /*2aa50*/  SYNCS.PHASECHK.TRANS64.TRYWAIT P0, [R3+URZ], R2 ;  /* 0x00000002030075a7 */ /* 0x0022a4000800017f */
[----:B--2---:R-:W-:Y:S05]  /*2aa60*/  @!P0 NANOSLEEP.SYNCS 0x989680 ;  /* 0x009896800000895d */ /* 0x004fea0003900000 */
[----:B------:R-:W2:Y:S02]  /*2aa70*/  @!P0 SYNCS.PHASECHK.TRANS64 P0, [R3+URZ], R2 ;  /* 0x00000002030085a7 */ /* 0x000ea4000800007f */
[----:B--2---:R-:W-:Y:S05]  /*2aa80*/  @!P0 BRA `(.L_x_1726) ;  /* 0xfffffffc00f08947 */ /* 0x004fea000383ffff */
[----:B------:R-:W-:Y:S05]  /*2aa90*/  BRA `(.L_x_1844) ;  /* 0xffffffdc00787947 */ /* 0x000fea000383ffff */
.L_x_1728:
[----:B-1----:R1:W2:Y:S02]  /*2aaa0*/  SYNCS.PHASECHK.TRANS64.TRYWAIT P0, [R5+URZ], R4 ;  /* 0x00000004050075a7 */ /* 0x0022a4000800017f */
[----:B--2---:R-:W-:Y:S05]  /*2aab0*/  @!P0 NANOSLEEP.SYNCS 0x989680 ;  /* 0x009896800000895d */ /* 0x004fea0003900000 */
[----:B------:R-:W2:Y:S02]  /*2aac0*/  @!P0 SYNCS.PHASECHK.TRANS64 P0, [R5+URZ], R4 ;  /* 0x00000004050085a7 */ /* 0x000ea4000800007f */
[----:B--2---:R-:W-:Y:S05]  /*2aad0*/  @!P0 BRA `(.L_x_1728) ;  /* 0xfffffffc00f08947 */ /* 0x004fea000383ffff */
[----:B------:R-:W-:Y:S05]  /*2aae0*/  BRA `(.L_x_1845) ;  /* 0xffffffdc007c7947 */ /* 0x000fea000383ffff */
.L_x_1846:
        /* <DEDUP_REMOVED lines=9> */
.L_x_2661:


//--------------------- .text._ZN7cutlass13device_kernelIN5flash11enable_sm90INS1_16FlashAttnFwdSm90INS1_25CollectiveMainloopFwdSm90ILi2EN4cute5tupleIJNS5_1CILi1EEES8_S8_EEENS6_IJNS7_ILi128EEENS7_ILi112EEENS7_ILi192EEEEEELi192ENS_10bfloat16_tEfNS_4arch4Sm90ELb1ELb0ELb0ELb0ELb0ELb0ELb0ELb1ELb1ELb0ELb0ELb0EEENS1_21CollectiveEpilogueFwdINS6_IJSA_SC_SB_EEES9_SE_SG_Li256ELb0ELb0ELb0ELb0EEENS1_30DynamicPersistentTileSchedulerILi256ELi32ELb0ELb0ELb1EEEEEEEEEvNT_6ParamsE --------------------------
	.section	.text._ZN7cutlass13device_kernelIN5flash11enable_sm90INS1_16FlashAttnFwdSm90INS1_25CollectiveMainloopFwdSm90ILi2EN4cute5tupleIJNS5_1CILi1EEES8_S8_EEENS6_IJNS7_ILi128EEENS7_ILi112EEENS7_ILi192EEEEEELi192ENS_10bfloat16_tEfNS_4arch4Sm90ELb1ELb0ELb0ELb0ELb0ELb0ELb0ELb1ELb1ELb0ELb0ELb0EEENS1_21CollectiveEpilogueFwdINS6_IJSA_SC_SB_EEES9_SE_SG_Li256ELb0ELb0ELb0ELb0EEENS1_30DynamicPersistentTileSchedulerILi256ELi32ELb0ELb0ELb1EEEEEEEEEvNT_6ParamsE,"ax",@progbits
	.align	128
.text._ZN7cutlass13device_kernelIN5flash11enable_sm90INS1_16FlashAttnFwdSm90INS1_25CollectiveMainloopFwdSm90ILi2EN4cute5tupleIJNS5_1CILi1EEES8_S8_EEENS6_IJNS7_ILi128EEENS7_ILi112EEENS7_ILi192EEEEEELi192ENS_10bfloat16_tEfNS_4arch4Sm90ELb1ELb0ELb0ELb0ELb0ELb0ELb0ELb1ELb1ELb0ELb0ELb0EEENS1_21CollectiveEpilogueFwdINS6_IJSA_SC_SB_EEES9_SE_SG_Li256ELb0ELb0ELb0ELb0EEENS1_30DynamicPersistentTileSchedulerILi256ELi32ELb0ELb0ELb1EEEEEEEEEvNT_6ParamsE:
        .type           _ZN7cutlass13device_kernelIN5flash11enable_sm90INS1_16FlashAttnFwdSm90INS1_25CollectiveMainloopFwdSm90ILi2EN4cute5tupleIJNS5_1CILi1EEES8_S8_EEENS6_IJNS7_ILi128EEENS7_ILi112EEENS7_ILi192EEEEEELi192ENS_10bfloat16_tEfNS_4arch4Sm90ELb1ELb0ELb0ELb0ELb0ELb0ELb0ELb1ELb1ELb0ELb0ELb0EEENS1_21CollectiveEpilogueFwdINS6_IJSA_SC_SB_EEES9_SE_SG_Li256ELb0ELb0ELb0ELb0EEENS1_30DynamicPersistentTileSchedulerILi256ELi32ELb0ELb0ELb1EEEEEEEEEvNT_6ParamsE,@function
        .size           _ZN7cutlass13device_kernelIN5flash11enable_sm90INS1_16FlashAttnFwdSm90INS1_25CollectiveMainloopFwdSm90ILi2EN4cute5tupleIJNS5_1CILi1EEES8_S8_EEENS6_IJNS7_ILi128EEENS7_ILi112EEENS7_ILi192EEEEEELi192ENS_10bfloat16_tEfNS_4arch4Sm90ELb1ELb0ELb0ELb0ELb0ELb0ELb0ELb1ELb1ELb0ELb0ELb0EEENS1_21CollectiveEpilogueFwdINS6_IJSA_SC_SB_EEES9_SE_SG_Li256ELb0ELb0ELb0ELb0EEENS1_30DynamicPersistentTileSchedulerILi256ELi32ELb0ELb0ELb1EEEEEEEEEvNT_6ParamsE,(.L_x_2662 - _ZN7cutlass13device_kernelIN5flash11enable_sm90INS1_16FlashAttnFwdSm90INS1_25CollectiveMainloopFwdSm90ILi2EN4cute5tupleIJNS5_1CILi1EEES8_S8_EEENS6_IJNS7_ILi128EEENS7_ILi112EEENS7_ILi192EEEEEELi192ENS_10bfloat16_tEfNS_4arch4Sm90ELb1ELb0ELb0ELb0ELb0ELb0ELb0ELb1ELb1ELb0ELb0ELb0EEENS1_21CollectiveEpilogueFwdINS6_IJSA_SC_SB_EEES9_SE_SG_Li256ELb0ELb0ELb0ELb0EEENS1_30DynamicPersistentTileSchedulerILi256ELi32ELb0ELb0ELb1EEEEEEEEEvNT_6ParamsE)
        .other          _ZN7cutlass13device_kernelIN5flash11enable_sm90INS1_16FlashAttnFwdSm90INS1_25CollectiveMainloopFwdSm90ILi2EN4cute5tupleIJNS5_1CILi1EEES8_S8_EEENS6_IJNS7_ILi128EEENS7_ILi112EEENS7_ILi192EEEEEELi192ENS_10bfloat16_tEfNS_4arch4Sm90ELb1ELb0ELb0ELb0ELb0ELb0ELb0ELb1ELb1ELb0ELb0ELb0EEENS1_21CollectiveEpilogueFwdINS6_IJSA_SC_SB_EEES9_SE_SG_Li256ELb0ELb0ELb0ELb0EEENS1_30DynamicPersistentTileSchedulerILi256ELi32ELb0ELb0ELb1EEEEEEEEEvNT_6ParamsE,@"STO_CUDA_ENTRY STV_DEFAULT"
_ZN7cutlass13device_kernelIN5flash11enable_sm90INS1_16FlashAttnFwdSm90INS1_25CollectiveMainloopFwdSm90ILi2EN4cute5tupleIJNS5_1CILi1EEES8_S8_EEENS6_IJNS7_ILi128EEENS7_ILi112EEENS7_ILi192EEEEEELi192ENS_10bfloat16_tEfNS_4arch4Sm90ELb1ELb0ELb0ELb0ELb0ELb0ELb0ELb1ELb1ELb0ELb0ELb0EEENS1_21CollectiveEpilogueFwdINS6_IJSA_SC_SB_EEES9_SE_SG_Li256ELb0ELb0ELb0ELb0EEENS1_30DynamicPersistentTileSchedulerILi256ELi32ELb0ELb0ELb1EEEEEEEEEvNT_6ParamsE:
        /* <DEDUP_REMOVED lines=23> */
.L_x_1848:
[----:B------:R-:W-:Y:S05]  /*0170*/  BSYNC B0 ;  /* 0x0000000000007941 */ /* 0x000fea0003800000 */
.L_x_1847:
[----:B------:R-:W-:Y:S01]  /*0180*/  VOTEU.ANY UP0, P0 ;  /* 0x00000000003f7886 */ /* 0x000fe20000000100 */
[----:B------:R-:W1:Y:S01]  /*0190*/  SHFL.IDX PT, R2, R0, RZ, 0x1f ;  /* 0x00001fff00027589 */ /* 0x000e6200000e0000 */
[----:B------:R-:W-:Y:S01]  /*01a0*/  UMOV UR4, 0x1 ;  /* 0x0000000100047882 */ /* 0x000fe20000000000 */
[----:B------:R-:W-:Y:S02]  /*01b0*/  VOTEU.ANY UP1, P0 ;  /* 0x00000000003f7886 */ /* 0x000fe40000020100 */
[----:B------:R-:W2:Y:S01]  /*01c0*/  @UP0 S2UR UR7, SR_CgaCtaId ;  /* 0x00000000000709c3 */ /* 0x000ea20000008800 */
[----:B------:R-:W-:Y:S01]  /*01d0*/  @UP0 UMOV UR6, 0x400 ;  /* 0x0000040000060882 */ /* 0x000fe20000000000 */
[----:B------:R-:W-:-:S04]  /*01e0*/  @UP0 UIADD3 UR4, -UR4, 0x100000, URZ ;  /* 0x0010000004040890 */ /* 0x000fc8000fffe13f */
[----:B------:R-:W-:Y:S02]  /*01f0*/  @UP0 USHF.L.U32 UR5, UR4, 0xb, URZ ;  /* 0x0000000b04050899 */ /* 0x000fe4000800063f */
[----:B------:R-:W-:Y:S01]  /*0200*/  @UP0 USHF.L.U32 UR4, UR4, 0x1, URZ ;  /* 0x0000000104040899 */ /* 0x000fe2000800063f */
[----:B-1----:R-:W-:Y:S02]  /*0210*/  ISETP.NE.AND P1, PT, R2, RZ, PT ;  /* 0x000000ff0200720c */ /* 0x002fe40003f25270 */
[----:B------:R-:W-:Y:S01]  /*0220*/  SHF.R.U32.HI R2, RZ, 0x7, R3 ;  /* 0x00000007ff027819 */ /* 0x000fe20000011603 */
[----:B--2---:R-:W-:Y:S01]  /*0230*/  @UP0 ULEA UR6, UR7, UR6, 0x18 ;  /* 0x0000000607060291 */ /* 0x004fe2000f8ec03f */
[----:B------:R-:W-:-:S04]  /*0240*/  VOTEU.ANY UP0, P0 ;  /* 0x00000000003f7886 */ /* 0x000fc80000000100 */
[----:B------:R-:W1:Y:S04]  /*0250*/  SHFL.IDX PT, R2, R2, RZ, 0x1f ;  /* 0x00001fff02027589 */ /* 0x000e6800000e0000 */
[----:B------:R-:W2:Y:S03]  /*0260*/  FENCE.VIEW.ASYNC.S ;  /* 0x00000000000073c6 */ /* 0x000ea60000000000 */
[----:B--2---:R2:W3:Y:S01]  /*0270*/  @UP0 SYNCS.EXCH.64 URZ, [UR6+0x36800], UR4 ;  /* 0x03680004063f05b2 */ /* 0x0044e20008000100 */
[----:B------:R2:W4:Y:S01]  /*0280*/  @UP1 SYNCS.EXCH.64 URZ, [UR6+0x36820], UR4 ;  /* 0x03682004063f15b2 */ /* 0x0005220008000100 */
[----:B------:R-:W-:Y:S05]  /*0290*/  @P1 BRA `(.L_x_1849) ;  /* 0x0000000000481947 */ /* 0x000fea0003800000 */
[----:B--2---:R-:W2:Y:S01]  /*02a0*/  S2UR UR5, SR_CgaCtaId ;  /* 0x00000000000579c3 */ /* 0x004ea20000008800 */
[----:B------:R-:W-:Y:S01]  /*02b0*/  UMOV UR4, 0x400 ;  /* 0x0000040000047882 */ /* 0x000fe20000000000 */
[----:B------:R-:W-:Y:S01]  /*02c0*/  UMOV UR6, 0x1 ;  /* 0x0000000100067882 */ /* 0x000fe20000000000 */
[----:B------:R-:W-:Y:S01]  /*02d0*/  UMOV UR9, 0x2 ;  /* 0x0000000200097882 */ /* 0x000fe20000000000 */
[----:B------:R-:W-:-:S04]  /*02e0*/  UIADD3 UR6, -UR6, 0x100000, URZ ;  /* 0x0010000006067890 */ /* 0x000fc8000fffe13f */
[----:B------:R-:W-:Y:S02]  /*02f0*/  USHF.L.U32 UR7, UR6, 0xb, URZ ;  /* 0x0000000b06077899 */ /* 0x000fe4000800063f */
[----:B------:R-:W-:Y:S01]  /*0300*/  USHF.L.U32 UR6, UR6, 0x1, URZ ;  /* 0x0000000106067899 */ /* 0x000fe2000800063f */
[----:B------:R-:W-:Y:S01]  /*0310*/  ELECT P0, URZ, PT ;  /* 0x00000000003f782f */ /* 0x000fe20003800000 */
[----:B--2---:R-:W-:Y:S02]  /*0320*/  ULEA UR8, UR5, UR4, 0x18 ;  /* 0x0000000405087291 */ /* 0x004fe4000f8ec03f */
[----:B------:R-:W-:-:S04]  /*0330*/  UIADD3 UR4, -UR9, 0x100000, URZ ;  /* 0x0010000009047890 */ /* 0x000fc8000fffe13f */
[----:B------:R-:W-:Y:S02]  /*0340*/  USHF.L.U32 UR5, UR4, 0xb, URZ ;  /* 0x0000000b04057899 */ /* 0x000fe4000800063f */
[----:B------:R-:W-:Y:S01]  /*0350*/  USHF.L.U32 UR4, UR4, 0x1, URZ ;  /* 0x0000000104047899 */ /* 0x000fe2000800063f */
[----:B------:R-:W2:Y:S03]  /*0360*/  FENCE.VIEW.ASYNC.S ;  /* 0x00000000000073c6 */ /* 0x000ea60000000000 */
[----:B--2---:R2:W1:Y:S08]  /*0370*/  SYNCS.EXCH.64 URZ, [UR8+0x36830], UR6 ;  /* 0x03683006083f75b2 */ /* 0x0044700008000100 */
[----:B------:R2:W1:Y:S01]  /*0380*/  SYNCS.EXCH.64 URZ, [UR8+0x36840], UR4 ;  /* 0x03684004083f75b2 */ /* 0x0004620008000100 */
[----:B------:R2:W1:Y:S01]  /*0390*/  SYNCS.EXCH.64 URZ, [UR8+0x36838], UR6 ;  /* 0x03683806083f75b2 */ /* 0x0004620008000100 */
[----:B------:R2:W1:Y:S01]  /*03a0*/  SYNCS.EXCH.64 URZ, [UR8+0x36848], UR4 ;  /* 0x03684804083f75b2 */ /* 0x0004620008000100 */
[----:B------:R-:W-:Y:S01]  /*03b0*/  NOP ;  /* 0x0000000000007918 */ /* 0x000fe20000000000 */
.L_x_1849:
[----:B------:R-:W5:Y:S01]  /*03c0*/  SHFL.IDX PT, R3, R0, RZ, 0x1f ;  /* 0x00001fff00037589 */ /* 0x000f6200000e0000 */
[----:B------:R-:W-:Y:S01]  /*03d0*/  NOP ;  /* 0x0000000000007918 */ /* 0x000fe20000000000 */
[----:B-----5:R-:W-:-:S13]  /*03e0*/  ISETP.NE.AND P0, PT, R3, RZ, PT ;  /* 0x000000ff0300720c */ /* 0x020fda0003f05270 */
[----:B------:R-:W-:Y:S05]  /*03f0*/  @P0 BRA `(.L_x_1850) ;  /* 0x0000000000480947 */ /* 0x000fea0003800000 */
[----:B--2---:R-:W2:Y:S01]  /*0400*/  S2UR UR5, SR_CgaCtaId ;  /* 0x00000000000579c3 */ /* 0x004ea20000008800 */
[----:B------:R-:W-:Y:S01]  /*0410*/  UMOV UR4, 0x400 ;  /* 0x0000040000047882 */ /* 0x000fe20000000000 */
[----:B------:R-:W-:Y:S01]  /*0420*/  UMOV UR6, 0x1 ;  /* 0x0000000100067882 */ /* 0x000fe20000000000 */
[----:B------:R-:W-:Y:S01]  /*0430*/  UMOV UR7, 0x2 ;  /* 0x0000000200077882 */ /* 0x000fe20000000000 */
[----:B------:R-:W-:Y:S01]  /*0440*/  ELECT P0, URZ, PT ;  /* 0x00000000003f782f */ /* 0x000fe20003800000 */
[----:B--2---:R-:W-:Y:S02]  /*0450*/  ULEA UR8, UR5, UR4, 0x18 ;  /* 0x0000000405087291 */ /* 0x004fe4000f8ec03f */
[----:B------:R-:W-:-:S04]  /*0460*/  UIADD3 UR4, -UR6, 0x100000, URZ ;  /* 0x0010000006047890 */ /* 0x000fc8000fffe13f */
[----:B------:R-:W-:Y:S02]  /*0470*/  USHF.L.U32 UR5, UR4, 0xb, URZ ;  /* 0x0000000b04057899 */ /* 0x000fe4000800063f */
[----:B------:R-:W-:Y:S02]  /*0480*/  USHF.L.U32 UR4, UR4, 0x1, URZ ;  /* 0x0000000104047899 */ /* 0x000fe4000800063f */
        /* <DEDUP_REMOVED lines=9> */
.L_x_1850:
[----:B------:R-:W5:Y:S01]  /*0520*/  SHFL.IDX PT, R3, R0, RZ, 0x1f ;  /* 0x00001fff00037589 */ /* 0x000f6200000e0000 */
[----:B------:R-:W-:Y:S01]  /*0530*/  NOP ;  /* 0x0000000000007918 */ /* 0x000fe20000000000 */
[----:B-----5:R-:W-:-:S13]  /*0540*/  ISETP.NE.AND P0, PT, R3, RZ, PT ;  /* 0x000000ff0300720c */ /* 0x020fda0003f05270 */
[----:B------:R-:W-:Y:S05]  /*0550*/  @P0 BRA `(.L_x_1851) ;  /* 0x0000000000380947 */ /* 0x000fea0003800000 */
[----:B--2---:R-:W2:Y:S01]  /*0560*/  S2UR UR5, SR_CgaCtaId ;  /* 0x00000000000579c3 */ /* 0x004ea20000008800 */
[----:B------:R-:W-:Y:S01]  /*0570*/  UMOV UR4, 0x400 ;  /* 0x0000040000047882 */ /* 0x000fe20000000000 */
[----:B------:R-:W-:Y:S01]  /*0580*/  UMOV UR7, 0x1 ;  /* 0x0000000100077882 */ /* 0x000fe20000000000 */
[----:B------:R-:W-:Y:S01]  /*0590*/  ELECT P0, URZ, PT ;  /* 0x00000000003f782f */ /* 0x000fe20003800000 */
[----:B--2---:R-:W-:Y:S02]  /*05a0*/  ULEA UR6, UR5, UR4, 0x18 ;  /* 0x0000000405067291 */ /* 0x004fe4000f8ec03f */
[----:B------:R-:W-:-:S04]  /*05b0*/  UIADD3 UR4, -UR7, 0x100000, URZ ;  /* 0x0010000007047890 */ /* 0x000fc8000fffe13f */
[----:B------:R-:W-:Y:S02]  /*05c0*/  USHF.L.U32 UR5, UR4, 0xb, URZ ;  /* 0x0000000b04057899 */ /* 0x000fe4000800063f */
[----:B------:R-:W-:Y:S01]  /*05d0*/  USHF.L.U32 UR4, UR4, 0x1, URZ ;  /* 0x0000000104047899 */ /* 0x000fe2000800063f */
[----:B------:R-:W2:Y:S11]  /*05e0*/  FENCE.VIEW.ASYNC.S ;  /* 0x00000000000073c6 */ /* 0x000eb60000000000 */
[----:B--2---:R2:W1:Y:S01]  /*05f0*/  SYNCS.EXCH.64 URZ, [UR6+0x36870], UR4 ;  /* 0x03687004063f75b2 */ /* 0x0044620008000100 */
[----:B------:R2:W1:Y:S01]  /*0600*/  SYNCS.EXCH.64 URZ, [UR6+0x36880], UR4 ;  /* 0x03688004063f75b2 */ /* 0x0004620008000100 */
[----:B------:R2:W1:Y:S01]  /*0610*/  SYNCS.EXCH.64 URZ, [UR6+0x36878], UR4 ;  /* 0x03687804063f75b2 */ /* 0x0004620008000100 */
[----:B------:R2:W1:Y:S01]  /*0620*/  SYNCS.EXCH.64 URZ, [UR6+0x36888], UR4 ;  /* 0x03688804063f75b2 */ /* 0x0004620008000100 */
[----:B------:R-:W-:Y:S01]  /*0630*/  NOP ;  /* 0x0000000000007918 */ /* 0x000fe20000000000 */
.L_x_1851:
        /* <DEDUP_REMOVED lines=22> */
.L_x_1852:
        /* <DEDUP_REMOVED lines=22> */
.L_x_1853:
[----:B-1----:R-:W-:Y:S01]  /*0900*/  ISETP.NE.AND P0, PT, R2, RZ, PT ;  /* 0x000000ff0200720c */ /* 0x002fe20003f05270 */
[----:B------:R-:W-:Y:S01]  /*0910*/  IMAD.MOV.U32 R2, RZ, RZ, 0x1 ;  /* 0x00000001ff027424 */ /* 0x000fe200078e00ff */
[----:B------:R-:W-:-:S04]  /*0920*/  NOP ;  /* 0x0000000000007918 */ /* 0x000fc80000000000 */
[----:B------:R-:W-:-:S05]  /*0930*/  SEL R2, R2, 0x2, !P0 ;  /* 0x0000000202027807 */ /* 0x000fca0004000000 */
[----:B------:R1:W-:Y:S01]  /*0940*/  STL [R1+0x8], R2 ;  /* 0x0000080201007387 */ /* 0x0003e20000100800 */
[----:B---34-:R-:W-:Y:S06]  /*0950*/  BAR.SYNC.DEFER_BLOCKING 0x0 ;  /* 0x0000000000007b1d */ /* 0x018fec0000010000 */
[----:B------:R-:W-:Y:S05]  /*0960*/  @!P0 BRA `(.L_x_1854) ;  /* 0x000000fc00a88947 */ /* 0x000fea0003800000 */
.L_x_1855:
[----:B------:R-:W-:-:S08]  /*0970*/  NOP ;  /* 0x0000000000007918 */ /* 0x000fd00000000000 */
[----:B------:R-:W3:Y:S02]  /*0980*/  USETMAXREG.TRY_ALLOC.CTAPOOL UP0, 0xf0 ;  /* 0x000000f0000079c8 */ /* 0x000ee40008000600 */
[----:B---3--:R-:W-:-:S13]  /*0990*/  PLOP3.LUT P0, PT, PT, PT, UP0, 0x80, 0x0 ;  /* 0x000000000000781c */ /* 0x008fda0003f0f008 */
[----:B------:R-:W-:Y:S05]  /*09a0*/  @!P0 BRA `(.L_x_1855) ;  /* 0xfffffffc00f08947 */ /* 0x000fea000383ffff */
[----:B--2---:R-:W2:Y:S08]  /*09b0*/  S2UR UR7, SR_CTAID.X ;  /* 0x00000000000779c3 */ /* 0x004eb00000002500 */
[----:B------:R-:W-:Y:S08]  /*09c0*/  BAR.ARV 0x4, 0x120 ;  /* 0x0104800000007b1d */ /* 0x000ff00000002000 */
[----:B------:R-:W2:Y:S08]  /*09d0*/  LDC R0, c[0x0][0xda8] ;  /* 0x00036a00ff007b82 */ /* 0x000eb00000000800 */
[----:B------:R-:W-:Y:S06]  /*09e0*/  BAR.ARV 0x8, 0x120 ;  /* 0x0204800000007b1d */ /* 0x000fec0000002000 */
        /* <DEDUP_REMOVED lines=8> */
[----:B------:R-:W-:-:S05]  /*0a70*/  LOP3.LUT R212, R2, 0xffffff80, RZ, 0xc0, !PT ;  /* 0xffffff8002d47812 */ /* 0x000fca00078ec0ff */
[----:B------:R-:W-:Y:S01]  /*0a80*/  IMAD.IADD R212, R215, 0x1, -R212 ;  /* 0x00000001d7d47824 */ /* 0x000fe200078e0ad4 */
[----:B------:R-:W1:Y:S01]  /*0a90*/  S2UR UR6, SR_SWINHI ;  /* 0x00000000000679c3 */ /* 0x000e620000002f00 */
[----:B------:R-:W-:-:S03]  /*0aa0*/  LEA.HI R3, R0, R215, RZ, 0x4 ;  /* 0x000000d700037211 */ /* 0x000fc600078f20ff */
[----:B------:R-:W-:Y:S02]  /*0ab0*/  SHF.R.S32.HI R7, RZ, 0x1f, R212 ;  /* 0x0000001fff077819 */ /* 0x000fe400000114d4 */
[----:B------:R-:W-:Y:S02]  /*0ac0*/  SHF.R.S32.HI R6, RZ, 0x4, R3 ;  /* 0x00000004ff067819 */ /* 0x000fe40000011403 */
[----:B------:R-:W-:Y:S02]  /*0ad0*/  LEA.HI R8, R7, R212, RZ, 0x2 ;  /* 0x000000d407087211 */ /* 0x000fe400078f10ff */
[----:B------:R-:W-:Y:S02]  /*0ae0*/  LOP3.LUT R4, R3, 0x3fffff0, RZ, 0xc0, !PT ;  /* 0x03fffff003047812 */ /* 0x000fe400078ec0ff */
[--C-:B------:R-:W-:Y:S02]  /*0af0*/  SHF.R.S32.HI R9, RZ, 0x2, R8.reuse ;  /* 0x00000002ff097819 */ /* 0x100fe40000011408 */
[----:B------:R-:W-:-:S02]  /*0b00*/  SHF.R.S32.HI R10, RZ, 0x1f, R8 ;  /* 0x0000001fff0a7819 */ /* 0x000fc40000011408 */
[----:B------:R-:W-:Y:S02]  /*0b10*/  SHF.R.S32.HI R213, RZ, 0x7, R2 ;  /* 0x00000007ffd57819 */ /* 0x000fe40000011402 */
[----:B------:R-:W-:Y:S02]  /*0b20*/  LEA.HI R5, R3, R6, RZ, 0x1 ;  /* 0x0000000603057211 */ /* 0x000fe400078f08ff */
[----:B------:R-:W-:Y:S01]  /*0b30*/  LEA.HI R214, R0, R215, RZ, 0x5 ;  /* 0x000000d700d67211 */ /* 0x000fe200078f28ff */
[----:B------:R-:W-:Y:S01]  /*0b40*/  IMAD.IADD R3, R215, 0x1, -R4 ;  /* 0x00000001d7037824 */ /* 0x000fe200078e0a04 */
[----:B------:R-:W-:Y:S02]  /*0b50*/  LEA.HI R10, R10, R9, RZ, 0x3 ;  /* 0x000000090a0a7211 */ /* 0x000fe400078f18ff */
[----:B------:R-:W-:Y:S02]  /*0b60*/  LEA.HI R2, R2, R213, RZ, 0x1 ;  /* 0x000000d502027211 */ /* 0x000fe400078f08ff */
[----:B------:R-:W-:-:S02]  /*0b70*/  LOP3.LUT R5, R5, 0x1ffffffe, RZ, 0xc0, !PT ;  /* 0x1ffffffe05057812 */ /* 0x000fc400078ec0ff */
[----:B------:R-:W-:Y:S01]  /*0b80*/  SHF.R.S32.HI R214, RZ, 0x5, R214 ;  /* 0x00000005ffd67819 */ /* 0x000fe200000114d6 */
[----:B------:R-:W-:Y:S01]  /*0b90*/  UMOV UR4, 0x400 ;  /* 0x0000040000047882 */ /* 0x000fe20000000000 */
[----:B------:R-:W-:Y:S02]  /*0ba0*/  LOP3.LUT R10, R10, 0xfffffff8, RZ, 0xc0, !PT ;  /* 0xfffffff80a0a7812 */ /* 0x000fe400078ec0ff */
[----:B------:R-:W-:Y:S01]  /*0bb0*/  LOP3.LUT R2, R2, 0x3fffffe, RZ, 0xc0, !PT ;  /* 0x03fffffe02027812 */ /* 0x000fe200078ec0ff */
[----:B---3--:R-:W-:Y:S01]  /*0bc0*/  ULEA UR8, UR5, UR4, 0x18 ;  /* 0x0000000405087291 */ /* 0x008fe2000f8ec03f */
[----:B------:R-:W-:Y:S01]  /*0bd0*/  LEA R4, R214, R3, 0x4 ;  /* 0x00000003d6047211 */ /* 0x000fe200078e20ff */
[----:B------:R-:W-:Y:S01]  /*0be0*/  IMAD.IADD R5, R6, 0x1, -R5 ;  /* 0x0000000106057824 */ /* 0x000fe200078e0a05 */
[----:B------:R-:W-:Y:S02]  /*0bf0*/  LEA.HI R7, R7, R212, RZ, 0x5 ;  /* 0x000000d407077211 */ /* 0x000fe400078f28ff */
[----:B------:R-:W-:Y:S01]  /*0c00*/  LEA.HI R0, R0, R215, RZ, 0x3 ;  /* 0x000000d700007211 */ /* 0x000fe200078f18ff */
[----:B------:R-:W-:Y:S01]  /*0c10*/  IMAD.IADD R10, R9, 0x1, -R10 ;  /* 0x00000001090a7824 */ /* 0x000fe200078e0a0a */
[----:B------:R-:W-:Y:S01]  /*0c20*/  SHF.R.S32.HI R7, RZ, 0x5, R7 ;  /* 0x00000005ff077819 */ /* 0x000fe20000011407 */
[----:B------:R-:W-:Y:S01]  /*0c30*/  IMAD.IADD R206, R213, 0x1, -R2 ;  /* 0x00000001d5ce7824 */ /* 0x000fe200078e0a02 */
[----:B------:R-:W-:Y:S01]  /*0c40*/  LOP3.LUT R2, R0, 0x1ffffff8, RZ, 0xc0, !PT ;  /* 0x1ffffff800027812 */ /* 0x000fe200078ec0ff */
[----:B------:R-:W-:Y:S01]  /*0c50*/  IMAD R3, R4, 0x8, R5 ;  /* 0x0000000804037824 */ /* 0x000fe200078e0205 */
[----:B------:R-:W-:Y:S01]  /*0c60*/  UMOV UR4, UR8 ;  /* 0x0000000800047c82 */ /* 0x000fe20008000000 */
[----:B-1----:R-:W-:Y:S01]  /*0c70*/  UMOV UR5, UR6 ;  /* 0x0000000600057c82 */ /* 0x002fe20008000000 */
[----:B------:R-:W-:Y:S01]  /*0c80*/  LEA R7, R7, R10, 0x4 ;  /* 0x0000000a07077211 */ /* 0x000fe200078e20ff */
[----:B------:R-:W-:Y:S01]  /*0c90*/  IMAD.U32 R18, RZ, RZ, UR4 ;  /* 0x00000004ff127e24 */ /* 0x000fe2000f8e00ff */
[----:B------:R-:W-:Y:S01]  /*0ca0*/  LOP3.LUT R205, R8, 0x7ffffffc, RZ, 0xc0, !PT ;  /* 0x7ffffffc08cd7812 */ /* 0x000fe200078ec0ff */
[----:B------:R-:W-:-:S02]  /*0cb0*/  IMAD.U32 R19, RZ, RZ, UR5 ;  /* 0x00000005ff137e24 */ /* 0x000fc4000f8e00ff */
[----:B------:R-:W-:Y:S02]  /*0cc0*/  IMAD.SHL.U32 R3, R3, 0x8, RZ ;  /* 0x0000000803037824 */ /* 0x000fe400078e00ff */
[----:B------:R-:W-:Y:S01]  /*0cd0*/  IMAD.IADD R2, R215, 0x1, -R2 ;  /* 0x00000001d7027824 */ /* 0x000fe200078e0a02 */
[----:B------:R-:W-:Y:S01]  /*0ce0*/  UMOV UR5, URZ ;  /* 0x0000003f00057c82 */ /* 0x000fe20008000000 */
[----:B------:R-:W-:Y:S01]  /*0cf0*/  IMAD.U32 R16, RZ, RZ, UR8 ;  /* 0x00000008ff107e24 */ /* 0x000fe2000f8e00ff */
[----:B------:R-:W-:Y:S01]  /*0d00*/  SHF.R.S32.HI R208, RZ, 0x3, R0 ;  /* 0x00000003ffd07819 */ /* 0x000fe20000011400 */
[----:B------:R-:W-:Y:S01]  /*0d10*/  IMAD.WIDE R18, R3, 0x2, R18 ;  /* 0x0000000203127825 */ /* 0x000fe200078e0212 */
[----:B------:R-:W-:-:S03]  /*0d20*/  MOV R17, UR5 ;  /* 0x0000000500117c02 */ /* 0x000fc60008000f00 */
[----:B------:R-:W-:Y:S02]  /*0d30*/  IMAD R206, R206, 0x40, R7 ;  /* 0x00000040cece7824 */ /* 0x000fe400078e0207 */
[----:B------:R-:W-:Y:S02]  /*0d40*/  IMAD.MOV.U32 R210, RZ, RZ, RZ ;  /* 0x000000ffffd27224 */ /* 0x000fe400078e00ff */
[----:B------:R-:W-:Y:S02]  /*0d50*/  IMAD.SHL.U32 R22, R2, 0x8, RZ ;  /* 0x0000000802167824 */ /* 0x000fe400078e00ff */
[----:B------:R-:W-:Y:S01]  /*0d60*/  IMAD.IADD R205, R212, 0x1, -R205 ;  /* 0x00000001d4cd7824 */ /* 0x000fe200078e0acd */
[----:B------:R-:W-:Y:S01]  /*0d70*/  UMOV UR4, UR7 ;  /* 0x0000000700047c82 */ /* 0x000fe20008000000 */
[----:B------:R-:W-:Y:S01]  /*0d80*/  UMOV UR46, URZ ;  /* 0x0000003f002e7c82 */ /* 0x000fe20008000000 */
[----:B--2---:R-:W-:-:S07]  /*0d90*/  LOP3.LUT R204, R11, 0x1, RZ, 0xfc, !PT ;  /* 0x000000010bcc7812 */ /* 0x004fce00078efcff */
.L_x_1902:
        /* <DEDUP_REMOVED lines=21> */
.L_x_1856:
        /* <DEDUP_REMOVED lines=8> */
.L_x_1857:
[----:B------:R-:W-:Y:S01]  /*0f70*/  R2UR UR5, R207 ;  /* 0x00000000cf0572ca */ /* 0x000fe200000e0000 */
[----:B------:R-:W1:Y:S01]  /*0f80*/  LDC R0, c[0x0][0x288] ;  /* 0x0000a200ff007b82 */ /* 0x000e620000000800 */
[----:B------:R-:W-:Y:S01]  /*0f90*/  ULDC UR6, c[0x0][0xdac] ;  /* 0x00036b0000067ab9 */ /* 0x000fe20000000800 */
[----:B------:R-:W-:Y:S01]  /*0fa0*/  ULDC.64 UR10, c[0x0][0x3f8] ;  /* 0x0000fe00000a7ab9 */ /* 0x000fe20000000a00 */
[----:B------:R-:W-:Y:S01]  /*0fb0*/  MOV R4, RZ ;  /* 0x000000ff00047202 */ /* 0x000fe20000000f00 */
[----:B------:R-:W-:Y:S01]  /*0fc0*/  UISETP.NE.U32.AND UP0, UPT, UR10, URZ, UPT ;  /* 0x0000003f0a00728c */ /* 0x000fe2000bf05070 */
[----:B------:R-:W-:Y:S01]  /*0fd0*/  IMAD.MOV.U32 R2, RZ, RZ, RZ ;  /* 0x000000ffff027224 */ /* 0x000fe200078e00ff */
[----:B------:R-:W-:Y:S01]  /*0fe0*/  ULDC UR43, c[0x0][0xdb8] ;  /* 0x00036e00002b7ab9 */ /* 0x000fe20000000800 */
[----:B------:R-:W-:Y:S01]  /*0ff0*/  UIADD3 UR4, UR7, -UR4, URZ ;  /* 0x8000000407047290 */ /* 0x000fe2000fffe03f */
[----:B------:R-:W2:Y:S01]  /*1000*/  LDC R82, c[0x0][0x2e0] ;  /* 0x0000b800ff527b82 */ /* 0x000ea20000000800 */
[----:B------:R-:W-:Y:S01]  /*1010*/  UISETP.NE.AND.EX UP0, UPT, UR11, URZ, UPT, UP0 ;  /* 0x0000003f0b00728c */ /* 0x000fe2000bf05300 */
[----:B------:R-:W-:-:S02]  /*1020*/  PLOP3.LUT P0, PT, PT, PT, PT, 0x80, 0x0 ;  /* 0x000000000000781c */ /* 0x000fc40003f0f070 */
[----:B------:R-:W-:Y:S01]  /*1030*/  CS2R R118, SRZ ;  /* 0x0000000000767805 */ /* 0x000fe2000001ff00 */
[----:B------:R-:W-:Y:S01]  /*1040*/  ULOP3.LUT UR5, URZ, UR5, URZ, 0x33, !UPT ;  /* 0x000000053f057292 */ /* 0x000fe2000f8e333f */
[----:B------:R-:W-:Y:S02]  /*1050*/  CS2R R116, SRZ ;  /* 0x0000000000747805 */ /* 0x000fe4000001ff00 */
[----:B------:R-:W-:Y:S02]  /*1060*/  CS2R R114, SRZ ;  /* 0x0000000000727805 */ /* 0x000fe4000001ff00 */
[----:B------:R-:W-:Y:S01]  /*1070*/  CS2R R112, SRZ ;  /* 0x0000000000707805 */ /* 0x000fe2000001ff00 */
[----:B------:R-:W-:Y:S01]  /*1080*/  UIADD3 UR5, UR5, UR6, URZ ;  /* 0x0000000605057290 */ /* 0x000fe2000fffe03f */
[----:B------:R-:W-:Y:S02]  /*1090*/  CS2R R110, SRZ ;  /* 0x00000000006e7805 */ /* 0x000fe4000001ff00 */
[----:B------:R-:W-:Y:S01]  /*10a0*/  CS2R R108, SRZ ;  /* 0x00000000006c7805 */ /* 0x000fe2000001ff00 */
[----:B------:R-:W-:Y:S01]  /*10b0*/  ULDC UR6, c[0x0][0x404] ;  /* 0x0001010000067ab9 */ /* 0x000fe20000000800 */
[----:B------:R-:W-:Y:S01]  /*10c0*/  USHF.L.U32 UR42, UR5, 0x7, URZ ;  /* 0x00000007052a7899 */ /* 0x000fe2000800063f */
[----:B------:R-:W-:Y:S01]  /*10d0*/  CS2R R106, SRZ ;  /* 0x00000000006a7805 */ /* 0x000fe2000001ff00 */
[----:B------:R-:W-:Y:S01]  /*10e0*/  USEL UR5, UR6, 0x1, UP0 ;  /* 0x0000000106057887 */ /* 0x000fe20008000000 */
[----:B------:R-:W-:Y:S01]  /*10f0*/  CS2R R104, SRZ ;  /* 0x0000000000687805 */ /* 0x000fe2000001ff00 */
[----:B------:R-:W-:Y:S01]  /*1100*/  UISETP.NE.AND UP0, UPT, UR43, 0x1, UPT ;  /* 0x000000012b00788c */ /* 0x000fe2000bf05270 */
[----:B------:R-:W-:Y:S01]  /*1110*/  CS2R R102, SRZ ;  /* 0x0000000000667805 */ /* 0x000fe2000001ff00 */
[----:B------:R-:W-:Y:S01]  /*1120*/  IMAD.U32 R211, RZ, RZ, UR42 ;  /* 0x0000002affd37e24 */ /* 0x000fe2000f8e00ff */
[----:B------:R-:W-:-:S02]  /*1130*/  CS2R R100, SRZ ;  /* 0x0000000000647805 */ /* 0x000fc4000001ff00 */
[----:B------:R-:W-:Y:S02]  /*1140*/  CS2R R98, SRZ ;  /* 0x0000000000627805 */ /* 0x000fe4000001ff00 */
[----:B------:R-:W-:Y:S02]  /*1150*/  CS2R R96, SRZ ;  /* 0x0000000000607805 */ /* 0x000fe4000001ff00 */
[----:B------:R-:W-:Y:S02]  /*1160*/  CS2R R94, SRZ ;  /* 0x00000000005e7805 */ /* 0x000fe4000001ff00 */
[----:B-1----:R-:W-:Y:S01]  /*1170*/  IADD3 R5, R211, 0xef, -R0 ;  /* 0x000000efd3057810 */ /* 0x002fe20007ffe800 */
[----:B--2---:R-:W-:Y:S01]  /*1180*/  IMAD R82, R82, UR5, RZ ;  /* 0x0000000552527c24 */ /* 0x004fe2000f8e02ff */
[----:B------:R-:W-:Y:S01]  /*1190*/  ULDC UR5, c[0x0][0xdc4] ;  /* 0x0003710000057ab9 */ /* 0x000fe20000000800 */
[----:B------:R-:W-:Y:S01]  /*11a0*/  CS2R R92, SRZ ;  /* 0x00000000005c7805 */ /* 0x000fe2000001ff00 */
[----:B------:R-:W-:Y:S01]  /*11b0*/  UIMAD UR8, UR8, UR5, UR4 ;  /* 0x00000005080872a4 */ /* 0x000fe2000f8e0204 */
[C---:B------:R-:W-:Y:S01]  /*11c0*/  VIADD R3, R82.reuse, 0x6f ;  /* 0x0000006f52037836 */ /* 0x040fe20000000000 */
[----:B------:R-:W-:Y:S01]  /*11d0*/  @UP0 ULDC UR6, c[0x0][0xdc0] ;  /* 0x0003700000060ab9 */ /* 0x000fe20000000800 */
[----:B------:R-:W-:Y:S01]  /*11e0*/  IMAD.IADD R5, R82, 0x1, R5 ;  /* 0x0000000152057824 */ /* 0x000fe200078e0205 */
[----:B------:R-:W-:Y:S01]  /*11f0*/  @UP0 ULDC UR4, c[0x0][0xdbc] ;  /* 0x00036f0000040ab9 */ /* 0x000fe20000000800 */
[----:B------:R-:W-:Y:S01]  /*1200*/  IMAD.HI R2, R3, -0x6db6db6d, R2 ;  /* 0x9249249303027827 */ /* 0x000fe200078e0202 */
[----:B------:R-:W-:Y:S01]  /*1210*/  UIMAD.WIDE.U32 UR4, UR8, UR4, URZ ;  /* 0x00000004080472a5 */ /* 0x000fe2000f8e003f */
[----:B------:R-:W-:Y:S01]  /*1220*/  CS2R R90, SRZ ;  /* 0x00000000005a7805 */ /* 0x000fe2000001ff00 */
[----:B------:R-:W-:Y:S01]  /*1230*/  UMOV UR44, UR8 ;  /* 0x00000008002c7c82 */ /* 0x000fe20008000000 */
[----:B------:R-:W-:Y:S01]  /*1240*/  IMAD.HI R4, R5, -0x6db6db6d, R4 ;  /* 0x9249249305047827 */ /* 0x000fe200078e0204 */
[----:B------:R-:W-:Y:S01]  /*1250*/  SHF.R.U32.HI R3, RZ, 0x1f, R2 ;  /* 0x0000001fff037819 */ /* 0x000fe20000011602 */
[----:B------:R-:W-:Y:S01]  /*1260*/  @UP0 USHF.R.U32.HI UR44, URZ, UR6, UR5 ;  /* 0x000000063f2c0299 */ /* 0x000fe20008011605 */
[----:B------:R-:W-:-:S02]  /*1270*/  CS2R R88, SRZ ;  /* 0x0000000000587805 */ /* 0x000fc4000001ff00 */
[----:B------:R-:W-:Y:S02]  /*1280*/  CS2R R86, SRZ ;  /* 0x0000000000567805 */ /* 0x000fe4000001ff00 */
[----:B------:R-:W-:Y:S01]  /*1290*/  SHF.R.U32.HI R5, RZ, 0x1f, R4 ;  /* 0x0000001fff057819 */ /* 0x000fe20000011604 */
[----:B------:R-:W-:Y:S01]  /*12a0*/  UIADD3 UR4, -UR44, URZ, URZ ;  /* 0x0000003f2c047290 */ /* 0x000fe2000fffe13f */
[----:B------:R-:W-:Y:S01]  /*12b0*/  LEA.HI.SX32 R3, R2, R3, 0x1a ;  /* 0x0000000302037211 */ /* 0x000fe200078fd2ff */
[----:B------:R-:W-:Y:S01]  /*12c0*/  IMAD.MOV.U32 R2, RZ, RZ, RZ ;  /* 0x000000ffff027224 */ /* 0x000fe200078e00ff */
[----:B------:R-:W-:Y:S01]  /*12d0*/  LEA.HI.SX32 R4, R4, R5, 0x1a ;  /* 0x0000000504047211 */ /* 0x000fe200078fd2ff */
[----:B------:R-:W-:Y:S01]  /*12e0*/  UIMAD UR43, UR43, UR4, UR8 ;  /* 0x000000042b2b72a4 */ /* 0x000fe2000f8e0208 */
[----:B------:R-:W-:Y:S02]  /*12f0*/  CS2R R84, SRZ ;  /* 0x0000000000547805 */ /* 0x000fe4000001ff00 */
[----:B------:R-:W-:-:S02]  /*1300*/  CS2R R38, SRZ ;  /* 0x0000000000267805 */ /* 0x000fc4000001ff00 */
[----:B------:R-:W-:Y:S01]  /*1310*/  VIMNMX R83, R3, R4, PT ;  /* 0x0000000403537248 */ /* 0x000fe20003fe0100 */
[----:B------:R-:W-:Y:S01]  /*1320*/  IMAD.MOV.U32 R3, RZ, RZ, RZ ;  /* 0x000000ffff037224 */ /* 0x000fe200078e00ff */
[----:B------:R-:W-:Y:S02]  /*1330*/  CS2R R80, SRZ ;  /* 0x0000000000507805 */ /* 0x000fe4000001ff00 */
[----:B------:R-:W-:Y:S02]  /*1340*/  CS2R R78, SRZ ;  /* 0x00000000004e7805 */ /* 0x000fe4000001ff00 */
[----:B------:R-:W-:Y:S02]  /*1350*/  ISETP.GE.AND P1, PT, R83, 0x1, PT ;  /* 0x000000015300780c */ /* 0x000fe40003f26270 */
        /* <DEDUP_REMOVED lines=20> */
[----:B------:R-:W-:-:S02]  /*14a0*/  CS2R R120, SRZ ;  /* 0x0000000000787805 */ /* 0x000fc4000001ff00 */
[----:B------:R-:W-:Y:S01]  /*14b0*/  CS2R R36, SRZ ;  /* 0x0000000000247805 */ /* 0x000fe2000001ff00 */
[----:B------:R-:W-:Y:S01]  /*14c0*/  IMAD.MOV.U32 R124, RZ, RZ, RZ ;  /* 0x000000ffff7c7224 */ /* 0x000fe200078e00ff */
[----:B------:R-:W-:Y:S02]  /*14d0*/  CS2R R30, SRZ ;  /* 0x00000000001e7805 */ /* 0x000fe4000001ff00 */
[----:B------:R-:W-:Y:S01]  /*14e0*/  CS2R R32, SRZ ;  /* 0x0000000000207805 */ /* 0x000fe2000001ff00 */
[----:B------:R-:W-:Y:S01]  /*14f0*/  IMAD.MOV.U32 R0, RZ, RZ, RZ ;  /* 0x000000ffff007224 */ /* 0x000fe200078e00ff */
[----:B------:R-:W-:Y:S01]  /*1500*/  CS2R R6, SRZ ;  /* 0x0000000000067805 */ /* 0x000fe2000001ff00 */
[----:B------:R-:W-:Y:S01]  /*1510*/  IMAD.MOV.U32 R27, RZ, RZ, RZ ;  /* 0x000000ffff1b7224 */ /* 0x000fe200078e00ff */
[----:B------:R-:W-:Y:S01]  /*1520*/  MOV R29, RZ ;  /* 0x000000ff001d7202 */ /* 0x000fe20000000f00 */
[----:B------:R-:W-:Y:S01]  /*1530*/  IMAD.MOV.U32 R25, RZ, RZ, RZ ;  /* 0x000000ffff197224 */ /* 0x000fe200078e00ff */
[----:B------:R-:W-:Y:S06]  /*1540*/  @!P1 BRA `(.L_x_1858) ;  /* 0x000000d800fc9947 */ /* 0x000fec0003800000 */
[----:B------:R-:W1:Y:S01]  /*1550*/  SHFL.IDX PT, R0, R213, RZ, 0x1f ;  /* 0x00001fffd5007589 */ /* 0x000e6200000e0000 */
[----:B------:R-:W-:-:S13]  /*1560*/  R2UR UR6, R16 ;  /* 0x00000000100672ca */ /* 0x000fda00000e0000 */
[----:B------:R-:W-:-:S04]  /*1570*/  UIADD3 UR6, UR6, 0x15400, URZ ;  /* 0x0001540006067890 */ /* 0x000fc8000fffe03f */
[----:B------:R-:W-:Y:S01]  /*1580*/  ULOP3.LUT UP0, URZ, UR6, 0x9f, URZ, 0xc0, !UPT ;  /* 0x0000009f063f7892 */ /* 0x000fe2000f80c03f */
[----:B-1----:R-:W-:-:S05]  /*1590*/  R2UR UR4, R0 ;  /* 0x00000000000472ca */ /* 0x002fca00000e0000 */
[----:B------:R-:W-:-:S08]  /*15a0*/  PLOP3.LUT P0, PT, PT, PT, UP0, 0x80, 0x0 ;  /* 0x000000000000781c */ /* 0x000fd00003f0f008 */
        /* <DEDUP_REMOVED lines=23> */
.L_x_1859:
[----:B------:R-:W-:Y:S02]  /*1720*/  LEA.HI R0, R210, R210, RZ, 0x1 ;  /* 0x000000d2d2007211 */ /* 0x000fe400078f08ff */
[----:B------:R-:W-:Y:S02]  /*1730*/  R2UR UR4, R16 ;  /* 0x00000000100472ca */ /* 0x000fe400000e0000 */
[----:B------:R-:W-:Y:S02]  /*1740*/  LOP3.LUT R3, R0, 0xfffffffe, RZ, 0xc0, !PT ;  /* 0xfffffffe00037812 */ /* 0x000fe400078ec0ff */
[----:B------:R-:W-:-:S03]  /*1750*/  ISETP.NE.AND P0, PT, R204, 0x3, PT ;  /* 0x00000003cc00780c */ /* 0x000fc60003f05270 */
[----:B------:R-:W-:-:S05]  /*1760*/  IMAD.IADD R0, R210, 0x1, -R3 ;  /* 0x00000001d2007824 */ /* 0x000fca00078e0a03 */
[----:B------:R-:W-:-:S04]  /*1770*/  SHF.L.U32 R0, R0, 0x1f, RZ ;  /* 0x0000001f00007819 */ /* 0x000fc800000006ff */
[----:B------:R-:W1:Y:S02]  /*1780*/  SYNCS.PHASECHK.TRANS64.TRYWAIT P1, [UR4+0x36800], R0 ;  /* 0x03680000ff0075a7 */ /* 0x000e640008020144 */
[----:B-1----:R-:W-:Y:S05]  /*1790*/  @!P1 BRA `(.L_x_1860) ;  /* 0x0000012000b89947 */ /* 0x002fea0003800000 */
.L_x_1961:
[----:B------:R-:W-:Y:S05]  /*17a0*/  @!P0 BRA `(.L_x_1861) ;  /* 0x0000000000048947 */ /* 0x000fea0003800000 */
[----:B------:R-:W-:Y:S01]  /*17b0*/  BPT.TRAP 0x1 ;  /* 0x000000040000795c */ /* 0x000fe20000300000 */
.L_x_1861:
[----:B------:R-:W-:Y:S01]  /*17c0*/  R2UR UR5, R17 ;  /* 0x00000000110572ca */ /* 0x000fe200000e0000 */
[----:B------:R-:W-:Y:S01]  /*17d0*/  IMAD.U32 R2, RZ, RZ, UR46 ;  /* 0x0000002eff027e24 */ /* 0x000fe2000f8e00ff */
[----:B------:R-:W-:-:S11]  /*17e0*/  R2UR UR4, R16 ;  /* 0x00000000100472ca */ /* 0x000fd600000e0000 */
[----:B-1----:R-:W-:Y:S02]  /*17f0*/  IMAD.U32 R3, RZ, RZ, UR5 ;  /* 0x00000005ff037e24 */ /* 0x002fe4000f8e00ff */
[----:B------:R-:W-:-:S03]  /*1800*/  LEA R2, R2, UR4, 0x3 ;  /* 0x0000000402027c11 */ /* 0x000fc6000f8e18ff */
[----:B------:R-:W-:-:S04]  /*1810*/  SHF.L.U32 R3, R3, 0x1f, RZ ;  /* 0x0000001f03037819 */ /* 0x000fc800000006ff */
[----:B------:R1:W2:Y:S01]  /*1820*/  SYNCS.PHASECHK.TRANS64.TRYWAIT P2, [R2+URZ+0x36830], R3 ;  /* 0x03683003020075a7 */ /* 0x0002a2000804017f */
[----:B------:R-:W-:Y:S05]  /*1830*/  @!P0 BRA `(.L_x_1862) ;  /* 0x0000000000048947 */ /* 0x000fea0003800000 */
[----:B------:R-:W-:Y:S01]  /*1840*/  BPT.TRAP 0x1 ;  /* 0x000000040000795c */ /* 0x000fe20000300000 */
.L_x_1862:
[----:B------:R-:W3:Y:S01]  /*1850*/  S2R R0, SR_TID.X ;  /* 0x0000000000007919 */ /* 0x000ee20000002100 */
[----:B------:R-:W-:Y:S02]  /*1860*/  MOV R119, RZ ;  /* 0x000000ff00777202 */ /* 0x000fe40000000f00 */
[----:B---3--:R-:W-:Y:S01]  /*1870*/  LOP3.LUT P1, RZ, R0, 0x7f, RZ, 0xc0, !PT ;  /* 0x0000007f00ff7812 */ /* 0x008fe2000782c0ff */
[----:B--2---:R-:W-:-:S12]  /*1880*/  @P2 BRA `(.L_x_1863) ;  /* 0x0000000000082947 */ /* 0x004fd80003800000 */
[----:B------:R-:W2:Y:S02]  /*1890*/  SYNCS.PHASECHK.TRANS64.TRYWAIT P2, [R2+URZ+0x36830], R3 ;  /* 0x03683003020075a7 */ /* 0x000ea4000804017f */
[----:B--2---:R-:W-:Y:S05]  /*18a0*/  @!P2 BRA `(.L_x_1864) ;  /* 0x000001200090a947 */ /* 0x004fea0003800000 */
.L_x_1863:
        /* <DEDUP_REMOVED lines=12> */
[----:B------:R-:W-:Y:S01]  /*1970*/  UMOV UR27, 0x40000040 ;  /* 0x40000040001b7882 */ /* 0x000fe20000000000 */
[----:B------:R-:W-:Y:S01]  /*1980*/  UMOV UR31, 0x40000040 ;  /* 0x40000040001f7882 */ /* 0x000fe20000000000 */
[----:B------:R-:W-:Y:S01]  /*1990*/  UIADD3 UR4, UR4, 0x21400, URZ ;  /* 0x0002140004047890 */ /* 0x000fe2000fffe03f */
[----:B------:R-:W-:Y:S01]  /*19a0*/  MOV R0, UR43 ;  /* 0x0000002b00007c02 */ /* 0x000fe20008000f00 */
[----:B------:R-:W-:Y:S01]  /*19b0*/  UMOV UR35, 0x40000040 ;  /* 0x4000004000237882 */ /* 0x000fe20000000000 */
[----:B------:R-:W-:Y:S01]  /*19c0*/  UMOV UR39, 0x40000040 ;  /* 0x4000004000277882 */ /* 0x000fe20000000000 */
[----:B------:R-:W-:Y:S01]  /*19d0*/  USHF.R.U32.HI UR4, URZ, 0x4, UR4 ;  /* 0x000000043f047899 */ /* 0x000fe20008011604 */
[----:B-12---:R-:W-:Y:S01]  /*19e0*/  MOV R3, UR42 ;  /* 0x0000002a00037c02 */ /* 0x006fe20008000f00 */
[----:B------:R-:W-:Y:S01]  /*19f0*/  UMOV UR51, 0x40000040 ;  /* 0x4000004000337882 */ /* 0x000fe20000000000 */
[----:B------:R-:W-:Y:S01]  /*1a00*/  UMOV UR55, 0x40000040 ;  /* 0x4000004000377882 */ /* 0x000fe20000000000 */
[----:B------:R-:W-:Y:S01]  /*1a10*/  ULOP3.LUT UR4, UR4, 0x3fff, URZ, 0xc0, !UPT ;  /* 0x00003fff04047892 */ /* 0x000fe2000f8ec03f */
[----:B------:R-:W-:Y:S01]  /*1a20*/  @!P1 IADD3 R2, R2, 0x36840, RZ ;  /* 0x0003684002029810 */ /* 0x000fe20007ffe0ff */
[----:B------:R-:W-:Y:S01]  /*1a30*/  UMOV UR59, 0x40000040 ;  /* 0x40000040003b7882 */ /* 0x000fe20000000000 */
[----:B------:R-:W-:Y:S01]  /*1a40*/  UMOV UR43, 0x40000040 ;  /* 0x40000040002b7882 */ /* 0x000fe20000000000 */
[----:B------:R-:W-:Y:S01]  /*1a50*/  ULOP3.LUT UR40, UR4, 0x10000, URZ, 0xfc, !UPT ;  /* 0x0001000004287892 */ /* 0x000fe2000f8efc3f */
[----:B------:R-:W-:Y:S01]  /*1a60*/  @!P1 PRMT R2, RZ, 0x654, R2 ;  /* 0x00000654ff029816 */ /* 0x000fe20000000002 */
[----:B------:R-:W-:Y:S01]  /*1a70*/  ULOP3.LUT UR4, UR36, 0x10000, URZ, 0xfc, !UPT ;  /* 0x0001000024047892 */ /* 0x000fe2000f8efc3f */
[--C-:B------:R-:W-:Y:S01]  /*1a80*/  IMAD.MOV.U32 R118, RZ, RZ, R119.reuse ;  /* 0x000000ffff767224 */ /* 0x100fe200078e0077 */
[----:B------:R-:W-:Y:S01]  /*1a90*/  UIMAD UR6, UR46, 0xa80, UR40 ;  /* 0x00000a802e0678a4 */ /* 0x000fe2000f8e0228 */
[--C-:B------:R-:W-:Y:S01]  /*1aa0*/  IMAD.MOV.U32 R116, RZ, RZ, R119.reuse ;  /* 0x000000ffff747224 */ /* 0x100fe200078e0077 */
[----:B------:R-:W-:Y:S01]  /*1ab0*/  MOV R4, UR40 ;  /* 0x0000002800047c02 */ /* 0x000fe20008000f00 */
[--C-:B------:R-:W-:Y:S01]  /*1ac0*/  IMAD.MOV.U32 R114, RZ, RZ, R119.reuse ;  /* 0x000000ffff727224 */ /* 0x100fe200078e0077 */
[----:B------:R-:W-:Y:S01]  /*1ad0*/  UIADD3 UR10, UR6, 0x80, URZ ;  /* 0x00000080060a7890 */ /* 0x000fe2000fffe03f */
[--C-:B------:R-:W-:Y:S01]  /*1ae0*/  IMAD.MOV.U32 R112, RZ, RZ, R119.reuse ;  /* 0x000000ffff707224 */ /* 0x100fe200078e0077 */
[----:B------:R-:W-:Y:S01]  /*1af0*/  UMOV UR8, UR4 ;  /* 0x0000000400087c82 */ /* 0x000fe20008000000 */
[----:B------:R-:W-:Y:S01]  /*1b00*/  UIADD3 UR14, UR6, 0x200, URZ ;  /* 0x00000200060e7890 */ /* 0x000fe2000fffe03f */
[--C-:B------:R-:W-:Y:S01]  /*1b10*/  IMAD.MOV.U32 R110, RZ, RZ, R119.reuse ;  /* 0x000000ffff6e7224 */ /* 0x100fe200078e0077 */
[----:B------:R-:W-:Y:S01]  /*1b20*/  HGMMA.64x16x16.F32.BF16 R72, gdesc[UR4], RZ, !UPT, gsb0 ;  /* 0x00200000044879f0 */ /* 0x000fe2000c0018ff */
[----:B------:R-:W-:Y:S01]  /*1b30*/  UMOV UR12, UR4 ;  /* 0x00000004000c7c82 */ /* 0x000fe20008000000 */
[----:B------:R-:W-:Y:S01]  /*1b40*/  UIADD3 UR18, UR6, 0x280, URZ ;  /* 0x0000028006127890 */ /* 0x000fe2000fffe03f */
[-C--:B------:R-:W-:Y:S01]  /*1b50*/  MOV R108, R119.reuse ;  /* 0x00000077006c7202 */ /* 0x080fe20000000f00 */
[----:B------:R-:W-:Y:S01]  /*1b60*/  UMOV UR16, UR4 ;  /* 0x0000000400107c82 */ /* 0x000fe20008000000 */
        /* <DEDUP_REMOVED lines=46> */
[----:B------:R-:W-:Y:S02]  /*1e50*/  UIADD3 UR12, UR6, 0x2, URZ ;  /* 0x00000002060c7890 */ /* 0x000fe4000fffe03f */
[----:B------:R-:W-:Y:S01]  /*1e60*/  UIADD3 UR14, UR6, 0x202, URZ ;  /* 0x00000202060e7890 */ /* 0x000fe2000fffe03f */
[----:B------:R-:W-:Y:S01]  /*1e70*/  UMOV UR15, 0x40000040 ;  /* 0x40000040000f7882 */ /* 0x000fe20000000000 */
[----:B------:R-:W-:Y:S02]  /*1e80*/  WARPGROUP.DEPBAR.LE gsb0, 0x0 ;  /* 0x00008000000079c5 */ /* 0x000fe40000010000 */
[----:B------:R-:W-:-:S06]  /*1e90*/  WARPGROUP.ARRIVE ;  /* 0x00000000000079c5 */ /* 0x000fcc0000000000 */
[----:B------:R-:W-:Y:S01]  /*1ea0*/  HGMMA.64x16x16.F32.BF16 R32, gdesc[UR16], RZ, !UPT, gsb0 ;  /* 0x00200000102079f0 */ /* 0x000fe2000c0018ff */
[----:B------:R-:W-:Y:S01]  /*1eb0*/  UIADD3 UR18, UR6, 0x282, URZ ;  /* 0x0000028206127890 */ /* 0x000fe2000fffe03f */
[----:B------:R-:W-:Y:S01]  /*1ec0*/  UMOV UR19, 0x40000040 ;  /* 0x4000004000137882 */ /* 0x000fe20000000000 */
[----:B------:R-:W-:Y:S02]  /*1ed0*/  WARPGROUP.DEPBAR.LE gsb0, 0x0 ;  /* 0x00008000000079c5 */ /* 0x000fe40000010000 */
[----:B------:R-:W-:-:S06]  /*1ee0*/  WARPGROUP.ARRIVE ;  /* 0x00000000000079c5 */ /* 0x000fcc0000000000 */
[----:B------:R-:W-:Y:S01]  /*1ef0*/  HGMMA.64x16x16.F32.BF16 R24, gdesc[UR8], RZ, !UPT, gsb0 ;  /* 0x00200000081879f0 */ /* 0x000fe2000c0018ff */
        /* <DEDUP_REMOVED lines=395> */
[----:B------:R-:W-:Y:S02]  /*37b0*/  R2UR UR42, R3 ;  /* 0x00000000032a72ca */ /* 0x000fe400000e0000 */
[----:B------:R-:W1:Y:S01]  /*37c0*/  LDC R3, c[0x0][0x288] ;  /* 0x0000a200ff037b82 */ /* 0x000e620000000800 */
[----:B------:R-:W-:Y:S01]  /*37d0*/  R2UR UR43, R0 ;  /* 0x00000000002b72ca */ /* 0x000fe200000e0000 */
[C---:B------:R-:W-:Y:S01]  /*37e0*/  IMAD R0, R83.reuse, -0x70, R82 ;  /* 0xffffff9053007824 */ /* 0x040fe200078e0252 */
[----:B------:R-:W-:Y:S01]  /*37f0*/  R2UR UR40, R4 ;  /* 0x00000000042872ca */ /* 0x000fe200000e0000 */
[----:B------:R-:W-:-:S05]  /*3800*/  VIADD R83, R83, 0xfffffffe ;  /* 0xfffffffe53537836 */ /* 0x000fca0000000000 */
[----:B------:R-:W-:Y:S02]  /*3810*/  R2UR UR45, R83 ;  /* 0x00000000532d72ca */ /* 0x000fe400000e0000 */
[----:B------:R-:W-:Y:S01]  /*3820*/  VIADD R9, R206, UR42 ;  /* 0x0000002ace097c36 */ /* 0x000fe20008000000 */
[----:B-1----:R-:W-:Y:S01]  /*3830*/  IADD3 R4, -R3, 0x71, R0 ;  /* 0x0000007103047810 */ /* 0x002fe20007ffe100 */
[----:B------:R-:W-:-:S04]  /*3840*/  VIADD R0, R0, 0x70 ;  /* 0x0000007000007836 */ /* 0x000fc80000000000 */
[C---:B------:R-:W-:Y:S02]  /*3850*/  IMAD R8, R205.reuse, -0x2, R4 ;  /* 0xfffffffecd087824 */ /* 0x040fe400078e0204 */
[----:B------:R-:W-:-:S03]  /*3860*/  IMAD R5, R205, -0x2, R0 ;  /* 0xfffffffecd057824 */ /* 0x000fc600078e0200 */
[----:B------:R-:W-:-:S04]  /*3870*/  IADD3 R0, R8, 0x8, R9 ;  /* 0x0000000808007810 */ /* 0x000fc80007ffe009 */
[----:B------:R-:W-:Y:S02]  /*3880*/  VIMNMX R0, R5, R0, PT ;  /* 0x0000000005007248 */ /* 0x000fe40003fe0100 */
[----:B------:R-:W-:Y:S02]  /*3890*/  VIADDMNMX R5, R9, R8, R5, PT ;  /* 0x0000000809057246 */ /* 0x000fe40003800105 */
[C---:B------:R-:W-:Y:S02]  /*38a0*/  ISETP.GT.AND P2, PT, R0.reuse, RZ, PT ;  /* 0x000000ff0000720c */ /* 0x040fe40003f44270 */
[C---:B------:R-:W-:Y:S02]  /*38b0*/  ISETP.GT.AND P3, PT, R0.reuse, 0x1, PT ;  /* 0x000000010000780c */ /* 0x040fe40003f64270 */
[----:B------:R-:W-:Y:S01]  /*38c0*/  ISETP.GT.AND P4, PT, R0, 0x8, PT ;  /* 0x000000080000780c */ /* 0x000fe20003f84270 */
        /* <DEDUP_REMOVED lines=9> */
[----:B------:R-:W-:Y:S02]  /*3960*/  IMAD.U32 R6, RZ, RZ, UR56 ;  /* 0x00000038ff067e24 */ /* 0x000fe4000f8e00ff */
[----:B------:R-:W-:Y:S01]  /*3970*/  IMAD.U32 R7, RZ, RZ, UR57 ;  /* 0x00000039ff077e24 */ /* 0x000fe2000f8e00ff */
[----:B------:R-:W-:-:S02]  /*3980*/  WARPGROUP.DEPBAR.LE gsb0, 0x0 ;  /* 0x00008000000079c5 */ /* 0x000fc40000010000 */
        /* <DEDUP_REMOVED lines=15> */
[----:B------:R-:W-:Y:S01]  /*3a80*/  WARPGROUP.ARRIVE ;  /* 0x00000000000079c5 */ /* 0x000fe20000000000 */
[----:B------:R-:W-:Y:S01]  /*3a90*/  FSEL R11, R74, -INF , P2 ;  /* 0xff8000004a0b7808 */ /* 0x000fe20001000000 */
[----:B------:R-:W-:Y:S01]  /*3aa0*/  IMAD.MOV.U32 R74, RZ, RZ, R119 ;  /* 0x000000ffff4a7224 */ /* 0x000fe200078e0077 */
[----:B------:R-:W-:-:S02]  /*3ab0*/  FSEL R75, R75, -INF , P3 ;  /* 0xff8000004b4b7808 */ /* 0x000fc40001800000 */
[----:B------:R-:W-:Y:S01]  /*3ac0*/  ISETP.GT.AND P2, PT, R0, 0x9, PT ;  /* 0x000000090000780c */ /* 0x000fe20003f44270 */
        /* <DEDUP_REMOVED lines=8> */
[----:B------:R-:W-:Y:S02]  /*3b50*/  ISETP.GT.AND P3, PT, R0, 0x10, PT ;  /* 0x000000100000780c */ /* 0x000fe40003f64270 */
[----:B------:R-:W-:-:S02]  /*3b60*/  FSEL R79, R79, -INF , P2 ;  /* 0xff8000004f4f7808 */ /* 0x000fc40001000000 */
[----:B------:R-:W-:Y:S02]  /*3b70*/  FMNMX.FTZ R4, R15, R4, !PT ;  /* 0x000000040f047209 */ /* 0x000fe40007810000 */
[C---:B------:R-:W-:Y:S02]  /*3b80*/  ISETP.GT.AND P2, PT, R0.reuse, 0x11, PT ;  /* 0x000000110000780c */ /* 0x040fe40003f44270 */
[----:B------:R-:W-:Y:S02]  /*3b90*/  FMNMX.FTZ R4, R79, R4, !PT ;  /* 0x000000044f047209 */ /* 0x000fe40007810000 */
[----:B------:R-:W-:Y:S01]  /*3ba0*/  ISETP.GT.AND P4, PT, R0, 0x20, PT ;  /* 0x000000200000780c */ /* 0x000fe20003f84270 */
[----:B------:R-:W-:Y:S02]  /*3bb0*/  WARPGROUP.DEPBAR.LE gsb0, 0x0 ;  /* 0x00008000000079c5 */ /* 0x000fe40000010000 */
[----:B------:R-:W-:Y:S01]  /*3bc0*/  WARPGROUP.ARRIVE ;  /* 0x00000000000079c5 */ /* 0x000fe20000000000 */
[----:B------:R-:W-:Y:S01]  /*3bd0*/  FSEL R81, R66, -INF , P3 ;  /* 0xff80000042517808 */ /* 0x000fe20001800000 */
[----:B------:R-:W-:Y:S01]  /*3be0*/  IMAD.MOV.U32 R66, RZ, RZ, R119 ;  /* 0x000000ffff427224 */ /* 0x000fe200078e0077 */
[----:B------:R-:W-:-:S02]  /*3bf0*/  ISETP.GT.AND P3, PT, R0, 0x18, PT ;  /* 0x000000180000780c */ /* 0x000fc40003f64270 */
[----:B------:R-:W-:Y:S01]  /*3c00*/  FSEL R67, R67, -INF , P2 ;  /* 0xff80000043437808 */ /* 0x000fe20001000000 */
[----:B------:R-:W-:Y:S01]  /*3c10*/  HGMMA.64x16x16.F32.BF16 R56, gdesc[UR56], R56, gsb0 ;  /* 0x00200000383879f0 */ /* 0x000fe20008001838 */
[----:B------:R-:W-:Y:S01]  /*3c20*/  UIADD3 UR58, UR6, 0x886, URZ ;  /* 0x00000886063a7890 */ /* 0x000fe2000fffe03f */
[----:B------:R-:W-:Y:S01]  /*3c30*/  FMNMX.FTZ R4, R81, R4, !PT ;  /* 0x0000000451047209 */ /* 0x000fe20007810000 */
[----:B------:R-:W-:Y:S01]  /*3c40*/  UMOV UR56, UR10 ;  /* 0x0000000a00387c82 */ /* 0x000fe20008000000 */
[----:B------:R-:W-:Y:S01]  /*3c50*/  UMOV UR57, UR11 ;  /* 0x0000000b00397c82 */ /* 0x000fe20008000000 */
[----:B------:R-:W-:Y:S01]  /*3c60*/  UMOV UR59, 0x40000040 ;  /* 0x40000040003b7882 */ /* 0x000fe20000000000 */
[----:B------:R-:W-:Y:S02]  /*3c70*/  ISETP.GT.AND P2, PT, R0, 0x19, PT ;  /* 0x000000190000780c */ /* 0x000fe40003f44270 */
[----:B------:R-:W-:Y:S01]  /*3c80*/  FSEL R85, R70, -INF , P3 ;  /* 0xff80000046557808 */ /* 0x000fe20001800000 */
[----:B------:R-:W-:Y:S01]  /*3c90*/  IMAD.MOV.U32 R70, RZ, RZ, R119 ;  /* 0x000000ffff467224 */ /* 0x000fe200078e0077 */
[----:B------:R-:W-:-:S02]  /*3ca0*/  FMNMX.FTZ R4, R67, R4, !PT ;  /* 0x0000000443047209 */ /* 0x000fc40007810000 */
[----:B------:R-:W-:Y:S02]  /*3cb0*/  FSEL R71, R71, -INF , P2 ;  /* 0xff80000047477808 */ /* 0x000fe40001000000 */
        /* <DEDUP_REMOVED lines=12> */
[----:B------:R-:W-:Y:S01]  /*3d80*/  ISETP.GT.AND P2, PT, R0, 0x29, PT ;  /* 0x000000290000780c */ /* 0x000fe20003f44270 */
[----:B------:R-:W-:Y:S01]  /*3d90*/  UMOV UR56, UR10 ;  /* 0x0000000a00387c82 */ /* 0x000fe20008000000 */
[----:B------:R-:W-:Y:S01]  /*3da0*/  UMOV UR57, UR11 ;  /* 0x0000000b00397c82 */ /* 0x000fe20008000000 */
[----:B------:R-:W-:Y:S01]  /*3db0*/  UMOV UR59, 0x40000040 ;  /* 0x40000040003b7882 */ /* 0x000fe20000000000 */
[----:B------:R-:W-:Y:S01]  /*3dc0*/  FSEL R89, R62, -INF , P3 ;  /* 0xff8000003e597808 */ /* 0x000fe20001800000 */
[----:B------:R-:W-:Y:S01]  /*3dd0*/  IMAD.MOV.U32 R62, RZ, RZ, R119 ;  /* 0x000000ffff3e7224 */ /* 0x000fe200078e0077 */
[----:B------:R-:W-:Y:S02]  /*3de0*/  FMNMX.FTZ R4, R59, R4, !PT ;  /* 0x000000043b047209 */ /* 0x000fe40007810000 */
[----:B------:R-:W-:-:S02]  /*3df0*/  ISETP.GT.AND P4, PT, R0, 0x30, PT ;  /* 0x000000300000780c */ /* 0x000fc40003f84270 */
        /* <DEDUP_REMOVED lines=23> */
[----:B------:R-:W-:Y:S02]  /*3f70*/  ISETP.GT.AND P2, PT, R0, 0x41, PT ;  /* 0x000000410000780c */ /* 0x000fe40003f44270 */
[----:B------:R-:W-:Y:S02]  /*3f80*/  FMNMX.FTZ R4, R97, R4, !PT ;  /* 0x0000000461047209 */ /* 0x000fe40007810000 */
[----:B------:R-:W-:Y:S01]  /*3f90*/  ISETP.GT.AND P4, PT, R5, 0x8, PT ;  /* 0x000000080500780c */ /* 0x000fe20003f84270 */
[----:B------:R-:W-:Y:S02]  /*3fa0*/  WARPGROUP.DEPBAR.LE gsb0, 0x0 ;  /* 0x00008000000079c5 */ /* 0x000fe40000010000 */
[----:B------:R-:W-:Y:S01]  /*3fb0*/  WARPGROUP.ARRIVE ;  /* 0x00000000000079c5 */ /* 0x000fe20000000000 */
[----:B------:R-:W-:-:S02]  /*3fc0*/  FSEL R99, R42, -INF , P3 ;  /* 0xff8000002a637808 */ /* 0x000fc40001800000 */
[C---:B------:R-:W-:Y:S02]  /*3fd0*/  ISETP.GT.AND P3, PT, R0.reuse, 0x48, PT ;  /* 0x000000480000780c */ /* 0x040fe40003f64270 */
[----:B------:R-:W-:Y:S01]  /*3fe0*/  FSEL R101, R43, -INF , P2 ;  /* 0xff8000002b657808 */ /* 0x000fe20001000000 */
[----:B------:R-:W-:Y:S01]  /*3ff0*/  HGMMA.64x16x16.F32.BF16 R32, gdesc[UR56], R32, gsb0 ;  /* 0x00200000382079f0 */ /* 0x000fe20008001820 */
[----:B------:R-:W-:Y:S01]  /*4000*/  UIADD3 UR58, UR6, 0xa06, URZ ;  /* 0x00000a06063a7890 */ /* 0x000fe2000fffe03f */
[----:B------:R-:W-:Y:S01]  /*4010*/  FMNMX.FTZ R4, R99, R4, !PT ;  /* 0x0000000463047209 */ /* 0x000fe20007810000 */
[----:B------:R-:W-:Y:S01]  /*4020*/  UMOV UR56, UR10 ;  /* 0x0000000a00387c82 */ /* 0x000fe20008000000 */
[----:B------:R-:W-:Y:S01]  /*4030*/  UMOV UR57, UR11 ;  /* 0x0000000b00397c82 */ /* 0x000fe20008000000 */
[----:B------:R-:W-:Y:S01]  /*4040*/  UMOV UR59, 0x40000040 ;  /* 0x40000040003b7882 */ /* 0x000fe20000000000 */
[----:B------:R-:W-:Y:S01]  /*4050*/  ISETP.GT.AND P2, PT, R0, 0x49, PT ;  /* 0x000000490000780c */ /* 0x000fe20003f44270 */
[----:B------:R-:W-:Y:S01]  /*4060*/  ULDC UR6, c[0x0][0x988] ;  /* 0x0002620000067ab9 */ /* 0x000fe20000000800 */
[----:B------:R-:W-:-:S02]  /*4070*/  FSEL R103, R46, -INF , P3 ;  /* 0xff8000002e677808 */ /* 0x000fc40001800000 */
[----:B------:R-:W-:Y:S02]  /*4080*/  FMNMX.FTZ R4, R101, R4, !PT ;  /* 0x0000000465047209 */ /* 0x000fe40007810000 */
[C---:B------:R-:W-:Y:S02]  /*4090*/  ISETP.GT.AND P3, PT, R0.reuse, 0x50, PT ;  /* 0x000000500000780c */ /* 0x040fe40003f64270 */
[----:B------:R-:W-:Y:S02]  /*40a0*/  FSEL R105, R47, -INF , P2 ;  /* 0xff8000002f697808 */ /* 0x000fe40001000000 */
[----:B------:R-:W-:Y:S02]  /*40b0*/  FMNMX.FTZ R4, R103, R4, !PT ;  /* 0x0000000467047209 */ /* 0x000fe40007810000 */
[----:B------:R-:W-:Y:S02]  /*40c0*/  ISETP.GT.AND P2, PT, R0, 0x51, PT ;  /* 0x000000510000780c */ /* 0x000fe40003f44270 */
[----:B------:R-:W-:Y:S01]  /*40d0*/  FMNMX.FTZ R4, R105, R4, !PT ;  /* 0x0000000469047209 */ /* 0x000fe20007810000 */
[----:B------:R-:W-:-:S02]  /*40e0*/  WARPGROUP.DEPBAR.LE gsb0, 0x0 ;  /* 0x00008000000079c5 */ /* 0x000fc40000010000 */
[----:B------:R-:W-:Y:S01]  /*40f0*/  WARPGROUP.ARRIVE ;  /* 0x00000000000079c5 */ /* 0x000fe20000000000 */
[----:B------:R-:W-:Y:S02]  /*4100*/  FSEL R107, R34, -INF , P3 ;  /* 0xff800000226b7808 */ /* 0x000fe40001800000 */
[C---:B------:R-:W-:Y:S02]  /*4110*/  ISETP.GT.AND P3, PT, R0.reuse, 0x58, PT ;  /* 0x000000580000780c */ /* 0x040fe40003f64270 */
[----:B------:R-:W-:Y:S01]  /*4120*/  FSEL R109, R35, -INF , P2 ;  /* 0xff800000236d7808 */ /* 0x000fe20001000000 */
[----:B------:R-:W-:Y:S01]  /*4130*/  HGMMA.64x16x16.F32.BF16 R24, gdesc[UR56], R24, gsb0 ;  /* 0x00200000381879f0 */ /* 0x000fe20008001818 */
[----:B------:R-:W-:Y:S02]  /*4140*/  FMNMX.FTZ R4, R107, R4, !PT ;  /* 0x000000046b047209 */ /* 0x000fe40007810000 */
[----:B------:R-:W-:Y:S02]  /*4150*/  ISETP.GT.AND P2, PT, R0, 0x59, PT ;  /* 0x000000590000780c */ /* 0x000fe40003f44270 */
        /* <DEDUP_REMOVED lines=8> */
[----:B------:R-:W-:Y:S01]  /*41e0*/  FSEL R115, R26, -INF , P3 ;  /* 0xff8000001a737808 */ /* 0x000fe20001800000 */
[----:B------:R1:W-:Y:S01]  /*41f0*/  @!P1 SYNCS.ARRIVE.TRANS64.RED.A1T0 RZ, [R2+URZ], RZ ;  /* 0x000000ff02ff99a7 */ /* 0x0003e2000810043f */
[C---:B------:R-:W-:Y:S02]  /*4200*/  ISETP.GT.AND P3, PT, R0.reuse, 0x68, PT ;  /* 0x000000680000780c */ /* 0x040fe40003f64270 */
[----:B------:R-:W-:Y:S02]  /*4210*/  FSEL R117, R27, -INF , P2 ;  /* 0xff8000001b757808 */ /* 0x000fe40001000000 */
[----:B------:R-:W-:Y:S02]  /*4220*/  FMNMX.FTZ R4, R115, R4, !PT ;  /* 0x0000000473047209 */ /* 0x000fe40007810000 */
[----:B------:R-:W-:Y:S01]  /*4230*/  ISETP.GT.AND P2, PT, R0, 0x69, PT ;  /* 0x000000690000780c */ /* 0x000fe20003f44270 */
[----:B------:R-:W-:Y:S01]  /*4240*/  IMAD.U32 R0, RZ, RZ, UR6 ;  /* 0x00000006ff007e24 */ /* 0x000fe2000f8e00ff */
[----:B------:R-:W-:-:S02]  /*4250*/  FSEL R121, R30, -INF , P3 ;  /* 0xff8000001e797808 */ /* 0x000fc40001800000 */
[----:B------:R-:W-:Y:S02]  /*4260*/  FMNMX.FTZ R4, R117, R4, !PT ;  /* 0x0000000475047209 */ /* 0x000fe40007810000 */
[----:B------:R-:W-:Y:S02]  /*4270*/  FSEL R123, R31, -INF , P2 ;  /* 0xff8000001f7b7808 */ /* 0x000fe40001000000 */
[----:B------:R-:W-:Y:S02]  /*4280*/  FMNMX.FTZ R4, R121, R4, !PT ;  /* 0x0000000479047209 */ /* 0x000fe40007810000 */
[----:B------:R-:W-:Y:S02]  /*4290*/  ISETP.GT.AND P3, PT, R5, 0x1, PT ;  /* 0x000000010500780c */ /* 0x000fe40003f64270 */
[----:B------:R-:W-:Y:S02]  /*42a0*/  FMNMX.FTZ R10, R123, R4, !PT ;  /* 0x000000047b0a7209 */ /* 0x000fe40007810000 */
[----:B------:R-:W-:-:S02]  /*42b0*/  FSEL R73, R73, -INF , P3 ;  /* 0xff80000049497808 */ /* 0x000fc40001800000 */
[----:B------:R-:W-:Y:S01]  /*42c0*/  ISETP.GT.AND P3, PT, R5, 0x11, PT ;  /* 0x000000110500780c */ /* 0x000fe20003f64270 */
[----:B------:R-:W2:Y:S03]  /*42d0*/  SHFL.BFLY PT, R13, R10, 0x2, 0x1f ;  /* 0x0c401f000a0d7f89 */ /* 0x000ea600000e0000 */
[----:B------:R-:W-:Y:S02]  /*42e0*/  FSEL R65, R65, -INF , P3 ;  /* 0xff80000041417808 */ /* 0x000fe40001800000 */
[----:B------:R-:W-:-:S04]  /*42f0*/  ISETP.GT.AND P3, PT, R5, 0x19, PT ;  /* 0x000000190500780c */ /* 0x000fc80003f64270 */
[----:B------:R-:W-:Y:S02]  /*4300*/  FSEL R69, R69, -INF , P3 ;  /* 0xff80000045457808 */ /* 0x000fe40001800000 */
[----:B------:R-:W-:-:S04]  /*4310*/  ISETP.GT.AND P3, PT, R5, 0x21, PT ;  /* 0x000000210500780c */ /* 0x000fc80003f64270 */
[----:B------:R-:W-:Y:S02]  /*4320*/  FSEL R57, R57, -INF , P3 ;  /* 0xff80000039397808 */ /* 0x000fe40001800000 */
[----:B------:R-:W-:-:S04]  /*4330*/  ISETP.GT.AND P3, PT, R5, 0x29, PT ;  /* 0x000000290500780c */ /* 0x000fc80003f64270 */
[----:B------:R-:W-:Y:S02]  /*4340*/  FSEL R61, R61, -INF , P3 ;  /* 0xff8000003d3d7808 */ /* 0x000fe40001800000 */
[----:B------:R-:W-:Y:S02]  /*4350*/  ISETP.GT.AND P3, PT, R5, 0x31, PT ;  /* 0x000000310500780c */ /* 0x000fe40003f64270 */
[----:B--2---:R-:W-:Y:S02]  /*4360*/  FMNMX.FTZ R13, R10, R13, !PT ;  /* 0x0000000d0a0d7209 */ /* 0x004fe40007810000 */
[----:B------:R-:W-:Y:S02]  /*4370*/  FSEL R49, R49, -INF , P3 ;  /* 0xff80000031317808 */ /* 0x000fe40001800000 */
[----:B------:R-:W-:Y:S01]  /*4380*/  ISETP.GT.AND P3, PT, R5, 0x39, PT ;  /* 0x000000390500780c */ /* 0x000fe20003f64270 */
[----:B------:R-:W2:Y:S03]  /*4390*/  SHFL.BFLY PT, R4, R13, 0x1, 0x1f ;  /* 0x0c201f000d047f89 */ /* 0x000ea600000e0000 */
[----:B------:R-:W-:-:S02]  /*43a0*/  FSEL R53, R53, -INF , P3 ;  /* 0xff80000035357808 */ /* 0x000fc40001800000 */
        /* <DEDUP_REMOVED lines=9> */
[C---:B------:R-:W-:Y:S01]  /*4440*/  FSETP.NEU.FTZ.AND P2, PT, R4.reuse, -INF , PT ;  /* 0xff8000000400780b */ /* 0x040fe20003f5d000 */
[----:B------:R-:W-:Y:S01]  /*4450*/  FMUL.FTZ R12, R4, R0 ;  /* 0x00000000040c7220 */ /* 0x000fe20000410000 */
[----:B------:R-:W-:-:S04]  /*4460*/  ISETP.GT.AND P3, PT, R5, 0x61, PT ;  /* 0x000000610500780c */ /* 0x000fc80003f64270 */
[----:B------:R-:W-:Y:S02]  /*4470*/  FSEL R34, R12, RZ, P2 ;  /* 0x000000ff0c227208 */ /* 0x000fe40001000000 */
[----:B------:R-:W-:Y:S02]  /*4480*/  ISETP.GT.AND P2, PT, R5, RZ, PT ;  /* 0x000000ff0500720c */ /* 0x000fe40003f44270 */
[----:B------:R-:W-:Y:S01]  /*4490*/  FSEL R25, R25, -INF , P3 ;  /* 0xff80000019197808 */ /* 0x000fe20001800000 */
[-CC-:B------:R-:W-:Y:S01]  /*44a0*/  FFMA.FTZ R201, R11, R0.reuse, -R34.reuse ;  /* 0x000000000bc97223 */ /* 0x180fe20000010822 */
[----:B------:R-:W-:Y:S01]  /*44b0*/  FSEL R9, R72, -INF , P2 ;  /* 0xff80000048097808 */ /* 0x000fe20001000000 */
[-CC-:B------:R-:W-:Y:S01]  /*44c0*/  FFMA.FTZ R203, R15, R0.reuse, -R34.reuse ;  /* 0x000000000fcb7223 */ /* 0x180fe20000010822 */
[----:B------:R-:W-:Y:S01]  /*44d0*/  ISETP.GT.AND P2, PT, R5, 0x9, PT ;  /* 0x000000090500780c */ /* 0x000fe20003f44270 */
[-CC-:B------:R-:W-:Y:S01]  /*44e0*/  FFMA.FTZ R26, R59, R0.reuse, -R34.reuse ;  /* 0x000000003b1a7223 */ /* 0x180fe20000010822 */
[----:B------:R-:W-:Y:S01]  /*44f0*/  FSEL R11, R76, -INF , P4 ;  /* 0xff8000004c0b7808 */ /* 0x000fe20002000000 */
[-CC-:B------:R-:W-:Y:S01]  /*4500*/  FFMA.FTZ R8, R75, R0.reuse, -R34.reuse ;  /* 0x000000004b087223 */ /* 0x180fe20000010822 */
[----:B------:R-:W-:Y:S01]  /*4510*/  FMNMX.FTZ R10, R9, R73, !PT ;  /* 0x00000049090a7209 */ /* 0x000fe20007810000 */
[----:B------:R-:W-:Y:S01]  /*4520*/  MUFU.EX2 R201, R201 ;  /* 0x000000c900c97308 */ /* 0x000fe20000000800 */
[----:B------:R-:W-:Y:S01]  /*4530*/  FSEL R77, R77, -INF , P2 ;  /* 0xff8000004d4d7808 */ /* 0x000fe20001000000 */
[-CC-:B------:R-:W-:Y:S01]  /*4540*/  FFMA.FTZ R12, R79, R0.reuse, -R34.reuse ;  /* 0x000000004f0c7223 */ /* 0x180fe20000010822 */
[----:B------:R-:W-:Y:S01]  /*4550*/  ISETP.GT.AND P2, PT, R5, 0x10, PT ;  /* 0x000000100500780c */ /* 0x000fe20003f44270 */
[--C-:B------:R-:W-:Y:S01]  /*4560*/  FFMA.FTZ R197, R81, R0, -R34.reuse ;  /* 0x0000000051c57223 */ /* 0x100fe20000010822 */
[----:B------:R-:W-:Y:S01]  /*4570*/  FMNMX.FTZ R10, R11, R10, !PT ;  /* 0x0000000a0b0a7209 */ /* 0x000fe20007810000 */
[--C-:B------:R-:W-:Y:S01]  /*4580*/  FFMA.FTZ R14, R67, R0, -R34.reuse ;  /* 0x00000000430e7223 */ /* 0x100fe20000010822 */
[----:B------:R-:W-:Y:S01]  /*4590*/  FSEL R13, R64, -INF , P2 ;  /* 0xff800000400d7808 */ /* 0x000fe20001000000 */
[----:B------:R-:W-:Y:S01]  /*45a0*/  MUFU.EX2 R8, R8 ;  /* 0x0000000800087308 */ /* 0x000fe20000000800 */
[----:B------:R-:W-:Y:S01]  /*45b0*/  FMNMX.FTZ R10, R77, R10, !PT ;  /* 0x0000000a4d0a7209 */ /* 0x000fe20007810000 */
        /* <DEDUP_REMOVED lines=52> */
[----:B------:R-:W-:Y:S01]  /*4900*/  FFMA.FTZ R34, R123, R0, -R34 ;  /* 0x000000007b227223 */ /* 0x000fe20000010822 */
[----:B------:R-:W-:Y:S01]  /*4910*/  FSEL R43, R44, -INF , P2 ;  /* 0xff8000002c2b7808 */ /* 0x000fe20001000000 */
[----:B------:R-:W-:Y:S01]  /*4920*/  MUFU.EX2 R193, R193 ;  /* 0x000000c100c17308 */ /* 0x000fe20000000800 */
[----:B------:R-:W-:Y:S01]  /*4930*/  FMNMX.FTZ R10, R41, R10, !PT ;  /* 0x0000000a290a7209 */ /* 0x000fe20007810000 */
[--C-:B------:R-:W-:Y:S01]  /*4940*/  IMAD.MOV.U32 R89, RZ, RZ, R119.reuse ;  /* 0x000000ffff597224 */ /* 0x100fe200078e0077 */
[----:B------:R-:W-:Y:S01]  /*4950*/  ISETP.GT.AND P2, PT, R5, 0x50, PT ;  /* 0x000000500500780c */ /* 0x000fe20003f44270 */
[--C-:B------:R-:W-:Y:S01]  /*4960*/  IMAD.MOV.U32 R85, RZ, RZ, R119.reuse ;  /* 0x000000ffff557224 */ /* 0x100fe200078e0077 */
[----:B------:R-:W-:Y:S01]  /*4970*/  FMNMX.FTZ R10, R43, R10, !PT ;  /* 0x0000000a2b0a7209 */ /* 0x000fe20007810000 */
[--C-:B------:R-:W-:Y:S01]  /*4980*/  IMAD.MOV.U32 R81, RZ, RZ, R119.reuse ;  /* 0x000000ffff517224 */ /* 0x100fe200078e0077 */
        /* <DEDUP_REMOVED lines=24> */
[----:B------:R-:W-:Y:S01]  /*4b10*/  ISETP.GT.AND P3, PT, R5, 0x69, PT ;  /* 0x000000690500780c */ /* 0x000fe20003f64270 */
[----:B------:R-:W-:Y:S01]  /*4b20*/  MUFU.EX2 R91, R91 ;  /* 0x0000005b005b7308 */ /* 0x000fe20000000800 */
[----:B------:R-:W-:Y:S01]  /*4b30*/  FSEL R59, R28, -INF , P2 ;  /* 0xff8000001c3b7808 */ /* 0x000fe20001000000 */
[--C-:B------:R-:W-:Y:S01]  /*4b40*/  IMAD.MOV.U32 R56, RZ, RZ, R119.reuse ;  /* 0x000000ffff387224 */ /* 0x100fe200078e0077 */
[----:B------:R-:W-:Y:S01]  /*4b50*/  FMNMX.FTZ R10, R25, R10, !PT ;  /* 0x0000000a190a7209 */ /* 0x000fe20007810000 */
[----:B------:R-:W-:Y:S01]  /*4b60*/  IMAD.MOV.U32 R52, RZ, RZ, R119 ;  /* 0x000000ffff347224 */ /* 0x000fe200078e0077 */
[----:B------:R-:W-:-:S02]  /*4b70*/  FSEL R29, R29, -INF , P3 ;  /* 0xff8000001d1d7808 */ /* 0x000fc40001800000 */
[----:B------:R-:W-:Y:S01]  /*4b80*/  FMNMX.FTZ R10, R59, R10, !PT ;  /* 0x0000000a3b0a7209 */ /* 0x000fe20007810000 */
[----:B------:R2:W3:Y:S01]  /*4b90*/  MUFU.EX2 R28, R93 ;  /* 0x0000005d001c7308 */ /* 0x0004e20000000800 */
[-C--:B------:R-:W-:Y:S02]  /*4ba0*/  MOV R87, R119.reuse ;  /* 0x0000007700577202 */ /* 0x080fe40000000f00 */
[----:B------:R-:W-:Y:S02]  /*4bb0*/  FMNMX.FTZ R10, R29, R10, !PT ;  /* 0x0000000a1d0a7209 */ /* 0x000fe40007810000 */
[----:B------:R-:W-:-:S03]  /*4bc0*/  MOV R67, R119 ;  /* 0x0000007700437202 */ /* 0x000fc60000000f00 */
[----:B------:R-:W4:Y:S01]  /*4bd0*/  SHFL.BFLY PT, R5, R10, 0x2, 0x1f ;  /* 0x0c401f000a057f89 */ /* 0x000f2200000e0000 */
[----:B------:R-:W-:Y:S01]  /*4be0*/  MUFU.EX2 R95, R95 ;  /* 0x0000005f005f7308 */ /* 0x000fe20000000800 */
[----:B--2---:R-:W-:-:S07]  /*4bf0*/  IMAD.MOV.U32 R93, RZ, RZ, R119 ;  /* 0x000000ffff5d7224 */ /* 0x004fce00078e0077 */
[----:B------:R2:W5:Y:S01]  /*4c00*/  MUFU.EX2 R32, R97 ;  /* 0x0000006100207308 */ /* 0x0005620000000800 */
[----:B---3--:R-:W-:-:S07]  /*4c10*/  F2FP.BF16.F32.PACK_AB R189, R28, R91 ;  /* 0x0000005b1cbd723e */ /* 0x008fce00000010ff */
[----:B------:R-:W-:Y:S01]  /*4c20*/  MUFU.EX2 R99, R99 ;  /* 0x0000006300637308 */ /* 0x000fe20000000800 */
[----:B--2---:R-:W-:Y:S01]  /*4c30*/  IMAD.MOV.U32 R97, RZ, RZ, R119 ;  /* 0x000000ffff617224 */ /* 0x004fe200078e0077 */
[----:B----4-:R-:W-:-:S06]  /*4c40*/  FMNMX.FTZ R24, R10, R5, !PT ;  /* 0x000000050a187209 */ /* 0x010fcc0007810000 */
[----:B------:R2:W3:Y:S01]  /*4c50*/  MUFU.EX2 R36, R101 ;  /* 0x0000006500247308 */ /* 0x0004e20000000800 */
[----:B-----5:R-:W-:Y:S01]  /*4c60*/  F2FP.BF16.F32.PACK_AB R191, R32, R95 ;  /* 0x0000005f20bf723e */ /* 0x020fe200000010ff */
[----:B------:R-:W4:Y:S06]  /*4c70*/  SHFL.BFLY PT, R5, R24, 0x1, 0x1f ;  /* 0x0c201f0018057f89 */ /* 0x000f2c00000e0000 */
[----:B------:R-:W-:Y:S01]  /*4c80*/  MUFU.EX2 R103, R103 ;  /* 0x0000006700677308 */ /* 0x000fe20000000800 */
[----:B--2---:R-:W-:-:S07]  /*4c90*/  MOV R101, R119 ;  /* 0x0000007700657202 */ /* 0x004fce0000000f00 */
[----:B------:R2:W5:Y:S01]  /*4ca0*/  MUFU.EX2 R38, R105 ;  /* 0x0000006900267308 */ /* 0x0005620000000800 */
[----:B---3--:R-:W-:-:S07]  /*4cb0*/  F2FP.BF16.F32.PACK_AB R185, R36, R99 ;  /* 0x0000006324b9723e */ /* 0x008fce00000010ff */
[----:B------:R-:W-:Y:S01]  /*4cc0*/  MUFU.EX2 R107, R107 ;  /* 0x0000006b006b7308 */ /* 0x000fe20000000800 */
[----:B--2---:R-:W-:Y:S01]  /*4cd0*/  IMAD.MOV.U32 R105, RZ, RZ, R119 ;  /* 0x000000ffff697224 */ /* 0x004fe200078e0077 */
[----:B----4-:R-:W-:-:S04]  /*4ce0*/  FMNMX.FTZ R5, R24, R5, !PT ;  /* 0x0000000518057209 */ /* 0x010fc80007810000 */
[C---:B------:R-:W-:Y:S01]  /*4cf0*/  FSETP.NEU.FTZ.AND P2, PT, R5.reuse, -INF , PT ;  /* 0xff8000000500780b */ /* 0x040fe20003f5d000 */
[----:B------:R-:W-:Y:S01]  /*4d00*/  FMUL.FTZ R10, R5, R0 ;  /* 0x00000000050a7220 */ /* 0x000fe20000410000 */
[----:B------:R-:W2:Y:S01]  /*4d10*/  MUFU.EX2 R40, R109 ;  /* 0x0000006d00287308 */ /* 0x000ea20000000800 */
[----:B-----5:R-:W-:-:S03]  /*4d20*/  F2FP.BF16.F32.PACK_AB R187, R38, R103 ;  /* 0x0000006726bb723e */ /* 0x020fc600000010ff */
[----:B------:R-:W-:Y:S01]  /*4d30*/  FSEL R24, R10, RZ, P2 ;  /* 0x000000ff0a187208 */ /* 0x000fe20001000000 */
[----:B------:R-:W-:Y:S01]  /*4d40*/  FADD.FTZ R10, R201, R8 ;  /* 0x00000008c90a7221 */ /* 0x000fe20000010000 */
[----:B------:R-:W-:Y:S02]  /*4d50*/  F2FP.BF16.F32.PACK_AB R201, R8, R201 ;  /* 0x000000c908c9723e */ /* 0x000fe400000010ff */
        /* <DEDUP_REMOVED lines=31> */
[----:B------:R-:W-:Y:S01]  /*4f50*/  FFMA.FTZ R24, R29, R0, -R24 ;  /* 0x000000001d187223 */ /* 0x000fe20000010818 */
[----:B------:R5:W1:Y:S01]  /*4f60*/  MUFU.EX2 R202, R11 ;  /* 0x0000000b00ca7308 */ /* 0x000a620000000800 */
[----:B----4-:R-:W-:Y:S01]  /*4f70*/  FADD.FTZ R57, R203, R10 ;  /* 0x0000000acb397221 */ /* 0x010fe20000010000 */
[----:B--2---:R-:W-:Y:S01]  /*4f80*/  F2FP.BF16.F32.PACK_AB R181, R40, R107 ;  /* 0x0000006b28b5723e */ /* 0x004fe200000010ff */
[----:B------:R-:W-:Y:S01]  /*4f90*/  IMAD.MOV.U32 R109, RZ, RZ, R119 ;  /* 0x000000ffff6d7224 */ /* 0x000fe200078e0077 */
[C---:B------:R-:W-:Y:S01]  /*4fa0*/  F2FP.BF16.F32.PACK_AB R203, R12.reuse, R203 ;  /* 0x000000cb0ccb723e */ /* 0x040fe200000010ff */
[----:B------:R-:W-:Y:S01]  /*4fb0*/  FADD.FTZ R10, R12, R57 ;  /* 0x000000390c0a7221 */ /* 0x000fe20000010000 */
[----:B------:R-:W-:Y:S01]  /*4fc0*/  MOV R73, R119 ;  /* 0x0000007700497202 */ /* 0x000fe20000000f00 */
[--C-:B------:R-:W-:Y:S01]  /*4fd0*/  IMAD.MOV.U32 R57, RZ, RZ, R119.reuse ;  /* 0x000000ffff397224 */ /* 0x100fe200078e0077 */
[----:B------:R-:W2:Y:S01]  /*4fe0*/  MUFU.EX2 R77, R77 ;  /* 0x0000004d004d7308 */ /* 0x000ea20000000800 */
[----:B-----5:R-:W-:Y:S01]  /*4ff0*/  IADD3 R11, -R3, UR42, R82 ;  /* 0x0000002a030b7c10 */ /* 0x020fe2000fffe152 */
[----:B------:R-:W-:Y:S01]  /*5000*/  FADD.FTZ R3, R197, R10 ;  /* 0x0000000ac5037221 */ /* 0x000fe20000010000 */
[----:B------:R-:W-:Y:S01]  /*5010*/  IMAD.MOV.U32 R10, RZ, RZ, RZ ;  /* 0x000000ffff0a7224 */ /* 0x000fe200078e00ff */
[----:B------:R-:W-:Y:S01]  /*5020*/  F2FP.BF16.F32.PACK_AB R197, R14, R197 ;  /* 0x000000c50ec5723e */ /* 0x000fe200000010ff */
[----:B------:R-:W-:-:S02]  /*5030*/  IMAD.MOV.U32 R82, RZ, RZ, R119 ;  /* 0x000000ffff527224 */ /* 0x000fc400078e0077 */
[----:B------:R-:W-:Y:S01]  /*5040*/  IMAD.HI R48, R11, -0x6db6db6d, R10 ;  /* 0x924924930b307827 */ /* 0x000fe200078e020a */
[----:B------:R-:W4:Y:S03]  /*5050*/  MUFU.EX2 R13, R13 ;  /* 0x0000000d000d7308 */ /* 0x000f260000000800 */
[----:B------:R-:W-:Y:S01]  /*5060*/  FADD.FTZ R10, R14, R3 ;  /* 0x000000030e0a7221 */ /* 0x000fe20000010000 */
[----:B---3--:R-:W-:Y:S01]  /*5070*/  FADD.FTZ R3, R9, R200 ;  /* 0x000000c809037221 */ /* 0x008fe20000010000 */
[----:B------:R-:W-:Y:S01]  /*5080*/  F2FP.BF16.F32.PACK_AB R200, R200, R9 ;  /* 0x00000009c8c8723e */ /* 0x000fe200000010ff */
[----:B------:R-:W-:Y:S02]  /*5090*/  IMAD.MOV.U32 R29, RZ, RZ, R119 ;  /* 0x000000ffff1d7224 */ /* 0x000fe400078e0077 */
[----:B------:R-:W-:Y:S01]  /*50a0*/  FADD.FTZ R11, R199, R10 ;  /* 0x0000000ac70b7221 */ /* 0x000fe20000010000 */
[----:B-1----:R-:W-:Y:S01]  /*50b0*/  FADD.FTZ R10, R202, R3 ;  /* 0x00000003ca0a7221 */ /* 0x002fe20000010000 */
[C---:B------:R-:W-:Y:S01]  /*50c0*/  F2FP.BF16.F32.PACK_AB R199, R20.reuse, R199 ;  /* 0x000000c714c7723e */ /* 0x040fe200000010ff */
[----:B------:R1:W3:Y:S01]  /*50d0*/  MUFU.EX2 R196, R65 ;  /* 0x0000004100c47308 */ /* 0x0002e20000000800 */
[----:B------:R-:W-:Y:S01]  /*50e0*/  FADD.FTZ R46, R20, R11 ;  /* 0x0000000b142e7221 */ /* 0x000fe20000010000 */
[C---:B--2---:R-:W-:Y:S01]  /*50f0*/  FADD.FTZ R10, R77.reuse, R10 ;  /* 0x0000000a4d0a7221 */ /* 0x044fe20000010000 */
[----:B------:R-:W-:Y:S01]  /*5100*/  F2FP.BF16.F32.PACK_AB R202, R77, R202 ;  /* 0x000000ca4dca723e */ /* 0x000fe200000010ff */
[----:B------:R-:W-:-:S02]  /*5110*/  IMAD.MOV.U32 R77, RZ, RZ, R119 ;  /* 0x000000ffff4d7224 */ /* 0x000fc400078e0077 */
[----:B------:R-:W-:Y:S01]  /*5120*/  FADD.FTZ R11, R193, R46 ;  /* 0x0000002ec10b7221 */ /* 0x000fe20000010000 */
[C---:B------:R-:W-:Y:S01]  /*5130*/  F2FP.BF16.F32.PACK_AB R193, R26.reuse, R193 ;  /* 0x000000c11ac1723e */ /* 0x040fe200000010ff */
[----:B------:R-:W2:Y:S01]  /*5140*/  MUFU.EX2 R15, R15 ;  /* 0x0000000f000f7308 */ /* 0x000ea20000000800 */
[----:B----4-:R-:W-:Y:S01]  /*5150*/  FADD.FTZ R3, R13, R10 ;  /* 0x0000000a0d037221 */ /* 0x010fe20000010000 */
[----:B------:R-:W-:Y:S01]  /*5160*/  FADD.FTZ R10, R26, R11 ;  /* 0x0000000b1a0a7221 */ /* 0x000fe20000010000 */
[--C-:B-1----:R-:W-:Y:S02]  /*5170*/  IMAD.MOV.U32 R65, RZ, RZ, R119.reuse ;  /* 0x000000ffff417224 */ /* 0x102fe400078e0077 */
[----:B------:R-:W-:Y:S02]  /*5180*/  IMAD.MOV.U32 R26, RZ, RZ, R119 ;  /* 0x000000ffff1a7224 */ /* 0x000fe400078e0077 */
[----:B------:R-:W-:Y:S01]  /*5190*/  FADD.FTZ R11, R195, R10 ;  /* 0x0000000ac30b7221 */ /* 0x000fe20000010000 */
[----:B------:R-:W-:Y:S01]  /*51a0*/  F2FP.BF16.F32.PACK_AB R195, R30, R195 ;  /* 0x000000c31ec3723e */ /* 0x000fe200000010ff */
[----:B------:R1:W4:Y:S01]  /*51b0*/  MUFU.EX2 R198, R69 ;  /* 0x0000004500c67308 */ /* 0x0003220000000800 */
[----:B---3--:R-:W-:Y:S01]  /*51c0*/  FADD.FTZ R2, R196, R3 ;  /* 0x00000003c4027221 */ /* 0x008fe20000010000 */
[----:B------:R-:W-:Y:S01]  /*51d0*/  FADD.FTZ R10, R30, R11 ;  /* 0x0000000b1e0a7221 */ /* 0x000fe20000010000 */
[----:B------:R-:W-:Y:S01]  /*51e0*/  F2FP.BF16.F32.PACK_AB R196, R196, R13 ;  /* 0x0000000dc4c4723e */ /* 0x000fe200000010ff */
[----:B------:R-:W-:-:S02]  /*51f0*/  IMAD.MOV.U32 R30, RZ, RZ, R119 ;  /* 0x000000ffff1e7224 */ /* 0x000fc400078e0077 */
[----:B------:R-:W-:Y:S01]  /*5200*/  FADD.FTZ R11, R91, R10 ;  /* 0x0000000a5b0b7221 */ /* 0x000fe20000010000 */
[----:B------:R-:W-:Y:S01]  /*5210*/  IMAD.MOV.U32 R91, RZ, RZ, R119 ;  /* 0x000000ffff5b7224 */ /* 0x000fe200078e0077 */
[----:B------:R-:W3:Y:S01]  /*5220*/  MUFU.EX2 R21, R21 ;  /* 0x0000001500157308 */ /* 0x000ee20000000800 */
[----:B--2---:R-:W-:Y:S01]  /*5230*/  FADD.FTZ R3, R15, R2 ;  /* 0x000000020f037221 */ /* 0x004fe20000010000 */
[----:B------:R-:W-:Y:S01]  /*5240*/  FADD.FTZ R46, R28, R11 ;  /* 0x0000000b1c2e7221 */ /* 0x000fe20000010000 */
[--C-:B-1----:R-:W-:Y:S02]  /*5250*/  IMAD.MOV.U32 R69, RZ, RZ, R119.reuse ;  /* 0x000000ffff457224 */ /* 0x102fe400078e0077 */
[--C-:B------:R-:W-:Y:S02]  /*5260*/  IMAD.MOV.U32 R28, RZ, RZ, R119.reuse ;  /* 0x000000ffff1c7224 */ /* 0x100fe400078e0077 */
[----:B------:R-:W-:Y:S01]  /*5270*/  FADD.FTZ R11, R95, R46 ;  /* 0x0000002e5f0b7221 */ /* 0x000fe20000010000 */
[----:B------:R-:W-:Y:S01]  /*5280*/  IMAD.MOV.U32 R95, RZ, RZ, R119 ;  /* 0x000000ffff5f7224 */ /* 0x000fe200078e0077 */
[----:B------:R-:W1:Y:S01]  /*5290*/  MUFU.EX2 R27, R27 ;  /* 0x0000001b001b7308 */ /* 0x000e620000000800 */
[----:B----4-:R-:W-:Y:S01]  /*52a0*/  FADD.FTZ R2, R198, R3 ;  /* 0x00000003c6027221 */ /* 0x010fe20000010000 */
[----:B------:R-:W-:Y:S01]  /*52b0*/  FADD.FTZ R46, R32, R11 ;  /* 0x0000000b202e7221 */ /* 0x000fe20000010000 */
[----:B------:R-:W-:Y:S01]  /*52c0*/  F2FP.BF16.F32.PACK_AB R198, R198, R15 ;  /* 0x0000000fc6c6723e */ /* 0x000fe200000010ff */
[----:B------:R-:W-:-:S02]  /*52d0*/  IMAD.MOV.U32 R32, RZ, RZ, R119 ;  /* 0x000000ffff207224 */ /* 0x000fc400078e0077 */
[----:B------:R-:W-:Y:S01]  /*52e0*/  FADD.FTZ R11, R99, R46 ;  /* 0x0000002e630b7221 */ /* 0x000fe20000010000 */
[----:B------:R-:W-:Y:S01]  /*52f0*/  IMAD.MOV.U32 R99, RZ, RZ, R119 ;  /* 0x000000ffff637224 */ /* 0x000fe200078e0077 */
[----:B------:R2:W4:Y:S01]  /*5300*/  MUFU.EX2 R194, R61 ;  /* 0x0000003d00c27308 */ /* 0x0005220000000800 */
[----:B---3--:R-:W-:Y:S01]  /*5310*/  FADD.FTZ R3, R21, R2 ;  /* 0x0000000215037221 */ /* 0x008fe20000010000 */
[----:B------:R-:W-:Y:S01]  /*5320*/  FADD.FTZ R46, R36, R11 ;  /* 0x0000000b242e7221 */ /* 0x000fe20000010000 */
[----:B------:R-:W-:Y:S02]  /*5330*/  IMAD.MOV.U32 R36, RZ, RZ, R119 ;  /* 0x000000ffff247224 */ /* 0x000fe400078e0077 */
[C---:B------:R-:W-:Y:S01]  /*5340*/  FADD.FTZ R2, R192.reuse, R3 ;  /* 0x00000003c0027221 */ /* 0x040fe20000010000 */
[----:B------:R-:W-:Y:S01]  /*5350*/  FADD.FTZ R11, R103, R46 ;  /* 0x0000002e670b7221 */ /* 0x000fe20000010000 */
[----:B------:R-:W-:Y:S01]  /*5360*/  F2FP.BF16.F32.PACK_AB R192, R192, R21 ;  /* 0x00000015c0c0723e */ /* 0x000fe200000010ff */
[----:B------:R-:W3:Y:S01]  /*5370*/  MUFU.EX2 R31, R31 ;  /* 0x0000001f001f7308 */ /* 0x000ee20000000800 */
[----:B-1----:R-:W-:Y:S01]  /*5380*/  FADD.FTZ R3, R27, R2 ;  /* 0x000000021b037221 */ /* 0x002fe20000010000 */
[----:B------:R-:W-:Y:S01]  /*5390*/  FADD.FTZ R8, R38, R11 ;  /* 0x0000000b26087221 */ /* 0x000fe20000010000 */
[--C-:B------:R-:W-:Y:S01]  /*53a0*/  IMAD.MOV.U32 R103, RZ, RZ, R119.reuse ;  /* 0x000000ffff677224 */ /* 0x100fe200078e0077 */
[----:B--2---:R-:W-:Y:S01]  /*53b0*/  MOV R61, R119 ;  /* 0x00000077003d7202 */ /* 0x004fe20000000f00 */
[----:B------:R-:W-:-:S02]  /*53c0*/  IMAD.MOV.U32 R46, RZ, RZ, R119 ;  /* 0x000000ffff2e7224 */ /* 0x000fc400078e0077 */
[----:B------:R-:W-:Y:S01]  /*53d0*/  FADD.FTZ R11, R107, R8 ;  /* 0x000000086b0b7221 */ /* 0x000fe20000010000 */
[----:B------:R-:W-:Y:S01]  /*53e0*/  IMAD.MOV.U32 R107, RZ, RZ, R119 ;  /* 0x000000ffff6b7224 */ /* 0x000fe200078e0077 */
[----:B------:R1:W2:Y:S01]  /*53f0*/  MUFU.EX2 R188, R49 ;  /* 0x0000003100bc7308 */ /* 0x0002a20000000800 */
[----:B----4-:R-:W-:Y:S01]  /*5400*/  FADD.FTZ R2, R194, R3 ;  /* 0x00000003c2027221 */ /* 0x010fe20000010000 */
[----:B------:R-:W-:Y:S01]  /*5410*/  FADD.FTZ R8, R40, R11 ;  /* 0x0000000b28087221 */ /* 0x000fe20000010000 */
[----:B------:R-:W-:Y:S01]  /*5420*/  F2FP.BF16.F32.PACK_AB R194, R194, R27 ;  /* 0x0000001bc2c2723e */ /* 0x000fe200000010ff */
[--C-:B------:R-:W-:Y:S02]  /*5430*/  IMAD.MOV.U32 R40, RZ, RZ, R119.reuse ;  /* 0x000000ffff287224 */ /* 0x100fe400078e0077 */
[----:B------:R-:W-:Y:S01]  /*5440*/  FADD.FTZ R11, R111, R8 ;  /* 0x000000086f0b7221 */ /* 0x000fe20000010000 */
[--C-:B------:R-:W-:Y:S01]  /*5450*/  IMAD.MOV.U32 R38, RZ, RZ, R119.reuse ;  /* 0x000000ffff267224 */ /* 0x100fe200078e0077 */
[----:B------:R-:W4:Y:S01]  /*5460*/  MUFU.EX2 R35, R35 ;  /* 0x0000002300237308 */ /* 0x000f220000000800 */
[----:B---3--:R-:W-:Y:S01]  /*5470*/  FADD.FTZ R3, R31, R2 ;  /* 0x000000021f037221 */ /* 0x008fe20000010000 */
[----:B-1----:R-:W-:Y:S01]  /*5480*/  SHF.R.U32.HI R49, RZ, 0x1f, R48 ;  /* 0x0000001fff317819 */ /* 0x002fe20000011630 */
[----:B------:R-:W-:-:S03]  /*5490*/  IMAD.MOV.U32 R27, RZ, RZ, R119 ;  /* 0x000000ffff1b7224 */ /* 0x000fc600078e0077 */
[----:B------:R-:W-:Y:S01]  /*54a0*/  LEA.HI.SX32 R49, R48, R49, 0x1a ;  /* 0x0000003130317211 */ /* 0x000fe200078fd2ff */
[----:B------:R-:W-:Y:S01]  /*54b0*/  IMAD.MOV.U32 R48, RZ, RZ, R119 ;  /* 0x000000ffff307224 */ /* 0x000fe200078e0077 */
[----:B------:R1:W3:Y:S01]  /*54c0*/  MUFU.EX2 R190, R53 ;  /* 0x0000003500be7308 */ /* 0x0002e20000000800 */
[C---:B--2---:R-:W-:Y:S01]  /*54d0*/  FADD.FTZ R2, R188.reuse, R3 ;  /* 0x00000003bc027221 */ /* 0x044fe20000010000 */
[----:B------:R-:W-:Y:S02]  /*54e0*/  VIMNMX R10, RZ, R49, !PT ;  /* 0x00000031ff0a7248 */ /* 0x000fe40007fe0100 */
[----:B------:R-:W-:Y:S02]  /*54f0*/  F2FP.BF16.F32.PACK_AB R188, R188, R31 ;  /* 0x0000001fbcbc723e */ /* 0x000fe400000010ff */
[----:B------:R-:W-:Y:S01]  /*5500*/  ISETP.GE.AND P2, PT, R83, R10, PT ;  /* 0x0000000a5300720c */ /* 0x000fe20003f46270 */
[--C-:B------:R-:W-:Y:S01]  /*5510*/  IMAD.MOV.U32 R83, RZ, RZ, R119.reuse ;  /* 0x000000ffff537224 */ /* 0x100fe200078e0077 */
[----:B------:R-:W2:Y:S01]  /*5520*/  MUFU.EX2 R39, R39 ;  /* 0x0000002700277308 */ /* 0x000ea20000000800 */
[----:B----4-:R-:W-:Y:S01]  /*5530*/  FADD.FTZ R3, R35, R2 ;  /* 0x0000000223037221 */ /* 0x010fe20000010000 */
[----:B-1----:R-:W-:Y:S01]  /*5540*/  IMAD.MOV.U32 R53, RZ, RZ, R119 ;  /* 0x000000ffff357224 */ /* 0x002fe200078e0077 */
[----:B------:R-:W-:-:S02]  /*5550*/  MOV R49, R119 ;  /* 0x0000007700317202 */ /* 0x000fc40000000f00 */
[----:B------:R-:W-:-:S03]  /*5560*/  MOV R31, R119 ;  /* 0x00000077001f7202 */ /* 0x000fc60000000f00 */
[----:B------:R1:W4:Y:S01]  /*5570*/  MUFU.EX2 R184, R41 ;  /* 0x0000002900b87308 */ /* 0x0003220000000800 */
[C---:B---3--:R-:W-:Y:S01]  /*5580*/  FADD.FTZ R2, R190.reuse, R3 ;  /* 0x00000003be027221 */ /* 0x048fe20000010000 */
[----:B------:R-:W-:Y:S01]  /*5590*/  F2FP.BF16.F32.PACK_AB R190, R190, R35 ;  /* 0x00000023bebe723e */ /* 0x000fe200000010ff */
[----:B------:R-:W-:-:S05]  /*55a0*/  IMAD.MOV.U32 R35, RZ, RZ, R119 ;  /* 0x000000ffff237224 */ /* 0x000fca00078e0077 */
[----:B------:R-:W3:Y:S01]  /*55b0*/  MUFU.EX2 R43, R43 ;  /* 0x0000002b002b7308 */ /* 0x000ee20000000800 */
[----:B--2---:R-:W-:Y:S01]  /*55c0*/  FADD.FTZ R3, R39, R2 ;  /* 0x0000000227037221 */ /* 0x004fe20000010000 */
[----:B-1----:R-:W-:-:S06]  /*55d0*/  IMAD.MOV.U32 R41, RZ, RZ, R119 ;  /* 0x000000ffff297224 */ /* 0x002fcc00078e0077 */
[----:B------:R1:W2:Y:S01]  /*55e0*/  MUFU.EX2 R186, R45 ;  /* 0x0000002d00ba7308 */ /* 0x0002a20000000800 */
[C---:B----4-:R-:W-:Y:S01]  /*55f0*/  FADD.FTZ R2, R184.reuse, R3 ;  /* 0x00000003b8027221 */ /* 0x050fe20000010000 */
[----:B------:R-:W-:Y:S01]  /*5600*/  F2FP.BF16.F32.PACK_AB R184, R184, R39 ;  /* 0x00000027b8b8723e */ /* 0x000fe200000010ff */
[----:B------:R-:W-:-:S05]  /*5610*/  IMAD.MOV.U32 R39, RZ, RZ, R119 ;  /* 0x000000ffff277224 */ /* 0x000fca00078e0077 */
[----:B------:R-:W4:Y:S01]  /*5620*/  MUFU.EX2 R47, R47 ;  /* 0x0000002f002f7308 */ /* 0x000f220000000800 */
[----:B---3--:R-:W-:Y:S01]  /*5630*/  FADD.FTZ R3, R43, R2 ;  /* 0x000000022b037221 */ /* 0x008fe20000010000 */
[----:B-1----:R-:W-:-:S06]  /*5640*/  IMAD.MOV.U32 R45, RZ, RZ, R119 ;  /* 0x000000ffff2d7224 */ /* 0x002fcc00078e0077 */
[----:B------:R1:W3:Y:S01]  /*5650*/  MUFU.EX2 R180, R33 ;  /* 0x0000002100b47308 */ /* 0x0002e20000000800 */
[C---:B--2---:R-:W-:Y:S01]  /*5660*/  FADD.FTZ R2, R186.reuse, R3 ;  /* 0x00000003ba027221 */ /* 0x044fe20000010000 */
[----:B------:R-:W-:Y:S02]  /*5670*/  F2FP.BF16.F32.PACK_AB R186, R186, R43 ;  /* 0x0000002bbaba723e */ /* 0x000fe400000010ff */
[----:B------:R-:W-:-:S04]  /*5680*/  MOV R43, R119 ;  /* 0x00000077002b7202 */ /* 0x000fc80000000f00 */
[----:B------:R-:W2:Y:S01]  /*5690*/  MUFU.EX2 R51, R51 ;  /* 0x0000003300337308 */ /* 0x000ea20000000800 */
[----:B----4-:R-:W-:Y:S01]  /*56a0*/  FADD.FTZ R3, R47, R2 ;  /* 0x000000022f037221 */ /* 0x010fe20000010000 */
[----:B-1----:R-:W-:-:S06]  /*56b0*/  IMAD.MOV.U32 R33, RZ, RZ, R119 ;  /* 0x000000ffff217224 */ /* 0x002fcc00078e0077 */
[----:B------:R1:W4:Y:S01]  /*56c0*/  MUFU.EX2 R42, R113 ;  /* 0x00000071002a7308 */ /* 0x0003220000000800 */
[C---:B---3--:R-:W-:Y:S01]  /*56d0*/  FADD.FTZ R2, R180.reuse, R3 ;  /* 0x00000003b4027221 */ /* 0x048fe20000010000 */
[----:B------:R-:W-:Y:S01]  /*56e0*/  F2FP.BF16.F32.PACK_AB R180, R180, R47 ;  /* 0x0000002fb4b4723e */ /* 0x000fe200000010ff */
[----:B------:R-:W-:-:S05]  /*56f0*/  IMAD.MOV.U32 R47, RZ, RZ, R119 ;  /* 0x000000ffff2f7224 */ /* 0x000fca00078e0077 */
[----:B------:R3:W5:Y:S01]  /*5700*/  MUFU.EX2 R182, R37 ;  /* 0x0000002500b67308 */ /* 0x0007620000000800 */
[----:B--2---:R-:W-:Y:S01]  /*5710*/  FADD.FTZ R3, R51, R2 ;  /* 0x0000000233037221 */ /* 0x004fe20000010000 */
[----:B-1----:R-:W-:-:S06]  /*5720*/  IMAD.MOV.U32 R113, RZ, RZ, R119 ;  /* 0x000000ffff717224 */ /* 0x002fcc00078e0077 */
[----:B------:R-:W1:Y:S01]  /*5730*/  MUFU.EX2 R115, R115 ;  /* 0x0000007300737308 */ /* 0x000e620000000800 */
[C---:B----4-:R-:W-:Y:S01]  /*5740*/  FADD.FTZ R8, R42.reuse, R11 ;  /* 0x0000000b2a087221 */ /* 0x050fe20000010000 */
[----:B------:R-:W-:Y:S01]  /*5750*/  F2FP.BF16.F32.PACK_AB R183, R42, R111 ;  /* 0x0000006f2ab7723e */ /* 0x000fe200000010ff */
[--C-:B------:R-:W-:Y:S01]  /*5760*/  IMAD.MOV.U32 R111, RZ, RZ, R119.reuse ;  /* 0x000000ffff6f7224 */ /* 0x100fe200078e0077 */
[----:B---3--:R-:W-:Y:S01]  /*5770*/  MOV R37, R119 ;  /* 0x0000007700257202 */ /* 0x008fe20000000f00 */
[----:B------:R-:W-:-:S03]  /*5780*/  IMAD.MOV.U32 R42, RZ, RZ, R119 ;  /* 0x000000ffff2a7224 */ /* 0x000fc600078e0077 */
[----:B------:R-:W2:Y:S01]  /*5790*/  MUFU.EX2 R55, R55 ;  /* 0x0000003700377308 */ /* 0x000ea20000000800 */
[C---:B-----5:R-:W-:Y:S01]  /*57a0*/  FADD.FTZ R2, R182.reuse, R3 ;  /* 0x00000003b6027221 */ /* 0x060fe20000010000 */
[----:B------:R-:W-:Y:S01]  /*57b0*/  F2FP.BF16.F32.PACK_AB R182, R182, R51 ;  /* 0x00000033b6b6723e */ /* 0x000fe200000010ff */
[----:B------:R-:W-:-:S05]  /*57c0*/  IMAD.MOV.U32 R51, RZ, RZ, R119 ;  /* 0x000000ffff337224 */ /* 0x000fca00078e0077 */
        /* <DEDUP_REMOVED lines=8> */
[----:B------:R-:W-:Y:S01]  /*5850*/  IMAD.MOV.U32 R44, RZ, RZ, R119 ;  /* 0x000000ffff2c7224 */ /* 0x000fe200078e0077 */
[-C--:B------:R-:W-:Y:S02]  /*5860*/  MOV R115, R119.reuse ;  /* 0x0000007700737202 */ /* 0x080fe40000000f00 */
[----:B-1----:R-:W-:Y:S02]  /*5870*/  MOV R25, R119 ;  /* 0x0000007700197202 */ /* 0x002fe40000000f00 */
[----:B------:R-:W1:Y:S01]  /*5880*/  MUFU.EX2 R59, R59 ;  /* 0x0000003b003b7308 */ /* 0x000e620000000800 */
[C---:B-----5:R-:W-:Y:S01]  /*5890*/  FADD.FTZ R2, R176.reuse, R3 ;  /* 0x00000003b0027221 */ /* 0x060fe20000010000 */
[----:B------:R-:W-:Y:S01]  /*58a0*/  F2FP.BF16.F32.PACK_AB R176, R176, R55 ;  /* 0x00000037b0b0723e */ /* 0x000fe200000010ff */
[----:B------:R-:W-:Y:S01]  /*58b0*/  IMAD.MOV.U32 R3, RZ, RZ, 0x3f800000 ;  /* 0x3f800000ff037424 */ /* 0x000fe200078e00ff */
[----:B------:R-:W-:-:S04]  /*58c0*/  MOV R55, R119 ;  /* 0x0000007700377202 */ /* 0x000fc80000000f00 */
[----:B------:R-:W3:Y:S01]  /*58d0*/  MUFU.EX2 R34, R34 ;  /* 0x0000002200227308 */ /* 0x000ee20000000800 */
[----:B--2---:R-:W-:-:S07]  /*58e0*/  FADD.FTZ R11, R121, R8 ;  /* 0x00000008790b7221 */ /* 0x004fce0000010000 */
[----:B------:R-:W2:Y:S01]  /*58f0*/  MUFU.EX2 R24, R24 ;  /* 0x0000001800187308 */ /* 0x000ea20000000800 */
[----:B-1----:R-:W-:Y:S01]  /*5900*/  FADD.FTZ R9, R59, R2 ;  /* 0x000000023b097221 */ /* 0x002fe20000010000 */
[----:B------:R-:W-:Y:S02]  /*5910*/  IMAD.MOV.U32 R2, RZ, RZ, 0x3f800000 ;  /* 0x3f800000ff027424 */ /* 0x000fe400078e00ff */
[C---:B---3--:R-:W-:Y:S01]  /*5920*/  FADD.FTZ R8, R34.reuse, R11 ;  /* 0x0000000b22087221 */ /* 0x048fe20000010000 */
[----:B------:R-:W-:Y:S01]  /*5930*/  F2FP.BF16.F32.PACK_AB R179, R34, R121 ;  /* 0x0000007922b3723e */ /* 0x000fe200000010ff */
[----:B------:R-:W-:Y:S02]  /*5940*/  IMAD.MOV.U32 R34, RZ, RZ, R119 ;  /* 0x000000ffff227224 */ /* 0x000fe400078e0077 */
[C---:B--2---:R-:W-:Y:S01]  /*5950*/  FADD.FTZ R9, R24.reuse, R9 ;  /* 0x0000000918097221 */ /* 0x044fe20000010000 */
[----:B------:R-:W-:Y:S01]  /*5960*/  F2FP.BF16.F32.PACK_AB R178, R24, R59 ;  /* 0x0000003b18b2723e */ /* 0x000fe200000010ff */
[----:B------:R-:W-:-:S02]  /*5970*/  IMAD.MOV.U32 R59, RZ, RZ, R119 ;  /* 0x000000ffff3b7224 */ /* 0x000fc400078e0077 */
[----:B------:R-:W-:Y:S01]  /*5980*/  IMAD.MOV.U32 R24, RZ, RZ, R119 ;  /* 0x000000ffff187224 */ /* 0x000fe200078e0077 */
[----:B------:R-:W-:Y:S06]  /*5990*/  @!P2 BRA `(.L_x_1865) ;  /* 0x000000480028a947 */ /* 0x000fec0003800000 */
[----:B------:R-:W-:Y:S01]  /*59a0*/  R2UR UR6, R17 ;  /* 0x00000000110672ca */ /* 0x000fe200000e0000 */
[----:B------:R-:W-:Y:S01]  /*59b0*/  IMAD.MOV.U32 R11, RZ, RZ, R4 ;  /* 0x000000ffff0b7224 */ /* 0x000fe200078e0004 */
[----:B------:R-:W-:Y:S01]  /*59c0*/  CS2R R118, SRZ ;  /* 0x0000000000767805 */ /* 0x000fe2000001ff00 */
[----:B------:R-:W-:Y:S01]  /*59d0*/  IMAD.MOV.U32 R12, RZ, RZ, R5 ;  /* 0x000000ffff0c7224 */ /* 0x000fe200078e0005 */
[----:B------:R-:W-:Y:S01]  /*59e0*/  CS2R R114, SRZ ;  /* 0x0000000000727805 */ /* 0x000fe2000001ff00 */
[----:B------:R-:W-:Y:S01]  /*59f0*/  IMAD.MOV.U32 R3, RZ, RZ, 0x3f800000 ;  /* 0x3f800000ff037424 */ /* 0x000fe200078e00ff */
[----:B------:R-:W-:Y:S02]  /*5a00*/  CS2R R110, SRZ ;  /* 0x00000000006e7805 */ /* 0x000fe4000001ff00 */
[----:B------:R-:W-:Y:S02]  /*5a10*/  CS2R R106, SRZ ;  /* 0x00000000006a7805 */ /* 0x000fe4000001ff00 */
[----:B------:R-:W-:-:S02]  /*5a20*/  CS2R R102, SRZ ;  /* 0x0000000000667805 */ /* 0x000fc4000001ff00 */
[----:B------:R-:W-:Y:S02]  /*5a30*/  CS2R R98, SRZ ;  /* 0x0000000000627805 */ /* 0x000fe4000001ff00 */
[----:B------:R-:W-:Y:S02]  /*5a40*/  CS2R R94, SRZ ;  /* 0x00000000005e7805 */ /* 0x000fe4000001ff00 */
[----:B------:R-:W-:Y:S02]  /*5a50*/  CS2R R90, SRZ ;  /* 0x00000000005a7805 */ /* 0x000fe4000001ff00 */
[----:B------:R-:W-:Y:S01]  /*5a60*/  CS2R R86, SRZ ;  /* 0x0000000000567805 */ /* 0x000fe2000001ff00 */
[----:B------:R-:W-:Y:S01]  /*5a70*/  IMAD.U32 R13, RZ, RZ, UR6 ;  /* 0x00000006ff0d7e24 */ /* 0x000fe2000f8e00ff */
        /* <DEDUP_REMOVED lines=39> */
[----:B------:R-:W-:Y:S01]  /*5cf0*/  UMOV UR41, UR46 ;  /* 0x0000002e00297c82 */ /* 0x000fe20008000000 */
[----:B------:R-:W-:-:S05]  /*5d00*/  ULDC.64 UR60, c[0x0][0x3f8] ;  /* 0x0000fe00003c7ab9 */ /* 0x000fca0000000a00 */
.L_x_1874:
[----:B------:R-:W-:Y:S01]  /*5d10*/  R2UR UR10, R13 ;  /* 0x000000000d0a72ca */ /* 0x000fe200000e0000 */
[----:B------:R-:W-:-:S04]  /*5d20*/  UIADD3 UR6, UR41, 0x1, URZ ;  /* 0x0000000129067890 */ /* 0x000fc8000fffe03f */
[----:B------:R-:W-:-:S04]  /*5d30*/  UISETP.NE.AND UP0, UPT, UR6, 0x2, UPT ;  /* 0x000000020600788c */ /* 0x000fc8000bf05270 */
[----:B------:R-:W-:Y:S02]  /*5d40*/  USEL UR7, URZ, 0x1, UP0 ;  /* 0x000000013f077887 */ /* 0x000fe40008000000 */
[----:B------:R-:W-:Y:S02]  /*5d50*/  USEL UR46, UR6, URZ, UP0 ;  /* 0x0000003f062e7287 */ /* 0x000fe40008000000 */
[----:B------:R-:W-:-:S06]  /*5d60*/  ULOP3.LUT UR6, UR10, UR7, URZ, 0x3c, !UPT ;  /* 0x000000070a067292 */ /* 0x000fcc000f8e3c3f */
[----:B------:R-:W-:Y:S01]  /*5d70*/  MOV R17, UR6 ;  /* 0x0000000600117c02 */ /* 0x000fe20008000f00 */
[----:B------:R-:W-:Y:S06]  /*5d80*/  @!P0 BRA `(.L_x_1866) ;  /* 0x0000000000048947 */ /* 0x000fec0003800000 */
[----:B------:R-:W-:Y:S01]  /*5d90*/  BPT.TRAP 0x1 ;  /* 0x000000040000795c */ /* 0x000fe20000300000 */
.L_x_1866:
        /* <DEDUP_REMOVED lines=8> */
.L_x_1867:
[----:B--2---:R-:W-:Y:S05]  /*5e20*/  @P2 BRA `(.L_x_1868) ;  /* 0x0000000000082947 */ /* 0x004fea0003800000 */
[----:B------:R-:W2:Y:S02]  /*5e30*/  SYNCS.PHASECHK.TRANS64.TRYWAIT P2, [UR47+0x36830], R0 ;  /* 0x03683000ff0075a7 */ /* 0x000ea4000804016f */
[----:B--2---:R-:W-:Y:S05]  /*5e40*/  @!P2 BRA `(.L_x_1869) ;  /* 0x000000dc003ca947 */ /* 0x004fea0003800000 */
.L_x_1868:
[----:B------:R-:W-:Y:S01]  /*5e50*/  UIMAD UR6, UR46, 0xa80, UR40 ;  /* 0x00000a802e0678a4 */ /* 0x000fe2000f8e0228 */
[----:B------:R-:W-:Y:S01]  /*5e60*/  WARPGROUP.ARRIVE ;  /* 0x00000000000079c5 */ /* 0x000fe20000000000 */
[----:B------:R-:W-:Y:S01]  /*5e70*/  UMOV UR7, 0x40000040 ;  /* 0x4000004000077882 */ /* 0x000fe20000000000 */
[----:B------:R-:W-:Y:S01]  /*5e80*/  UMOV UR56, UR4 ;  /* 0x0000000400387c82 */ /* 0x000fe20008000000 */
[----:B------:R-:W-:Y:S01]  /*5e90*/  UIADD3 UR58, UR6, 0x80, URZ ;  /* 0x00000080063a7890 */ /* 0x000fe2000fffe03f */
[-C--:B------:R-:W-:Y:S01]  /*5ea0*/  FMUL.FTZ R24, R24, R2.reuse ;  /* 0x0000000218187220 */ /* 0x080fe20000410000 */
[----:B------:R-:W-:Y:S01]  /*5eb0*/  UMOV UR57, UR5 ;  /* 0x0000000500397c82 */ /* 0x000fe20008000000 */
[----:B------:R-:W-:Y:S01]  /*5ec0*/  UMOV UR59, 0x40000040 ;  /* 0x40000040003b7882 */ /* 0x000fe20000000000 */
[----:B------:R-:W-:Y:S02]  /*5ed0*/  UIADD3 UR10, UR6, 0x180, URZ ;  /* 0x00000180060a7890 */ /* 0x000fe4000fffe03f */
[----:B------:R-:W-:Y:S01]  /*5ee0*/  HGMMA.64x16x16.F32.BF16 R168, gdesc[UR4], RZ, !UPT, gsb0 ;  /* 0x0020000004a879f0 */ /* 0x000fe2000c0018ff */
        /* <DEDUP_REMOVED lines=60> */
[----:B------:R-:W-:Y:S01]  /*62b0*/  UMOV UR57, UR5 ;  /* 0x0000000500397c82 */ /* 0x000fe20008000000 */
        /* <DEDUP_REMOVED lines=71> */
[----:B------:R-:W-:-:S06]  /*6730*/  WARPGROUP.ARRIVE ;  /* 0x00000000000079c5 */ /* 0x000fcc0000000000 */
[----:B------:R-:W-:Y:S01]  /*6740*/  HGMMA.64x16x16.F32.BF16 R144, gdesc[UR56], RZ, !UPT, gsb0 ;  /* 0x00200000389079f0 */ /* 0x000fe2000c0018ff */
[----:B------:R-:W-:Y:S01]  /*6750*/  UMOV UR56, UR4 ;  /* 0x0000000400387c82 */ /* 0x000fe20008000000 */
[----:B------:R-:W-:Y:S01]  /*6760*/  UMOV UR57, UR5 ;  /* 0x0000000500397c82 */ /* 0x000fe20008000000 */
[----:B------:R-:W-:Y:S01]  /*6770*/  UMOV UR58, UR7 ;  /* 0x00000007003a7c82 */ /* 0x000fe20008000000 */
[----:B------:R-:W-:Y:S01]  /*6780*/  UMOV UR59, 0x40000040 ;  /* 0x40000040003b7882 */ /* 0x000fe20000000000 */
[----:B------:R-:W-:Y:S01]  /*6790*/  UIADD3 UR7, UR6, 0x300, URZ ;  /* 0x0000030006077890 */ /* 0x000fe2000fffe03f */
[----:B------:R-:W-:Y:S02]  /*67a0*/  WARPGROUP.DEPBAR.LE gsb0, 0x0 ;  /* 0x00008000000079c5 */ /* 0x000fe40000010000 */
        /* <DEDUP_REMOVED lines=99> */
[----:B------:R-:W-:Y:S02]  /*6de0*/  R2UR UR14, R6 ;  /* 0x00000000060e72ca */ /* 0x000fe400000e0000 */
[----:B------:R-:W-:-:S11]  /*6df0*/  R2UR UR15, R7 ;  /* 0x00000000070f72ca */ /* 0x000fd600000e0000 */
[----:B------:R-:W-:Y:S02]  /*6e00*/  UMOV UR56, UR14 ;  /* 0x0000000e00387c82 */ /* 0x000fe40008000000 */
[----:B------:R-:W-:Y:S01]  /*6e10*/  UMOV UR57, UR15 ;  /* 0x0000000f00397c82 */ /* 0x000fe20008000000 */
        /* <DEDUP_REMOVED lines=364> */
.L_x_1870:
[----:B------:R-:W-:Y:S02]  /*84e0*/  R2UR UR6, R16 ;  /* 0x00000000100672ca */ /* 0x000fe400000e0000 */
[----:B------:R-:W-:-:S11]  /*84f0*/  R2UR UR7, R13 ;  /* 0x000000000d0772ca */ /* 0x000fd600000e0000 */
[----:B------:R-:W-:Y:S02]  /*8500*/  ULEA UR6, UR41, UR6, 0x3 ;  /* 0x0000000629067291 */ /* 0x000fe4000f8e183f */
[----:B-12---:R-:W-:-:S05]  /*8510*/  IMAD.U32 R0, RZ, RZ, UR7 ;  /* 0x00000007ff007e24 */ /* 0x006fca000f8e00ff */
[----:B------:R-:W-:-:S04]  /*8520*/  SHF.L.U32 R0, R0, 0x1f, RZ ;  /* 0x0000001f00007819 */ /* 0x000fc800000006ff */
[----:B------:R1:W2:Y:S01]  /*8530*/  SYNCS.PHASECHK.TRANS64.TRYWAIT P2, [UR6+0x36850], R0 ;  /* 0x03685000ff0075a7 */ /* 0x0002a20008040146 */
[----:B------:R-:W-:Y:S05]  /*8540*/  @!P0 BRA `(.L_x_1871) ;  /* 0x0000000000048947 */ /* 0x000fea0003800000 */
[----:B------:R-:W-:Y:S01]  /*8550*/  BPT.TRAP 0x1 ;  /* 0x000000040000795c */ /* 0x000fe20000300000 */
.L_x_1871:
[----:B--2---:R-:W-:Y:S05]  /*8560*/  @P2 BRA `(.L_x_1872) ;  /* 0x0000000000082947 */ /* 0x004fea0003800000 */
[----:B------:R-:W2:Y:S02]  /*8570*/  SYNCS.PHASECHK.TRANS64.TRYWAIT P2, [UR6+0x36850], R0 ;  /* 0x03685000ff0075a7 */ /* 0x000ea40008040146 */
[----:B--2---:R-:W-:Y:S05]  /*8580*/  @!P2 BRA `(.L_x_1873) ;  /* 0x000000b40084a947 */ /* 0x004fea0003800000 */
.L_x_1872:
[----:B------:R-:W-:Y:S01]  /*8590*/  R2UR UR7, R16 ;  /* 0x00000000100772ca */ /* 0x000fe200000e0000 */
[----:B------:R-:W-:Y:S01]  /*85a0*/  WARPGROUP.ARRIVE ;  /* 0x00000000000079c5 */ /* 0x000fe20000000000 */
[----:B------:R-:W-:Y:S01]  /*85b0*/  UMOV UR11, 0x40000040 ;  /* 0x40000040000b7882 */ /* 0x000fe20000000000 */
[----:B-12---:R-:W1:Y:S01]  /*85c0*/  LDC R0, c[0x0][0x288] ;  /* 0x0000a200ff007b82 */ /* 0x006e620000000800 */
[----:B------:R-:W-:Y:S01]  /*85d0*/  UISETP.NE.U32.AND UP0, UPT, UR60, URZ, UPT ;  /* 0x0000003f3c00728c */ /* 0x000fe2000bf05070 */
[----:B------:R-:W-:Y:S01]  /*85e0*/  ULDC UR15, c[0x0][0x404] ;  /* 0x00010100000f7ab9 */ /* 0x000fe20000000800 */
[----:B------:R-:W-:Y:S02]  /*85f0*/  ULDC UR14, c[0x0][0x2e0] ;  /* 0x0000b800000e7ab9 */ /* 0x000fe40000000800 */
[----:B------:R-:W-:-:S05]  /*8600*/  UISETP.NE.AND.EX UP0, UPT, UR61, URZ, UPT, UP0 ;  /* 0x0000003f3d00728c */ /* 0x000fca000bf05300 */
[----:B------:R-:W-:-:S04]  /*8610*/  UIADD3 UR7, UR7, 0x400, URZ ;  /* 0x0000040007077890 */ /* 0x000fc8000fffe03f */
[----:B------:R-:W-:-:S04]  /*8620*/  USHF.R.U32.HI UR7, URZ, 0x4, UR7 ;  /* 0x000000043f077899 */ /* 0x000fc80008011607 */
[----:B------:R-:W-:-:S04]  /*8630*/  ULOP3.LUT UR7, UR7, 0x3fff, URZ, 0xc0, !UPT ;  /* 0x00003fff07077892 */ /* 0x000fc8000f8ec03f */
[----:B------:R-:W-:-:S04]  /*8640*/  ULOP3.LUT UR7, UR7, 0x3800000, URZ, 0xfc, !UPT ;  /* 0x0380000007077892 */ /* 0x000fc8000f8efc3f */
[----:B------:R-:W-:-:S03]  /*8650*/  UIMAD UR7, UR41, 0xa80, UR7 ;  /* 0x00000a80290778a4 */ /* 0x000fc6000f8e0207 */
[----:B------:R-:W-:-:S04]  /*8660*/  UMOV UR41, UR46 ;  /* 0x0000002e00297c82 */ /* 0x000fc80008000000 */
        /* <DEDUP_REMOVED lines=12> */
[----:B------:R-:W-:Y:S02]  /*8730*/  UIMAD UR10, UR45, -0x70, UR42 ;  /* 0xffffff902d0a78a4 */ /* 0x000fe4000f8e022a */
[----:B------:R-:W-:Y:S02]  /*8740*/  USEL UR11, UR15, 0x1, UP0 ;  /* 0x000000010f0b7887 */ /* 0x000fe40008000000 */
[----:B------:R-:W-:-:S04]  /*8750*/  UIADD3 UR10, UR10, 0x1, URZ ;  /* 0x000000010a0a7890 */ /* 0x000fc8000fffe03f */
[----:B------:R-:W-:-:S03]  /*8760*/  UIMAD UR10, UR11, UR14, UR10 ;  /* 0x0000000e0b0a72a4 */ /* 0x000fc6000f8e020a */
[----:B------:R-:W-:-:S03]  /*8770*/  UMOV UR11, 0x40000040 ;  /* 0x40000040000b7882 */ /* 0x000fc60000000000 */
[----:B-1----:R-:W-:Y:S01]  /*8780*/  IADD3 R0, -R0, UR10, RZ ;  /* 0x0000000a00007c10 */ /* 0x002fe2000fffe1ff */
[----:B------:R-:W-:-:S04]  /*8790*/  UIADD3 UR10, UR7, 0x180, URZ ;  /* 0x00000180070a7890 */ /* 0x000fc8000fffe03f */
[----:B------:R-:W-:-:S04]  /*87a0*/  IMAD R3, R205, -0x2, R0 ;  /* 0xfffffffecd037824 */ /* 0x000fc800078e0200 */
[----:B------:R-:W-:-:S05]  /*87b0*/  IMAD.IADD R4, R206, 0x1, R3 ;  /* 0x00000001ce047824 */ /* 0x000fca00078e0203 */
[C---:B------:R-:W-:Y:S02]  /*87c0*/  ISETP.GT.AND P2, PT, R4.reuse, RZ, PT ;  /* 0x000000ff0400720c */ /* 0x040fe40003f44270 */
[----:B------:R-:W-:Y:S02]  /*87d0*/  ISETP.GT.AND P3, PT, R4, 0x1, PT ;  /* 0x000000010400780c */ /* 0x000fe40003f64270 */
        /* <DEDUP_REMOVED lines=53> */
[----:B------:R-:W-:Y:S01]  /*8b30*/  FSEL R161, R140, -INF , P2 ;  /* 0xff8000008ca17808 */ /* 0x000fe20001000000 */
[----:B------:R-:W-:Y:S01]  /*8b40*/  IMAD.U32 R140, RZ, RZ, UR6 ;  /* 0x00000006ff8c7e24 */ /* 0x000fe2000f8e00ff */
[----:B------:R-:W-:Y:S01]  /*8b50*/  FMNMX.FTZ R0, R137, R0, !PT ;  /* 0x0000000089007209 */ /* 0x000fe20007810000 */
[----:B------:R-:W-:Y:S01]  /*8b60*/  UIADD3 UR6, UR45, -0x1, URZ ;  /* 0xffffffff2d067890 */ /* 0x000fe2000fffe03f */
[----:B------:R-:W-:Y:S01]  /*8b70*/  ISETP.GT.AND P2, PT, R4, 0x50, PT ;  /* 0x000000500400780c */ /* 0x000fe20003f44270 */
[----:B------:R-:W-:Y:S01]  /*8b80*/  @!P1 VIADD R140, R140, 0x36860 ;  /* 0x000368608c8c9836 */ /* 0x000fe20000000000 */
        /* <DEDUP_REMOVED lines=8> */
[C---:B------:R-:W-:Y:S02]  /*8c10*/  ISETP.GT.AND P3, PT, R4.reuse, 0x59, PT ;  /* 0x000000590400780c */ /* 0x040fe40003f64270 */
[----:B------:R-:W-:Y:S02]  /*8c20*/  FMNMX.FTZ R0, R129, R0, !PT ;  /* 0x0000000081007209 */ /* 0x000fe40007810000 */
[----:B------:R-:W-:Y:S02]  /*8c30*/  FSEL R133, R133, -INF , P3 ;  /* 0xff80000085857808 */ /* 0x000fe40001800000 */
[----:B------:R-:W-:Y:S02]  /*8c40*/  ISETP.GT.AND P3, PT, R4, 0x61, PT ;  /* 0x000000610400780c */ /* 0x000fe40003f64270 */
[----:B------:R-:W-:Y:S01]  /*8c50*/  @!P1 PRMT R140, RZ, 0x654, R140 ;  /* 0x00000654ff8c9816 */ /* 0x000fe2000000008c */
[----:B------:R-:W-:Y:S02]  /*8c60*/  WARPGROUP.DEPBAR.LE gsb0, 0x0 ;  /* 0x00008000000079c5 */ /* 0x000fe40000010000 */
[----:B------:R-:W-:Y:S01]  /*8c70*/  WARPGROUP.ARRIVE ;  /* 0x00000000000079c5 */ /* 0x000fe20000000000 */
[----:B------:R-:W-:-:S02]  /*8c80*/  FSEL R193, R121, -INF , P3 ;  /* 0xff80000079c17808 */ /* 0x000fc40001800000 */
[----:B------:R-:W-:-:S03]  /*8c90*/  ISETP.GT.AND P3, PT, R4, 0x69, PT ;  /* 0x000000690400780c */ /* 0x000fc60003f64270 */
[----:B------:R-:W-:Y:S01]  /*8ca0*/  HGMMA.64x192x16.F32.BF16 R24, R188, gdesc[UR8].tnspB, R24, gsb0 ;  /* 0x42e00008bc187df0 */ /* 0x000fe20008001818 */
[----:B------:R-:W-:Y:S01]  /*8cb0*/  UIADD3 UR10, UR7, 0x200, URZ ;  /* 0x00000200070a7890 */ /* 0x000fe2000fffe03f */
[----:B------:R-:W-:Y:S01]  /*8cc0*/  FSEL R125, R125, -INF , P3 ;  /* 0xff8000007d7d7808 */ /* 0x000fe20001800000 */
[----:B------:R-:W-:Y:S01]  /*8cd0*/  UMOV UR11, 0x40000040 ;  /* 0x40000040000b7882 */ /* 0x000fe20000000000 */
[----:B------:R-:W-:Y:S02]  /*8ce0*/  WARPGROUP.DEPBAR.LE gsb0, 0x0 ;  /* 0x00008000000079c5 */ /* 0x000fe40000010000 */
[----:B------:R-:W-:Y:S01]  /*8cf0*/  WARPGROUP.ARRIVE ;  /* 0x00000000000079c5 */ /* 0x000fe20000000000 */
[----:B------:R-:W-:Y:S02]  /*8d00*/  FSEL R189, R132, -INF , P2 ;  /* 0xff80000084bd7808 */ /* 0x000fe40001000000 */
[----:B------:R-:W-:Y:S02]  /*8d10*/  ISETP.GT.AND P2, PT, R4, 0x60, PT ;  /* 0x000000600400780c */ /* 0x000fe40003f44270 */
[----:B------:R-:W-:-:S09]  /*8d20*/  FMNMX.FTZ R0, R189, R0, !PT ;  /* 0x00000000bd007209 */ /* 0x000fd20007810000 */
[----:B------:R-:W-:Y:S01]  /*8d30*/  HGMMA.64x192x16.F32.BF16 R24, R184, gdesc[UR8].tnspB, R24, gsb0 ;  /* 0x42e00008b8187df0 */ /* 0x000fe20008001818 */
[----:B------:R-:W-:Y:S01]  /*8d40*/  FSEL R191, R120, -INF , P2 ;  /* 0xff80000078bf7808 */ /* 0x000fe20001000000 */
[----:B------:R-:W-:Y:S01]  /*8d50*/  UIADD3 UR10, UR7, 0x280, URZ ;  /* 0x00000280070a7890 */ /* 0x000fe2000fffe03f */
[----:B------:R-:W-:Y:S01]  /*8d60*/  FMNMX.FTZ R0, R133, R0, !PT ;  /* 0x0000000085007209 */ /* 0x000fe20007810000 */
[----:B------:R-:W-:Y:S01]  /*8d70*/  UMOV UR11, 0x40000040 ;  /* 0x40000040000b7882 */ /* 0x000fe20000000000 */
[C---:B------:R-:W-:Y:S01]  /*8d80*/  ISETP.GT.AND P2, PT, R4.reuse, 0x68, PT ;  /* 0x000000680400780c */ /* 0x040fe20003f44270 */
[----:B------:R-:W-:Y:S01]  /*8d90*/  VIADD R4, R4, 0x8 ;  /* 0x0000000804047836 */ /* 0x000fe20000000000 */
[----:B------:R-:W-:Y:S02]  /*8da0*/  FMNMX.FTZ R0, R191, R0, !PT ;  /* 0x00000000bf007209 */ /* 0x000fe40007810000 */
[----:B------:R-:W-:Y:S02]  /*8db0*/  FSEL R195, R124, -INF , P2 ;  /* 0xff8000007cc37808 */ /* 0x000fe40001000000 */
[----:B------:R-:W-:-:S02]  /*8dc0*/  FMNMX.FTZ R0, R193, R0, !PT ;  /* 0x00000000c1007209 */ /* 0x000fc40007810000 */
[C---:B------:R-:W-:Y:S02]  /*8dd0*/  ISETP.GT.AND P3, PT, R4.reuse, RZ, PT ;  /* 0x000000ff0400720c */ /* 0x040fe40003f64270 */
[----:B------:R-:W-:Y:S02]  /*8de0*/  FMNMX.FTZ R0, R195, R0, !PT ;  /* 0x00000000c3007209 */ /* 0x000fe40007810000 */
[----:B------:R-:W-:Y:S02]  /*8df0*/  ISETP.GT.AND P4, PT, R4, 0x1, PT ;  /* 0x000000010400780c */ /* 0x000fe40003f84270 */
[----:B------:R-:W-:Y:S02]  /*8e00*/  FMNMX.FTZ R14, R125, R0, !PT ;  /* 0x000000007d0e7209 */ /* 0x000fe40007810000 */
[----:B------:R-:W1:Y:S01]  /*8e10*/  LDC R0, c[0x0][0x988] ;  /* 0x00026200ff007b82 */ /* 0x000e620000000800 */
[----:B------:R-:W-:Y:S02]  /*8e20*/  FSEL R170, R170, -INF , P3 ;  /* 0xff800000aaaa7808 */ /* 0x000fe40001800000 */
[----:B------:R-:W2:Y:S01]  /*8e30*/  SHFL.BFLY PT, R5, R14, 0x2, 0x1f ;  /* 0x0c401f000e057f89 */ /* 0x000ea200000e0000 */
[----:B------:R-:W-:-:S02]  /*8e40*/  ISETP.GT.AND P3, PT, R4, 0x8, PT ;  /* 0x000000080400780c */ /* 0x000fc40003f64270 */
[----:B------:R-:W-:Y:S02]  /*8e50*/  FSEL R171, R171, -INF , P4 ;  /* 0xff800000abab7808 */ /* 0x000fe40002000000 */
[----:B------:R-:W-:Y:S02]  /*8e60*/  ISETP.GT.AND P4, PT, R4, 0x9, PT ;  /* 0x000000090400780c */ /* 0x000fe40003f84270 */
[----:B--2---:R-:W-:Y:S02]  /*8e70*/  FMNMX.FTZ R20, R14, R5, !PT ;  /* 0x000000050e147209 */ /* 0x004fe40007810000 */
[----:B------:R-:W-:-:S03]  /*8e80*/  FMNMX.FTZ R14, R170, R11, !PT ;  /* 0x0000000baa0e7209 */ /* 0x000fc60007810000 */
[----:B------:R-:W2:Y:S01]  /*8e90*/  SHFL.BFLY PT, R5, R20, 0x1, 0x1f ;  /* 0x0c201f0014057f89 */ /* 0x000ea200000e0000 */
[----:B------:R-:W-:Y:S02]  /*8ea0*/  FMNMX.FTZ R14, R171, R14, !PT ;  /* 0x0000000eab0e7209 */ /* 0x000fe40007810000 */
[----:B--2---:R-:W-:-:S04]  /*8eb0*/  FMNMX.FTZ R5, R20, R5, !PT ;  /* 0x0000000514057209 */ /* 0x004fc80007810000 */
[C---:B------:R-:W-:Y:S01]  /*8ec0*/  FSETP.NEU.FTZ.AND P2, PT, R5.reuse, -INF , PT ;  /* 0xff8000000500780b */ /* 0x040fe20003f5d000 */
[----:B-1----:R-:W-:-:S05]  /*8ed0*/  FMUL.FTZ R2, R5, R0 ;  /* 0x0000000005027220 */ /* 0x002fca0000410000 */
[----:B------:R-:W-:-:S05]  /*8ee0*/  FSEL R2, R2, RZ, P2 ;  /* 0x000000ff02027208 */ /* 0x000fca0001000000 */
        /* <DEDUP_REMOVED lines=31> */
[----:B------:R-:W-:Y:S01]  /*90e0*/  FSEL R185, R174, -INF , P3 ;  /* 0xff800000aeb97808 */ /* 0x000fe20001800000 */
[-CC-:B------:R-:W-:Y:S01]  /*90f0*/  FFMA.FTZ R184, R15, R0.reuse, -R2.reuse ;  /* 0x000000000fb87223 */ /* 0x180fe20000010802 */
[----:B------:R-:W-:Y:S01]  /*9100*/  FSEL R187, R175, -INF , P4 ;  /* 0xff800000afbb7808 */ /* 0x000fe20002000000 */
[--C-:B------:R-:W-:Y:S01]  /*9110*/  FFMA.FTZ R175, R197, R0, -R2.reuse ;  /* 0x00000000c5af7223 */ /* 0x100fe20000010802 */
[C---:B------:R-:W-:Y:S01]  /*9120*/  ISETP.GT.AND P3, PT, R4.reuse, 0x10, PT ;  /* 0x000000100400780c */ /* 0x040fe20003f64270 */
[----:B------:R-:W-:Y:S01]  /*9130*/  HGMMA.64x192x16.F32.BF16 R24, R180, gdesc[UR8].tnspB, R24, gsb0 ;  /* 0x42e00008b4187df0 */ /* 0x000fe20008001818 */
[----:B------:R-:W-:Y:S01]  /*9140*/  FMNMX.FTZ R14, R185, R14, !PT ;  /* 0x0000000eb90e7209 */ /* 0x000fe20007810000 */
[----:B------:R-:W-:Y:S01]  /*9150*/  UIADD3 UR10, UR7, 0x300, URZ ;  /* 0x00000300070a7890 */ /* 0x000fe2000fffe03f */
[----:B------:R-:W-:Y:S01]  /*9160*/  ISETP.GT.AND P4, PT, R4, 0x11, PT ;  /* 0x000000110400780c */ /* 0x000fe20003f84270 */
[----:B------:R-:W-:Y:S01]  /*9170*/  UMOV UR11, 0x40000040 ;  /* 0x40000040000b7882 */ /* 0x000fe20000000000 */
[----:B------:R-:W-:Y:S01]  /*9180*/  FSEL R197, R162, -INF , P3 ;  /* 0xff800000a2c57808 */ /* 0x000fe20001800000 */
[--C-:B------:R-:W-:Y:S01]  /*9190*/  FFMA.FTZ R15, R137, R0, -R2.reuse ;  /* 0x00000000890f7223 */ /* 0x100fe20000010802 */
[----:B------:R-:W-:Y:S01]  /*91a0*/  FMNMX.FTZ R14, R187, R14, !PT ;  /* 0x0000000ebb0e7209 */ /* 0x000fe20007810000 */
[-CC-:B------:R-:W-:Y:S01]  /*91b0*/  FFMA.FTZ R137, R141, R0.reuse, -R2.reuse ;  /* 0x000000008d897223 */ /* 0x180fe20000010802 */
[C---:B------:R-:W-:Y:S01]  /*91c0*/  ISETP.GT.AND P3, PT, R4.reuse, 0x18, PT ;  /* 0x000000180400780c */ /* 0x040fe20003f64270 */
[-CC-:B------:R-:W-:Y:S01]  /*91d0*/  FFMA.FTZ R186, R161, R0.reuse, -R2.reuse ;  /* 0x00000000a1ba7223 */ /* 0x180fe20000010802 */
[----:B------:R-:W-:Y:S01]  /*91e0*/  FSEL R163, R163, -INF , P4 ;  /* 0xff800000a3a37808 */ /* 0x000fe20002000000 */
[----:B------:R-:W-:Y:S01]  /*91f0*/  FFMA.FTZ R141, R193, R0, -R2 ;  /* 0x00000000c18d7223 */ /* 0x000fe20000010802 */
[----:B------:R-:W-:Y:S01]  /*9200*/  FMNMX.FTZ R14, R197, R14, !PT ;  /* 0x0000000ec50e7209 */ /* 0x000fe20007810000 */
[----:B------:R-:W-:Y:S01]  /*9210*/  MUFU.EX2 R175, R175 ;  /* 0x000000af00af7308 */ /* 0x000fe20000000800 */
[----:B------:R-:W-:-:S02]  /*9220*/  ISETP.GT.AND P4, PT, R4, 0x19, PT ;  /* 0x000000190400780c */ /* 0x000fc40003f84270 */
[----:B------:R-:W-:Y:S02]  /*9230*/  FSEL R199, R166, -INF , P3 ;  /* 0xff800000a6c77808 */ /* 0x000fe40001800000 */
[----:B------:R-:W-:Y:S02]  /*9240*/  FMNMX.FTZ R14, R163, R14, !PT ;  /* 0x0000000ea30e7209 */ /* 0x000fe40007810000 */
[----:B------:R-:W-:Y:S01]  /*9250*/  FSEL R201, R167, -INF , P4 ;  /* 0xff800000a7c97808 */ /* 0x000fe20002000000 */
[----:B------:R-:W-:Y:S01]  /*9260*/  FFMA.FTZ R167, R203, R0, -R2 ;  /* 0x00000000cba77223 */ /* 0x000fe20000010802 */
[C---:B------:R-:W-:Y:S01]  /*9270*/  ISETP.GT.AND P3, PT, R4.reuse, 0x20, PT ;  /* 0x000000200400780c */ /* 0x040fe20003f64270 */
[----:B------:R-:W-:Y:S01]  /*9280*/  MUFU.EX2 R184, R184 ;  /* 0x000000b800b87308 */ /* 0x000fe20000000800 */
[----:B------:R-:W-:Y:S02]  /*9290*/  FMNMX.FTZ R14, R199, R14, !PT ;  /* 0x0000000ec70e7209 */ /* 0x000fe40007810000 */
[----:B------:R-:W-:-:S02]  /*92a0*/  ISETP.GT.AND P4, PT, R4, 0x21, PT ;  /* 0x000000210400780c */ /* 0x000fc40003f84270 */
[----:B------:R-:W-:Y:S02]  /*92b0*/  FSEL R203, R154, -INF , P3 ;  /* 0xff8000009acb7808 */ /* 0x000fe40001800000 */
[----:B------:R-:W-:Y:S01]  /*92c0*/  FMNMX.FTZ R14, R201, R14, !PT ;  /* 0x0000000ec90e7209 */ /* 0x000fe20007810000 */
[----:B------:R-:W-:Y:S01]  /*92d0*/  MUFU.EX2 R167, R167 ;  /* 0x000000a700a77308 */ /* 0x000fe20000000800 */
[C---:B------:R-:W-:Y:S02]  /*92e0*/  ISETP.GT.AND P3, PT, R4.reuse, 0x28, PT ;  /* 0x000000280400780c */ /* 0x040fe40003f64270 */
[----:B------:R-:W-:Y:S02]  /*92f0*/  FSEL R155, R155, -INF , P4 ;  /* 0xff8000009b9b7808 */ /* 0x000fe40002000000 */
[----:B------:R-:W-:Y:S02]  /*9300*/  FMNMX.FTZ R14, R203, R14, !PT ;  /* 0x0000000ecb0e7209 */ /* 0x000fe40007810000 */
[----:B------:R-:W-:Y:S01]  /*9310*/  ISETP.GT.AND P4, PT, R4, 0x29, PT ;  /* 0x000000290400780c */ /* 0x000fe20003f84270 */
[----:B------:R-:W-:Y:S01]  /*9320*/  MUFU.EX2 R15, R15 ;  /* 0x0000000f000f7308 */ /* 0x000fe20000000800 */
[----:B------:R-:W-:-:S02]  /*9330*/  FSEL R217, R158, -INF , P3 ;  /* 0xff8000009ed97808 */ /* 0x000fc40001800000 */
[----:B------:R-:W-:Y:S02]  /*9340*/  FMNMX.FTZ R14, R155, R14, !PT ;  /* 0x0000000e9b0e7209 */ /* 0x000fe40007810000 */
[----:B------:R-:W-:Y:S01]  /*9350*/  FSEL R219, R159, -INF , P4 ;  /* 0xff8000009fdb7808 */ /* 0x000fe20002000000 */
[----:B------:R-:W-:Y:S01]  /*9360*/  FFMA.FTZ R159, R173, R0, -R2 ;  /* 0x00000000ad9f7223 */ /* 0x000fe20000010802 */
[C---:B------:R-:W-:Y:S01]  /*9370*/  ISETP.GT.AND P3, PT, R4.reuse, 0x30, PT ;  /* 0x000000300400780c */ /* 0x040fe20003f64270 */
[----:B------:R-:W-:Y:S01]  /*9380*/  MUFU.EX2 R186, R186 ;  /* 0x000000ba00ba7308 */ /* 0x000fe20000000800 */
[----:B------:R-:W-:Y:S02]  /*9390*/  FMNMX.FTZ R14, R217, R14, !PT ;  /* 0x0000000ed90e7209 */ /* 0x000fe40007810000 */
[----:B------:R-:W-:Y:S02]  /*93a0*/  ISETP.GT.AND P4, PT, R4, 0x31, PT ;  /* 0x000000310400780c */ /* 0x000fe40003f84270 */
[----:B------:R-:W-:-:S02]  /*93b0*/  FSEL R173, R146, -INF , P3 ;  /* 0xff80000092ad7808 */ /* 0x000fc40001800000 */
[----:B------:R-:W-:Y:S01]  /*93c0*/  FMNMX.FTZ R14, R219, R14, !PT ;  /* 0x0000000edb0e7209 */ /* 0x000fe20007810000 */
[----:B------:R-:W-:Y:S01]  /*93d0*/  MUFU.EX2 R159, R159 ;  /* 0x0000009f009f7308 */ /* 0x000fe20000000800 */
[C---:B------:R-:W-:Y:S02]  /*93e0*/  ISETP.GT.AND P3, PT, R4.reuse, 0x38, PT ;  /* 0x000000380400780c */ /* 0x040fe40003f64270 */
[----:B------:R-:W-:Y:S01]  /*93f0*/  FSEL R221, R147, -INF , P4 ;  /* 0xff80000093dd7808 */ /* 0x000fe20002000000 */
[----:B------:R-:W-:Y:S01]  /*9400*/  FFMA.FTZ R147, R153, R0, -R2 ;  /* 0x0000000099937223 */ /* 0x000fe20000010802 */
[----:B------:R-:W-:Y:S02]  /*9410*/  FMNMX.FTZ R14, R173, R14, !PT ;  /* 0x0000000ead0e7209 */ /* 0x000fe40007810000 */
[----:B------:R-:W-:Y:S01]  /*9420*/  ISETP.GT.AND P4, PT, R4, 0x39, PT ;  /* 0x000000390400780c */ /* 0x000fe20003f84270 */
[----:B------:R-:W-:Y:S01]  /*9430*/  MUFU.EX2 R137, R137 ;  /* 0x0000008900897308 */ /* 0x000fe20000000800 */
[----:B------:R-:W-:-:S02]  /*9440*/  FSEL R165, R150, -INF , P3 ;  /* 0xff80000096a57808 */ /* 0x000fc40001800000 */
[----:B------:R-:W-:Y:S02]  /*9450*/  FMNMX.FTZ R14, R221, R14, !PT ;  /* 0x0000000edd0e7209 */ /* 0x000fe40007810000 */
[----:B------:R-:W-:Y:S02]  /*9460*/  FSEL R151, R151, -INF , P4 ;  /* 0xff80000097977808 */ /* 0x000fe40002000000 */
        /* <DEDUP_REMOVED lines=25> */
[----:B------:R-:W-:-:S02]  /*9600*/  FSEL R225, R134, -INF , P3 ;  /* 0xff80000086e17808 */ /* 0x000fc40001800000 */
[----:B------:R-:W-:Y:S02]  /*9610*/  FMNMX.FTZ R14, R131, R14, !PT ;  /* 0x0000000e830e7209 */ /* 0x000fe40007810000 */
[----:B------:R-:W-:Y:S02]  /*9620*/  FSEL R135, R135, -INF , P4 ;  /* 0xff80000087877808 */ /* 0x000fe40002000000 */
[C---:B------:R-:W-:Y:S02]  /*9630*/  ISETP.GT.AND P3, PT, R4.reuse, 0x60, PT ;  /* 0x000000600400780c */ /* 0x040fe40003f64270 */
        /* <DEDUP_REMOVED lines=10> */
[----:B------:R-:W-:Y:S01]  /*96e0*/  FSEL R229, R127, -INF , P4 ;  /* 0xff8000007fe57808 */ /* 0x000fe20002000000 */
[--C-:B------:R-:W-:Y:S01]  /*96f0*/  FFMA.FTZ R127, R149, R0, -R2.reuse ;  /* 0x00000000957f7223 */ /* 0x100fe20000010802 */
[----:B------:R-:W-:Y:S02]  /*9700*/  FMNMX.FTZ R14, R227, R14, !PT ;  /* 0x0000000ee30e7209 */ /* 0x000fe40007810000 */
[----:B------:R-:W-:Y:S02]  /*9710*/  R2UR UR7, R17 ;  /* 0x00000000110772ca */ /* 0x000fe400000e0000 */
[----:B------:R-:W-:Y:S01]  /*9720*/  FMNMX.FTZ R14, R229, R14, !PT ;  /* 0x0000000ee50e7209 */ /* 0x000fe20007810000 */
[----:B------:R-:W-:Y:S04]  /*9730*/  MUFU.EX2 R127, R127 ;  /* 0x0000007f007f7308 */ /* 0x000fe80000000800 */
[----:B------:R-:W1:Y:S02]  /*9740*/  SHFL.BFLY PT, R3, R14, 0x2, 0x1f ;  /* 0x0c401f000e037f89 */ /* 0x000e6400000e0000 */
[----:B-1----:R-:W-:Y:S01]  /*9750*/  FMNMX.FTZ R3, R14, R3, !PT ;  /* 0x000000030e037209 */ /* 0x002fe20007810000 */
[----:B------:R-:W-:-:S04]  /*9760*/  FFMA.FTZ R14, R191, R0, -R2 ;  /* 0x00000000bf0e7223 */ /* 0x000fc80000010802 */
[----:B------:R-:W1:Y:S02]  /*9770*/  SHFL.BFLY PT, R4, R3, 0x1, 0x1f ;  /* 0x0c201f0003047f89 */ /* 0x000e6400000e0000 */
[----:B------:R-:W-:Y:S01]  /*9780*/  MUFU.EX2 R14, R14 ;  /* 0x0000000e000e7308 */ /* 0x000fe20000000800 */
[----:B-1----:R-:W-:Y:S01]  /*9790*/  FMNMX.FTZ R4, R3, R4, !PT ;  /* 0x0000000403047209 */ /* 0x002fe20007810000 */
[----:B------:R-:W-:Y:S02]  /*97a0*/  WARPGROUP.DEPBAR.LE gsb0, 0x0 ;  /* 0x00008000000079c5 */ /* 0x000fe40000010000 */
[----:B------:R-:W-:Y:S01]  /*97b0*/  WARPGROUP.ARRIVE ;  /* 0x00000000000079c5 */ /* 0x000fe20000000000 */
[----:B------:R-:W-:Y:S01]  /*97c0*/  FSEL R3, R5, RZ, P2 ;  /* 0x000000ff05037208 */ /* 0x000fe20001000000 */
[-C--:B------:R-:W-:Y:S01]  /*97d0*/  FFMA.FTZ R182, R189, R0.reuse, -R2 ;  /* 0x00000000bdb67223 */ /* 0x080fe20000010802 */
[C---:B------:R-:W-:Y:S01]  /*97e0*/  FSETP.NEU.FTZ.AND P2, PT, R4.reuse, -INF , PT ;  /* 0xff8000000400780b */ /* 0x040fe20003f5d000 */
[C---:B------:R-:W-:Y:S01]  /*97f0*/  FMUL.FTZ R124, R4.reuse, R0 ;  /* 0x00000000047c7220 */ /* 0x040fe20000410000 */
[----:B------:R-:W-:Y:S01]  /*9800*/  MUFU.EX2 R180, R169 ;  /* 0x000000a900b47308 */ /* 0x000fe20000000800 */
[----:B------:R-:W-:Y:S01]  /*9810*/  HGMMA.64x192x16.F32.BF16 R24, R176, gdesc[UR8].tnspB, R24, gsb0 ;  /* 0x42e00008b0187df0 */ /* 0x000fe20008001818 */
[----:B------:R-:W-:Y:S01]  /*9820*/  FADD.FTZ R3, -R3, R12 ;  /* 0x0000000c03037221 */ /* 0x000fe20000010100 */
[----:B------:R-:W-:-:S02]  /*9830*/  FSEL R132, R4, RZ, P2 ;  /* 0x000000ff04847208 */ /* 0x000fc40001000000 */
[----:B------:R-:W-:Y:S01]  /*9840*/  FSEL R124, R124, RZ, P2 ;  /* 0x000000ff7c7c7208 */ /* 0x000fe20001000000 */
[-C--:B------:R-:W-:Y:S01]  /*9850*/  FMUL.FTZ R3, R3, R0.reuse ;  /* 0x0000000003037220 */ /* 0x080fe20000410000 */
[----:B------:R-:W-:Y:S01]  /*9860*/  ISETP.LT.AND P2, PT, R10, UR45, PT ;  /* 0x0000002d0a007c0c */ /* 0x000fe2000bf41270 */
[----:B------:R-:W-:Y:S01]  /*9870*/  MUFU.EX2 R182, R182 ;  /* 0x000000b600b67308 */ /* 0x000fe20000000800 */
[----:B------:R-:W-:Y:S01]  /*9880*/  UMOV UR45, UR6 ;  /* 0x00000006002d7c82 */ /* 0x000fe20008000000 */
[-CC-:B------:R-:W-:Y:S01]  /*9890*/  FFMA.FTZ R12, R170, R0.reuse, -R124.reuse ;  /* 0x00000000aa0c7223 */ /* 0x180fe2000001087c */
[-CC-:B------:R-:W-:Y:S01]  /*98a0*/  FFMA.FTZ R149, R171, R0.reuse, -R124.reuse ;  /* 0x00000000ab957223 */ /* 0x180fe2000001087c */
[-CC-:B------:R-:W-:Y:S01]  /*98b0*/  FFMA.FTZ R120, R185, R0.reuse, -R124.reuse ;  /* 0x00000000b9787223 */ /* 0x180fe2000001087c */
[-CC-:B------:R-:W-:Y:S01]  /*98c0*/  FFMA.FTZ R161, R187, R0.reuse, -R124.reuse ;  /* 0x00000000bba17223 */ /* 0x180fe2000001087c */
[-CC-:B------:R-:W-:Y:S01]  /*98d0*/  FFMA.FTZ R197, R197, R0.reuse, -R124.reuse ;  /* 0x00000000c5c57223 */ /* 0x180fe2000001087c */
[-CC-:B------:R-:W-:Y:S01]  /*98e0*/  FFMA.FTZ R122, R163, R0.reuse, -R124.reuse ;  /* 0x00000000a37a7223 */ /* 0x180fe2000001087c */
[----:B------:R1:W2:Y:S01]  /*98f0*/  MUFU.EX2 R2, R3 ;  /* 0x0000000300027308 */ /* 0x0002a20000000800 */
        /* <DEDUP_REMOVED lines=8> */
[----:B-1----:R-:W-:Y:S01]  /*9980*/  FADD.FTZ R3, -R132, R11 ;  /* 0x0000000b84037221 */ /* 0x002fe20000010100 */
[----:B------:R-:W-:-:S02]  /*9990*/  IMAD.U32 R11, RZ, RZ, UR47 ;  /* 0x0000002fff0b7e24 */ /* 0x000fc4000f8e00ff */
[-CC-:B------:R-:W-:Y:S01]  /*99a0*/  FFMA.FTZ R221, R221, R0.reuse, -R124.reuse ;  /* 0x00000000dddd7223 */ /* 0x180fe2000001087c */
[-CC-:B------:R-:W-:Y:S01]  /*99b0*/  FFMA.FTZ R191, R165, R0.reuse, -R124.reuse ;  /* 0x00000000a5bf7223 */ /* 0x180fe2000001087c */
[-C--:B------:R-:W-:Y:S01]  /*99c0*/  FMUL.FTZ R3, R3, R0.reuse ;  /* 0x0000000003037220 */ /* 0x080fe20000410000 */
[-CC-:B------:R-:W-:Y:S01]  /*99d0*/  FFMA.FTZ R185, R153, R0.reuse, -R124.reuse ;  /* 0x0000000099b97223 */ /* 0x180fe2000001087c */
[-CC-:B------:R-:W-:Y:S01]  /*99e0*/  FFMA.FTZ R139, R139, R0.reuse, -R124.reuse ;  /* 0x000000008b8b7223 */ /* 0x180fe2000001087c */
[----:B------:R-:W1:Y:S01]  /*99f0*/  MUFU.EX2 R149, R149 ;  /* 0x0000009500957308 */ /* 0x000e620000000800 */
[----:B--2---:R-:W-:Y:S01]  /*9a00*/  FFMA.FTZ R9, R2, R9, R121 ;  /* 0x0000000902097223 */ /* 0x004fe20000010079 */
[-CC-:B------:R-:W-:Y:S01]  /*9a10*/  FFMA.FTZ R187, R223, R0.reuse, -R124.reuse ;  /* 0x00000000dfbb7223 */ /* 0x180fe2000001087c */
[-CC-:B------:R-:W-:Y:S01]  /*9a20*/  FFMA.FTZ R181, R157, R0.reuse, -R124.reuse ;  /* 0x000000009db57223 */ /* 0x180fe2000001087c */
[-CC-:B------:R-:W-:Y:S01]  /*9a30*/  FFMA.FTZ R225, R225, R0.reuse, -R124.reuse ;  /* 0x00000000e1e17223 */ /* 0x180fe2000001087c */
[----:B------:R-:W-:Y:S01]  /*9a40*/  FADD.FTZ R9, R200, R9 ;  /* 0x00000009c8097221 */ /* 0x000fe20000010000 */
[-CC-:B------:R-:W-:Y:S01]  /*9a50*/  FFMA.FTZ R135, R135, R0.reuse, -R124.reuse ;  /* 0x0000000087877223 */ /* 0x180fe2000001087c */
[-CC-:B------:R-:W-:Y:S01]  /*9a60*/  FFMA.FTZ R145, R145, R0.reuse, -R124.reuse ;  /* 0x0000000091917223 */ /* 0x180fe2000001087c */
[----:B------:R-:W2:Y:S01]  /*9a70*/  MUFU.EX2 R3, R3 ;  /* 0x0000000300037308 */ /* 0x000ea20000000800 */
[----:B------:R-:W-:Y:S01]  /*9a80*/  FADD.FTZ R134, R202, R9 ;  /* 0x00000009ca867221 */ /* 0x000fe20000010000 */
[-CC-:B------:R-:W-:Y:S01]  /*9a90*/  FFMA.FTZ R123, R123, R0.reuse, -R124.reuse ;  /* 0x000000007b7b7223 */ /* 0x180fe2000001087c */
[-C--:B------:R-:W-:Y:S01]  /*9aa0*/  FFMA.FTZ R227, R227, R0.reuse, -R124 ;  /* 0x00000000e3e37223 */ /* 0x080fe2000001087c */
[----:B------:R-:W-:Y:S01]  /*9ab0*/  F2FP.BF16.F32.PACK_AB R200, R200, R121 ;  /* 0x00000079c8c8723e */ /* 0x000fe200000010ff */
[----:B------:R-:W-:Y:S01]  /*9ac0*/  FADD.FTZ R9, R175, R134 ;  /* 0x00000086af097221 */ /* 0x000fe20000010000 */
[----:B------:R-:W-:Y:S01]  /*9ad0*/  FFMA.FTZ R134, R151, R0, -R124 ;  /* 0x0000000097867223 */ /* 0x000fe2000001087c */
[----:B------:R-:W-:Y:S01]  /*9ae0*/  F2FP.BF16.F32.PACK_AB R202, R175, R202 ;  /* 0x000000caafca723e */ /* 0x000fe200000010ff */
[----:B------:R-:W3:Y:S01]  /*9af0*/  MUFU.EX2 R120, R120 ;  /* 0x0000007800787308 */ /* 0x000ee20000000800 */
[----:B------:R-:W-:Y:S01]  /*9b00*/  FADD.FTZ R136, R196, R9 ;  /* 0x00000009c4887221 */ /* 0x000fe20000010000 */
[----:B-1----:R-:W-:-:S02]  /*9b10*/  F2FP.BF16.F32.PACK_AB R201, R149, R12 ;  /* 0x0000000c95c9723e */ /* 0x002fc400000010ff */
[C---:B------:R-:W-:Y:S01]  /*9b20*/  F2FP.BF16.F32.PACK_AB R196, R167.reuse, R196 ;  /* 0x000000c4a7c4723e */ /* 0x040fe200000010ff */
[----:B------:R-:W-:-:S03]  /*9b30*/  FADD.FTZ R9, R167, R136 ;  /* 0x00000088a7097221 */ /* 0x000fc60000010000 */
[----:B------:R-:W1:Y:S01]  /*9b40*/  MUFU.EX2 R161, R161 ;  /* 0x000000a100a17308 */ /* 0x000e620000000800 */
[----:B--2---:R-:W-:Y:S01]  /*9b50*/  FFMA.FTZ R136, R3, R8, R12 ;  /* 0x0000000803887223 */ /* 0x004fe2000001000c */
[----:B------:R-:W-:Y:S01]  /*9b60*/  FADD.FTZ R138, R198, R9 ;  /* 0x00000009c68a7221 */ /* 0x000fe20000010000 */
[----:B------:R-:W-:Y:S01]  /*9b70*/  @!P1 IADD3 R8, R11, 0x36840, RZ ;  /* 0x000368400b089810 */ /* 0x000fe20007ffe0ff */
[----:B------:R-:W-:Y:S02]  /*9b80*/  IMAD.MOV.U32 R12, RZ, RZ, R5 ;  /* 0x000000ffff0c7224 */ /* 0x000fe400078e0005 */
[----:B------:R-:W-:Y:S01]  /*9b90*/  FADD.FTZ R9, R149, R136 ;  /* 0x0000008895097221 */ /* 0x000fe20000010000 */
[C---:B------:R-:W-:Y:S01]  /*9ba0*/  FADD.FTZ R11, R159.reuse, R138 ;  /* 0x0000008a9f0b7221 */ /* 0x040fe20000010000 */
[----:B------:R-:W-:Y:S01]  /*9bb0*/  @!P1 PRMT R8, RZ, 0x654, R8 ;  /* 0x00000654ff089816 */ /* 0x000fe20000000008 */
[----:B------:R-:W2:Y:S01]  /*9bc0*/  MUFU.EX2 R197, R197 ;  /* 0x000000c500c57308 */ /* 0x000ea20000000800 */
[----:B---3--:R-:W-:Y:S01]  /*9bd0*/  FADD.FTZ R136, R120, R9 ;  /* 0x0000000978887221 */ /* 0x008fe20000010000 */
[----:B------:R-:W-:Y:S01]  /*9be0*/  FADD.FTZ R138, R192, R11 ;  /* 0x0000000bc08a7221 */ /* 0x000fe20000010000 */
[----:B------:R-:W-:-:S02]  /*9bf0*/  F2FP.BF16.F32.PACK_AB R198, R159, R198 ;  /* 0x000000c69fc6723e */ /* 0x000fc400000010ff */
[C---:B------:R-:W-:Y:S01]  /*9c00*/  F2FP.BF16.F32.PACK_AB R192, R147.reuse, R192 ;  /* 0x000000c093c0723e */ /* 0x040fe200000010ff */
[----:B------:R-:W-:Y:S02]  /*9c10*/  FADD.FTZ R11, R147, R138 ;  /* 0x0000008a930b7221 */ /* 0x000fe40000010000 */
[----:B------:R-:W3:Y:S01]  /*9c20*/  MUFU.EX2 R122, R122 ;  /* 0x0000007a007a7308 */ /* 0x000ee20000000800 */
[C---:B-1----:R-:W-:Y:S01]  /*9c30*/  FADD.FTZ R136, R161.reuse, R136 ;  /* 0x00000088a1887221 */ /* 0x042fe20000010000 */
[----:B------:R-:W-:-:S06]  /*9c40*/  F2FP.BF16.F32.PACK_AB R203, R161, R120 ;  /* 0x00000078a1cb723e */ /* 0x000fcc00000010ff */
[----:B------:R-:W1:Y:S01]  /*9c50*/  MUFU.EX2 R199, R199 ;  /* 0x000000c700c77308 */ /* 0x000e620000000800 */
[----:B--2---:R-:W-:Y:S01]  /*9c60*/  FADD.FTZ R9, R197, R136 ;  /* 0x00000088c5097221 */ /* 0x004fe20000010000 */
[----:B------:R-:W-:Y:S01]  /*9c70*/  FADD.FTZ R136, R194, R11 ;  /* 0x0000000bc2887221 */ /* 0x000fe20000010000 */
[----:B------:R-:W-:-:S03]  /*9c80*/  F2FP.BF16.F32.PACK_AB R194, R21, R194 ;  /* 0x000000c215c2723e */ /* 0x000fc600000010ff */
[----:B------:R-:W-:Y:S01]  /*9c90*/  FADD.FTZ R11, R21, R136 ;  /* 0x00000088150b7221 */ /* 0x000fe20000010000 */
[----:B------:R-:W-:Y:S01]  /*9ca0*/  FFMA.FTZ R136, R143, R0, -R124 ;  /* 0x000000008f887223 */ /* 0x000fe2000001087c */
[----:B------:R-:W2:Y:S01]  /*9cb0*/  MUFU.EX2 R126, R126 ;  /* 0x0000007e007e7308 */ /* 0x000ea20000000800 */
[C---:B---3--:R-:W-:Y:S01]  /*9cc0*/  FADD.FTZ R138, R122.reuse, R9 ;  /* 0x000000097a8a7221 */ /* 0x048fe20000010000 */
[----:B------:R-:W-:-:S06]  /*9cd0*/  F2FP.BF16.F32.PACK_AB R197, R122, R197 ;  /* 0x000000c57ac5723e */ /* 0x000fcc00000010ff */
[----:B------:R-:W-:Y:S01]  /*9ce0*/  MUFU.EX2 R193, R193 ;  /* 0x000000c100c17308 */ /* 0x000fe20000000800 */
[----:B-1----:R-:W-:Y:S01]  /*9cf0*/  FADD.FTZ R9, R199, R138 ;  /* 0x0000008ac7097221 */ /* 0x002fe20000010000 */
[----:B------:R-:W-:Y:S01]  /*9d00*/  FADD.FTZ R138, R188, R11 ;  /* 0x0000000bbc8a7221 */ /* 0x000fe20000010000 */
[----:B------:R-:W-:-:S03]  /*9d10*/  F2FP.BF16.F32.PACK_AB R188, R13, R188 ;  /* 0x000000bc0dbc723e */ /* 0x000fc600000010ff */
[----:B------:R-:W-:Y:S01]  /*9d20*/  FADD.FTZ R11, R13, R138 ;  /* 0x0000008a0d0b7221 */ /* 0x000fe20000010000 */
[-CC-:B------:R-:W-:Y:S01]  /*9d30*/  FFMA.FTZ R138, R131, R0.reuse, -R124.reuse ;  /* 0x00000000838a7223 */ /* 0x180fe2000001087c */
[----:B------:R-:W-:Y:S01]  /*9d40*/  MUFU.EX2 R128, R128 ;  /* 0x0000008000807308 */ /* 0x000fe20000000800 */
[----:B------:R-:W-:Y:S01]  /*9d50*/  FFMA.FTZ R124, R229, R0, -R124 ;  /* 0x00000000e57c7223 */ /* 0x000fe2000001087c */
[----:B------:R-:W-:Y:S01]  /*9d60*/  FADD.FTZ R142, R190, R11 ;  /* 0x0000000bbe8e7221 */ /* 0x000fe20000010000 */
[----:B------:R-:W-:Y:S01]  /*9d70*/  IMAD.U32 R13, RZ, RZ, UR7 ;  /* 0x00000007ff0d7e24 */ /* 0x000fe2000f8e00ff */
[C---:B------:R-:W-:Y:S02]  /*9d80*/  F2FP.BF16.F32.PACK_AB R190, R127.reuse, R190 ;  /* 0x000000be7fbe723e */ /* 0x040fe400000010ff */
[----:B------:R-:W-:Y:S01]  /*9d90*/  FADD.FTZ R11, R127, R142 ;  /* 0x0000008e7f0b7221 */ /* 0x000fe20000010000 */
[----:B--2---:R-:W-:Y:S01]  /*9da0*/  F2FP.BF16.F32.PACK_AB R199, R126, R199 ;  /* 0x000000c77ec7723e */ /* 0x004fe200000010ff */
[----:B------:R-:W-:Y:S02]  /*9db0*/  MUFU.EX2 R195, R195 ;  /* 0x000000c300c37308 */ /* 0x000fe40000000800 */
[----:B------:R-:W-:Y:S01]  /*9dc0*/  FADD.FTZ R142, R184, R11 ;  /* 0x0000000bb88e7221 */ /* 0x000fe20000010000 */
[----:B------:R-:W-:-:S03]  /*9dd0*/  F2FP.BF16.F32.PACK_AB R184, R15, R184 ;  /* 0x000000b80fb8723e */ /* 0x000fc600000010ff */
[----:B------:R-:W-:Y:S02]  /*9de0*/  FADD.FTZ R11, R15, R142 ;  /* 0x0000008e0f0b7221 */ /* 0x000fe40000010000 */
        /* <DEDUP_REMOVED lines=13> */
[----:B------:R-:W-:-:S04]  /*9ec0*/  FADD.FTZ R142, R14, R11 ;  /* 0x0000000b0e8e7221 */ /* 0x000fc80000010000 */
[----:B------:R-:W-:Y:S02]  /*9ed0*/  FADD.FTZ R11, R141, R142 ;  /* 0x0000008e8d0b7221 */ /* 0x000fe40000010000 */
        /* <DEDUP_REMOVED lines=8> */
[----:B------:R1:W-:Y:S05]  /*9f60*/  @!P1 SYNCS.ARRIVE.TRANS64.RED.A1T0 RZ, [R8+URZ], RZ ;  /* 0x000000ff08ff99a7 */ /* 0x0003ea000810043f */
[----:B------:R-:W2:Y:S01]  /*9f70*/  MUFU.EX2 R135, R135 ;  /* 0x0000008700877308 */ /* 0x000ea20000000800 */
[----:B------:R-:W-:Y:S02]  /*9f80*/  F2FP.BF16.F32.PACK_AB R176, R141, R14 ;  /* 0x0000000e8db0723e */ /* 0x000fe400000010ff */
[----:B------:R-:W-:Y:S01]  /*9f90*/  F2FP.BF16.F32.PACK_AB R178, R125, R20 ;  /* 0x000000147db2723e */ /* 0x000fe200000010ff */
[----:B------:R3:W-:Y:S04]  /*9fa0*/  @!P1 SYNCS.ARRIVE.TRANS64.RED.A1T0 RZ, [R140+URZ], RZ ;  /* 0x000000ff8cff99a7 */ /* 0x0007e8000810043f */
[----:B-1----:R-:W-:Y:S01]  /*9fb0*/  MUFU.EX2 R8, R139 ;  /* 0x0000008b00087308 */ /* 0x002fe20000000800 */
[----:B---3--:R-:W-:-:S07]  /*9fc0*/  FADD.FTZ R140, R126, R9 ;  /* 0x000000097e8c7221 */ /* 0x008fce0000010000 */
[----:B------:R-:W-:Y:S01]  /*9fd0*/  MUFU.EX2 R146, R145 ;  /* 0x0000009100927308 */ /* 0x000fe20000000800 */
[----:B--2---:R-:W-:Y:S01]  /*9fe0*/  F2FP.BF16.F32.PACK_AB R183, R135, R144 ;  /* 0x0000009087b7723e */ /* 0x004fe200000010ff */
[----:B------:R-:W-:Y:S01]  /*9ff0*/  FADD.FTZ R9, R193, R140 ;  /* 0x0000008cc1097221 */ /* 0x000fe20000010000 */
[----:B------:R-:W-:-:S03]  /*a000*/  F2FP.BF16.F32.PACK_AB R193, R128, R193 ;  /* 0x000000c180c1723e */ /* 0x000fc600000010ff */
[----:B------:R-:W-:Y:S02]  /*a010*/  FADD.FTZ R140, R128, R9 ;  /* 0x00000009808c7221 */ /* 0x000fe40000010000 */
[----:B------:R-:W1:Y:S02]  /*a020*/  MUFU.EX2 R123, R123 ;  /* 0x0000007b007b7308 */ /* 0x000e640000000800 */
[----:B------:R-:W-:Y:S01]  /*a030*/  FADD.FTZ R9, R195, R140 ;  /* 0x0000008cc3097221 */ /* 0x000fe20000010000 */
[----:B------:R-:W-:-:S03]  /*a040*/  F2FP.BF16.F32.PACK_AB R195, R130, R195 ;  /* 0x000000c382c3723e */ /* 0x000fc600000010ff */
[----:B------:R-:W-:Y:S02]  /*a050*/  FADD.FTZ R140, R130, R9 ;  /* 0x00000009828c7221 */ /* 0x000fe40000010000 */
[----:B------:R-:W-:Y:S02]  /*a060*/  MUFU.EX2 R14, R227 ;  /* 0x000000e3000e7308 */ /* 0x000fe40000000800 */
[----:B------:R-:W-:Y:S01]  /*a070*/  FADD.FTZ R9, R189, R140 ;  /* 0x0000008cbd097221 */ /* 0x000fe20000010000 */
[----:B------:R-:W-:-:S03]  /*a080*/  F2FP.BF16.F32.PACK_AB R189, R132, R189 ;  /* 0x000000bd84bd723e */ /* 0x000fc600000010ff */
[----:B------:R-:W-:Y:S02]  /*a090*/  FADD.FTZ R140, R132, R9 ;  /* 0x00000009848c7221 */ /* 0x000fe40000010000 */
[----:B------:R-:W2:Y:S01]  /*a0a0*/  MUFU.EX2 R124, R124 ;  /* 0x0000007c007c7308 */ /* 0x000ea20000000800 */
[----:B-1----:R-:W-:Y:S01]  /*a0b0*/  F2FP.BF16.F32.PACK_AB R177, R123, R146 ;  /* 0x000000927bb1723e */ /* 0x002fe200000010ff */
[----:B------:R-:W-:Y:S01]  /*a0c0*/  FADD.FTZ R9, R191, R140 ;  /* 0x0000008cbf097221 */ /* 0x000fe20000010000 */
[----:B------:R-:W-:-:S03]  /*a0d0*/  F2FP.BF16.F32.PACK_AB R191, R134, R191 ;  /* 0x000000bf86bf723e */ /* 0x000fc600000010ff */
[----:B------:R-:W-:-:S04]  /*a0e0*/  FADD.FTZ R140, R134, R9 ;  /* 0x00000009868c7221 */ /* 0x000fc80000010000 */
        /* <DEDUP_REMOVED lines=8> */
[----:B------:R-:W-:Y:S01]  /*a170*/  FADD.FTZ R140, R20, R11 ;  /* 0x0000000b148c7221 */ /* 0x000fe20000010000 */
[C---:B------:R-:W-:Y:S02]  /*a180*/  F2FP.BF16.F32.PACK_AB R181, R138.reuse, R181 ;  /* 0x000000b58ab5723e */ /* 0x040fe400000010ff */
[----:B------:R-:W-:Y:S01]  /*a190*/  FADD.FTZ R11, R138, R9 ;  /* 0x000000098a0b7221 */ /* 0x000fe20000010000 */
[----:B------:R-:W-:-:S03]  /*a1a0*/  FADD.FTZ R9, R125, R140 ;  /* 0x0000008c7d097221 */ /* 0x000fc60000010000 */
[----:B------:R-:W-:-:S04]  /*a1b0*/  FADD.FTZ R11, R144, R11 ;  /* 0x0000000b900b7221 */ /* 0x000fc80000010000 */
[----:B------:R-:W-:-:S04]  /*a1c0*/  FADD.FTZ R11, R135, R11 ;  /* 0x0000000b870b7221 */ /* 0x000fc80000010000 */
[----:B------:R-:W-:-:S04]  /*a1d0*/  FADD.FTZ R11, R146, R11 ;  /* 0x0000000b920b7221 */ /* 0x000fc80000010000 */
[----:B------:R-:W-:-:S04]  /*a1e0*/  FADD.FTZ R11, R123, R11 ;  /* 0x0000000b7b0b7221 */ /* 0x000fc80000010000 */
[----:B------:R-:W-:-:S04]  /*a1f0*/  FADD.FTZ R11, R14, R11 ;  /* 0x0000000b0e0b7221 */ /* 0x000fc80000010000 */
[----:B------:R-:W-:Y:S01]  /*a200*/  FADD.FTZ R8, R124, R11 ;  /* 0x0000000b7c087221 */ /* 0x000fe20000010000 */
[----:B------:R-:W-:Y:S01]  /*a210*/  IMAD.MOV.U32 R11, RZ, RZ, R4 ;  /* 0x000000ffff0b7224 */ /* 0x000fe200078e0004 */
[----:B------:R-:W-:Y:S06]  /*a220*/  @P2 BRA `(.L_x_1874) ;  /* 0xffffffb800b82947 */ /* 0x000fec000383ffff */
[----:B------:R-:W-:-:S05]  /*a230*/  UMOV UR45, UR6 ;  /* 0x00000006002d7c82 */ /* 0x000fca0008000000 */
.L_x_1865:
[----:B------:R-:W-:-:S13]  /*a240*/  ISETP.LE.AND P2, PT, RZ, UR45, PT ;  /* 0x0000002dff007c0c */ /* 0x000fda000bf43270 */
[----:B------:R-:W-:Y:S05]  /*a250*/  @!P2 BRA `(.L_x_1875) ;  /* 0x0000003c0048a947 */ /* 0x000fea0003800000 */
[----:B------:R-:W-:Y:S01]  /*a260*/  R2UR UR47, R17 ;  /* 0x00000000112f72ca */ /* 0x000fe200000e0000 */
[----:B------:R-:W-:Y:S01]  /*a270*/  IMAD.MOV.U32 R10, RZ, RZ, R5 ;  /* 0x000000ffff0a7224 */ /* 0x000fe200078e0005 */
[----:B------:R-:W-:Y:S01]  /*a280*/  MOV R11, R4 ;  /* 0x00000004000b7202 */ /* 0x000fe20000000f00 */
[----:B------:R-:W-:-:S12]  /*a290*/  UMOV UR41, UR46 ;  /* 0x0000002e00297c82 */ /* 0x000fd80008000000 */
.L_x_1884:
        /* <DEDUP_REMOVED lines=8> */
.L_x_1876:
        /* <DEDUP_REMOVED lines=8> */
.L_x_1877:
[----:B--2---:R-:W-:Y:S05]  /*a3a0*/  @P2 BRA `(.L_x_1878) ;  /* 0x0000000000082947 */ /* 0x004fea0003800000 */
[----:B------:R-:W2:Y:S02]  /*a3b0*/  SYNCS.PHASECHK.TRANS64.TRYWAIT P2, [UR6+0x36830], R0 ;  /* 0x03683000ff0075a7 */ /* 0x000ea40008040146 */
[----:B--2---:R-:W-:Y:S05]  /*a3c0*/  @!P2 BRA `(.L_x_1879) ;  /* 0x00000098000ca947 */ /* 0x004fea0003800000 */
.L_x_1878:
[----:B------:R-:W-:Y:S01]  /*a3d0*/  UIMAD UR6, UR46, 0xa80, UR40 ;  /* 0x00000a802e0678a4 */ /* 0x000fe2000f8e0228 */
[----:B------:R-:W-:Y:S01]  /*a3e0*/  WARPGROUP.ARRIVE ;  /* 0x00000000000079c5 */ /* 0x000fe20000000000 */
[----:B------:R-:W-:Y:S01]  /*a3f0*/  UMOV UR7, 0x40000040 ;  /* 0x4000004000077882 */ /* 0x000fe20000000000 */
[----:B------:R-:W-:Y:S01]  /*a400*/  UMOV UR56, UR4 ;  /* 0x0000000400387c82 */ /* 0x000fe20008000000 */
[----:B------:R-:W-:Y:S01]  /*a410*/  UIADD3 UR58, UR6, 0x80, URZ ;  /* 0x00000080063a7890 */ /* 0x000fe2000fffe03f */
[----:B------:R-:W-:Y:S01]  /*a420*/  R2UR UR60, R6 ;  /* 0x00000000063c72ca */ /* 0x000fe200000e0000 */
[----:B------:R-:W-:Y:S01]  /*a430*/  UMOV UR57, UR5 ;  /* 0x0000000500397c82 */ /* 0x000fe20008000000 */
[----:B------:R-:W-:Y:S01]  /*a440*/  UMOV UR59, 0x40000040 ;  /* 0x40000040003b7882 */ /* 0x000fe20000000000 */
[----:B------:R-:W-:Y:S02]  /*a450*/  UIADD3 UR10, UR6, 0x180, URZ ;  /* 0x00000180060a7890 */ /* 0x000fe4000fffe03f */
[----:B------:R-:W-:Y:S01]  /*a460*/  HGMMA.64x16x16.F32.BF16 R168, gdesc[UR4], RZ, !UPT, gsb0 ;  /* 0x0020000004a879f0 */ /* 0x000fe2000c0018ff */
[----:B------:R-:W-:Y:S01]  /*a470*/  UIADD3 UR7, UR6, 0x100, URZ ;  /* 0x0000010006077890 */ /* 0x000fe2000fffe03f */
[----:B------:R-:W-:Y:S01]  /*a480*/  R2UR UR61, R7 ;  /* 0x00000000073d72ca */ /* 0x000fe200000e0000 */
        /* <DEDUP_REMOVED lines=605> */
.L_x_1880:
[----:B------:R-:W-:Y:S01]  /*ca60*/  R2UR UR6, R16 ;  /* 0x00000000100672ca */ /* 0x000fe200000e0000 */
[----:B-12---:R-:W-:-:S05]  /*ca70*/  IMAD.U32 R0, RZ, RZ, UR47 ;  /* 0x0000002fff007e24 */ /* 0x006fca000f8e00ff */
[----:B------:R-:W-:-:S07]  /*ca80*/  SHF.L.U32 R0, R0, 0x1f, RZ ;  /* 0x0000001f00007819 */ /* 0x000fce00000006ff */
[----:B------:R-:W-:-:S09]  /*ca90*/  ULEA UR7, UR41, UR6, 0x3 ;  /* 0x0000000629077291 */ /* 0x000fd2000f8e183f */
[----:B------:R1:W2:Y:S01]  /*caa0*/  SYNCS.PHASECHK.TRANS64.TRYWAIT P2, [UR7+0x36850], R0 ;  /* 0x03685000ff0075a7 */ /* 0x0002a20008040147 */
[----:B------:R-:W-:Y:S05]  /*cab0*/  @!P0 BRA `(.L_x_1881) ;  /* 0x0000000000048947 */ /* 0x000fea0003800000 */
[----:B------:R-:W-:Y:S01]  /*cac0*/  BPT.TRAP 0x1 ;  /* 0x000000040000795c */ /* 0x000fe20000300000 */
.L_x_1881:
[----:B--2---:R-:W-:Y:S05]  /*cad0*/  @P2 BRA `(.L_x_1882) ;  /* 0x0000000000082947 */ /* 0x004fea0003800000 */
[----:B------:R-:W2:Y:S02]  /*cae0*/  SYNCS.PHASECHK.TRANS64.TRYWAIT P2, [UR7+0x36850], R0 ;  /* 0x03685000ff0075a7 */ /* 0x000ea40008040147 */
[----:B--2---:R-:W-:Y:S05]  /*caf0*/  @!P2 BRA `(.L_x_1883) ;  /* 0x000000700058a947 */ /* 0x004fea0003800000 */
.L_x_1882:
        /* <DEDUP_REMOVED lines=55> */
[----:B------:R-:W-:-:S03]  /*ce70*/  FMNMX.FTZ R15, R167, R4, !PT ;  /* 0x00000004a70f7209 */ /* 0x000fc60007810000 */
[----:B------:R-:W-:Y:S01]  /*ce80*/  FADD.FTZ R3, -R5, R10 ;  /* 0x0000000a05037221 */ /* 0x000fe20000010100 */
[----:B------:R-:W-:-:S03]  /*ce90*/  FMNMX.FTZ R4, R154, R15, !PT ;  /* 0x0000000f9a047209 */ /* 0x000fc60007810000 */
[----:B-1----:R-:W-:Y:S01]  /*cea0*/  FMUL.FTZ R2, R3, R0 ;  /* 0x0000000003027220 */ /* 0x002fe20000410000 */
[----:B------:R-:W-:Y:S01]  /*ceb0*/  FMNMX.FTZ R21, R155, R4, !PT ;  /* 0x000000049b157209 */ /* 0x000fe20007810000 */
[----:B------:R-:W-:-:S03]  /*cec0*/  FMUL.FTZ R3, R5, R0 ;  /* 0x0000000005037220 */ /* 0x000fc60000410000 */
        /* <DEDUP_REMOVED lines=22> */
[----:B------:R1:W-:Y:S01]  /*d030*/  MUFU.EX2 R21, R10 ;  /* 0x0000000a00157308 */ /* 0x0003e20000000800 */
[----:B------:R-:W-:-:S04]  /*d040*/  FMNMX.FTZ R157, R139, R4, !PT ;  /* 0x000000048b9d7209 */ /* 0x000fc80007810000 */
[----:B------:R-:W-:-:S03]  /*d050*/  FMNMX.FTZ R4, R142, R157, !PT ;  /* 0x0000009d8e047209 */ /* 0x000fc60007810000 */
[----:B------:R-:W2:Y:S01]  /*d060*/  MUFU.EX2 R13, R13 ;  /* 0x0000000d000d7308 */ /* 0x000ea20000000800 */
[----:B------:R-:W-:Y:S01]  /*d070*/  FMNMX.FTZ R157, R143, R4, !PT ;  /* 0x000000048f9d7209 */ /* 0x000fe20007810000 */
[----:B-1----:R-:W-:-:S03]  /*d080*/  FFMA.FTZ R10, R120, R0, -R3 ;  /* 0x00000000780a7223 */ /* 0x002fc60000010803 */
[----:B------:R-:W-:-:S03]  /*d090*/  FMNMX.FTZ R4, R130, R157, !PT ;  /* 0x0000009d82047209 */ /* 0x000fc60007810000 */
[----:B------:R-:W-:Y:S01]  /*d0a0*/  MUFU.EX2 R161, R161 ;  /* 0x000000a100a17308 */ /* 0x000fe20000000800 */
[----:B------:R-:W-:-:S04]  /*d0b0*/  FMNMX.FTZ R157, R131, R4, !PT ;  /* 0x00000004839d7209 */ /* 0x000fc80007810000 */
[----:B------:R-:W-:-:S03]  /*d0c0*/  FMNMX.FTZ R4, R134, R157, !PT ;  /* 0x0000009d86047209 */ /* 0x000fc60007810000 */
[----:B------:R-:W-:Y:S01]  /*d0d0*/  MUFU.EX2 R15, R165 ;  /* 0x000000a5000f7308 */ /* 0x000fe20000000800 */
[----:B------:R-:W-:Y:S01]  /*d0e0*/  FMNMX.FTZ R157, R135, R4, !PT ;  /* 0x00000004879d7209 */ /* 0x000fe20007810000 */
[----:B--2---:R-:W-:-:S03]  /*d0f0*/  FFMA.FTZ R9, R2, R9, R13 ;  /* 0x0000000902097223 */ /* 0x004fc6000001000d */
[----:B------:R-:W-:-:S03]  /*d100*/  FMNMX.FTZ R4, R122, R157, !PT ;  /* 0x0000009d7a047209 */ /* 0x000fc60007810000 */
[----:B------:R-:W-:Y:S01]  /*d110*/  MUFU.EX2 R153, R153 ;  /* 0x0000009900997308 */ /* 0x000fe20000000800 */
[----:B------:R-:W-:Y:S02]  /*d120*/  WARPGROUP.DEPBAR.LE gsb0, 0x0 ;  /* 0x00008000000079c5 */ /* 0x000fe40000010000 */
[----:B------:R-:W-:Y:S01]  /*d130*/  WARPGROUP.ARRIVE ;  /* 0x00000000000079c5 */ /* 0x000fe20000000000 */
[----:B------:R-:W-:Y:S01]  /*d140*/  FMNMX.FTZ R157, R123, R4, !PT ;  /* 0x000000047b9d7209 */ /* 0x000fe20007810000 */
[-CC-:B------:R-:W-:Y:S01]  /*d150*/  FFMA.FTZ R200, R169, R0.reuse, -R3.reuse ;  /* 0x00000000a9c87223 */ /* 0x180fe20000010803 */
[-CC-:B------:R-:W-:Y:S01]  /*d160*/  FFMA.FTZ R202, R172, R0.reuse, -R3.reuse ;  /* 0x00000000acca7223 */ /* 0x180fe20000010803 */
[----:B------:R-:W-:Y:S01]  /*d170*/  FFMA.FTZ R169, R173, R0, -R3 ;  /* 0x00000000ada97223 */ /* 0x000fe20000010803 */
[----:B------:R-:W-:Y:S01]  /*d180*/  FMNMX.FTZ R4, R126, R157, !PT ;  /* 0x0000009d7e047209 */ /* 0x000fe20007810000 */
[----:B------:R-:W-:Y:S01]  /*d190*/  HGMMA.64x192x16.F32.BF16 R24, R196, gdesc[UR8].tnspB, R24, gsb0 ;  /* 0x42e00008c4187df0 */ /* 0x000fe20008001818 */
[----:B------:R-:W-:Y:S01]  /*d1a0*/  UIADD3 UR10, UR6, 0x100, URZ ;  /* 0x00000100060a7890 */ /* 0x000fe2000fffe03f */
[----:B------:R-:W1:Y:S01]  /*d1b0*/  MUFU.EX2 R200, R200 ;  /* 0x000000c800c87308 */ /* 0x000e620000000800 */
[----:B------:R-:W-:Y:S01]  /*d1c0*/  UMOV UR11, 0x40000040 ;  /* 0x40000040000b7882 */ /* 0x000fe20000000000 */
[----:B------:R-:W-:-:S05]  /*d1d0*/  FMNMX.FTZ R4, R127, R4, !PT ;  /* 0x000000047f047209 */ /* 0x000fca0007810000 */
[----:B------:R-:W2:Y:S01]  /*d1e0*/  SHFL.BFLY PT, R157, R4, 0x2, 0x1f ;  /* 0x0c401f00049d7f89 */ /* 0x000ea200000e0000 */
[----:B------:R-:W-:Y:S08]  /*d1f0*/  MUFU.EX2 R202, R202 ;  /* 0x000000ca00ca7308 */ /* 0x000ff00000000800 */
[----:B------:R-:W-:Y:S01]  /*d200*/  MUFU.EX2 R169, R169 ;  /* 0x000000a900a97308 */ /* 0x000fe20000000800 */
[C---:B-1----:R-:W-:Y:S01]  /*d210*/  FADD.FTZ R9, R200.reuse, R9 ;  /* 0x00000009c8097221 */ /* 0x042fe20000010000 */
[----:B------:R-:W-:-:S06]  /*d220*/  F2FP.BF16.F32.PACK_AB R200, R200, R13 ;  /* 0x0000000dc8c8723e */ /* 0x000fcc00000010ff */
[----:B------:R-:W-:Y:S01]  /*d230*/  MUFU.EX2 R145, R145 ;  /* 0x0000009100917308 */ /* 0x000fe20000000800 */
[----:B--2---:R-:W-:-:S07]  /*d240*/  FMNMX.FTZ R157, R4, R157, !PT ;  /* 0x0000009d049d7209 */ /* 0x004fce0007810000 */
[----:B------:R-:W-:Y:S01]  /*d250*/  MUFU.EX2 R149, R149 ;  /* 0x0000009500957308 */ /* 0x000fe20000000800 */
[----:B------:R-:W1:Y:S07]  /*d260*/  SHFL.BFLY PT, R4, R157, 0x1, 0x1f ;  /* 0x0c201f009d047f89 */ /* 0x000e6e00000e0000 */
[----:B------:R-:W-:Y:S08]  /*d270*/  MUFU.EX2 R137, R137 ;  /* 0x0000008900897308 */ /* 0x000ff00000000800 */
[----:B------:R-:W-:Y:S08]  /*d280*/  MUFU.EX2 R141, R141 ;  /* 0x0000008d008d7308 */ /* 0x000ff00000000800 */
[----:B------:R-:W-:Y:S01]  /*d290*/  MUFU.EX2 R129, R129 ;  /* 0x0000008100817308 */ /* 0x000fe20000000800 */
[----:B-1----:R-:W-:-:S07]  /*d2a0*/  FMNMX.FTZ R4, R157, R4, !PT ;  /* 0x000000049d047209 */ /* 0x002fce0007810000 */
[----:B------:R-:W-:Y:S01]  /*d2b0*/  MUFU.EX2 R133, R133 ;  /* 0x0000008500857308 */ /* 0x000fe20000000800 */
[----:B------:R-:W-:-:S04]  /*d2c0*/  FMUL.FTZ R125, R4, R0 ;  /* 0x00000000047d7220 */ /* 0x000fc80000410000 */
        /* <DEDUP_REMOVED lines=19> */
[----:B------:R-:W-:Y:S08]  /*d400*/  MUFU.EX2 R130, R130 ;  /* 0x0000008200827308 */ /* 0x000ff00000000800 */
[----:B------:R-:W1:Y:S08]  /*d410*/  MUFU.EX2 R131, R131 ;  /* 0x0000008300837308 */ /* 0x000e700000000800 */
[----:B------:R-:W-:Y:S08]  /*d420*/  MUFU.EX2 R134, R134 ;  /* 0x0000008600867308 */ /* 0x000ff00000000800 */
[----:B------:R-:W2:Y:S08]  /*d430*/  MUFU.EX2 R135, R135 ;  /* 0x0000008700877308 */ /* 0x000eb00000000800 */
        /* <DEDUP_REMOVED lines=9> */
[-CC-:B------:R-:W-:Y:S01]  /*d4d0*/  FFMA.FTZ R197, R162, R0.reuse, -R125.reuse ;  /* 0x00000000a2c57223 */ /* 0x180fe2000001087d */
[----:B------:R-:W-:Y:S02]  /*d4e0*/  FFMA.FTZ R199, R166, R0, -R125 ;  /* 0x00000000a6c77223 */ /* 0x000fe4000001087d */
[----:B------:R-:W-:Y:S01]  /*d4f0*/  HGMMA.64x192x16.F32.BF16 R24, R192, gdesc[UR8].tnspB, R24, gsb0 ;  /* 0x42e00008c0187df0 */ /* 0x000fe20008001818 */
[----:B------:R-:W-:Y:S01]  /*d500*/  UIADD3 UR10, UR6, 0x180, URZ ;  /* 0x00000180060a7890 */ /* 0x000fe2000fffe03f */
[----:B------:R-:W-:Y:S01]  /*d510*/  MUFU.EX2 R196, R196 ;  /* 0x000000c400c47308 */ /* 0x000fe20000000800 */
[----:B------:R-:W-:-:S07]  /*d520*/  UMOV UR11, 0x40000040 ;  /* 0x40000040000b7882 */ /* 0x000fce0000000000 */
        /* <DEDUP_REMOVED lines=21> */
[----:B------:R-:W-:Y:S02]  /*d680*/  IMAD.U32 R146, RZ, RZ, UR7 ;  /* 0x00000007ff927e24 */ /* 0x000fe4000f8e00ff */
[----:B------:R-:W-:Y:S01]  /*d690*/  FFMA.FTZ R191, R150, R0, -R125 ;  /* 0x0000000096bf7223 */ /* 0x000fe2000001087d */
[----:B------:R-:W-:Y:S01]  /*d6a0*/  HGMMA.64x192x16.F32.BF16 R24, R184, gdesc[UR8].tnspB, R24, gsb0 ;  /* 0x42e00008b8187df0 */ /* 0x000fe20008001818 */
[----:B------:R-:W-:Y:S01]  /*d6b0*/  UIADD3 UR10, UR6, 0x280, URZ ;  /* 0x00000280060a7890 */ /* 0x000fe2000fffe03f */
[----:B------:R-:W-:Y:S01]  /*d6c0*/  MUFU.EX2 R188, R188 ;  /* 0x000000bc00bc7308 */ /* 0x000fe20000000800 */
[----:B------:R-:W-:Y:S01]  /*d6d0*/  UMOV UR11, 0x40000040 ;  /* 0x40000040000b7882 */ /* 0x000fe20000000000 */
[----:B------:R-:W-:-:S06]  /*d6e0*/  UIADD3 UR6, UR6, 0x300, URZ ;  /* 0x0000030006067890 */ /* 0x000fcc000fffe03f */
[----:B------:R-:W-:Y:S08]  /*d6f0*/  MUFU.EX2 R189, R189 ;  /* 0x000000bd00bd7308 */ /* 0x000ff00000000800 */
[----:B------:R-:W-:Y:S08]  /*d700*/  MUFU.EX2 R190, R190 ;  /* 0x000000be00be7308 */ /* 0x000ff00000000800 */
[----:B------:R-:W-:Y:S01]  /*d710*/  MUFU.EX2 R191, R191 ;  /* 0x000000bf00bf7308 */ /* 0x000fe20000000800 */
[----:B------:R-:W-:-:S02]  /*d720*/  WARPGROUP.DEPBAR.LE gsb0, 0x0 ;  /* 0x00008000000079c5 */ /* 0x000fc40000010000 */
[----:B------:R-:W-:Y:S01]  /*d730*/  WARPGROUP.ARRIVE ;  /* 0x00000000000079c5 */ /* 0x000fe20000000000 */
[-CC-:B------:R-:W-:Y:S01]  /*d740*/  FFMA.FTZ R184, R136, R0.reuse, -R3.reuse ;  /* 0x0000000088b87223 */ /* 0x180fe20000010803 */
[-C--:B------:R-:W-:Y:S01]  /*d750*/  FFMA.FTZ R186, R140, R0.reuse, -R3 ;  /* 0x000000008cba7223 */ /* 0x080fe20000010803 */
[----:B------:R-:W-:Y:S02]  /*d760*/  IMAD.U32 R140, RZ, RZ, UR46 ;  /* 0x0000002eff8c7e24 */ /* 0x000fe4000f8e00ff */
[-CC-:B------:R-:W-:Y:S01]  /*d770*/  FFMA.FTZ R185, R138, R0.reuse, -R125.reuse ;  /* 0x000000008ab97223 */ /* 0x180fe2000001087d */
[-CC-:B------:R-:W-:Y:S01]  /*d780*/  FFMA.FTZ R187, R142, R0.reuse, -R125.reuse ;  /* 0x000000008ebb7223 */ /* 0x180fe2000001087d */
[----:B------:R-:W-:Y:S01]  /*d790*/  HGMMA.64x192x16.F32.BF16 R24, R180, gdesc[UR8].tnspB, R24, gsb0 ;  /* 0x42e00008b4187df0 */ /* 0x000fe20008001818 */
[----:B------:R-:W-:Y:S01]  /*d7a0*/  UMOV UR10, UR6 ;  /* 0x00000006000a7c82 */ /* 0x000fe20008000000 */
[----:B------:R-:W-:Y:S01]  /*d7b0*/  UMOV UR11, 0x40000040 ;  /* 0x40000040000b7882 */ /* 0x000fe20000000000 */
[----:B------:R-:W-:Y:S01]  /*d7c0*/  @!P1 LEA R140, R140, UR14, 0x3 ;  /* 0x0000000e8c8c9c11 */ /* 0x000fe2000f8e18ff */
[----:B------:R-:W-:Y:S01]  /*d7d0*/  FFMA.FTZ R136, R147, R0, -R125 ;  /* 0x0000000093887223 */ /* 0x000fe2000001087d */
[----:B------:R-:W-:Y:S01]  /*d7e0*/  MUFU.EX2 R184, R184 ;  /* 0x000000b800b87308 */ /* 0x000fe20000000800 */
[----:B------:R-:W-:Y:S01]  /*d7f0*/  UIADD3 UR6, UR45, -0x1, URZ ;  /* 0xffffffff2d067890 */ /* 0x000fe2000fffe03f */
[----:B------:R-:W-:-:S04]  /*d800*/  @!P1 IADD3 R140, R140, 0x36840, RZ ;  /* 0x000368408c8c9810 */ /* 0x000fc80007ffe0ff */
[----:B------:R-:W-:Y:S02]  /*d810*/  @!P1 PRMT R144, RZ, 0x654, R140 ;  /* 0x00000654ff909816 */ /* 0x000fe4000000008c */
[----:B------:R-:W-:Y:S01]  /*d820*/  MUFU.EX2 R136, R136 ;  /* 0x0000008800887308 */ /* 0x000fe20000000800 */
[----:B------:R-:W-:-:S07]  /*d830*/  UMOV UR45, UR6 ;  /* 0x00000006002d7c82 */ /* 0x000fce0008000000 */
        /* <DEDUP_REMOVED lines=10> */
[----:B------:R-:W-:Y:S01]  /*d8e0*/  MUFU.EX2 R11, R20 ;  /* 0x00000014000b7308 */ /* 0x000fe20000000800 */
[----:B------:R-:W-:Y:S01]  /*d8f0*/  HGMMA.64x192x16.F32.BF16 R24, R176, gdesc[UR8].tnspB, R24, gsb0 ;  /* 0x42e00008b0187df0 */ /* 0x000fe20008001818 */
[-C--:B------:R-:W-:Y:S01]  /*d900*/  FMUL.FTZ R3, R3, R0.reuse ;  /* 0x0000000003037220 */ /* 0x080fe20000410000 */
[----:B------:R-:W-:Y:S01]  /*d910*/  FFMA.FTZ R132, R159, R0, -R125 ;  /* 0x000000009f847223 */ /* 0x000fe2000001087d */
[----:B-1----:R-:W-:Y:S02]  /*d920*/  F2FP.BF16.F32.PACK_AB R181, R131, R130 ;  /* 0x0000008283b5723e */ /* 0x002fe400000010ff */
[----:B--2---:R-:W-:-:S02]  /*d930*/  F2FP.BF16.F32.PACK_AB R183, R135, R134 ;  /* 0x0000008687b7723e */ /* 0x004fc400000010ff */
[----:B------:R-:W1:Y:S08]  /*d940*/  MUFU.EX2 R3, R3 ;  /* 0x0000000300037308 */ /* 0x000e700000000800 */
[----:B------:R-:W2:Y:S08]  /*d950*/  MUFU.EX2 R20, R175 ;  /* 0x000000af00147308 */ /* 0x000eb00000000800 */
[----:B------:R-:W3:Y:S01]  /*d960*/  MUFU.EX2 R128, R128 ;  /* 0x0000008000807308 */ /* 0x000ee20000000800 */
[----:B-1----:R-:W-:-:S04]  /*d970*/  FFMA.FTZ R8, R3, R8, R14 ;  /* 0x0000000803087223 */ /* 0x002fc8000001000e */
[----:B------:R-:W-:Y:S01]  /*d980*/  FADD.FTZ R138, R201, R8 ;  /* 0x00000008c98a7221 */ /* 0x000fe20000010000 */
[----:B------:R-:W-:Y:S01]  /*d990*/  FFMA.FTZ R8, R139, R0, -R125 ;  /* 0x000000008b087223 */ /* 0x000fe2000001087d */
[----:B------:R-:W-:Y:S01]  /*d9a0*/  F2FP.BF16.F32.PACK_AB R201, R201, R14 ;  /* 0x0000000ec9c9723e */ /* 0x000fe200000010ff */
[----:B------:R-:W1:Y:S08]  /*d9b0*/  MUFU.EX2 R132, R132 ;  /* 0x0000008400847308 */ /* 0x000e700000000800 */
[----:B------:R-:W4:Y:S08]  /*d9c0*/  MUFU.EX2 R8, R8 ;  /* 0x0000000800087308 */ /* 0x000f300000000800 */
[----:B------:R-:W-:Y:S08]  /*d9d0*/  MUFU.EX2 R180, R180 ;  /* 0x000000b400b47308 */ /* 0x000ff00000000800 */
[----:B------:R-:W-:Y:S01]  /*d9e0*/  MUFU.EX2 R182, R182 ;  /* 0x000000b600b67308 */ /* 0x000fe20000000800 */
[----:B------:R-:W-:-:S02]  /*d9f0*/  WARPGROUP.DEPBAR.LE gsb0, 0x0 ;  /* 0x00008000000079c5 */ /* 0x000fc40000010000 */
[----:B------:R5:W-:Y:S01]  /*da00*/  @!P1 SYNCS.ARRIVE.TRANS64.RED.A1T0 RZ, [R144+URZ], RZ ;  /* 0x000000ff90ff99a7 */ /* 0x000be2000810043f */
[----:B------:R-:W-:Y:S02]  /*da10*/  F2FP.BF16.F32.PACK_AB R176, R121, R10 ;  /* 0x0000000a79b0723e */ /* 0x000fe400000010ff */
[----:B------:R-:W-:Y:S01]  /*da20*/  F2FP.BF16.F32.PACK_AB R178, R11, R12 ;  /* 0x0000000c0bb2723e */ /* 0x000fe200000010ff */
[----:B-----5:R-:W-:-:S05]  /*da30*/  @!P1 VIADD R144, R146, 0x36860 ;  /* 0x0003686092909836 */ /* 0x020fca0000000000 */
[----:B------:R-:W-:-:S04]  /*da40*/  @!P1 PRMT R144, RZ, 0x654, R144 ;  /* 0x00000654ff909816 */ /* 0x000fc80000000090 */
[----:B------:R5:W-:Y:S02]  /*da50*/  @!P1 SYNCS.ARRIVE.TRANS64.RED.A1T0 RZ, [R144+URZ], RZ ;  /* 0x000000ff90ff99a7 */ /* 0x000be4000810043f */
[----:B-----5:R-:W-:Y:S01]  /*da60*/  FADD.FTZ R144, R202, R9 ;  /* 0x00000009ca907221 */ /* 0x020fe20000010000 */
[----:B------:R-:W-:Y:S01]  /*da70*/  FADD.FTZ R9, R203, R138 ;  /* 0x0000008acb097221 */ /* 0x000fe20000010000 */
[C---:B--2---:R-:W-:Y:S02]  /*da80*/  F2FP.BF16.F32.PACK_AB R203, R20.reuse, R203 ;  /* 0x000000cb14cb723e */ /* 0x044fe400000010ff */
[C---:B------:R-:W-:Y:S01]  /*da90*/  FADD.FTZ R139, R169.reuse, R144 ;  /* 0x00000090a98b7221 */ /* 0x040fe20000010000 */
[----:B------:R-:W-:Y:S01]  /*daa0*/  FADD.FTZ R138, R20, R9 ;  /* 0x00000009148a7221 */ /* 0x000fe20000010000 */
[----:B------:R-:W-:Y:S02]  /*dab0*/  F2FP.BF16.F32.PACK_AB R202, R169, R202 ;  /* 0x000000caa9ca723e */ /* 0x000fe400000010ff */
[----:B------:R-:W-:Y:S01]  /*dac0*/  FADD.FTZ R142, R196, R139 ;  /* 0x0000008bc48e7221 */ /* 0x000fe20000010000 */
[----:B------:R-:W-:Y:S01]  /*dad0*/  FADD.FTZ R9, R197, R138 ;  /* 0x0000008ac5097221 */ /* 0x000fe20000010000 */
[----:B------:R-:W-:-:S02]  /*dae0*/  F2FP.BF16.F32.PACK_AB R197, R120, R197 ;  /* 0x000000c578c5723e */ /* 0x000fc400000010ff */
[----:B------:R-:W-:Y:S01]  /*daf0*/  FADD.FTZ R139, R161, R142 ;  /* 0x0000008ea18b7221 */ /* 0x000fe20000010000 */
[----:B------:R-:W-:Y:S01]  /*db00*/  FADD.FTZ R138, R120, R9 ;  /* 0x00000009788a7221 */ /* 0x000fe20000010000 */
[-CC-:B------:R-:W-:Y:S01]  /*db10*/  FFMA.FTZ R9, R122, R0.reuse, -R125.reuse ;  /* 0x000000007a097223 */ /* 0x180fe2000001087d */
[----:B------:R-:W-:Y:S01]  /*db20*/  FFMA.FTZ R125, R127, R0, -R125 ;  /* 0x000000007f7d7223 */ /* 0x000fe2000001087d */
[----:B------:R-:W-:Y:S01]  /*db30*/  FADD.FTZ R142, R198, R139 ;  /* 0x0000008bc68e7221 */ /* 0x000fe20000010000 */
[----:B------:R-:W-:Y:S01]  /*db40*/  FADD.FTZ R139, R199, R138 ;  /* 0x0000008ac78b7221 */ /* 0x000fe20000010000 */
[C---:B------:R-:W-:Y:S01]  /*db50*/  F2FP.BF16.F32.PACK_AB R198, R15.reuse, R198 ;  /* 0x000000c60fc6723e */ /* 0x040fe200000010ff */
[----:B------:R-:W2:Y:S01]  /*db60*/  MUFU.EX2 R122, R143 ;  /* 0x0000008f007a7308 */ /* 0x000ea20000000800 */
[----:B------:R-:W-:Y:S01]  /*db70*/  FADD.FTZ R147, R15, R142 ;  /* 0x0000008e0f937221 */ /* 0x000fe20000010000 */
[----:B------:R-:W-:Y:S01]  /*db80*/  FADD.FTZ R138, R124, R139 ;  /* 0x0000008b7c8a7221 */ /* 0x000fe20000010000 */
[----:B------:R-:W-:-:S02]  /*db90*/  F2FP.BF16.F32.PACK_AB R196, R161, R196 ;  /* 0x000000c4a1c4723e */ /* 0x000fc400000010ff */
[----:B------:R-:W-:Y:S01]  /*dba0*/  FADD.FTZ R142, R192, R147 ;  /* 0x00000093c08e7221 */ /* 0x000fe20000010000 */
[----:B------:R-:W-:Y:S01]  /*dbb0*/  FADD.FTZ R139, R193, R138 ;  /* 0x0000008ac18b7221 */ /* 0x000fe20000010000 */
[----:B------:R-:W-:Y:S01]  /*dbc0*/  F2FP.BF16.F32.PACK_AB R199, R124, R199 ;  /* 0x000000c77cc7723e */ /* 0x000fe200000010ff */
[----:B------:R5:W5:Y:S01]  /*dbd0*/  MUFU.EX2 R120, R9 ;  /* 0x0000000900787308 */ /* 0x000b620000000800 */
[C---:B------:R-:W-:Y:S01]  /*dbe0*/  FADD.FTZ R127, R153.reuse, R142 ;  /* 0x0000008e997f7221 */ /* 0x040fe20000010000 */
[----:B---3--:R-:W-:Y:S01]  /*dbf0*/  FADD.FTZ R138, R128, R139 ;  /* 0x0000008b808a7221 */ /* 0x008fe20000010000 */
[----:B------:R-:W-:Y:S02]  /*dc00*/  F2FP.BF16.F32.PACK_AB R192, R153, R192 ;  /* 0x000000c099c0723e */ /* 0x000fe400000010ff */
[----:B------:R-:W-:Y:S01]  /*dc10*/  FADD.FTZ R142, R194, R127 ;  /* 0x0000007fc28e7221 */ /* 0x000fe20000010000 */
[----:B------:R-:W-:Y:S01]  /*dc20*/  FADD.FTZ R13, R195, R138 ;  /* 0x0000008ac30d7221 */ /* 0x000fe20000010000 */
[----:B------:R-:W-:Y:S01]  /*dc30*/  F2FP.BF16.F32.PACK_AB R193, R128, R193 ;  /* 0x000000c180c1723e */ /* 0x000fe200000010ff */
[----:B------:R-:W3:Y:S01]  /*dc40*/  MUFU.EX2 R125, R125 ;  /* 0x0000007d007d7308 */ /* 0x000ee20000000800 */
[C---:B------:R-:W-:Y:S01]  /*dc50*/  FADD.FTZ R127, R21.reuse, R142 ;  /* 0x0000008e157f7221 */ /* 0x040fe20000010000 */
[----:B-1----:R-:W-:Y:S01]  /*dc60*/  FADD.FTZ R138, R132, R13 ;  /* 0x0000000d848a7221 */ /* 0x002fe20000010000 */
[----:B------:R-:W-:-:S02]  /*dc70*/  F2FP.BF16.F32.PACK_AB R194, R21, R194 ;  /* 0x000000c215c2723e */ /* 0x000fc400000010ff */
[----:B------:R-:W-:Y:S01]  /*dc80*/  FADD.FTZ R14, R188, R127 ;  /* 0x0000007fbc0e7221 */ /* 0x000fe20000010000 */
[----:B------:R-:W-:Y:S01]  /*dc90*/  FADD.FTZ R13, R189, R138 ;  /* 0x0000008abd0d7221 */ /* 0x000fe20000010000 */
[----:B------:R-:W-:Y:S02]  /*dca0*/  F2FP.BF16.F32.PACK_AB R195, R132, R195 ;  /* 0x000000c384c3723e */ /* 0x000fe400000010ff */
[C---:B------:R-:W-:Y:S01]  /*dcb0*/  FADD.FTZ R127, R145.reuse, R14 ;  /* 0x0000000e917f7221 */ /* 0x040fe20000010000 */
[----:B------:R-:W-:Y:S01]  /*dcc0*/  FADD.FTZ R14, R136, R13 ;  /* 0x0000000d880e7221 */ /* 0x000fe20000010000 */
[----:B------:R-:W-:Y:S02]  /*dcd0*/  F2FP.BF16.F32.PACK_AB R188, R145, R188 ;  /* 0x000000bc91bc723e */ /* 0x000fe400000010ff */
[----:B------:R-:W-:Y:S01]  /*dce0*/  FADD.FTZ R20, R190, R127 ;  /* 0x0000007fbe147221 */ /* 0x000fe20000010000 */
[----:B------:R-:W-:Y:S01]  /*dcf0*/  FADD.FTZ R13, R191, R14 ;  /* 0x0000000ebf0d7221 */ /* 0x000fe20000010000 */
[----:B------:R-:W-:-:S02]  /*dd00*/  F2FP.BF16.F32.PACK_AB R189, R136, R189 ;  /* 0x000000bd88bd723e */ /* 0x000fc400000010ff */
[C---:B------:R-:W-:Y:S01]  /*dd10*/  FADD.FTZ R15, R149.reuse, R20 ;  /* 0x00000014950f7221 */ /* 0x040fe20000010000 */
[----:B------:R-:W-:Y:S01]  /*dd20*/  FADD.FTZ R14, R140, R13 ;  /* 0x0000000d8c0e7221 */ /* 0x000fe20000010000 */
[----:B------:R-:W-:Y:S02]  /*dd30*/  F2FP.BF16.F32.PACK_AB R190, R149, R190 ;  /* 0x000000be95be723e */ /* 0x000fe400000010ff */
[----:B------:R-:W-:Y:S01]  /*dd40*/  FADD.FTZ R20, R184, R15 ;  /* 0x0000000fb8147221 */ /* 0x000fe20000010000 */
[----:B------:R-:W-:Y:S01]  /*dd50*/  FADD.FTZ R13, R185, R14 ;  /* 0x0000000eb90d7221 */ /* 0x000fe20000010000 */
[C---:B----4-:R-:W-:Y:S02]  /*dd60*/  F2FP.BF16.F32.PACK_AB R185, R8.reuse, R185 ;  /* 0x000000b908b9723e */ /* 0x050fe400000010ff */
[----:B------:R-:W-:Y:S01]  /*dd70*/  FADD.FTZ R15, R137, R20 ;  /* 0x00000014890f7221 */ /* 0x000fe20000010000 */
[----:B------:R-:W-:Y:S01]  /*dd80*/  FADD.FTZ R14, R8, R13 ;  /* 0x0000000d080e7221 */ /* 0x000fe20000010000 */
[----:B------:R-:W-:-:S02]  /*dd90*/  F2FP.BF16.F32.PACK_AB R191, R140, R191 ;  /* 0x000000bf8cbf723e */ /* 0x000fc400000010ff */
[----:B------:R-:W-:Y:S01]  /*dda0*/  FADD.FTZ R20, R186, R15 ;  /* 0x0000000fba147221 */ /* 0x000fe20000010000 */
[----:B------:R-:W-:Y:S01]  /*ddb0*/  FADD.FTZ R13, R187, R14 ;  /* 0x0000000ebb0d7221 */ /* 0x000fe20000010000 */
[----:B------:R-:W-:Y:S02]  /*ddc0*/  F2FP.BF16.F32.PACK_AB R184, R137, R184 ;  /* 0x000000b889b8723e */ /* 0x000fe400000010ff */
[C---:B------:R-:W-:Y:S01]  /*ddd0*/  FADD.FTZ R15, R141.reuse, R20 ;  /* 0x000000148d0f7221 */ /* 0x040fe20000010000 */
[----:B--2---:R-:W-:Y:S01]  /*dde0*/  FADD.FTZ R13, R122, R13 ;  /* 0x0000000d7a0d7221 */ /* 0x004fe20000010000 */
[----:B------:R-:W-:Y:S02]  /*ddf0*/  F2FP.BF16.F32.PACK_AB R186, R141, R186 ;  /* 0x000000ba8dba723e */ /* 0x000fe400000010ff */
[----:B------:R-:W-:Y:S01]  /*de00*/  FADD.FTZ R14, R180, R15 ;  /* 0x0000000fb40e7221 */ /* 0x000fe20000010000 */
[----:B------:R-:W-:Y:S01]  /*de10*/  FADD.FTZ R13, R130, R13 ;  /* 0x0000000d820d7221 */ /* 0x000fe20000010000 */
[----:B------:R-:W-:-:S02]  /*de20*/  F2FP.BF16.F32.PACK_AB R187, R122, R187 ;  /* 0x000000bb7abb723e */ /* 0x000fc400000010ff */
[----:B-----5:R-:W-:Y:S01]  /*de30*/  FADD.FTZ R9, R129, R14 ;  /* 0x0000000e81097221 */ /* 0x020fe20000010000 */
        /* <DEDUP_REMOVED lines=9> */
[----:B------:R-:W-:Y:S01]  /*ded0*/  FADD.FTZ R13, R120, R13 ;  /* 0x0000000d780d7221 */ /* 0x000fe20000010000 */
[----:B---3--:R-:W-:Y:S01]  /*dee0*/  F2FP.BF16.F32.PACK_AB R179, R125, R126 ;  /* 0x0000007e7db3723e */ /* 0x008fe200000010ff */
[----:B------:R-:W-:Y:S02]  /*def0*/  IMAD.MOV.U32 R10, RZ, RZ, R5 ;  /* 0x000000ffff0a7224 */ /* 0x000fe400078e0005 */
[----:B------:R-:W-:Y:S01]  /*df00*/  FADD.FTZ R9, R121, R8 ;  /* 0x0000000879097221 */ /* 0x000fe20000010000 */
[----:B------:R-:W-:-:S03]  /*df10*/  FADD.FTZ R13, R123, R13 ;  /* 0x0000000d7b0d7221 */ /* 0x000fc60000010000 */
[----:B------:R-:W-:Y:S01]  /*df20*/  FADD.FTZ R8, R12, R9 ;  /* 0x000000090c087221 */ /* 0x000fe20000010000 */
[----:B------:R-:W-:-:S03]  /*df30*/  FADD.FTZ R13, R126, R13 ;  /* 0x0000000d7e0d7221 */ /* 0x000fc60000010000 */
[----:B------:R-:W-:Y:S01]  /*df40*/  FADD.FTZ R9, R11, R8 ;  /* 0x000000080b097221 */ /* 0x000fe20000010000 */
[----:B------:R-:W-:Y:S01]  /*df50*/  FADD.FTZ R8, R125, R13 ;  /* 0x0000000d7d087221 */ /* 0x000fe20000010000 */
[----:B------:R-:W-:Y:S01]  /*df60*/  IMAD.MOV.U32 R11, RZ, RZ, R4 ;  /* 0x000000ffff0b7224 */ /* 0x000fe200078e0004 */
[----:B------:R-:W-:Y:S06]  /*df70*/  @P2 BRA `(.L_x_1884) ;  /* 0xffffffc000c82947 */ /* 0x000fec000383ffff */
.L_x_1875:
        /* <DEDUP_REMOVED lines=99> */
.L_x_1885:
        /* <DEDUP_REMOVED lines=8> */
.L_x_1886:
[----:B--2---:R-:W-:Y:S05]  /*e630*/  @P2 BRA `(.L_x_1887) ;  /* 0x0000000000082947 */ /* 0x004fea0003800000 */
[----:B------:R-:W2:Y:S02]  /*e640*/  SYNCS.PHASECHK.TRANS64.TRYWAIT P0, [UR5+0x36850], R2 ;  /* 0x03685002ff0075a7 */ /* 0x000ea40008000145 */
[----:B--2---:R-:W-:Y:S05]  /*e650*/  @!P0 BRA `(.L_x_1888) ;  /* 0x0000005400988947 */ /* 0x004fea0003800000 */
.L_x_1887:
[----:B------:R-:W-:Y:S01]  /*e660*/  R2UR UR4, R16 ;  /* 0x00000000100472ca */ /* 0x000fe200000e0000 */
[----:B------:R-:W-:Y:S01]  /*e670*/  WARPGROUP.ARRIVE ;  /* 0x00000000000079c5 */ /* 0x000fe20000000000 */
[----:B------:R-:W-:Y:S01]  /*e680*/  UMOV UR7, 0x40000040 ;  /* 0x4000004000077882 */ /* 0x000fe20000000000 */
[----:B--2---:R-:W2:Y:S01]  /*e690*/  SHFL.BFLY PT, R3, R8, 0x2, 0x1f ;  /* 0x0c401f0008037f89 */ /* 0x004ea200000e0000 */
[----:B------:R-:W-:Y:S01]  /*e6a0*/  IMAD.U32 R15, RZ, RZ, UR5 ;  /* 0x00000005ff0f7e24 */ /* 0x000fe2000f8e00ff */
[----:B------:R-:W-:Y:S01]  /*e6b0*/  R2UR UR8, R17 ;  /* 0x00000000110872ca */ /* 0x000fe200000e0000 */
[----:B------:R-:W-:Y:S01]  /*e6c0*/  VIADD R210, R210, 0x1 ;  /* 0x00000001d2d27836 */ /* 0x000fe20000000000 */
        /* <DEDUP_REMOVED lines=8> */
[----:B------:R-:W1:Y:S01]  /*e750*/  SHFL.BFLY PT, R7, R6, 0x1, 0x1f ;  /* 0x0c201f0006077f89 */ /* 0x000e6200000e0000 */
[----:B------:R-:W-:Y:S01]  /*e760*/  CS2R R8, SRZ ;  /* 0x0000000000087805 */ /* 0x000fe2000001ff00 */
[----:B------:R-:W-:-:S03]  /*e770*/  UIADD3 UR46, UR46, 0x1, URZ ;  /* 0x000000012e2e7890 */ /* 0x000fc6000fffe03f */
[----:B------:R-:W-:Y:S01]  /*e780*/  UMOV UR6, UR4 ;  /* 0x0000000400067c82 */ /* 0x000fe20008000000 */
[----:B------:R-:W2:Y:S01]  /*e790*/  SHFL.BFLY PT, R3, R2, 0x1, 0x1f ;  /* 0x0c201f0002037f89 */ /* 0x000ea200000e0000 */
[----:B------:R-:W-:Y:S01]  /*e7a0*/  HGMMA.64x192x16.F32.BF16 R24, R200, gdesc[UR4].tnspB, R24, gsb0 ;  /* 0x42e00004c8187df0 */ /* 0x000fe20008001818 */
[----:B------:R-:W-:Y:S01]  /*e7b0*/  UIADD3 UR6, UR4, 0x80, URZ ;  /* 0x0000008004067890 */ /* 0x000fe2000fffe03f */
[----:B------:R-:W-:Y:S01]  /*e7c0*/  UMOV UR7, 0x40000040 ;  /* 0x4000004000077882 */ /* 0x000fe20000000000 */
[----:B------:R-:W-:-:S04]  /*e7d0*/  UISETP.NE.AND UP0, UPT, UR46, 0x2, UPT ;  /* 0x000000022e00788c */ /* 0x000fc8000bf05270 */
[----:B------:R-:W-:Y:S01]  /*e7e0*/  USEL UR46, UR46, URZ, UP0 ;  /* 0x0000003f2e2e7287 */ /* 0x000fe20008000000 */
[----:B-1----:R-:W-:-:S05]  /*e7f0*/  FADD.FTZ R13, R6, R7 ;  /* 0x00000007060d7221 */ /* 0x002fca0000010000 */
[----:B------:R-:W-:Y:S01]  /*e800*/  FSETP.NE.FTZ.AND P2, PT, R13, RZ, PT ;  /* 0x000000ff0d00720b */ /* 0x000fe20003f55000 */
[----:B--2---:R-:W-:Y:S01]  /*e810*/  FADD.FTZ R12, R2, R3 ;  /* 0x00000003020c7221 */ /* 0x004fe20000010000 */
[----:B------:R-:W-:Y:S01]  /*e820*/  IMAD.MOV.U32 R3, RZ, RZ, -0x800000 ;  /* 0xff800000ff037424 */ /* 0x000fe200078e00ff */
[----:B------:R-:W-:-:S03]  /*e830*/  MOV R2, 0xff800000 ;  /* 0xff80000000027802 */ /* 0x000fc60000000f00 */
[----:B------:R-:W-:-:S07]  /*e840*/  FSETP.NE.FTZ.AND P0, PT, R12, RZ, PT ;  /* 0x000000ff0c00720b */ /* 0x000fce0003f15000 */
[----:B------:R-:W1:Y:S01]  /*e850*/  @P2 MUFU.LG2 R10, R13 ;  /* 0x0000000d000a2308 */ /* 0x000e620000000c00 */
[----:B------:R-:W-:-:S05]  /*e860*/  @P2 FMUL.FTZ R14, R0, 0.69314718246459960938 ;  /* 0x3f317218000e2820 */ /* 0x000fca0000410000 */
[----:B------:R-:W-:Y:S01]  /*e870*/  @P0 FMUL.FTZ R6, R0, 0.69314718246459960938 ;  /* 0x3f31721800060820 */ /* 0x000fe20000410000 */
[----:B------:R-:W-:Y:S01]  /*e880*/  @!P1 VIADD R0, R15, 0x36860 ;  /* 0x000368600f009836 */ /* 0x000fe20000000000 */
        /* <DEDUP_REMOVED lines=36> */
[----:B------:R-:W-:-:S06]  /*ead0*/  ULOP3.LUT UR8, UR8, UR4, URZ, 0x3c, !UPT ;  /* 0x0000000408087292 */ /* 0x000fcc000f8e3c3f */
[----:B------:R-:W-:Y:S01]  /*eae0*/  IMAD.U32 R17, RZ, RZ, UR8 ;  /* 0x00000008ff117e24 */ /* 0x000fe2000f8e00ff */
[----:B------:R-:W-:Y:S02]  /*eaf0*/  WARPGROUP.DEPBAR.LE gsb0, 0x0 ;  /* 0x00008000000079c5 */ /* 0x000fe40000010000 */
[----:B------:R-:W-:-:S06]  /*eb00*/  WARPGROUP.ARRIVE ;  /* 0x00000000000079c5 */ /* 0x000fcc0000000000 */
        /* <DEDUP_REMOVED lines=99> */
.L_x_1858:
[----:B------:R-:W1:Y:S08]  /*f140*/  S2UR UR5, SR_CgaCtaId ;  /* 0x00000000000579c3 */ /* 0x000e700000008800 */
[----:B------:R-:W-:Y:S06]  /*f150*/  BAR.SYNC.DEFER_BLOCKING 0x5, 0x120 ;  /* 0x0144800000007b1d */ /* 0x000fec0000010000 */
[----:B------:R-:W-:-:S02]  /*f160*/  UMOV UR4, 0x400 ;  /* 0x0000040000047882 */ /* 0x000fc40000000000 */
[----:B-1----:R-:W-:-:S06]  /*f170*/  ULEA UR6, UR5, UR4, 0x18 ;  /* 0x0000000405067291 */ /* 0x002fcc000f8ec03f */
[----:B------:R-:W-:-:S03]  /*f180*/  MOV R16, UR6 ;  /* 0x0000000600107c02 */ /* 0x000fc60008000f00 */
        /* <DEDUP_REMOVED lines=14> */
[C---:B------:R-:W-:Y:S01]  /*f270*/  IADD3 R13, P4, R18.reuse, 0x60, RZ ;  /* 0x00000060120d7810 */ /* 0x040fe20007f9e0ff */
[----:B------:R-:W-:Y:S01]  /*f280*/  UIMAD UR5, UR5, UR8, URZ ;  /* 0x00000008050572a4 */ /* 0x000fe2000f8e023f */
[----:B------:R-:W-:Y:S01]  /*f290*/  IADD3 R15, P6, R18, 0x4000, RZ ;  /* 0x00004000120f7810 */ /* 0x000fe20007fde0ff */
[----:B------:R-:W-:Y:S01]  /*f2a0*/  UIMAD.WIDE.U32 UR6, UR43, UR8, URZ ;  /* 0x000000082b0672a5 */ /* 0x000fe2000f8e003f */
[----:B------:R-:W-:Y:S01]  /*f2b0*/  LOP3.LUT R10, R10, R11, RZ, 0x3c, !PT ;  /* 0x0000000b0a0a7212 */ /* 0x000fe200078e3cff */
[----:B------:R-:W-:Y:S01]  /*f2c0*/  IMAD.X R11, RZ, RZ, R19, P2 ;  /* 0x000000ffff0b7224 */ /* 0x000fe200010e0613 */
[----:B------:R-:W-:Y:S01]  /*f2d0*/  LOP3.LUT R20, R21, 0x380, RZ, 0xc0, !PT ;  /* 0x0000038015147812 */ /* 0x000fe200078ec0ff */
[----:B------:R-:W-:Y:S01]  /*f2e0*/  UIMAD UR5, UR43, UR9, UR5 ;  /* 0x000000092b0572a4 */ /* 0x000fe2000f8e0205 */
[C---:B------:R-:W-:Y:S01]  /*f2f0*/  LOP3.LUT R5, R18.reuse, 0x380, RZ, 0xc0, !PT ;  /* 0x0000038012057812 */ /* 0x040fe200078ec0ff */
[----:B------:R-:W-:Y:S01]  /*f300*/  ULDC.64 UR12, c[0x0][0x208] ;  /* 0x00008200000c7ab9 */ /* 0x000fe20000000a00 */
[----:B------:R-:W-:Y:S01]  /*f310*/  IADD3 R35, P2, R18, 0x4060, RZ ;  /* 0x0000406012237810 */ /* 0x000fe20007f5e0ff */
[----:B------:R-:W-:Y:S01]  /*f320*/  UIADD3 UR5, UR7, UR5, URZ ;  /* 0x0000000507057290 */ /* 0x000fe2000fffe03f */
[----:B------:R-:W-:-:S02]  /*f330*/  LOP3.LUT R8, R9, 0x380, RZ, 0xc0, !PT ;  /* 0x0000038009087812 */ /* 0x000fc400078ec0ff */
[----:B------:R-:W-:Y:S02]  /*f340*/  LOP3.LUT R12, R13, 0x380, RZ, 0xc0, !PT ;  /* 0x000003800d0c7812 */ /* 0x000fe400078ec0ff */
[----:B------:R-:W-:Y:S02]  /*f350*/  LOP3.LUT R14, R15, 0x380, RZ, 0xc0, !PT ;  /* 0x000003800f0e7812 */ /* 0x000fe400078ec0ff */
[----:B------:R-:W-:Y:S02]  /*f360*/  LOP3.LUT P0, RZ, R212, 0x3, RZ, 0xc0, !PT ;  /* 0x00000003d4ff7812 */ /* 0x000fe4000780c0ff */
[----:B------:R-:W-:Y:S02]  /*f370*/  SHF.R.U64 R20, R20, 0x3, RZ ;  /* 0x0000000314147819 */ /* 0x000fe400000012ff */
[----:B------:R-:W-:Y:S02]  /*f380*/  SHF.R.U64 R5, R5, 0x3, RZ ;  /* 0x0000000305057819 */ /* 0x000fe400000012ff */
[----:B------:R-:W-:-:S02]  /*f390*/  LOP3.LUT R26, R35, 0x380, RZ, 0xc0, !PT ;  /* 0x00000380231a7812 */ /* 0x000fc400078ec0ff */
[----:B------:R-:W-:Y:S02]  /*f3a0*/  SHF.R.U64 R8, R8, 0x3, RZ ;  /* 0x0000000308087819 */ /* 0x000fe400000012ff */
[----:B------:R-:W-:Y:S02]  /*f3b0*/  SHF.R.U64 R12, R12, 0x3, RZ ;  /* 0x000000030c0c7819 */ /* 0x000fe400000012ff */
[----:B------:R-:W-:Y:S02]  /*f3c0*/  SHF.R.U64 R14, R14, 0x3, RZ ;  /* 0x000000030e0e7819 */ /* 0x000fe400000012ff */
[----:B------:R-:W-:Y:S02]  /*f3d0*/  ISETP.GE.OR P1, PT, R4, UR10, P0 ;  /* 0x0000000a04007c0c */ /* 0x000fe40008726670 */
[----:B------:R-:W-:Y:S01]  /*f3e0*/  LOP3.LUT R20, R20, R21, RZ, 0x3c, !PT ;  /* 0x0000001514147212 */ /* 0x000fe200078e3cff */
[----:B------:R-:W-:Y:S01]  /*f3f0*/  IMAD.X R21, RZ, RZ, R19, P5 ;  /* 0x000000ffff157224 */ /* 0x000fe200028e0613 */
[----:B------:R-:W-:-:S02]  /*f400*/  LOP3.LUT R4, R5, R18, RZ, 0x3c, !PT ;  /* 0x0000001205047212 */ /* 0x000fc400078e3cff */
[----:B------:R-:W-:Y:S02]  /*f410*/  SHF.R.U64 R26, R26, 0x3, RZ ;  /* 0x000000031a1a7819 */ /* 0x000fe400000012ff */
[----:B------:R-:W-:Y:S01]  /*f420*/  LOP3.LUT R8, R8, R9, RZ, 0x3c, !PT ;  /* 0x0000000908087212 */ /* 0x000fe200078e3cff */
[--C-:B------:R-:W-:Y:S01]  /*f430*/  IMAD.X R9, RZ, RZ, R19.reuse, P3 ;  /* 0x000000ffff097224 */ /* 0x100fe200018e0613 */
[----:B------:R-:W-:Y:S02]  /*f440*/  MOV R5, R19 ;  /* 0x0000001300057202 */ /* 0x000fe40000000f00 */
[----:B------:R-:W-:Y:S01]  /*f450*/  LOP3.LUT R12, R12, R13, RZ, 0x3c, !PT ;  /* 0x0000000d0c0c7212 */ /* 0x000fe200078e3cff */
[----:B------:R-:W-:Y:S01]  /*f460*/  IMAD.X R13, RZ, RZ, R19, P4 ;  /* 0x000000ffff0d7224 */ /* 0x000fe200020e0613 */
[----:B------:R-:W-:Y:S02]  /*f470*/  LOP3.LUT R14, R14, R15, RZ, 0x3c, !PT ;  /* 0x0000000f0e0e7212 */ /* 0x000fe400078e3cff */
[----:B------:R-:W-:-:S02]  /*f480*/  IADD3 R15, P3, R18, 0x4040, RZ ;  /* 0x00004040120f7810 */ /* 0x000fc40007f7e0ff */
[C---:B------:R-:W-:Y:S02]  /*f490*/  IADD3 R82, P5, R18.reuse, 0x8040, RZ ;  /* 0x0000804012527810 */ /* 0x040fe40007fbe0ff */
[----:B------:R-:W-:Y:S02]  /*f4a0*/  IADD3 R83, P4, R18, 0x8000, RZ ;  /* 0x0000800012537810 */ /* 0x000fe40007f9e0ff */
[----:B------:R-:W-:Y:S02]  /*f4b0*/  LOP3.LUT R26, R26, R35, RZ, 0x3c, !PT ;  /* 0x000000231a1a7212 */ /* 0x000fe400078e3cff */
[----:B------:R-:W-:Y:S02]  /*f4c0*/  MOV R35, R4 ;  /* 0x0000000400237202 */ /* 0x000fe40000000f00 */
[----:B------:R-:W-:Y:S02]  /*f4d0*/  MOV R126, R20 ;  /* 0x00000014007e7202 */ /* 0x000fe40000000f00 */
[----:B------:R-:W-:Y:S01]  /*f4e0*/  F2FP.BF16.F32.PACK_AB R5, R29, R32 ;  /* 0x000000201d05723e */ /* 0x000fe200000010ff */
[----:B------:R-:W1:Y:S01]  /*f4f0*/  LDC.64 R20, c[0x0][0xb78] ;  /* 0x0002de00ff147b82 */ /* 0x000e620000000a00 */
[----:B------:R-:W-:-:S02]  /*f500*/  LOP3.LUT R24, R15, 0x380, RZ, 0xc0, !PT ;  /* 0x000003800f187812 */ /* 0x000fc400078ec0ff */
[----:B------:R-:W-:Y:S02]  /*f510*/  LOP3.LUT R29, R82, 0x380, RZ, 0xc0, !PT ;  /* 0x00000380521d7812 */ /* 0x000fe400078ec0ff */
[----:B------:R-:W-:Y:S02]  /*f520*/  LOP3.LUT R28, R83, 0x380, RZ, 0xc0, !PT ;  /* 0x00000380531c7812 */ /* 0x000fe400078ec0ff */
[----:B------:R-:W-:Y:S02]  /*f530*/  SHF.R.U64 R24, R24, 0x3, RZ ;  /* 0x0000000318187819 */ /* 0x000fe400000012ff */
[----:B------:R-:W-:Y:S02]  /*f540*/  SHF.R.U64 R29, R29, 0x3, RZ ;  /* 0x000000031d1d7819 */ /* 0x000fe400000012ff */
[----:B------:R-:W-:Y:S02]  /*f550*/  SHF.R.U64 R28, R28, 0x3, RZ ;  /* 0x000000031c1c7819 */ /* 0x000fe400000012ff */
[----:B------:R-:W-:Y:S01]  /*f560*/  F2FP.BF16.F32.PACK_AB R4, R25, R6 ;  /* 0x000000061904723e */ /* 0x000fe200000010ff */
[----:B------:R-:W-:Y:S01]  /*f570*/  IMAD.X R25, RZ, RZ, R19, P3 ;  /* 0x000000ffff197224 */ /* 0x000fe200018e0613 */
[----:B------:R-:W-:-:S02]  /*f580*/  F2FP.BF16.F32.PACK_AB R6, R120, R7 ;  /* 0x000000077806723e */ /* 0x000fc400000010ff */
[----:B------:R-:W-:Y:S01]  /*f590*/  F2FP.BF16.F32.PACK_AB R7, R27, R30 ;  /* 0x0000001e1b07723e */ /* 0x000fe200000010ff */
[----:B------:R-:W-:Y:S01]  /*f5a0*/  BAR.SYNC.DEFER_BLOCKING 0x1, 0x100 ;  /* 0x0044000000007b1d */ /* 0x000fe20000010000 */
[----:B------:R-:W-:Y:S01]  /*f5b0*/  LOP3.LUT R24, R24, R15, RZ, 0x3c, !PT ;  /* 0x0000000f18187212 */ /* 0x000fe200078e3cff */
[--C-:B------:R-:W-:Y:S01]  /*f5c0*/  IMAD.X R15, RZ, RZ, R19.reuse, P6 ;  /* 0x000000ffff0f7224 */ /* 0x100fe200030e0613 */
[----:B------:R-:W-:Y:S01]  /*f5d0*/  LOP3.LUT R30, R29, R82, RZ, 0x3c, !PT ;  /* 0x000000521d1e7212 */ /* 0x000fe200078e3cff */
[--C-:B------:R-:W-:Y:S01]  /*f5e0*/  IMAD.X R29, RZ, RZ, R19.reuse, P4 ;  /* 0x000000ffff1d7224 */ /* 0x100fe200020e0613 */
[----:B------:R-:W-:Y:S01]  /*f5f0*/  LOP3.LUT R28, R28, R83, RZ, 0x3c, !PT ;  /* 0x000000531c1c7212 */ /* 0x000fe200078e3cff */
[----:B------:R-:W-:Y:S01]  /*f600*/  IMAD.X R27, RZ, RZ, R19, P2 ;  /* 0x000000ffff1b7224 */ /* 0x000fe200010e0613 */
[C---:B------:R-:W-:Y:S02]  /*f610*/  IADD3 R83, P6, R18.reuse, 0x8020, RZ ;  /* 0x0000802012537810 */ /* 0x040fe40007fde0ff */
[----:B------:R-:W-:-:S02]  /*f620*/  IADD3 R123, P3, R18, 0x8060, RZ ;  /* 0x00008060127b7810 */ /* 0x000fc40007f7e0ff */
[----:B------:R-:W-:Y:S02]  /*f630*/  LOP3.LUT R34, R83, 0x380, RZ, 0xc0, !PT ;  /* 0x0000038053227812 */ /* 0x000fe400078ec0ff */
[----:B------:R-:W-:Y:S02]  /*f640*/  LOP3.LUT R32, R123, 0x380, RZ, 0xc0, !PT ;  /* 0x000003807b207812 */ /* 0x000fe400078ec0ff */
[----:B------:R-:W-:Y:S01]  /*f650*/  MOV R120, R28 ;  /* 0x0000001c00787202 */ /* 0x000fe20000000f00 */
[----:B------:R-:W-:Y:S01]  /*f660*/  IMAD.U32 R29, RZ, RZ, UR7 ;  /* 0x00000007ff1d7e24 */ /* 0x000fe2000f8e00ff */
[----:B------:R-:W-:Y:S01]  /*f670*/  SHF.R.U64 R34, R34, 0x3, RZ ;  /* 0x0000000322227819 */ /* 0x000fe200000012ff */
[----:B------:R-:W-:Y:S01]  /*f680*/  IMAD.U32 R29, RZ, RZ, UR5 ;  /* 0x00000005ff1d7e24 */ /* 0x000fe2000f8e00ff */
[----:B------:R-:W-:Y:S01]  /*f690*/  USHF.R.S32.HI UR5, URZ, 0x1f, UR44 ;  /* 0x0000001f3f057899 */ /* 0x000fe2000801142c */
[----:B------:R-:W-:Y:S01]  /*f6a0*/  SHF.R.U64 R32, R32, 0x3, RZ ;  /* 0x0000000320207819 */ /* 0x000fe200000012ff */
[----:B------:R-:W-:Y:S01]  /*f6b0*/  IMAD.U32 R28, RZ, RZ, UR6 ;  /* 0x00000006ff1c7e24 */ /* 0x000fe2000f8e00ff */
[----:B------:R-:W-:Y:S01]  /*f6c0*/  MOV R128, R8 ;  /* 0x0000000800807202 */ /* 0x000fe20000000f00 */
[----:B------:R-:W-:Y:S01]  /*f6d0*/  ULDC.64 UR6, c[0x0][0xb40] ;  /* 0x0002d00000067ab9 */ /* 0x000fe20000000a00 */
[----:B------:R2:W-:Y:S01]  /*f6e0*/  STSM.16.M88.4 [R35], R4 ;  /* 0x0000000423007844 */ /* 0x0005e20000000200 */
[----:B------:R-:W-:-:S02]  /*f6f0*/  LOP3.LUT R34, R34, R83, RZ, 0x3c, !PT ;  /* 0x0000005322227212 */ /* 0x000fc400078e3cff */
[----:B------:R-:W-:Y:S02]  /*f700*/  LOP3.LUT R32, R32, R123, RZ, 0x3c, !PT ;  /* 0x0000007b20207212 */ /* 0x000fe400078e3cff */
[----:B------:R-:W-:Y:S02]  /*f710*/  MOV R127, R10 ;  /* 0x0000000a007f7202 */ /* 0x000fe40000000f00 */
[----:B------:R-:W-:Y:S02]  /*f720*/  MOV R82, R12 ;  /* 0x0000000c00527202 */ /* 0x000fe40000000f00 */
[----:B------:R-:W-:Y:S02]  /*f730*/  MOV R83, R14 ;  /* 0x0000000e00537202 */ /* 0x000fe40000000f00 */
[----:B------:R-:W-:Y:S02]  /*f740*/  F2FP.BF16.F32.PACK_AB R8, R41, R40 ;  /* 0x000000282908723e */ /* 0x000fe400000010ff */
[----:B------:R-:W-:-:S02]  /*f750*/  F2FP.BF16.F32.PACK_AB R9, R43, R42 ;  /* 0x0000002a2b09723e */ /* 0x000fc400000010ff */
[----:B------:R-:W-:Y:S02]  /*f760*/  F2FP.BF16.F32.PACK_AB R10, R45, R44 ;  /* 0x0000002c2d0a723e */ /* 0x000fe400000010ff */
[----:B--2---:R-:W-:Y:S01]  /*f770*/  F2FP.BF16.F32.PACK_AB R5, R124, R31 ;  /* 0x0000001f7c05723e */ /* 0x004fe200000010ff */
[--C-:B------:R-:W-:Y:S01]  /*f780*/  IMAD.X R31, RZ, RZ, R19.reuse, P5 ;  /* 0x000000ffff1f7224 */ /* 0x100fe200028e0613 */
[----:B------:R-:W-:Y:S01]  /*f790*/  F2FP.BF16.F32.PACK_AB R4, R33, R0 ;  /* 0x000000002104723e */ /* 0x000fe200000010ff */
[----:B------:R-:W-:Y:S01]  /*f7a0*/  IMAD.X R33, RZ, RZ, R19, P3 ;  /* 0x000000ffff217224 */ /* 0x000fe200018e0613 */
[----:B------:R-:W-:Y:S02]  /*f7b0*/  F2FP.BF16.F32.PACK_AB R6, R37, R36 ;  /* 0x000000242506723e */ /* 0x000fe400000010ff */
[----:B------:R-:W-:Y:S02]  /*f7c0*/  F2FP.BF16.F32.PACK_AB R7, R122, R121 ;  /* 0x000000797a07723e */ /* 0x000fe400000010ff */
[----:B------:R-:W-:Y:S01]  /*f7d0*/  MOV R0, R30 ;  /* 0x0000001e00007202 */ /* 0x000fe20000000f00 */
[----:B-1----:R-:W-:Y:S01]  /*f7e0*/  IMAD R30, R20, UR5, RZ ;  /* 0x00000005141e7c24 */ /* 0x002fe2000f8e02ff */
[----:B------:R-:W-:Y:S01]  /*f7f0*/  F2FP.BF16.F32.PACK_AB R11, R47, R46 ;  /* 0x0000002e2f0b723e */ /* 0x000fe200000010ff */
[----:B------:R1:W-:Y:S01]  /*f800*/  STSM.16.M88.4 [R128], R4 ;  /* 0x0000000480007844 */ /* 0x0003e20000000200 */
[----:B------:R-:W-:-:S02]  /*f810*/  MOV R125, R24 ;  /* 0x00000018007d7202 */ /* 0x000fc40000000f00 */
[----:B------:R-:W-:Y:S01]  /*f820*/  MOV R123, R26 ;  /* 0x0000001a007b7202 */ /* 0x000fe20000000f00 */
[----:B------:R-:W-:Y:S01]  /*f830*/  STSM.16.M88.4 [R127], R8 ;  /* 0x000000087f007844 */ /* 0x000fe20000000200 */
[----:B------:R-:W-:Y:S02]  /*f840*/  F2FP.BF16.F32.PACK_AB R12, R49, R48 ;  /* 0x00000030310c723e */ /* 0x000fe400000010ff */
[----:B------:R-:W-:Y:S02]  /*f850*/  F2FP.BF16.F32.PACK_AB R13, R51, R50 ;  /* 0x00000032330d723e */ /* 0x000fe400000010ff */
[----:B------:R-:W-:Y:S02]  /*f860*/  F2FP.BF16.F32.PACK_AB R14, R53, R52 ;  /* 0x00000034350e723e */ /* 0x000fe400000010ff */
[----:B------:R-:W-:Y:S02]  /*f870*/  F2FP.BF16.F32.PACK_AB R15, R55, R54 ;  /* 0x00000036370f723e */ /* 0x000fe400000010ff */
[----:B------:R-:W-:-:S02]  /*f880*/  F2FP.BF16.F32.PACK_AB R24, R57, R56 ;  /* 0x000000383918723e */ /* 0x000fc400000010ff */
[----:B------:R-:W-:Y:S01]  /*f890*/  F2FP.BF16.F32.PACK_AB R25, R59, R58 ;  /* 0x0000003a3b19723e */ /* 0x000fe200000010ff */
[----:B------:R2:W-:Y:S01]  /*f8a0*/  STSM.16.M88.4 [R82], R12 ;  /* 0x0000000c52007844 */ /* 0x0005e20000000200 */
[----:B------:R-:W-:Y:S02]  /*f8b0*/  F2FP.BF16.F32.PACK_AB R26, R61, R60 ;  /* 0x0000003c3d1a723e */ /* 0x000fe400000010ff */
[----:B------:R-:W-:Y:S02]  /*f8c0*/  F2FP.BF16.F32.PACK_AB R27, R63, R62 ;  /* 0x0000003e3f1b723e */ /* 0x000fe400000010ff */
[----:B------:R-:W-:Y:S01]  /*f8d0*/  MOV R32, R32 ;  /* 0x0000002000207202 */ /* 0x000fe20000000f00 */
[----:B------:R-:W-:Y:S01]  /*f8e0*/  IMAD R33, R21, UR44, R30 ;  /* 0x0000002c15217c24 */ /* 0x000fe2000f8e021e */
[----:B-1----:R-:W-:Y:S01]  /*f8f0*/  F2FP.BF16.F32.PACK_AB R4, R65, R64 ;  /* 0x000000404104723e */ /* 0x002fe200000010ff */
[----:B------:R-:W-:Y:S01]  /*f900*/  IMAD.WIDE.U32 R20, R20, UR44, R28 ;  /* 0x0000002c14147c25 */ /* 0x000fe2000f8e001c */
[----:B------:R-:W-:Y:S01]  /*f910*/  F2FP.BF16.F32.PACK_AB R5, R67, R66 ;  /* 0x000000424305723e */ /* 0x000fe200000010ff */
[----:B------:R1:W-:Y:S01]  /*f920*/  STSM.16.M88.4 [R83], R24 ;  /* 0x0000001853007844 */ /* 0x0003e20000000200 */
[----:B------:R-:W-:-:S02]  /*f930*/  F2FP.BF16.F32.PACK_AB R6, R69, R68 ;  /* 0x000000444506723e */ /* 0x000fc400000010ff */
[----:B------:R-:W-:Y:S02]  /*f940*/  F2FP.BF16.F32.PACK_AB R7, R71, R70 ;  /* 0x000000464707723e */ /* 0x000fe400000010ff */
[----:B------:R-:W-:Y:S02]  /*f950*/  IADD3.X R35, RZ, R19, RZ, P6, !PT ;  /* 0x00000013ff237210 */ /* 0x000fe400037fe4ff */
        /* <DEDUP_REMOVED lines=9> */
[----:B--2---:R-:W-:Y:S02]  /*f9f0*/  F2FP.BF16.F32.PACK_AB R82, R85, R84 ;  /* 0x000000545552723e */ /* 0x004fe400000010ff */
[----:B-1----:R-:W-:Y:S02]  /*fa00*/  F2FP.BF16.F32.PACK_AB R83, R87, R86 ;  /* 0x000000565753723e */ /* 0x002fe400000010ff */
        /* <DEDUP_REMOVED lines=8> */
[----:B------:R-:W-:-:S02]  /*fa90*/  MOV R34, R34 ;  /* 0x0000002200227202 */ /* 0x000fc40000000f00 */
[----:B---3--:R-:W-:Y:S02]  /*faa0*/  SHF.R.S32.HI R5, RZ, 0x1f, R129 ;  /* 0x0000001fff057819 */ /* 0x008fe40000011481 */
[----:B------:R-:W-:Y:S02]  /*fab0*/  IADD3 R6, P2, R129, R20, RZ ;  /* 0x0000001481067210 */ /* 0x000fe40007f5e0ff */
        /* <DEDUP_REMOVED lines=11> */
[----:B------:R-:W-:Y:S02]  /*fb70*/  IADD3.X R5, R5, R21, R33, P2, !PT ;  /* 0x0000001505057210 */ /* 0x000fe400017fe421 */
[----:B------:R-:W-:Y:S01]  /*fb80*/  LEA R4, P2, R6, UR6, 0x2 ;  /* 0x0000000606047c11 */ /* 0x000fe2000f8410ff */
[----:B------:R-:W-:Y:S01]  /*fb90*/  STSM.16.M88.4 [R32], R112 ;  /* 0x0000007020007844 */ /* 0x000fe20000000200 */
[----:B------:R-:W-:-:S02]  /*fba0*/  ISETP.GE.OR P0, PT, R129, UR10, P0 ;  /* 0x0000000a81007c0c */ /* 0x000fc40008706670 */
[----:B------:R-:W-:Y:S01]  /*fbb0*/  LEA.HI.X R5, R6, UR7, R5, 0x2, P2 ;  /* 0x0000000706057c11 */ /* 0x000fe200090f1405 */
[----:B------:R-:W-:Y:S01]  /*fbc0*/  @!PT LDS RZ, [RZ] ;  /* 0x00000000fffff984 */ /* 0x000fe20000000800 */
[----:B------:R-:W-:Y:S01]  /*fbd0*/  @!PT LDS RZ, [RZ] ;  /* 0x00000000fffff984 */ /* 0x000fe20000000800 */
[----:B------:R-:W-:Y:S01]  /*fbe0*/  @!PT LDS RZ, [RZ] ;  /* 0x00000000fffff984 */ /* 0x000fe20000000800 */
[----:B------:R-:W-:Y:S01]  /*fbf0*/  @!PT LDS RZ, [RZ] ;  /* 0x00000000fffff984 */ /* 0x000fe20000000800 */
[----:B------:R1:W-:Y:S06]  /*fc00*/  MEMBAR.ALL.CTA ;  /* 0x0000000000007992 */ /* 0x0003ec0000008000 */
[----:B-1----:R-:W1:Y:S04]  /*fc10*/  FENCE.VIEW.ASYNC.S ;  /* 0x00000000000073c6 */ /* 0x002e680000000000 */
[----:B-1----:R-:W1:Y:S01]  /*fc20*/  SHFL.IDX PT, R6, R214, RZ, 0x1f ;  /* 0x00001fffd6067589 */ /* 0x002e6200000e0000 */
        /* <DEDUP_REMOVED lines=32> */
.L_x_1892:
[----:B------:R-:W-:Y:S05]  /*fe30*/  BSYNC B0 ;  /* 0x0000000000007941 */ /* 0x000fea0003800000 */
.L_x_1891:
[----:B------:R-:W-:Y:S05]  /*fe40*/  BRA `(.L_x_1890) ;  /* 0x0000000800607947 */ /* 0x000fea0003800000 */
.L_x_1889:
        /* <DEDUP_REMOVED lines=16> */
[----:B------:R-:W-:Y:S01]  /*ff50*/  ULDC.64 UR8, c[0x0][0xb40] ;  /* 0x0002d00000087ab9 */ /* 0x000fe20000000a00 */
[----:B------:R-:W-:-:S05]  /*ff60*/  ULDC.64 UR10, c[0x0][0x208] ;  /* 0x00008200000a7ab9 */ /* 0x000fca0000000a00 */
[----:B------:R-:W5:Y:S01]  /*ff70*/  LDC.64 R10, c[0x0][0xb78] ;  /* 0x0002de00ff0a7b82 */ /* 0x000f620000000a00 */
[C---:B----4-:R-:W-:Y:S02]  /*ff80*/  IMAD R0, R4.reuse, UR6, RZ ;  /* 0x0000000604007c24 */ /* 0x050fe4000f8e02ff */
[----:B------:R-:W-:-:S04]  /*ff90*/  IMAD.WIDE.U32 R2, R4, UR43, R2 ;  /* 0x0000002b04027c25 */ /* 0x000fc8000f8e0002 */
[----:B------:R-:W-:Y:S02]  /*ffa0*/  IMAD R5, R5, UR43, R0 ;  /* 0x0000002b05057c24 */ /* 0x000fe4000f8e0200 */
[----:B-----5:R-:W-:-:S03]  /*ffb0*/  IMAD R0, R10, UR7, RZ ;  /* 0x000000070a007c24 */ /* 0x020fc6000f8e02ff */
[----:B------:R-:W-:Y:S01]  /*ffc0*/  IADD3 R3, R3, R5, RZ ;  /* 0x0000000503037210 */ /* 0x000fe20007ffe0ff */
[----:B------:R-:W-:Y:S02]  /*ffd0*/  IMAD R5, R11, UR44, R0 ;  /* 0x0000002c0b057c24 */ /* 0x000fe4000f8e0200 */
[----:B------:R-:W-:-:S04]  /*ffe0*/  IMAD.WIDE.U32 R2, R10, UR44, R2 ;  /* 0x0000002c0a027c25 */ /* 0x000fc8000f8e0002 */
[----:B------:R-:W-:Y:S01]  /*fff0*/  IMAD.IADD R3, R3, 0x1, R5 ;  /* 0x0000000103037824 */ /* 0x000fe200078e0205 */
[----:B------:R-:W-:-:S04]  /*10000*/  LEA R4, P0, R2, UR8, 0x2 ;  /* 0x0000000802047c11 */ /* 0x000fc8000f8010ff */
[----:B------:R-:W-:Y:S01]  /*10010*/  LEA.HI.X R5, R2, UR9, R3, 0x2, P0 ;  /* 0x0000000902057c11 */ /* 0x000fe200080f1403 */
[----:B------:R-:W-:-:S05]  /*10020*/  IMAD.MOV.U32 R3, RZ, RZ, -0x800000 ;  /* 0xff800000ff037424 */ /* 0x000fca00078e00ff */
[----:B------:R4:W-:Y:S03]  /*10030*/  STG.E desc[UR10][R4.64], R3 ;  /* 0x0000000304007986 */ /* 0x0009e6000c10190a */
.L_x_1894:
[----:B------:R-:W-:Y:S05]  /*10040*/  BSYNC B0 ;  /* 0x0000000000007941 */ /* 0x000fea0003800000 */
.L_x_1893:
        /* <DEDUP_REMOVED lines=12> */
[----:B------:R-:W-:Y:S02]  /*10110*/  IADD3 R3, R3, R5, RZ ;  /* 0x0000000503037210 */ /* 0x000fe40007ffe0ff */
        /* <DEDUP_REMOVED lines=21> */
[C---:B------:R-:W-:Y:S01]  /*10270*/  IMAD R9, R4.reuse, UR7, R9 ;  /* 0x0000000704097c24 */ /* 0x040fe2000f8e0209 */
[----:B------:R-:W-:Y:S01]  /*10280*/  ULDC.64 UR8, c[0x0][0x208] ;  /* 0x0000820000087ab9 */ /* 0x000fe20000000a00 */
        /* <DEDUP_REMOVED lines=8> */
.L_x_1896:
[----:B------:R-:W-:Y:S05]  /*10310*/  BSYNC B0 ;  /* 0x0000000000007941 */ /* 0x000fea0003800000 */
.L_x_1895:
[----:B------:R-:W-:Y:S04]  /*10320*/  BSSY B0, `(.L_x_1897) ;  /* 0x0000018000007945 */ /* 0x000fe80003800000 */
[----:B------:R-:W-:Y:S05]  /*10330*/  @P0 BRA `(.L_x_1898) ;  /* 0x0000000000580947 */ /* 0x000fea0003800000 */
[----:B-1----:R-:W-:Y:S01]  /*10340*/  IADD3 R9, P0, R4, 0x20, RZ ;  /* 0x0000002004097810 */ /* 0x002fe20007f1e0ff */
[----:B------:R-:W-:Y:S01]  /*10350*/  VIADD R2, R22, 0x40 ;  /* 0x0000004016027836 */ /* 0x000fe20000000000 */
[----:B------:R-:W-:Y:S01]  /*10360*/  ULDC UR5, c[0x0][0xa8c] ;  /* 0x0002a30000057ab9 */ /* 0x000fe20000000800 */
[----:B------:R-:W-:Y:S01]  /*10370*/  ULDC.64 UR6, c[0x0][0xad8] ;  /* 0x0002b60000067ab9 */ /* 0x000fe20000000a00 */
[----:B------:R-:W-:Y:S01]  /*10380*/  MOV R3, R11 ;  /* 0x0000000b00037202 */ /* 0x000fe20000000f00 */
[----:B------:R-:W-:Y:S01]  /*10390*/  IMAD.X R0, RZ, RZ, R5, P0 ;  /* 0x000000ffff007224 */ /* 0x000fe200000e0605 */
[----:B------:R-:W-:Y:S01]  /*103a0*/  ISETP.GE.AND P4, PT, R2, UR5, PT ;  /* 0x0000000502007c0c */ /* 0x000fe2000bf86270 */
[----:B------:R-:W-:Y:S01]  /*103b0*/  IMAD.MOV.U32 R2, RZ, RZ, R6 ;  /* 0x000000ffff027224 */ /* 0x000fe200078e0006 */
[C---:B------:R-:W-:Y:S01]  /*103c0*/  ISETP.GE.AND P3, PT, R22.reuse, UR5, PT ;  /* 0x0000000516007c0c */ /* 0x040fe2000bf66270 */
[----:B------:R-:W-:Y:S01]  /*103d0*/  VIADD R8, R22, 0x80 ;  /* 0x0000008016087836 */ /* 0x000fe20000000000 */
[----:B------:R-:W-:Y:S01]  /*103e0*/  ULDC.64 UR8, c[0x0][0x208] ;  /* 0x0000820000087ab9 */ /* 0x000fe20000000a00 */
[----:B------:R-:W-:-:S02]  /*103f0*/  IMAD R0, R0, UR6, RZ ;  /* 0x0000000600007c24 */ /* 0x000fc4000f8e02ff */
        /* <DEDUP_REMOVED lines=10> */
.L_x_1898:
[----:B------:R-:W-:Y:S05]  /*104a0*/  BSYNC B0 ;  /* 0x0000000000007941 */ /* 0x000fea0003800000 */
.L_x_1897:
[----:B------:R-:W-:Y:S04]  /*104b0*/  BSSY B0, `(.L_x_1899) ;  /* 0x0000018000007945 */ /* 0x000fe80003800000 */
[----:B------:R-:W-:Y:S05]  /*104c0*/  @P1 BRA `(.L_x_1900) ;  /* 0x0000000000581947 */ /* 0x000fea0003800000 */
[----:B-12---:R-:W-:Y:S01]  /*104d0*/  IADD3 R9, P0, R4, 0x40, RZ ;  /* 0x0000004004097810 */ /* 0x006fe20007f1e0ff */
        /* <DEDUP_REMOVED lines=21> */
.L_x_1900:
[----:B------:R-:W-:Y:S05]  /*10630*/  BSYNC B0 ;  /* 0x0000000000007941 */ /* 0x000fea0003800000 */
.L_x_1899:
[----:B------:R-:W-:Y:S04]  /*10640*/  BSSY B0, `(.L_x_1890) ;  /* 0x0000018000007945 */ /* 0x000fe80003800000 */
[----:B------:R-:W-:Y:S05]  /*10650*/  @P2 BRA `(.L_x_1901) ;  /* 0x0000000000582947 */ /* 0x000fea0003800000 */
[----:B------:R-:W-:Y:S01]  /*10660*/  IADD3 R7, P0, R4, 0x60, RZ ;  /* 0x0000006004077810 */ /* 0x000fe20007f1e0ff */
[C---:B------:R-:W-:Y:S01]  /*10670*/  VIADD R0, R22.reuse, 0x40 ;  /* 0x0000004016007836 */ /* 0x040fe20000000000 */
[----:B------:R-:W-:Y:S01]  /*10680*/  ULDC.64 UR6, c[0x0][0xad8] ;  /* 0x0002b60000067ab9 */ /* 0x000fe20000000a00 */
[----:B------:R-:W-:Y:S01]  /*10690*/  ULDC UR5, c[0x0][0xa8c] ;  /* 0x0002a30000057ab9 */ /* 0x000fe20000000800 */
[----:B------:R-:W-:Y:S01]  /*106a0*/  IMAD.MOV.U32 R2, RZ, RZ, R6 ;  /* 0x000000ffff027224 */ /* 0x000fe200078e0006 */
[----:B------:R-:W-:Y:S01]  /*106b0*/  ISETP.GE.AND P1, PT, R22, UR5, PT ;  /* 0x0000000516007c0c */ /* 0x000fe2000bf26270 */
[----:B------:R-:W-:Y:S01]  /*106c0*/  IMAD.X R4, RZ, RZ, R5, P0 ;  /* 0x000000ffff047224 */ /* 0x000fe200000e0605 */
[----:B------:R-:W-:Y:S01]  /*106d0*/  ISETP.GE.AND P2, PT, R0, UR5, PT ;  /* 0x0000000500007c0c */ /* 0x000fe2000bf46270 */
[----:B------:R-:W-:Y:S01]  /*106e0*/  IMAD.MOV.U32 R3, RZ, RZ, R11 ;  /* 0x000000ffff037224 */ /* 0x000fe200078e000b */
[----:B------:R-:W-:Y:S01]  /*106f0*/  IADD3 R0, R22, 0x80, RZ ;  /* 0x0000008016007810 */ /* 0x000fe20007ffe0ff */
[----:B------:R-:W-:Y:S01]  /*10700*/  IMAD R4, R4, UR6, RZ ;  /* 0x0000000604047c24 */ /* 0x000fe2000f8e02ff */
[----:B------:R-:W-:Y:S01]  /*10710*/  ULDC.64 UR8, c[0x0][0x208] ;  /* 0x0000820000087ab9 */ /* 0x000fe20000000a00 */
        /* <DEDUP_REMOVED lines=10> */
.L_x_1901:
[----:B------:R-:W-:Y:S05]  /*107c0*/  BSYNC B0 ;  /* 0x0000000000007941 */ /* 0x000fea0003800000 */
.L_x_1890:
[----:B------:R-:W5:Y:S02]  /*107d0*/  LDC R0, c[0x0][0xda8] ;  /* 0x00036a00ff007b82 */ /* 0x000f640000000800 */
[----:B-----5:R-:W-:-:S13]  /*107e0*/  ISETP.LE.AND P0, PT, R0, UR4, PT ;  /* 0x0000000400007c0c */ /* 0x020fda000bf03270 */
[----:B------:R-:W-:Y:S05]  /*107f0*/  @!P0 BRA `(.L_x_1902) ;  /* 0xffffff0400688947 */ /* 0x000fea000383ffff */
[----:B------:R-:W-:Y:S05]  /*10800*/  EXIT ;  /* 0x000000000000794d */ /* 0x000fea0003800000 */
.L_x_1854:
[----:B------:R-:W-:-:S08]  /*10810*/  NOP ;  /* 0x0000000000007918 */ /* 0x000fd00000000000 */
[----:B-1----:R-:W1:-:S00]  /*10820*/  USETMAXREG.DEALLOC.CTAPOOL 0x18 ;  /* 0x00000018000079c8 */ /* 0x002e4000080e0500 */
[----:B-1----:R-:W-:-:S06]  /*10830*/  LOP3.LUT R0, R0, 0x3, RZ, 0xc0, !PT ;  /* 0x0000000300007812 */ /* 0x002fcc00078ec0ff */
[----:B------:R-:W1:Y:S02]  /*10840*/  SHFL.IDX PT, R0, R0, RZ, 0x1f ;  /* 0x00001fff00007589 */ /* 0x000e6400000e0000 */
[----:B-1----:R-:W-:-:S13]  /*10850*/  ISETP.NE.AND P0, PT, R0, RZ, PT ;  /* 0x000000ff0000720c */ /* 0x002fda0003f05270 */
[----:B--2---:R-:W-:Y:S05]  /*10860*/  @P0 EXIT ;  /* 0x000000000000094d */ /* 0x004fea0003800000 */
[----:B------:R-:W1:Y:S01]  /*10870*/  S2UR UR4, SR_CTAID.X ;  /* 0x00000000000479c3 */ /* 0x000e620000002500 */
[----:B------:R2:W-:Y:S01]  /*10880*/  STL [R1+0x4], RZ ;  /* 0x000004ff01007387 */ /* 0x0005e20000100800 */
[----:B------:R-:W-:Y:S02]  /*10890*/  IMAD.MOV.U32 R17, RZ, RZ, 0x1 ;  /* 0x00000001ff117424 */ /* 0x000fe400078e00ff */
[----:B------:R-:W-:-:S04]  /*108a0*/  IMAD.MOV.U32 R16, RZ, RZ, RZ ;  /* 0x000000ffff107224 */ /* 0x000fc800078e00ff */
[----:B------:R-:W1:Y:S02]  /*108b0*/  LDC R0, c[0x0][0xda8] ;  /* 0x00036a00ff007b82 */ /* 0x000e640000000800 */
[----:B-1----:R-:W-:-:S13]  /*108c0*/  ISETP.LE.AND P0, PT, R0, UR4, PT ;  /* 0x0000000400007c0c */ /* 0x002fda000bf03270 */
[----:B--2---:R-:W-:Y:S05]  /*108d0*/  @P0 BRA `(.L_x_1903) ;  /* 0x0000002c00980947 */ /* 0x004fea0003800000 */
[----:B------:R-:W-:Y:S01]  /*108e0*/  IMAD.U32 R0, RZ, RZ, UR4 ;  /* 0x00000004ff007e24 */ /* 0x000fe2000f8e00ff */
[----:B------:R-:W-:Y:S01]  /*108f0*/  MOV R17, 0x1 ;  /* 0x0000000100117802 */ /* 0x000fe20000000f00 */
[----:B------:R-:W-:Y:S01]  /*10900*/  IMAD.MOV.U32 R16, RZ, RZ, RZ ;  /* 0x000000ffff107224 */ /* 0x000fe200078e00ff */
[----:B------:R-:W-:Y:S01]  /*10910*/  ULDC UR44, c[0x0][0xc] ;  /* 0x00000300002c7ab9 */ /* 0x000fe20000000800 */
[----:B------:R-:W-:Y:S01]  /*10920*/  ULDC.64 UR38, c[0x0][0x198] ;  /* 0x0000660000267ab9 */ /* 0x000fe20000000a00 */
[----:B------:R1:W-:Y:S04]  /*10930*/  STL [R1], R0 ;  /* 0x0000000001007387 */ /* 0x0003e80000100800 */
[----:B------:R1:W-:Y:S02]  /*10940*/  STL [R1+0x4], RZ ;  /* 0x000004ff01007387 */ /* 0x0003e40000100800 */
.L_x_1951:
[----:B------:R-:W2:Y:S01]  /*10950*/  LDL R6, [R1] ;  /* 0x0000000001067983 */ /* 0x000ea20000100800 */
[----:B------:R-:W-:Y:S01]  /*10960*/  ULDC UR8, c[0x0][0xdd0] ;  /* 0x0003740000087ab9 */ /* 0x000fe20000000800 */
[----:B-1----:R-:W1:Y:S01]  /*10970*/  LDC R0, c[0x0][0xde8] ;  /* 0x00037a00ff007b82 */ /* 0x002e620000000800 */
[----:B------:R-:W-:-:S11]  /*10980*/  UISETP.NE.AND UP0, UPT, UR8, 0x1, UPT ;  /* 0x000000010800788c */ /* 0x000fd6000bf05270 */
[----:B------:R-:W-:Y:S01]  /*10990*/  @UP0 ULDC UR4, c[0x0][0xdd4] ;  /* 0x0003750000040ab9 */ /* 0x000fe20000000800 */
[----:B------:R-:W-:Y:S01]  /*109a0*/  @UP0 ULDC UR9, c[0x0][0xdd8] ;  /* 0x0003760000090ab9 */ /* 0x000fe20000000800 */
[C---:B--2---:R-:W-:Y:S02]  /*109b0*/  R2UR UR6, R6.reuse ;  /* 0x00000000060672ca */ /* 0x044fe400000e0000 */
[----:B------:R-:W-:-:S11]  /*109c0*/  R2UR UR7, R6 ;  /* 0x00000000060772ca */ /* 0x000fd600000e0000 */
        /* <DEDUP_REMOVED lines=14> */
.L_x_1904:
[----:B------:R-:W-:Y:S01]  /*10ab0*/  ULDC UR9, c[0x0][0xdc4] ;  /* 0x0003710000097ab9 */ /* 0x000fe20000000800 */
[----:B------:R-:W-:Y:S01]  /*10ac0*/  UMOV UR7, UR8 ;  /* 0x0000000800077c82 */ /* 0x000fe20008000000 */
[----:B------:R-:W-:-:S11]  /*10ad0*/  UISETP.NE.AND UP0, UPT, UR9, 0x1, UPT ;  /* 0x000000010900788c */ /* 0x000fd6000bf05270 */
[----:B------:R-:W-:Y:S02]  /*10ae0*/  @UP0 ULDC.64 UR10, c[0x0][0xdc8] ;  /* 0x00037200000a0ab9 */ /* 0x000fe40000000a00 */
[----:B------:R-:W-:-:S04]  /*10af0*/  UIMAD.WIDE.U32 UR4, UR8, UR10, URZ ;  /* 0x0000000a080472a5 */ /* 0x000fc8000f8e003f */
[----:B------:R-:W-:-:S04]  /*10b00*/  @UP0 USHF.R.U32.HI UR7, URZ, UR11, UR5 ;  /* 0x0000000b3f070299 */ /* 0x000fc80008011605 */
[----:B------:R-:W-:-:S12]  /*10b10*/  UIMAD UR4, UR7, UR9, URZ ;  /* 0x00000009070472a4 */ /* 0x000fd8000f8e023f */
.L_x_1905:
[----:B------:R-:W1:Y:S01]  /*10b20*/  LDC R0, c[0x0][0x404] ;  /* 0x00010100ff007b82 */ /* 0x000e620000000800 */
[----:B------:R-:W-:Y:S01]  /*10b30*/  ULOP3.LUT UR5, URZ, UR7, URZ, 0x33, !UPT ;  /* 0x000000073f057292 */ /* 0x000fe2000f8e333f */
[----:B------:R-:W-:Y:S01]  /*10b40*/  BSSY B6, `(.L_x_1906) ;  /* 0x00002ad000067945 */ /* 0x000fe20003800000 */
[----:B------:R-:W-:Y:S01]  /*10b50*/  ULDC.64 UR10, c[0x0][0x3f8] ;  /* 0x0000fe00000a7ab9 */ /* 0x000fe20000000a00 */
[----:B------:R-:W-:Y:S01]  /*10b60*/  ULDC UR7, c[0x0][0xdac] ;  /* 0x00036b0000077ab9 */ /* 0x000fe20000000800 */
[----:B------:R-:W-:Y:S01]  /*10b70*/  ISETP.NE.U32.AND P0, PT, RZ, UR10, PT ;  /* 0x0000000aff007c0c */ /* 0x000fe2000bf05070 */
[----:B------:R-:W-:Y:S02]  /*10b80*/  UIADD3 UR5, UR5, UR7, URZ ;  /* 0x0000000705057290 */ /* 0x000fe4000fffe03f */
[----:B------:R-:W2:Y:S01]  /*10b90*/  LDC R2, c[0x0][0x288] ;  /* 0x0000a200ff027b82 */ /* 0x000ea20000000800 */
[----:B------:R-:W-:Y:S01]  /*10ba0*/  ISETP.NE.AND.EX P0, PT, RZ, UR11, PT, P0 ;  /* 0x0000000bff007c0c */ /* 0x000fe2000bf05300 */
[----:B------:R-:W-:Y:S01]  /*10bb0*/  USHF.L.U32 UR41, UR5, 0x7, URZ ;  /* 0x0000000705297899 */ /* 0x000fe2000800063f */
[----:B------:R-:W-:Y:S01]  /*10bc0*/  ULDC UR7, c[0x0][0xdb8] ;  /* 0x00036e0000077ab9 */ /* 0x000fe20000000800 */
[----:B------:R-:W-:-:S02]  /*10bd0*/  UIADD3 UR4, UR8, -UR4, URZ ;  /* 0x8000000408047290 */ /* 0x000fc4000fffe03f */
[----:B------:R-:W-:Y:S02]  /*10be0*/  UISETP.NE.AND UP0, UPT, UR7, 0x1, UPT ;  /* 0x000000010700788c */ /* 0x000fe4000bf05270 */
[----:B------:R-:W3:Y:S01]  /*10bf0*/  LDC R4, c[0x0][0x2e0] ;  /* 0x0000b800ff047b82 */ /* 0x000ee20000000800 */
[----:B------:R-:W-:Y:S01]  /*10c00*/  IMAD.U32 R5, RZ, RZ, UR41 ;  /* 0x00000029ff057e24 */ /* 0x000fe2000f8e00ff */
[----:B------:R-:W-:Y:S02]  /*10c10*/  ULDC UR5, c[0x0][0xdc4] ;  /* 0x0003710000057ab9 */ /* 0x000fe40000000800 */
[----:B------:R-:W-:Y:S01]  /*10c20*/  UIMAD UR6, UR6, UR5, UR4 ;  /* 0x00000005060672a4 */ /* 0x000fe2000f8e0204 */
[----:B-1----:R-:W-:-:S04]  /*10c30*/  SEL R3, R0, 0x1, P0 ;  /* 0x0000000100037807 */ /* 0x002fc80000000000 */
[----:B------:R-:W-:Y:S01]  /*10c40*/  @UP0 ULDC UR4, c[0x0][0xdbc] ;  /* 0x00036f0000040ab9 */ /* 0x000fe20000000800 */
[----:B------:R-:W-:Y:S01]  /*10c50*/  @UP0 ULDC UR8, c[0x0][0xdc0] ;  /* 0x0003700000080ab9 */ /* 0x000fe20000000800 */
[----:B------:R-:W-:Y:S02]  /*10c60*/  UIMAD.WIDE.U32 UR4, UR6, UR4, URZ ;  /* 0x00000004060472a5 */ /* 0x000fe4000f8e003f */
[----:B------:R-:W-:Y:S01]  /*10c70*/  UMOV UR43, UR6 ;  /* 0x00000006002b7c82 */ /* 0x000fe20008000000 */
[----:B--2---:R-:W-:Y:S01]  /*10c80*/  IADD3 R2, R5, 0xef, -R2 ;  /* 0x000000ef05027810 */ /* 0x004fe20007ffe802 */
[----:B------:R-:W-:-:S04]  /*10c90*/  @UP0 USHF.R.U32.HI UR43, URZ, UR8, UR5 ;  /* 0x000000083f2b0299 */ /* 0x000fc80008011605 */
[----:B------:R-:W-:Y:S01]  /*10ca0*/  UIADD3 UR42, -UR43, URZ, URZ ;  /* 0x0000003f2b2a7290 */ /* 0x000fe2000fffe13f */
[----:B---3--:R-:W-:-:S03]  /*10cb0*/  IMAD R5, R3, R4, 0x6f ;  /* 0x0000006f03057424 */ /* 0x008fc600078e0204 */
[----:B------:R-:W-:Y:S01]  /*10cc0*/  UIMAD UR42, UR7, UR42, UR6 ;  /* 0x0000002a072a72a4 */ /* 0x000fe2000f8e0206 */
[----:B------:R-:W-:Y:S02]  /*10cd0*/  IMAD R3, R3, R4, R2 ;  /* 0x0000000403037224 */ /* 0x000fe400078e0202 */
[----:B------:R-:W-:Y:S02]  /*10ce0*/  IMAD.MOV.U32 R4, RZ, RZ, RZ ;  /* 0x000000ffff047224 */ /* 0x000fe400078e00ff */
[----:B------:R-:W-:Y:S02]  /*10cf0*/  IMAD.MOV.U32 R2, RZ, RZ, RZ ;  /* 0x000000ffff027224 */ /* 0x000fe400078e00ff */
[----:B------:R-:W-:-:S04]  /*10d00*/  IMAD.HI R4, R5, -0x6db6db6d, R4 ;  /* 0x9249249305047827 */ /* 0x000fc800078e0204 */
[----:B------:R-:W-:Y:S01]  /*10d10*/  IMAD.HI R2, R3, -0x6db6db6d, R2 ;  /* 0x9249249303027827 */ /* 0x000fe200078e0202 */
[----:B------:R-:W-:-:S04]  /*10d20*/  SHF.R.U32.HI R3, RZ, 0x1f, R4 ;  /* 0x0000001fff037819 */ /* 0x000fc80000011604 */
[----:B------:R-:W-:Y:S02]  /*10d30*/  SHF.R.U32.HI R5, RZ, 0x1f, R2 ;  /* 0x0000001fff057819 */ /* 0x000fe40000011602 */
[----:B------:R-:W-:Y:S02]  /*10d40*/  LEA.HI.SX32 R3, R4, R3, 0x1a ;  /* 0x0000000304037211 */ /* 0x000fe400078fd2ff */
[----:B------:R-:W-:-:S04]  /*10d50*/  LEA.HI.SX32 R2, R2, R5, 0x1a ;  /* 0x0000000502027211 */ /* 0x000fc800078fd2ff */
[----:B------:R-:W-:-:S04]  /*10d60*/  VIMNMX R19, R3, R2, PT ;  /* 0x0000000203137248 */ /* 0x000fc80003fe0100 */
[----:B------:R-:W-:-:S13]  /*10d70*/  ISETP.GT.AND P0, PT, R19, RZ, PT ;  /* 0x000000ff1300720c */ /* 0x000fda0003f04270 */
        /* <DEDUP_REMOVED lines=9> */
[----:B------:R-:W1:Y:S01]  /*10e10*/  FLO.U32 R0, UR4 ;  /* 0x0000000400007d00 */ /* 0x000e6200080e0000 */
[----:B------:R-:W-:Y:S01]  /*10e20*/  ULDC.64 UR6, c[0x0][0x208] ;  /* 0x0000820000067ab9 */ /* 0x000fe20000000a00 */
        /* <DEDUP_REMOVED lines=9> */
.L_x_1907:
[----:B------:R-:W1:Y:S01]  /*10ec0*/  S2R R3, SR_CgaCtaId ;  /* 0x0000000000037919 */ /* 0x000e620000008800 */
[----:B------:R-:W-:-:S04]  /*10ed0*/  MOV R18, 0x400 ;  /* 0x0000040000127802 */ /* 0x000fc80000000f00 */
[----:B-1----:R-:W-:-:S05]  /*10ee0*/  LEA R18, R3, R18, 0x18 ;  /* 0x0000001203127211 */ /* 0x002fca00078ec0ff */
[----:B------:R-:W-:-:S05]  /*10ef0*/  VIADD R0, R18, 0x21400 ;  /* 0x0002140012007836 */ /* 0x000fca0000000000 */
[----:B------:R-:W-:-:S13]  /*10f00*/  LOP3.LUT P0, RZ, R0, 0x3ff, RZ, 0xc0, !PT ;  /* 0x000003ff00ff7812 */ /* 0x000fda000780c0ff */
[----:B------:R-:W-:Y:S05]  /*10f10*/  @!P0 BRA `(.L_x_1909) ;  /* 0x0000000000408947 */ /* 0x000fea0003800000 */
        /* <DEDUP_REMOVED lines=8> */
[----:B------:R-:W-:Y:S01]  /*10fa0*/  MOV R8, 0x70 ;  /* 0x0000007000087802 */ /* 0x000fe20000000f00 */
[----:B------:R-:W-:Y:S02]  /*10fb0*/  IMAD.U32 R7, RZ, RZ, UR9 ;  /* 0x00000009ff077e24 */ /* 0x000fe4000f8e00ff */
[----:B------:R-:W-:-:S02]  /*10fc0*/  IMAD.U32 R10, RZ, RZ, UR4 ;  /* 0x00000004ff0a7e24 */ /* 0x000fc4000f8e00ff */
[----:B------:R-:W-:Y:S02]  /*10fd0*/  IMAD.U32 R11, RZ, RZ, UR5 ;  /* 0x00000005ff0b7e24 */ /* 0x000fe4000f8e00ff */
[----:B------:R-:W-:Y:S02]  /*10fe0*/  IMAD.MOV.U32 R12, RZ, RZ, 0x1 ;  /* 0x00000001ff0c7424 */ /* 0x000fe400078e00ff */
[----:B------:R-:W-:-:S07]  /*10ff0*/  IMAD.MOV.U32 R13, RZ, RZ, RZ ;  /* 0x000000ffff0d7224 */ /* 0x000fce00078e00ff */
[----:B------:R-:W-:-:S07]  /*11000*/  LEPC R20, `(.L_x_1909) ;  /* 0x000000001014794e */ /* 0x000fce0000000000 */
[----:B-1----:R-:W-:Y:S05]  /*11010*/  CALL.ABS.NOINC R2 ;  /* 0x0000000002007343 */ /* 0x002fea0003c00000 */
.L_x_1909:
[----:B------:R-:W-:-:S05]  /*11020*/  VIADD R0, R18, 0x400 ;  /* 0x0000040012007836 */ /* 0x000fca0000000000 */
        /* <DEDUP_REMOVED lines=9> */
[----:B------:R-:W-:Y:S01]  /*110c0*/  IMAD.U32 R5, RZ, RZ, UR7 ;  /* 0x00000007ff057e24 */ /* 0x000fe2000f8e00ff */
[----:B------:R-:W-:Y:S01]  /*110d0*/  MOV R13, RZ ;  /* 0x000000ff000d7202 */ /* 0x000fe20000000f00 */
[----:B------:R-:W-:Y:S02]  /*110e0*/  IMAD.U32 R7, RZ, RZ, UR9 ;  /* 0x00000009ff077e24 */ /* 0x000fe4000f8e00ff */
[----:B------:R-:W-:-:S02]  /*110f0*/  IMAD.U32 R10, RZ, RZ, UR4 ;  /* 0x00000004ff0a7e24 */ /* 0x000fc4000f8e00ff */
[----:B------:R-:W-:Y:S02]  /*11100*/  IMAD.U32 R11, RZ, RZ, UR5 ;  /* 0x00000005ff0b7e24 */ /* 0x000fe4000f8e00ff */
[----:B------:R-:W-:Y:S02]  /*11110*/  IMAD.MOV.U32 R8, RZ, RZ, 0x70 ;  /* 0x00000070ff087424 */ /* 0x000fe400078e00ff */
[----:B-1----:R-:W-:-:S07]  /*11120*/  IMAD.MOV.U32 R12, RZ, RZ, 0x1 ;  /* 0x00000001ff0c7424 */ /* 0x002fce00078e00ff */
[----:B------:R-:W-:-:S07]  /*11130*/  LEPC R20, `(.L_x_1911) ;  /* 0x000000001014794e */ /* 0x000fce0000000000 */
[----:B--2---:R-:W-:Y:S05]  /*11140*/  CALL.ABS.NOINC R2 ;  /* 0x0000000002007343 */ /* 0x004fea0003c00000 */
.L_x_1911:
[----:B------:R-:W-:Y:S01]  /*11150*/  MOV R2, 0x0 ;  /* 0x0000000000027802 */ /* 0x000fe20000000f00 */
[----:B------:R-:W-:Y:S01]  /*11160*/  ULDC.64 UR6, c[0x4][0xa8] ;  /* 0x01002a0000067ab9 */ /* 0x000fe20000000a00 */
[----:B------:R-:W-:Y:S01]  /*11170*/  ULDC.64 UR8, c[0x4][0xb0] ;  /* 0x01002c0000087ab9 */ /* 0x000fe20000000a00 */
[----:B------:R-:W-:Y:S01]  /*11180*/  ULDC.64 UR4, c[0x4][0x18] ;  /* 0x0100060000047ab9 */ /* 0x000fe20000000a00 */
[----:B------:R-:W-:Y:S01]  /*11190*/  IMAD.U32 R4, RZ, RZ, UR6 ;  /* 0x00000006ff047e24 */ /* 0x000fe2000f8e00ff */
        /* <DEDUP_REMOVED lines=11> */
.L_x_1910:
[----:B------:R-:W-:Y:S01]  /*11250*/  ULDC.64 UR4, c[0x0][0x9f8] ;  /* 0x00027e0000047ab9 */ /* 0x000fe20000000a00 */
[----:B------:R-:W-:Y:S01]  /*11260*/  IMAD.U32 R5, RZ, RZ, UR43 ;  /* 0x0000002bff057e24 */ /* 0x000fe2000f8e00ff */
[----:B------:R-:W-:Y:S01]  /*11270*/  ISETP.NE.U32.AND P0, PT, RZ, UR4, PT ;  /* 0x00000004ff007c0c */ /* 0x000fe2000bf05070 */
[----:B------:R-:W-:Y:S01]  /*11280*/  IMAD.U32 R0, RZ, RZ, UR43 ;  /* 0x0000002bff007e24 */ /* 0x000fe2000f8e00ff */
[----:B------:R-:W-:Y:S01]  /*11290*/  ULDC.64 UR6, c[0x0][0x208] ;  /* 0x0000820000067ab9 */ /* 0x000fe20000000a00 */
[----:B------:R-:W1:Y:S01]  /*112a0*/  LDC R4, c[0x0][0x428] ;  /* 0x00010a00ff047b82 */ /* 0x000e620000000800 */
[----:B------:R-:W-:Y:S01]  /*112b0*/  ISETP.NE.AND.EX P0, PT, RZ, UR5, PT, P0 ;  /* 0x00000005ff007c0c */ /* 0x000fe2000bf05300 */
[----:B------:R-:W2:-:S12]  /*112c0*/  S2R R6, SR_TID.X ;  /* 0x0000000000067919 */ /* 0x000e980000002100 */
[----:B------:R-:W3:Y:S02]  /*112d0*/  @P0 LDC.64 R2, c[0x0][0x9f8] ;  /* 0x00027e00ff020b82 */ /* 0x000ee40000000a00 */
[----:B---3--:R-:W-:-:S05]  /*112e0*/  @P0 IMAD.WIDE R2, R5, 0x4, R2 ;  /* 0x0000000405020825 */ /* 0x008fca00078e0202 */
[----:B------:R3:W4:Y:S01]  /*112f0*/  @P0 LDG.E R0, desc[UR6][R2.64] ;  /* 0x0000000602000981 */ /* 0x000722000c1e1900 */
[----:B-1----:R-:W-:Y:S01]  /*11300*/  ISETP.NE.AND P0, PT, R4, 0x1, PT ;  /* 0x000000010400780c */ /* 0x002fe20003f05270 */
[----:B------:R-:W-:Y:S01]  /*11310*/  UMOV UR40, URZ ;  /* 0x0000003f00287c82 */ /* 0x000fe20008000000 */
[----:B--2---:R-:W-:Y:S01]  /*11320*/  LOP3.LUT R7, R6, 0x1f, RZ, 0xc0, !PT ;  /* 0x0000001f06077812 */ /* 0x004fe200078ec0ff */
[----:B------:R-:W-:Y:S01]  /*11330*/  UMOV UR8, 0x40 ;  /* 0x0000004000087882 */ /* 0x000fe20000000000 */
[----:B------:R-:W-:Y:S01]  /*11340*/  MOV R4, UR42 ;  /* 0x0000002a00047c02 */ /* 0x000fe20008000f00 */
        /* <DEDUP_REMOVED lines=19> */
[----:B------:R-:W-:Y:S01]  /*11480*/  VIADD R5, R19, 0xffffffff ;  /* 0xffffffff13057836 */ /* 0x000fe20000000000 */
[----:B-1----:R-:W-:Y:S01]  /*11490*/  ISETP.NE.U32.AND P0, PT, R2, RZ, PT ;  /* 0x000000ff0200720c */ /* 0x002fe20003f05070 */
[----:B------:R2:W-:Y:S03]  /*114a0*/  @!UP1 UTMAPF.L2.4D [UR12], [UR4] ;  /* 0x0000000c040095b8 */ /* 0x0005e60008018000 */
[----:B------:R-:W-:-:S04]  /*114b0*/  ISETP.NE.AND.EX P0, PT, R3, RZ, PT, P0 ;  /* 0x000000ff0300720c */ /* 0x000fc80003f05300 */
[----:B----4-:R-:W-:Y:S01]  /*114c0*/  SEL R6, R0, RZ, !P0 ;  /* 0x000000ff00067207 */ /* 0x010fe20004000000 */
[----:B--2---:R-:W-:Y:S08]  /*114d0*/  BRA.DIV UR6, `(.L_x_1912) ;  /* 0x0000002a06107947 */ /* 0x004ff0000b800000 */
.L_x_1963:
[----:B------:R-:W-:Y:S01]  /*114e0*/  UMOV UR4, 0xffffffff ;  /* 0xffffffff00047882 */ /* 0x000fe20000000000 */
[----:B------:R-:W-:Y:S02]  /*114f0*/  SHF.R.S32.HI R12, RZ, 0x1f, R0 ;  /* 0x0000001fff0c7819 */ /* 0x000fe40000011400 */
[----:B------:R-:W-:Y:S05]  /*11500*/  BRA.DIV UR4, `(.L_x_1913) ;  /* 0x0000002a04307947 */ /* 0x000fea000b800000 */
[----:B------:R-:W-:-:S13]  /*11510*/  ELECT P6, URZ, PT ;  /* 0x00000000003f782f */ /* 0x000fda00038c0000 */
.L_x_1966:
[----:B------:R-:W-:Y:S05]  /*11520*/  @!P6 BRA `(.L_x_1914) ;  /* 0x0000000000f8e947 */ /* 0x000fea0003800000 */
        /* <DEDUP_REMOVED lines=14> */
[----:B------:R-:W-:-:S03]  /*11610*/  SHF.R.S32.HI R7, RZ, 0x1f, R6 ;  /* 0x0000001fff077819 */ /* 0x000fc60000011406 */
[----:B------:R-:W-:-:S04]  /*11620*/  IMAD.WIDE.U32 R6, R0, UR4, R6 ;  /* 0x0000000400067c25 */ /* 0x000fc8000f8e0006 */
[----:B------:R-:W-:Y:S01]  /*11630*/  IMAD.IADD R9, R7, 0x1, R9 ;  /* 0x0000000107097824 */ /* 0x000fe200078e0209 */
[----:B------:R-:W-:-:S04]  /*11640*/  LEA R8, P2, R6, R2, 0x2 ;  /* 0x0000000206087211 */ /* 0x000fc800078410ff */
[----:B------:R-:W-:-:S05]  /*11650*/  LEA.HI.X R9, R6, R3, R9, 0x2, P2 ;  /* 0x0000000306097211 */ /* 0x000fca00010f1409 */
[----:B------:R1:W5:Y:S04]  /*11660*/  LDG.E R6, desc[UR6][R8.64] ;  /* 0x0000000608067981 */ /* 0x000368000c1e1900 */
.L_x_1915:
[----:B-1----:R-:W-:Y:S02]  /*11670*/  LEA R8, R16, R18, 0x3 ;  /* 0x0000001210087211 */ /* 0x002fe400078e18ff */
[----:B------:R-:W-:-:S04]  /*11680*/  SHF.L.U32 R7, R17, 0x1f, RZ ;  /* 0x0000001f11077819 */ /* 0x000fc800000006ff */
[----:B------:R-:W1:Y:S02]  /*11690*/  SYNCS.PHASECHK.TRANS64.TRYWAIT P2, [R8+URZ+0x36840], R7 ;  /* 0x03684007080075a7 */ /* 0x000e64000804017f */
[----:B-1----:R-:W-:Y:S05]  /*116a0*/  @!P2 BRA `(.L_x_1916) ;  /* 0x0000002400e8a947 */ /* 0x002fea0003800000 */
.L_x_1967:
        /* <DEDUP_REMOVED lines=11> */
.L_x_1917:
[----:B-1----:R-:W-:Y:S01]  /*11760*/  IMAD R7, R16, 0xa800, R18 ;  /* 0x0000a80010077824 */ /* 0x002fe200078e0212 */
        /* <DEDUP_REMOVED lines=26> */
.L_x_1914:
[----:B------:R-:W-:Y:S05]  /*11910*/  WARPSYNC.ALL ;  /* 0x0000000000007948 */ /* 0x000fea0003800000 */
[----:B------:R-:W2:Y:S01]  /*11920*/  LDL.LU R8, [R1+0x4] ;  /* 0x0000040001087983 */ /* 0x000ea20000300800 */
[----:B------:R-:W-:Y:S02]  /*11930*/  ELECT P2, URZ, PT ;  /* 0x00000000003f782f */ /* 0x000fe40003840000 */
[----:B------:R-:W-:Y:S01]  /*11940*/  ISETP.GE.AND P3, PT, R19, 0x2, PT ;  /* 0x000000021300780c */ /* 0x000fe20003f66270 */
[----:B------:R-:W-:Y:S01]  /*11950*/  UIADD3 UR4, UP0, UR38, 0x270, URZ ;  /* 0x0000027026047890 */ /* 0x000fe2000ff1e03f */
[----:B------:R-:W-:Y:S01]  /*11960*/  UMOV UR11, UR41 ;  /* 0x00000029000b7c82 */ /* 0x000fe20008000000 */
[----:B------:R-:W-:-:S02]  /*11970*/  UMOV UR12, UR42 ;  /* 0x0000002a000c7c82 */ /* 0x000fc40008000000 */
[----:B------:R-:W-:Y:S01]  /*11980*/  UIADD3.X UR5, URZ, UR39, URZ, UP0, !UPT ;  /* 0x000000273f057290 */ /* 0x000fe200087fe43f */
[----:B------:R-:W-:Y:S01]  /*11990*/  UMOV UR13, UR43 ;  /* 0x0000002b000d7c82 */ /* 0x000fe20008000000 */
[----:B------:R-:W-:Y:S01]  /*119a0*/  UMOV UR6, 0x0 ;  /* 0x0000000000067882 */ /* 0x000fe20000000000 */
[----:B------:R-:W-:Y:S01]  /*119b0*/  UMOV UR7, 0x12f00000 ;  /* 0x12f0000000077882 */ /* 0x000fe20000000000 */
[----:B------:R-:W-:Y:S01]  /*119c0*/  UMOV UR10, URZ ;  /* 0x0000003f000a7c82 */ /* 0x000fe20008000000 */
[----:B------:R-:W-:Y:S01]  /*119d0*/  UMOV UR27, UR41 ;  /* 0x00000029001b7c82 */ /* 0x000fe20008000000 */
[----:B------:R-:W-:Y:S01]  /*119e0*/  @P2 IMAD.MOV.U32 R7, RZ, RZ, 0xc000 ;  /* 0x0000c000ff072424 */ /* 0x000fe200078e00ff */
[----:B------:R-:W-:Y:S06]  /*119f0*/  BAR.SYNC.DEFER_BLOCKING 0x8, 0x120 ;  /* 0x0204800000007b1d */ /* 0x000fec0000010000 */
[----:B------:R-:W-:Y:S01]  /*11a00*/  UMOV UR28, UR42 ;  /* 0x0000002a001c7c82 */ /* 0x000fe20008000000 */
[----:B------:R-:W-:Y:S01]  /*11a10*/  UMOV UR29, UR43 ;  /* 0x0000002b001d7c82 */ /* 0x000fe20008000000 */
[----:B------:R-:W-:Y:S01]  /*11a20*/  UMOV UR26, 0x40 ;  /* 0x00000040001a7882 */ /* 0x000fe20000000000 */
[----:B------:R-:W-:Y:S01]  /*11a30*/  UMOV UR19, UR41 ;  /* 0x0000002900137c82 */ /* 0x000fe20008000000 */
[----:B------:R-:W-:Y:S01]  /*11a40*/  UMOV UR20, UR42 ;  /* 0x0000002a00147c82 */ /* 0x000fe20008000000 */
[----:B------:R-:W-:Y:S01]  /*11a50*/  UMOV UR21, UR43 ;  /* 0x0000002b00157c82 */ /* 0x000fe20008000000 */
[----:B------:R-:W-:Y:S01]  /*11a60*/  UMOV UR18, 0x80 ;  /* 0x0000008000127882 */ /* 0x000fe20000000000 */
[----:B------:R1:W-:Y:S02]  /*11a70*/  @P2 SYNCS.ARRIVE.TRANS64 RZ, [R18+URZ+0x36800], R7 ;  /* 0x0368000712ff29a7 */ /* 0x0003e4000800003f */
[----:B-1----:R-:W-:-:S05]  /*11a80*/  @P2 VIADD R7, R18, 0x15400 ;  /* 0x0001540012072836 */ /* 0x002fca0000000000 */
[----:B------:R-:W-:Y:S01]  /*11a90*/  @P2 R2UR UR8, R7 ;  /* 0x00000000070822ca */ /* 0x000fe200000e0000 */
[----:B------:R-:W-:-:S05]  /*11aa0*/  @P2 VIADD R7, R18, 0x36800 ;  /* 0x0003680012072836 */ /* 0x000fca0000000000 */
[----:B------:R-:W-:Y:S01]  /*11ab0*/  @P2 R2UR UR9, R7 ;  /* 0x00000000070922ca */ /* 0x000fe200000e0000 */
[----:B------:R-:W-:-:S05]  /*11ac0*/  @P2 VIADD R7, R18, 0x19400 ;  /* 0x0001940012072836 */ /* 0x000fca0000000000 */
[----:B------:R-:W-:Y:S02]  /*11ad0*/  @P2 R2UR UR24, R7 ;  /* 0x00000000071822ca */ /* 0x000fe400000e0000 */
[----:B------:R-:W-:-:S04]  /*11ae0*/  @P2 IADD3 R7, R18, 0x1d400, RZ ;  /* 0x0001d40012072810 */ /* 0x000fc80007ffe0ff */
[----:B------:R-:W-:Y:S01]  /*11af0*/  @P2 R2UR UR16, R7 ;  /* 0x00000000071022ca */ /* 0x000fe200000e0000 */
[----:B------:R-:W-:Y:S01]  /*11b00*/  UMOV UR25, UR9 ;  /* 0x0000000900197c82 */ /* 0x000fe20008000000 */
[----:B------:R1:W-:Y:S01]  /*11b10*/  UTMALDG.4D [UR8], [UR4], desc[UR6] ;  /* 0x00000608040075b4 */ /* 0x0003e20008019000 */
[----:B------:R-:W-:-:S04]  /*11b20*/  UMOV UR17, UR9 ;  /* 0x0000000900117c82 */ /* 0x000fc80008000000 */
[----:B------:R1:W-:Y:S06]  /*11b30*/  UTMALDG.4D [UR24], [UR4], desc[UR6] ;  /* 0x00000618040075b4 */ /* 0x0003ec0008019000 */
[----:B------:R1:W-:Y:S01]  /*11b40*/  UTMALDG.4D [UR16], [UR4], desc[UR6] ;  /* 0x00000610040075b4 */ /* 0x0003e20008019000 */
[----:B--2---:R-:W-:-:S05]  /*11b50*/  VIADD R8, R8, 0x1 ;  /* 0x0000000108087836 */ /* 0x004fca0000000000 */
[----:B------:R-:W-:Y:S01]  /*11b60*/  LEA.HI R7, R8, R8, RZ, 0x1 ;  /* 0x0000000808077211 */ /* 0x000fe200078f08ff */
[----:B------:R1:W-:Y:S03]  /*11b70*/  STL [R1+0x4], R8 ;  /* 0x0000040801007387 */ /* 0x0003e60000100800 */
[----:B------:R-:W-:-:S05]  /*11b80*/  LOP3.LUT R7, R7, 0xfffffffe, RZ, 0xc0, !PT ;  /* 0xfffffffe07077812 */ /* 0x000fca00078ec0ff */
[----:B------:R-:W-:-:S05]  /*11b90*/  IMAD.IADD R7, R8, 0x1, -R7 ;  /* 0x0000000108077824 */ /* 0x000fca00078e0a07 */
[----:B------:R-:W-:-:S04]  /*11ba0*/  SHF.L.U32 R7, R7, 0x1f, RZ ;  /* 0x0000001f07077819 */ /* 0x000fc800000006ff */
[----:B------:R-:W2:Y:S02]  /*11bb0*/  SYNCS.PHASECHK.TRANS64.TRYWAIT P2, [R18+URZ+0x36820], R7 ;  /* 0x03682007120075a7 */ /* 0x000ea4000804017f */
[----:B-12---:R-:W-:Y:S05]  /*11bc0*/  @!P2 BRA `(.L_x_1918) ;  /* 0x0000002000b4a947 */ /* 0x006fea0003800000 */
.L_x_1968:
[----:B------:R-:W-:Y:S05]  /*11bd0*/  @!P3 BRA `(.L_x_1919) ;  /* 0x00000014007cb947 */ /* 0x000fea0003800000 */
[C---:B-1----:R-:W-:Y:S01]  /*11be0*/  LOP3.LUT R7, R19.reuse, 0x1, RZ, 0xc0, !PT ;  /* 0x0000000113077812 */ /* 0x042fe200078ec0ff */
[----:B------:R-:W-:Y:S01]  /*11bf0*/  VIADD R10, R19, 0xfffffffe ;  /* 0xfffffffe130a7836 */ /* 0x000fe20000000000 */
[----:B------:R-:W-:Y:S02]  /*11c00*/  ULDC.64 UR36, c[0x0][0x408] ;  /* 0x0001020000247ab9 */ /* 0x000fe40000000a00 */
[----:B------:R-:W-:Y:S01]  /*11c10*/  ISETP.NE.U32.AND P2, PT, R7, 0x1, PT ;  /* 0x000000010700780c */ /* 0x000fe20003f45070 */
[----:B------:R-:W-:-:S12]  /*11c20*/  IMAD.MOV.U32 R7, RZ, RZ, R10 ;  /* 0x000000ffff077224 */ /* 0x000fd800078e000a */
[----:B------:R-:W-:Y:S05]  /*11c30*/  @!P2 BRA `(.L_x_1920) ;  /* 0x0000000400cca947 */ /* 0x000fea0003800000 */
[----:B------:R-:W-:Y:S01]  /*11c40*/  VIADD R11, R16, 0x1 ;  /* 0x00000001100b7836 */ /* 0x000fe20000000000 */
[----:B------:R-:W-:Y:S04]  /*11c50*/  BSSY B0, `(.L_x_1921) ;  /* 0x000006e000007945 */ /* 0x000fe80003800000 */
[----:B------:R-:W-:-:S04]  /*11c60*/  ISETP.NE.AND P2, PT, R11, 0x2, PT ;  /* 0x000000020b00780c */ /* 0x000fc80003f45270 */
[----:B------:R-:W-:Y:S02]  /*11c70*/  SEL R8, RZ, 0x1, P2 ;  /* 0x00000001ff087807 */ /* 0x000fe40001000000 */
[----:B------:R-:W-:Y:S02]  /*11c80*/  SEL R11, R11, RZ, P2 ;  /* 0x000000ff0b0b7207 */ /* 0x000fe40001000000 */
[----:B------:R-:W-:Y:S01]  /*11c90*/  LOP3.LUT R13, R17, R8, RZ, 0x3c, !PT ;  /* 0x00000008110d7212 */ /* 0x000fe200078e3cff */
[----:B------:R-:W-:Y:S06]  /*11ca0*/  @!P6 BRA `(.L_x_1922) ;  /* 0x0000000400a0e947 */ /* 0x000fec0003800000 */
[----:B------:R-:W-:Y:S01]  /*11cb0*/  MOV R8, R6 ;  /* 0x0000000600087202 */ /* 0x000fe20000000f00 */
        /* <DEDUP_REMOVED lines=20> */
.L_x_1923:
[----:B-1----:R-:W-:Y:S01]  /*11e00*/  IMAD R3, R11, 0x8, R18 ;  /* 0x000000080b037824 */ /* 0x002fe200078e0212 */
[----:B------:R-:W-:-:S04]  /*11e10*/  SHF.L.U32 R2, R13, 0x1f, RZ ;  /* 0x0000001f0d027819 */ /* 0x000fc800000006ff */
[----:B------:R-:W1:Y:S02]  /*11e20*/  SYNCS.PHASECHK.TRANS64.TRYWAIT P2, [R3+URZ+0x36840], R2 ;  /* 0x03684002030075a7 */ /* 0x000e64000804017f */
[----:B-1----:R-:W-:Y:S05]  /*11e30*/  @!P2 BRA `(.L_x_1924) ;  /* 0x00000020002ca947 */ /* 0x002fea0003800000 */
.L_x_1969:
[----:B------:R-:W2:Y:S02]  /*11e40*/  S2R R9, SR_TID.X ;  /* 0x0000000000097919 */ /* 0x000ea40000002100 */
[----:B--2---:R-:W-:-:S04]  /*11e50*/  LOP3.LUT R9, R9, 0x7f, RZ, 0xc0, !PT ;  /* 0x0000007f09097812 */ /* 0x004fc800078ec0ff */
[----:B------:R-:W-:-:S13]  /*11e60*/  ISETP.NE.AND P3, PT, R9, RZ, PT ;  /* 0x000000ff0900720c */ /* 0x000fda0003f65270 */
[----:B------:R-:W-:Y:S05]  /*11e70*/  @P3 BRA `(.L_x_1925) ;  /* 0x00000000001c3947 */ /* 0x000fea0003800000 */
[----:B------:R-:W2:Y:S01]  /*11e80*/  S2R R9, SR_TID.X ;  /* 0x0000000000097919 */ /* 0x000ea20000002100 */
[----:B-1----:R-:W-:-:S04]  /*11e90*/  MOV R2, 0xa800 ;  /* 0x0000a80000027802 */ /* 0x002fc80000000f00 */
[----:B------:R3:W-:Y:S01]  /*11ea0*/  SYNCS.ARRIVE.TRANS64 RZ, [R3+URZ+0x36830], R2 ;  /* 0x0368300203ff79a7 */ /* 0x0007e2000800003f */
[----:B--2---:R-:W-:-:S04]  /*11eb0*/  LOP3.LUT R9, R9, 0x1f, RZ, 0xc0, !PT ;  /* 0x0000001f09097812 */ /* 0x004fc800078ec0ff */
[----:B------:R-:W-:-:S13]  /*11ec0*/  ISETP.NE.AND P2, PT, R9, RZ, PT ;  /* 0x000000ff0900720c */ /* 0x000fda0003f45270 */
[----:B---3--:R-:W-:Y:S05]  /*11ed0*/  @!P2 BRA `(.L_x_1925) ;  /* 0x000000000004a947 */ /* 0x008fea0003800000 */
[----:B------:R-:W-:Y:S01]  /*11ee0*/  BPT.TRAP 0x1 ;  /* 0x000000040000795c */ /* 0x000fe20000300000 */
.L_x_1925:
        /* <DEDUP_REMOVED lines=12> */
[----:B------:R-:W-:Y:S01]  /*11fb0*/  VIADD R3, R18, 0x36800 ;  /* 0x0003680012037836 */ /* 0x000fe20000000000 */
[----:B------:R-:W-:Y:S01]  /*11fc0*/  UMOV UR17, 0x80 ;  /* 0x0000008000117882 */ /* 0x000fe20000000000 */
[----:B------:R-:W-:Y:S01]  /*11fd0*/  UIADD3 UR9, UR9, 0x36830, URZ ;  /* 0x0003683009097890 */ /* 0x000fe2000fffe03f */
[----:B------:R-:W-:Y:S01]  /*11fe0*/  SHF.L.U32 R2, R17, 0x1f, RZ ;  /* 0x0000001f11027819 */ /* 0x000fe200000006ff */
[----:B------:R-:W-:Y:S01]  /*11ff0*/  UIMAD UR11, UR11, 0x70, URZ ;  /* 0x000000700b0b78a4 */ /* 0x000fe2000f8e023f */
[----:B------:R-:W-:Y:S01]  /*12000*/  IMAD R3, R16, 0x8, R3 ;  /* 0x0000000810037824 */ /* 0x000fe200078e0203 */
[----:B------:R-:W-:-:S02]  /*12010*/  UIADD3 UR8, UR14, 0x21400, URZ ;  /* 0x000214000e087890 */ /* 0x000fc4000fffe03f */
        /* <DEDUP_REMOVED lines=11> */
.L_x_1970:
[----:B------:R-:W-:Y:S05]  /*120d0*/  @P3 BRA `(.L_x_1927) ;  /* 0x0000000000203947 */ /* 0x000fea0003800000 */
[----:B------:R-:W2:Y:S01]  /*120e0*/  S2R R9, SR_TID.X ;  /* 0x0000000000097919 */ /* 0x000ea20000002100 */
[----:B-1----:R-:W-:Y:S02]  /*120f0*/  IMAD R2, R16, 0x8, R18 ;  /* 0x0000000810027824 */ /* 0x002fe400078e0212 */
[----:B------:R-:W-:-:S04]  /*12100*/  IMAD.MOV.U32 R3, RZ, RZ, 0xa800 ;  /* 0x0000a800ff037424 */ /* 0x000fc800078e00ff */
[----:B------:R3:W-:Y:S01]  /*12110*/  SYNCS.ARRIVE.TRANS64 RZ, [R2+URZ+0x36850], R3 ;  /* 0x0368500302ff79a7 */ /* 0x0007e2000800003f */
[----:B--2---:R-:W-:-:S04]  /*12120*/  LOP3.LUT R9, R9, 0x1f, RZ, 0xc0, !PT ;  /* 0x0000001f09097812 */ /* 0x004fc800078ec0ff */
[----:B------:R-:W-:-:S13]  /*12130*/  ISETP.NE.AND P2, PT, R9, RZ, PT ;  /* 0x000000ff0900720c */ /* 0x000fda0003f45270 */
[----:B---3--:R-:W-:Y:S05]  /*12140*/  @!P2 BRA `(.L_x_1927) ;  /* 0x000000000004a947 */ /* 0x008fea0003800000 */
[----:B------:R-:W-:Y:S01]  /*12150*/  BPT.TRAP 0x1 ;  /* 0x000000040000795c */ /* 0x000fe20000300000 */
.L_x_1927:
[--C-:B-1----:R-:W-:Y:S01]  /*12160*/  IMAD R2, R16, 0x8, R18.reuse ;  /* 0x0000000810027824 */ /* 0x102fe200078e0212 */
[----:B------:R-:W-:Y:S01]  /*12170*/  R2UR UR11, R5 ;  /* 0x00000000050b72ca */ /* 0x000fe200000e0000 */
[----:B------:R-:W-:Y:S01]  /*12180*/  UIADD3 UR4, UP0, UR38, 0x470, URZ ;  /* 0x0000047026047890 */ /* 0x000fe2000ff1e03f */
[----:B------:R-:W-:Y:S01]  /*12190*/  R2UR UR13, R6 ;  /* 0x00000000060d72ca */ /* 0x000fe200000e0000 */
[----:B------:R-:W-:Y:S01]  /*121a0*/  UMOV UR10, URZ ;  /* 0x0000003f000a7c82 */ /* 0x000fe20008000000 */
[----:B------:R-:W-:Y:S01]  /*121b0*/  R2UR UR9, R2 ;  /* 0x00000000020972ca */ /* 0x000fe200000e0000 */
[----:B------:R-:W-:Y:S01]  /*121c0*/  IMAD R2, R16, 0xa800, R18 ;  /* 0x0000a80010027824 */ /* 0x000fe200078e0212 */
[----:B------:R-:W-:Y:S01]  /*121d0*/  R2UR UR12, R4 ;  /* 0x00000000040c72ca */ /* 0x000fe200000e0000 */
[----:B------:R-:W-:Y:S01]  /*121e0*/  UIADD3.X UR5, URZ, UR39, URZ, UP0, !UPT ;  /* 0x000000273f057290 */ /* 0x000fe200087fe43f */
[----:B------:R-:W-:Y:S01]  /*121f0*/  MOV R6, R8 ;  /* 0x0000000800067202 */ /* 0x000fe20000000f00 */
[----:B------:R-:W-:Y:S01]  /*12200*/  UMOV UR6, 0x0 ;  /* 0x0000000000067882 */ /* 0x000fe20000000000 */
[----:B------:R-:W-:Y:S01]  /*12210*/  R2UR UR15, R2 ;  /* 0x00000000020f72ca */ /* 0x000fe200000e0000 */
[----:B------:R-:W-:Y:S01]  /*12220*/  UMOV UR7, 0x14f00000 ;  /* 0x14f0000000077882 */ /* 0x000fe20000000000 */
[----:B------:R-:W-:Y:S01]  /*12230*/  UMOV UR16, 0x40 ;  /* 0x0000004000107882 */ /* 0x000fe20000000000 */
[----:B------:R-:W-:Y:S01]  /*12240*/  UIMAD UR11, UR11, 0x70, URZ ;  /* 0x000000700b0b78a4 */ /* 0x000fe2000f8e023f */
[----:B------:R-:W-:-:S03]  /*12250*/  IMAD.MOV.U32 R5, RZ, RZ, R7 ;  /* 0x000000ffff057224 */ /* 0x000fc600078e0007 */
        /* <DEDUP_REMOVED lines=13> */
.L_x_1922:
[----:B------:R-:W-:Y:S05]  /*12330*/  BSYNC B0 ;  /* 0x0000000000007941 */ /* 0x000fea0003800000 */
.L_x_1921:
[----:B------:R-:W-:Y:S02]  /*12340*/  VIADD R7, R19, 0xfffffffd ;  /* 0xfffffffd13077836 */ /* 0x000fe40000000000 */
[----:B------:R-:W-:Y:S02]  /*12350*/  IMAD.MOV.U32 R16, RZ, RZ, R11 ;  /* 0x000000ffff107224 */ /* 0x000fe400078e000b */
[----:B------:R-:W-:-:S07]  /*12360*/  IMAD.MOV.U32 R17, RZ, RZ, R13 ;  /* 0x000000ffff117224 */ /* 0x000fce00078e000d */
.L_x_1920:
[----:B------:R-:W-:Y:S01]  /*12370*/  ISETP.NE.AND P2, PT, R10, RZ, PT ;  /* 0x000000ff0a00720c */ /* 0x000fe20003f45270 */
[----:B------:R-:W-:-:S12]  /*12380*/  BSSY B0, `(.L_x_1919) ;  /* 0x00000e4000007945 */ /* 0x000fd80003800000 */
[----:B------:R-:W-:Y:S05]  /*12390*/  @!P2 BRA `(.L_x_1928) ;  /* 0x0000000c0088a947 */ /* 0x000fea0003800000 */
[----:B------:R-:W-:-:S07]  /*123a0*/  IMAD.MOV.U32 R8, RZ, RZ, R6 ;  /* 0x000000ffff087224 */ /* 0x000fce00078e0006 */
.L_x_1943:
[----:B------:R-:W-:Y:S01]  /*123b0*/  IADD3 R10, R16, 0x1, RZ ;  /* 0x00000001100a7810 */ /* 0x000fe20007ffe0ff */
        /* <DEDUP_REMOVED lines=15> */
[----:B------:R-:W-:Y:S01]  /*124b0*/  @P2 SHF.R.U32.HI R2, RZ, R3, R14 ;  /* 0x00000003ff022219 */ /* 0x000fe2000001160e */
[----:B------:R-:W-:-:S03]  /*124c0*/  IMAD R14, R12, UR36, RZ ;  /* 0x000000240c0e7c24 */ /* 0x000fc6000f8e02ff */
[--C-:B------:R-:W-:Y:S01]  /*124d0*/  SHF.R.S32.HI R3, RZ, 0x1f, R2.reuse ;  /* 0x0000001fff037819 */ /* 0x100fe20000011402 */
[----:B------:R-:W-:Y:S02]  /*124e0*/  IMAD.MOV R13, RZ, RZ, -R2 ;  /* 0x000000ffff0d7224 */ /* 0x000fe400078e0a02 */
[----:B------:R-:W-:Y:S02]  /*124f0*/  IMAD R14, R0, UR37, R14 ;  /* 0x00000025000e7c24 */ /* 0x000fe4000f8e020e */
[----:B------:R-:W-:Y:S02]  /*12500*/  IMAD R13, R8, R13, R7 ;  /* 0x0000000d080d7224 */ /* 0x000fe400078e0207 */
[----:B------:R-:W1:Y:S01]  /*12510*/  LDC.64 R8, c[0x0][0x3f8] ;  /* 0x0000fe00ff087b82 */ /* 0x000e620000000a00 */
[----:B------:R-:W-:-:S04]  /*12520*/  IMAD.WIDE.U32 R2, R0, UR36, R2 ;  /* 0x0000002400027c25 */ /* 0x000fc8000f8e0002 */
[----:B------:R-:W-:Y:S01]  /*12530*/  IMAD.IADD R14, R14, 0x1, R3 ;  /* 0x000000010e0e7824 */ /* 0x000fe200078e0203 */
[----:B-1----:R-:W-:-:S04]  /*12540*/  LEA R8, P2, R2, R8, 0x2 ;  /* 0x0000000802087211 */ /* 0x002fc800078410ff */
[----:B------:R-:W-:-:S05]  /*12550*/  LEA.HI.X R9, R2, R9, R14, 0x2, P2 ;  /* 0x0000000902097211 */ /* 0x000fca00010f140e */
[----:B------:R1:W5:Y:S04]  /*12560*/  LDG.E R8, desc[UR4][R8.64] ;  /* 0x0000000408087981 */ /* 0x000368000c1e1900 */
.L_x_1931:
[----:B------:R-:W-:Y:S01]  /*12570*/  IMAD R2, R10, 0x8, R18 ;  /* 0x000000080a027824 */ /* 0x000fe200078e0212 */
[----:B------:R-:W-:-:S04]  /*12580*/  SHF.L.U32 R3, R11, 0x1f, RZ ;  /* 0x0000001f0b037819 */ /* 0x000fc800000006ff */
[----:B------:R-:W2:Y:S02]  /*12590*/  SYNCS.PHASECHK.TRANS64.TRYWAIT P2, [R2+URZ+0x36840], R3 ;  /* 0x03684003020075a7 */ /* 0x000ea4000804017f */
[----:B--2---:R-:W-:Y:S05]  /*125a0*/  @!P2 BRA `(.L_x_1932) ;  /* 0x000000180078a947 */ /* 0x004fea0003800000 */
.L_x_1971:
[----:B-1----:R-:W1:Y:S02]  /*125b0*/  S2R R9, SR_TID.X ;  /* 0x0000000000097919 */ /* 0x002e640000002100 */
[----:B-1----:R-:W-:-:S04]  /*125c0*/  LOP3.LUT R9, R9, 0x7f, RZ, 0xc0, !PT ;  /* 0x0000007f09097812 */ /* 0x002fc800078ec0ff */
[----:B------:R-:W-:-:S13]  /*125d0*/  ISETP.NE.AND P3, PT, R9, RZ, PT ;  /* 0x000000ff0900720c */ /* 0x000fda0003f65270 */
[----:B------:R-:W-:Y:S05]  /*125e0*/  @P3 BRA `(.L_x_1933) ;  /* 0x00000000001c3947 */ /* 0x000fea0003800000 */
[----:B------:R-:W1:Y:S01]  /*125f0*/  S2R R9, SR_TID.X ;  /* 0x0000000000097919 */ /* 0x000e620000002100 */
[----:B--2---:R-:W-:-:S04]  /*12600*/  MOV R3, 0xa800 ;  /* 0x0000a80000037802 */ /* 0x004fc80000000f00 */
[----:B------:R3:W-:Y:S01]  /*12610*/  SYNCS.ARRIVE.TRANS64 RZ, [R2+URZ+0x36830], R3 ;  /* 0x0368300302ff79a7 */ /* 0x0007e2000800003f */
[----:B-1----:R-:W-:-:S04]  /*12620*/  LOP3.LUT R9, R9, 0x1f, RZ, 0xc0, !PT ;  /* 0x0000001f09097812 */ /* 0x002fc800078ec0ff */
[----:B------:R-:W-:-:S13]  /*12630*/  ISETP.NE.AND P2, PT, R9, RZ, PT ;  /* 0x000000ff0900720c */ /* 0x000fda0003f45270 */
[----:B---3--:R-:W-:Y:S05]  /*12640*/  @!P2 BRA `(.L_x_1933) ;  /* 0x000000000004a947 */ /* 0x008fea0003800000 */
[----:B------:R-:W-:Y:S01]  /*12650*/  BPT.TRAP 0x1 ;  /* 0x000000040000795c */ /* 0x000fe20000300000 */
.L_x_1933:
[----:B------:R-:W-:Y:S01]  /*12660*/  R2UR UR9, R2 ;  /* 0x00000000020972ca */ /* 0x000fe200000e0000 */
[----:B--2---:R-:W-:Y:S01]  /*12670*/  IMAD R2, R10, 0xa800, R18 ;  /* 0x0000a8000a027824 */ /* 0x004fe200078e0212 */
[----:B------:R-:W-:Y:S01]  /*12680*/  R2UR UR11, R13 ;  /* 0x000000000d0b72ca */ /* 0x000fe200000e0000 */
        /* <DEDUP_REMOVED lines=9> */
[----:B------:R-:W-:Y:S01]  /*12720*/  VIADD R3, R18, 0x36800 ;  /* 0x0003680012037836 */ /* 0x000fe20000000000 */
[----:B------:R-:W-:Y:S01]  /*12730*/  UIADD3 UR9, UR9, 0x36830, URZ ;  /* 0x0003683009097890 */ /* 0x000fe2000fffe03f */
[----:B------:R-:W-:Y:S01]  /*12740*/  SHF.L.U32 R17, R17, 0x1f, RZ ;  /* 0x0000001f11117819 */ /* 0x000fe200000006ff */
[----:B------:R-:W-:Y:S01]  /*12750*/  UIMAD UR11, UR11, 0x70, URZ ;  /* 0x000000700b0b78a4 */ /* 0x000fe2000f8e023f */
[----:B------:R-:W-:Y:S01]  /*12760*/  IMAD R2, R16, 0x8, R3 ;  /* 0x0000000810027824 */ /* 0x000fe200078e0203 */
[----:B------:R-:W-:-:S02]  /*12770*/  UMOV UR17, 0x80 ;  /* 0x0000008000117882 */ /* 0x000fc40000000000 */
        /* <DEDUP_REMOVED lines=12> */
.L_x_1972:
        /* <DEDUP_REMOVED lines=8> */
.L_x_1935:
[----:B------:R-:W-:Y:S01]  /*128c0*/  IMAD R16, R16, 0xa800, R18 ;  /* 0x0000a80010107824 */ /* 0x000fe200078e0212 */
        /* <DEDUP_REMOVED lines=12> */
[----:B------:R-:W-:Y:S01]  /*12990*/  UIMAD UR11, UR11, 0x70, URZ ;  /* 0x000000700b0b78a4 */ /* 0x000fe2000f8e023f */
[----:B------:R-:W-:Y:S01]  /*129a0*/  IMAD.MOV.U32 R6, RZ, RZ, R8 ;  /* 0x000000ffff067224 */ /* 0x000fe200078e0008 */
        /* <DEDUP_REMOVED lines=14> */
.L_x_1930:
[----:B------:R-:W-:Y:S05]  /*12a90*/  BSYNC B1 ;  /* 0x0000000000017941 */ /* 0x000fea0003800000 */
.L_x_1929:
[----:B------:R-:W-:Y:S01]  /*12aa0*/  IADD3 R16, R10, 0x1, RZ ;  /* 0x000000010a107810 */ /* 0x000fe20007ffe0ff */
[----:B------:R-:W-:Y:S03]  /*12ab0*/  BSSY B1, `(.L_x_1936) ;  /* 0x000006d000017945 */ /* 0x000fe60003800000 */
        /* <DEDUP_REMOVED lines=8> */
[----:B------:R-:W-:Y:S01]  /*12b40*/  IMAD R14, R12, UR36, RZ ;  /* 0x000000240c0e7c24 */ /* 0x000fe2000f8e02ff */
[----:B------:R-:W-:-:S03]  /*12b50*/  ULDC.64 UR4, c[0x0][0x208] ;  /* 0x0000820000047ab9 */ /* 0x000fc60000000a00 */
        /* <DEDUP_REMOVED lines=15> */
.L_x_1938:
[----:B------:R-:W-:Y:S01]  /*12c50*/  IMAD R2, R16, 0x8, R18 ;  /* 0x0000000810027824 */ /* 0x000fe200078e0212 */
[----:B------:R-:W-:-:S04]  /*12c60*/  SHF.L.U32 R3, R17, 0x1f, RZ ;  /* 0x0000001f11037819 */ /* 0x000fc800000006ff */
[----:B------:R-:W2:Y:S02]  /*12c70*/  SYNCS.PHASECHK.TRANS64.TRYWAIT P2, [R2+URZ+0x36840], R3 ;  /* 0x03684003020075a7 */ /* 0x000ea4000804017f */
[----:B--2---:R-:W-:Y:S05]  /*12c80*/  @!P2 BRA `(.L_x_1939) ;  /* 0x0000001000e8a947 */ /* 0x004fea0003800000 */
.L_x_1973:
        /* <DEDUP_REMOVED lines=11> */
.L_x_1940:
[----:B--2---:R-:W-:Y:S01]  /*12d40*/  VIADD R3, R18, 0x36800 ;  /* 0x0003680012037836 */ /* 0x004fe20000000000 */
[----:B------:R-:W-:Y:S01]  /*12d50*/  R2UR UR11, R13 ;  /* 0x000000000d0b72ca */ /* 0x000fe200000e0000 */
[----:B------:R-:W-:Y:S01]  /*12d60*/  UIADD3 UR4, UP0, UR38, 0x370, URZ ;  /* 0x0000037026047890 */ /* 0x000fe2000ff1e03f */
[----:B------:R-:W-:Y:S01]  /*12d70*/  R2UR UR12, R4 ;  /* 0x00000000040c72ca */ /* 0x000fe200000e0000 */
[--C-:B------:R-:W-:Y:S01]  /*12d80*/  IMAD R2, R16, 0x8, R3.reuse ;  /* 0x0000000810027824 */ /* 0x100fe200078e0203 */
[----:B-----5:R-:W-:Y:S01]  /*12d90*/  R2UR UR13, R8 ;  /* 0x00000000080d72ca */ /* 0x020fe200000e0000 */
[----:B------:R-:W-:Y:S01]  /*12da0*/  UIADD3.X UR5, URZ, UR39, URZ, UP0, !UPT ;  /* 0x000000273f057290 */ /* 0x000fe200087fe43f */
[----:B------:R-:W-:Y:S01]  /*12db0*/  SHF.L.U32 R11, R11, 0x1f, RZ ;  /* 0x0000001f0b0b7819 */ /* 0x000fe200000006ff */
[----:B------:R-:W-:Y:S01]  /*12dc0*/  UMOV UR10, URZ ;  /* 0x0000003f000a7c82 */ /* 0x000fe20008000000 */
[----:B------:R-:W-:Y:S01]  /*12dd0*/  R2UR UR9, R2 ;  /* 0x00000000020972ca */ /* 0x000fe200000e0000 */
[----:B------:R-:W-:Y:S01]  /*12de0*/  IMAD R2, R16, 0xa800, R18 ;  /* 0x0000a80010027824 */ /* 0x000fe200078e0212 */
[----:B------:R-:W-:Y:S01]  /*12df0*/  UMOV UR6, 0x0 ;  /* 0x0000000000067882 */ /* 0x000fe20000000000 */
[----:B------:R-:W-:Y:S01]  /*12e00*/  UMOV UR7, 0x14f00000 ;  /* 0x14f0000000077882 */ /* 0x000fe20000000000 */
[----:B------:R-:W-:Y:S01]  /*12e10*/  UMOV UR17, 0x40 ;  /* 0x0000004000117882 */ /* 0x000fe20000000000 */
[----:B------:R-:W-:Y:S01]  /*12e20*/  UIMAD UR11, UR11, 0x70, URZ ;  /* 0x000000700b0b78a4 */ /* 0x000fe2000f8e023f */
[----:B------:R-:W-:Y:S01]  /*12e30*/  R2UR UR8, R2 ;  /* 0x00000000020872ca */ /* 0x000fe200000e0000 */
[----:B------:R-:W-:Y:S01]  /*12e40*/  UMOV UR18, 0x80 ;  /* 0x0000008000127882 */ /* 0x000fe20000000000 */
[----:B------:R-:W-:-:S05]  /*12e50*/  IMAD R2, R10, 0x8, R3 ;  /* 0x000000080a027824 */ /* 0x000fca00078e0203 */
        /* <DEDUP_REMOVED lines=14> */
.L_x_1974:
        /* <DEDUP_REMOVED lines=8> */
.L_x_1942:
        /* <DEDUP_REMOVED lines=13> */
[----:B------:R-:W-:Y:S01]  /*13090*/  MOV R6, R8 ;  /* 0x0000000800067202 */ /* 0x000fe20000000f00 */
[----:B------:R-:W-:-:S02]  /*130a0*/  UIMAD UR11, UR11, 0x70, URZ ;  /* 0x000000700b0b78a4 */ /* 0x000fc4000f8e023f */
        /* <DEDUP_REMOVED lines=13> */
.L_x_1937:
[----:B------:R-:W-:Y:S05]  /*13180*/  BSYNC B1 ;  /* 0x0000000000017941 */ /* 0x000fea0003800000 */
.L_x_1936:
[C---:B------:R-:W-:Y:S01]  /*13190*/  ISETP.GT.AND P2, PT, R7.reuse, 0x1, PT ;  /* 0x000000010700780c */ /* 0x040fe20003f44270 */
[----:B------:R-:W-:-:S12]  /*131a0*/  VIADD R7, R7, 0xfffffffe ;  /* 0xfffffffe07077836 */ /* 0x000fd80000000000 */
[----:B------:R-:W-:Y:S05]  /*131b0*/  @P2 BRA `(.L_x_1943) ;  /* 0xfffffff0007c2947 */ /* 0x000fea000383ffff */
.L_x_1928:
[----:B------:R-:W-:Y:S05]  /*131c0*/  BSYNC B0 ;  /* 0x0000000000007941 */ /* 0x000fea0003800000 */
.L_x_1919:
[----:B------:R-:W-:Y:S04]  /*131d0*/  BSSY B0, `(.L_x_1944) ;  /* 0x0000010000007945 */ /* 0x000fe80003800000 */
[----:B------:R-:W-:Y:S05]  /*131e0*/  @P1 BRA `(.L_x_1945) ;  /* 0x0000000000381947 */ /* 0x000fea0003800000 */
[----:B-1----:R-:W1:Y:S01]  /*131f0*/  S2R R7, SR_LANEID ;  /* 0x0000000000077919 */ /* 0x002e620000000000 */
        /* <DEDUP_REMOVED lines=11> */
[----:B-1----:R-:W-:-:S05]  /*132b0*/  IADD3 R0, R0, UR44, R9 ;  /* 0x0000002c00007c10 */ /* 0x002fca000fffe009 */
[----:B------:R2:W-:Y:S02]  /*132c0*/  STL [R1], R0 ;  /* 0x0000000001007387 */ /* 0x0005e40000100800 */
.L_x_1945:
[----:B------:R-:W-:Y:S05]  /*132d0*/  BSYNC B0 ;  /* 0x0000000000007941 */ /* 0x000fea0003800000 */
.L_x_1944:
[----:B------:R-:W-:Y:S04]  /*132e0*/  BSSY B0, `(.L_x_1946) ;  /* 0x000002c000007945 */ /* 0x000fe80003800000 */
[----:B------:R-:W-:Y:S05]  /*132f0*/  @!P6 BRA `(.L_x_1947) ;  /* 0x0000000000a8e947 */ /* 0x000fea0003800000 */
[----:B--2---:R-:W1:Y:S01]  /*13300*/  S2R R0, SR_TID.X ;  /* 0x0000000000007919 */ /* 0x004e620000002100 */
[----:B------:R-:W-:Y:S01]  /*13310*/  IMAD R3, R16, 0x8, R18 ;  /* 0x0000000810037824 */ /* 0x000fe200078e0212 */
[----:B-1----:R-:W-:Y:S02]  /*13320*/  LOP3.LUT R2, R0, 0x7f, RZ, 0xc0, !PT ;  /* 0x0000007f00027812 */ /* 0x002fe400078ec0ff */
[----:B------:R-:W-:Y:S02]  /*13330*/  SHF.L.U32 R0, R17, 0x1f, RZ ;  /* 0x0000001f11007819 */ /* 0x000fe400000006ff */
[----:B------:R-:W-:Y:S02]  /*13340*/  ISETP.NE.AND P1, PT, R2, RZ, PT ;  /* 0x000000ff0200720c */ /* 0x000fe40003f25270 */
[----:B------:R-:W1:Y:S02]  /*13350*/  SYNCS.PHASECHK.TRANS64.TRYWAIT P0, [R3+URZ+0x36860], R0 ;  /* 0x03686000030075a7 */ /* 0x000e64000800017f */
[----:B-1----:R-:W-:Y:S09]  /*13360*/  @!P0 BRA `(.L_x_1948) ;  /* 0x0000000c00588947 */ /* 0x002ff20003800000 */
.L_x_1975:
        /* <DEDUP_REMOVED lines=8> */
.L_x_1949:
        /* <DEDUP_REMOVED lines=26> */
[----:B---3--:R-:W-:Y:S01]  /*13590*/  NOP ;  /* 0x0000000000007918 */ /* 0x008fe20000000000 */
.L_x_1947:
[----:B------:R-:W-:Y:S05]  /*135a0*/  BSYNC B0 ;  /* 0x0000000000007941 */ /* 0x000fea0003800000 */
.L_x_1946:
[----:B------:R3:W5:Y:S01]  /*135b0*/  LDL.LU R13, [R1] ;  /* 0x00000000010d7983 */ /* 0x0007620000300800 */
[----:B------:R-:W-:-:S05]  /*135c0*/  VIADD R16, R16, 0x1 ;  /* 0x0000000110107836 */ /* 0x000fca0000000000 */
[----:B------:R-:W-:-:S04]  /*135d0*/  ISETP.NE.AND P0, PT, R16, 0x2, PT ;  /* 0x000000021000780c */ /* 0x000fc80003f05270 */
[----:B-12---:R-:W-:Y:S02]  /*135e0*/  SEL R0, RZ, 0x1, P0 ;  /* 0x00000001ff007807 */ /* 0x006fe40000000000 */
[----:B------:R-:W-:Y:S02]  /*135f0*/  SEL R16, R16, RZ, P0 ;  /* 0x000000ff10107207 */ /* 0x000fe40000000000 */
[----:B---3--:R-:W-:-:S07]  /*13600*/  LOP3.LUT R17, R17, R0, RZ, 0x3c, !PT ;  /* 0x0000000011117212 */ /* 0x008fce00078e3cff */
.L_x_1908:
[----:B------:R-:W-:Y:S05]  /*13610*/  BSYNC B6 ;  /* 0x0000000000067941 */ /* 0x000fea0003800000 */
.L_x_1906:
[----:B------:R-:W-:-:S03]  /*13620*/  UMOV UR4, 0xffffffff ;  /* 0xffffffff00047882 */ /* 0x000fc60000000000 */
[----:B------:R-:W-:Y:S05]  /*13630*/  BRA.DIV UR4, `(.L_x_1950) ;  /* 0x0000000a04b87947 */ /* 0x000fea000b800000 */
[----:B-----5:R1:W2:Y:S02]  /*13640*/  SHFL.IDX PT, R14, R13, RZ, 0x1f ;  /* 0x00001fff0d0e7589 */ /* 0x0202a400000e0000 */
.L_x_1978:
[----:B------:R-:W3:Y:S01]  /*13650*/  S2R R0, SR_TID.X ;  /* 0x0000000000007919 */ /* 0x000ee20000002100 */
[----:B------:R-:W-:Y:S05]  /*13660*/  WARPSYNC.ALL ;  /* 0x0000000000007948 */ /* 0x000fea0003800000 */
[----:B------:R-:W-:Y:S01]  /*13670*/  BAR.SYNC.DEFER_BLOCKING 0x4, 0x120 ;  /* 0x0104800000007b1d */ /* 0x000fe20000010000 */
[----:B--2---:R-:W-:-:S05]  /*13680*/  IMAD.MOV.U32 R2, RZ, RZ, R14 ;  /* 0x000000ffff027224 */ /* 0x004fca00078e000e */
[----:B------:R-:W-:Y:S01]  /*13690*/  ULDC UR4, c[0x0][0xda8] ;  /* 0x00036a0000047ab9 */ /* 0x000fe20000000800 */
[----:B------:R2:W-:Y:S01]  /*136a0*/  STL [R1], R2 ;  /* 0x0000000201007387 */ /* 0x0005e20000100800 */
[----:B---3--:R-:W-:-:S04]  /*136b0*/  LOP3.LUT R0, R0, 0x1f, RZ, 0xc0, !PT ;  /* 0x0000001f00007812 */ /* 0x008fc800078ec0ff */
[----:B------:R-:W-:-:S13]  /*136c0*/  ISETP.NE.AND P0, PT, R0, RZ, PT ;  /* 0x000000ff0000720c */ /* 0x000fda0003f05270 */
[----:B------:R-:W3:Y:S01]  /*136d0*/  @!P0 S2R R3, SR_CgaCtaId ;  /* 0x0000000000038919 */ /* 0x000ee20000008800 */
[----:B------:R-:W-:-:S04]  /*136e0*/  @!P0 MOV R0, 0x400 ;  /* 0x0000040000008802 */ /* 0x000fc80000000f00 */
[----:B---3--:R-:W-:-:S05]  /*136f0*/  @!P0 LEA R0, R3, R0, 0x18 ;  /* 0x0000000003008211 */ /* 0x008fca00078ec0ff */
[----:B------:R2:W-:Y:S01]  /*13700*/  @!P0 STS [R0+0x368d0], R13 ;  /* 0x0368d00d00008388 */ /* 0x0005e20000000800 */
[----:B------:R-:W-:Y:S06]  /*13710*/  BAR.ARV 0x5, 0x120 ;  /* 0x0144800000007b1d */ /* 0x000fec0000002000 */
[----:B------:R-:W-:-:S13]  /*13720*/  ISETP.GE.AND P0, PT, R2, UR4, PT ;  /* 0x0000000402007c0c */ /* 0x000fda000bf06270 */
[----:B--2---:R-:W-:Y:S05]  /*13730*/  @!P0 BRA `(.L_x_1951) ;  /* 0xffffffd000848947 */ /* 0x004fea000383ffff */
.L_x_1903:
[----:B------:R-:W2:Y:S01]  /*13740*/  LDL.LU R0, [R1+0x4] ;  /* 0x0000040001007983 */ /* 0x000ea20000300800 */
[----:B------:R-:W3:Y:S01]  /*13750*/  S2R R5, SR_CgaCtaId ;  /* 0x0000000000057919 */ /* 0x000ee20000008800 */
[----:B--2---:R-:W-:-:S04]  /*13760*/  IADD3 R0, R0, 0x1, RZ ;  /* 0x0000000100007810 */ /* 0x004fc80007ffe0ff */
[----:B------:R-:W-:-:S04]  /*13770*/  LEA.HI R2, R0, R0, RZ, 0x1 ;  /* 0x0000000000027211 */ /* 0x000fc800078f08ff */
[----:B------:R-:W-:Y:S02]  /*13780*/  LOP3.LUT R3, R2, 0xfffffffe, RZ, 0xc0, !PT ;  /* 0xfffffffe02037812 */ /* 0x000fe400078ec0ff */
[----:B------:R-:W-:-:S03]  /*13790*/  MOV R2, 0x400 ;  /* 0x0000040000027802 */ /* 0x000fc60000000f00 */
[----:B------:R-:W-:Y:S01]  /*137a0*/  IMAD.IADD R0, R0, 0x1, -R3 ;  /* 0x0000000100007824 */ /* 0x000fe200078e0a03 */
[----:B---3--:R-:W-:-:S04]  /*137b0*/  LEA R7, R5, R2, 0x18 ;  /* 0x0000000205077211 */ /* 0x008fc800078ec0ff */
[----:B------:R-:W-:-:S04]  /*137c0*/  SHF.L.U32 R0, R0, 0x1f, RZ ;  /* 0x0000001f00007819 */ /* 0x000fc800000006ff */
[----:B------:R-:W2:Y:S02]  /*137d0*/  SYNCS.PHASECHK.TRANS64.TRYWAIT P0, [R7+URZ+0x36820], R0 ;  /* 0x03682000070075a7 */ /* 0x000ea4000800017f */
[----:B--2---:R-:W-:Y:S05]  /*137e0*/  @!P0 BRA `(.L_x_1952) ;  /* 0x0000000800708947 */ /* 0x004fea0003800000 */
.L_x_1979:
        /* <DEDUP_REMOVED lines=9> */
[----:B------:R-:W2:Y:S02]  /*13880*/  LDL.LU R2, [R1+0x8] ;  /* 0x0000080001027983 */ /* 0x000ea40000300800 */
[----:B--2---:R-:W-:-:S04]  /*13890*/  LOP3.LUT R0, R2, 0x2, RZ, 0xfc, !PT ;  /* 0x0000000202007812 */ /* 0x004fc800078efcff */
[----:B------:R-:W-:-:S13]  /*138a0*/  ISETP.NE.AND P2, PT, R0, 0x3, PT ;  /* 0x000000030000780c */ /* 0x000fda0003f45270 */
[----:B------:R-:W-:Y:S05]  /*138b0*/  @!P2 BRA `(.L_x_1955) ;  /* 0x000000000004a947 */ /* 0x000fea0003800000 */
[----:B------:R-:W-:Y:S01]  /*138c0*/  BPT.TRAP 0x1 ;  /* 0x000000040000795c */ /* 0x000fe20000300000 */
.L_x_1955:
        /* <DEDUP_REMOVED lines=12> */
.L_x_1980:
[----:B------:R-:W3:Y:S02]  /*13990*/  SYNCS.PHASECHK.TRANS64.TRYWAIT P0, [R3+URZ], R0 ;  /* 0x00000000030075a7 */ /* 0x000ee4000800017f */
[----:B---3--:R-:W-:Y:S05]  /*139a0*/  @!P0 BRA `(.L_x_1957) ;  /* 0x0000000800288947 */ /* 0x008fea0003800000 */
.L_x_1981:
[----:B------:R-:W-:Y:S05]  /*139b0*/  @!P2 BRA `(.L_x_1958) ;  /* 0x000000000004a947 */ /* 0x000fea0003800000 */
[----:B------:R-:W-:Y:S01]  /*139c0*/  BPT.TRAP 0x1 ;  /* 0x000000040000795c */ /* 0x000fe20000300000 */
.L_x_1958:
[----:B---3--:R-:W-:-:S05]  /*139d0*/  IADD3 R3, R7, 0x36860, RZ ;  /* 0x0003686007037810 */ /* 0x008fca0007ffe0ff */
[----:B--2---:R-:W-:-:S04]  /*139e0*/  IMAD R5, R16, 0x8, R3 ;  /* 0x0000000810057824 */ /* 0x004fc800078e0203 */
[----:B------:R-:W2:Y:S02]  /*139f0*/  SYNCS.PHASECHK.TRANS64.TRYWAIT P0, [R5+URZ], R4 ;  /* 0x00000004050075a7 */ /* 0x000ea4000800017f */
[----:B--2---:R-:W-:Y:S05]  /*13a00*/  @!P0 BRA `(.L_x_1959) ;  /* 0x0000000800248947 */ /* 0x004fea0003800000 */
.L_x_1982:
[----:B------:R-:W-:-:S07]  /*13a10*/  IMAD R3, R2, 0x8, R3 ;  /* 0x0000000802037824 */ /* 0x000fce00078e0203 */
.L_x_1960:
[----:B---3--:R3:W4:Y:S02]  /*13a20*/  SYNCS.PHASECHK.TRANS64.TRYWAIT P0, [R3+URZ], R0 ;  /* 0x00000000030075a7 */ /* 0x008724000800017f */
[----:B----4-:R-:W-:Y:S05]  /*13a30*/  @!P0 NANOSLEEP.SYNCS 0x989680 ;  /* 0x009896800000895d */ /* 0x010fea0003900000 */
[----:B------:R-:W4:Y:S02]  /*13a40*/  @!P0 SYNCS.PHASECHK.TRANS64 P0, [R3+URZ], R0 ;  /* 0x00000000030085a7 */ /* 0x000f24000800007f */
[----:B----4-:R-:W-:Y:S05]  /*13a50*/  @!P0 BRA `(.L_x_1960) ;  /* 0xfffffffc00f08947 */ /* 0x010fea000383ffff */
.L_x_1954:
[----:B------:R-:W-:Y:S05]  /*13a60*/  BSYNC B0 ;  /* 0x0000000000007941 */ /* 0x000fea0003800000 */
.L_x_1953:
[----:B------:R-:W-:Y:S05]  /*13a70*/  EXIT ;  /* 0x000000000000794d */ /* 0x000fea0003800000 */
.L_x_1860:
[----:B------:R-:W-:-:S13]  /*13a80*/  R2UR UR4, R16 ;  /* 0x00000000100472ca */ /* 0x000fda00000e0000 */
[----:B-1----:R-:W-:-:S04]  /*13a90*/  IMAD.U32 R3, RZ, RZ, UR4 ;  /* 0x00000004ff037e24 */ /* 0x002fc8000f8e00ff */
[----:B------:R1:W2:Y:S03]  /*13aa0*/  SYNCS.PHASECHK.TRANS64.TRYWAIT P1, [R3+URZ+0x36800], R0 ;  /* 0x03680000030075a7 */ /* 0x0002a6000802017f */
[----:B--2---:R-:W-:Y:S05]  /*13ab0*/  @!P1 NANOSLEEP.SYNCS 0x989680 ;  /* 0x009896800000995d */ /* 0x004fea0003900000 */
[----:B------:R-:W2:Y:S02]  /*13ac0*/  @!P1 SYNCS.PHASECHK.TRANS64 P1, [R3+URZ+0x36800], R0 ;  /* 0x03680000030095a7 */ /* 0x000ea4000802007f */
[----:B--2---:R-:W-:Y:S05]  /*13ad0*/  @!P1 BRA `(.L_x_1860) ;  /* 0xfffffffc00e89947 */ /* 0x004fea000383ffff */
[----:B------:R-:W-:Y:S05]  /*13ae0*/  BRA `(.L_x_1961) ;  /* 0xfffffedc002c7947 */ /* 0x000fea000383ffff */
.L_x_1864:
[----:B--2---:R2:W3:Y:S02]  /*13af0*/  SYNCS.PHASECHK.TRANS64.TRYWAIT P2, [R2+URZ+0x36830], R3 ;  /* 0x03683003020075a7 */ /* 0x0044e4000804017f */
[----:B---3--:R-:W-:Y:S05]  /*13b00*/  @!P2 NANOSLEEP.SYNCS 0x989680 ;  /* 0x009896800000a95d */ /* 0x008fea0003900000 */
[----:B------:R-:W3:Y:S02]  /*13b10*/  @!P2 SYNCS.PHASECHK.TRANS64 P2, [R2+URZ+0x36830], R3 ;  /* 0x036830030200a5a7 */ /* 0x000ee4000804007f */
[----:B---3--:R-:W-:Y:S05]  /*13b20*/  @!P2 BRA `(.L_x_1864) ;  /* 0xfffffffc00f0a947 */ /* 0x008fea000383ffff */
[----:B------:R-:W-:Y:S05]  /*13b30*/  BRA `(.L_x_1863) ;  /* 0xfffffedc005c7947 */ /* 0x000fea000383ffff */
.L_x_1869:
[----:B--2---:R-:W-:-:S04]  /*13b40*/  IMAD.U32 R5, RZ, RZ, UR47 ;  /* 0x0000002fff057e24 */ /* 0x004fc8000f8e00ff */
[----:B------:R2:W3:Y:S03]  /*13b50*/  SYNCS.PHASECHK.TRANS64.TRYWAIT P2, [R5+URZ+0x36830], R0 ;  /* 0x03683000050075a7 */ /* 0x0004e6000804017f */
[----:B---3--:R-:W-:Y:S05]  /*13b60*/  @!P2 NANOSLEEP.SYNCS 0x989680 ;  /* 0x009896800000a95d */ /* 0x008fea0003900000 */
[----:B------:R-:W3:Y:S02]  /*13b70*/  @!P2 SYNCS.PHASECHK.TRANS64 P2, [R5+URZ+0x36830], R0 ;  /* 0x036830000500a5a7 */ /* 0x000ee4000804007f */
[----:B---3--:R-:W-:Y:S05]  /*13b80*/  @!P2 BRA `(.L_x_1869) ;  /* 0xfffffffc00eca947 */ /* 0x008fea000383ffff */
[----:B------:R-:W-:Y:S05]  /*13b90*/  BRA `(.L_x_1868) ;  /* 0xffffff2000ac7947 */ /* 0x000fea000383ffff */
.L_x_1873:
[----:B--2---:R-:W-:-:S04]  /*13ba0*/  IMAD.U32 R3, RZ, RZ, UR6 ;  /* 0x00000006ff037e24 */ /* 0x004fc8000f8e00ff */
[----:B------:R2:W3:Y:S03]  /*13bb0*/  SYNCS.PHASECHK.TRANS64.TRYWAIT P2, [R3+URZ+0x36850], R0 ;  /* 0x03685000030075a7 */ /* 0x0004e6000804017f */
[----:B---3--:R-:W-:Y:S05]  /*13bc0*/  @!P2 NANOSLEEP.SYNCS 0x989680 ;  /* 0x009896800000a95d */ /* 0x008fea0003900000 */
[----:B------:R-:W3:Y:S02]  /*13bd0*/  @!P2 SYNCS.PHASECHK.TRANS64 P2, [R3+URZ+0x36850], R0 ;  /* 0x036850000300a5a7 */ /* 0x000ee4000804007f */
[----:B---3--:R-:W-:Y:S05]  /*13be0*/  @!P2 BRA `(.L_x_1873) ;  /* 0xfffffffc00eca947 */ /* 0x008fea000383ffff */
[----:B------:R-:W-:Y:S05]  /*13bf0*/  BRA `(.L_x_1872) ;  /* 0xffffff4800647947 */ /* 0x000fea000383ffff */
.L_x_1879:
[----:B--2---:R-:W-:-:S04]  /*13c00*/  MOV R5, UR6 ;  /* 0x0000000600057c02 */ /* 0x004fc80008000f00 */
[----:B------:R2:W3:Y:S03]  /*13c10*/  SYNCS.PHASECHK.TRANS64.TRYWAIT P2, [R5+URZ+0x36830], R0 ;  /* 0x03683000050075a7 */ /* 0x0004e6000804017f */
[----:B---3--:R-:W-:Y:S05]  /*13c20*/  @!P2 NANOSLEEP.SYNCS 0x989680 ;  /* 0x009896800000a95d */ /* 0x008fea0003900000 */
[----:B------:R-:W3:Y:S02]  /*13c30*/  @!P2 SYNCS.PHASECHK.TRANS64 P2, [R5+URZ+0x36830], R0 ;  /* 0x036830000500a5a7 */ /* 0x000ee4000804007f */
[----:B---3--:R-:W-:Y:S05]  /*13c40*/  @!P2 BRA `(.L_x_1879) ;  /* 0xfffffffc00eca947 */ /* 0x008fea000383ffff */
[----:B------:R-:W-:Y:S05]  /*13c50*/  BRA `(.L_x_1878) ;  /* 0xffffff6400dc7947 */ /* 0x000fea000383ffff */
.L_x_1883:
[----:B--2---:R-:W-:-:S04]  /*13c60*/  IMAD.U32 R3, RZ, RZ, UR7 ;  /* 0x00000007ff037e24 */ /* 0x004fc8000f8e00ff */
[----:B------:R2:W3:Y:S03]  /*13c70*/  SYNCS.PHASECHK.TRANS64.TRYWAIT P2, [R3+URZ+0x36850], R0 ;  /* 0x03685000030075a7 */ /* 0x0004e6000804017f */
[----:B---3--:R-:W-:Y:S05]  /*13c80*/  @!P2 NANOSLEEP.SYNCS 0x989680 ;  /* 0x009896800000a95d */ /* 0x008fea0003900000 */
[----:B------:R-:W3:Y:S02]  /*13c90*/  @!P2 SYNCS.PHASECHK.TRANS64 P2, [R3+URZ+0x36850], R0 ;  /* 0x036850000300a5a7 */ /* 0x000ee4000804007f */
[----:B---3--:R-:W-:Y:S05]  /*13ca0*/  @!P2 BRA `(.L_x_1883) ;  /* 0xfffffffc00eca947 */ /* 0x008fea000383ffff */
[----:B------:R-:W-:Y:S05]  /*13cb0*/  BRA `(.L_x_1882) ;  /* 0xffffff8c00907947 */ /* 0x000fea000383ffff */
.L_x_1888:
[----:B--2---:R-:W-:-:S04]  /*13cc0*/  IMAD.U32 R3, RZ, RZ, UR5 ;  /* 0x00000005ff037e24 */ /* 0x004fc8000f8e00ff */
[----:B------:R2:W3:Y:S03]  /*13cd0*/  SYNCS.PHASECHK.TRANS64.TRYWAIT P0, [R3+URZ+0x36850], R2 ;  /* 0x03685002030075a7 */ /* 0x0004e6000800017f */
[----:B---3--:R-:W-:Y:S05]  /*13ce0*/  @!P0 NANOSLEEP.SYNCS 0x989680 ;  /* 0x009896800000895d */ /* 0x008fea0003900000 */
[----:B------:R-:W3:Y:S02]  /*13cf0*/  @!P0 SYNCS.PHASECHK.TRANS64 P0, [R3+URZ+0x36850], R2 ;  /* 0x03685002030085a7 */ /* 0x000ee4000800007f */
[----:B---3--:R-:W-:Y:S05]  /*13d00*/  @!P0 BRA `(.L_x_1888) ;  /* 0xfffffffc00ec8947 */ /* 0x008fea000383ffff */
[----:B------:R-:W-:Y:S05]  /*13d10*/  BRA `(.L_x_1887) ;  /* 0xffffffa800507947 */ /* 0x000fea000383ffff */
.L_x_1912:
[----:B------:R-:W1:Y:S01]  /*13d20*/  S2R R7, SR_TID.X ;  /* 0x0000000000077919 */ /* 0x000e620000002100 */
[----:B------:R-:W-:Y:S01]  /*13d30*/  IMAD.MOV.U32 R12, RZ, RZ, RZ ;  /* 0x000000ffff0c7224 */ /* 0x000fe200078e00ff */
[----:B------:R-:W-:Y:S01]  /*13d40*/  MOV R15, 0xffffffff ;  /* 0xffffffff000f7802 */ /* 0x000fe20000000f00 */
[----:B------:R-:W-:Y:S01]  /*13d50*/  IMAD.MOV.U32 R11, RZ, RZ, 0x1f ;  /* 0x0000001fff0b7424 */ /* 0x000fe200078e00ff */
[----:B-1----:R-:W-:-:S04]  /*13d60*/  SHF.R.U32.HI R7, RZ, 0x5, R7 ;  /* 0x00000005ff077819 */ /* 0x002fc80000011607 */
[----:B------:R-:W-:-:S05]  /*13d70*/  LOP3.LUT R7, R7, 0x3, RZ, 0xc0, !PT ;  /* 0x0000000307077812 */ /* 0x000fca00078ec0ff */
[----:B------:R-:W-:-:S07]  /*13d80*/  IMAD.MOV.U32 R13, RZ, RZ, R7 ;  /* 0x000000ffff0d7224 */ /* 0x000fce00078e0007 */
[----:B------:R-:W-:Y:S05]  /*13d90*/  WARPSYNC.COLLECTIVE R15, `(.L_x_1962) ;  /* 0x000000000f087348 */ /* 0x000fea0003c00000 */
[----:B------:R1:W2:Y:S02]  /*13da0*/  SHFL.IDX P6, R14, R13, R12, R11 ;  /* 0x0000000c0d0e7389 */ /* 0x0002a400000c000b */
[----:B-12---:R-:W-:Y:S01]  /*13db0*/  ENDCOLLECTIVE ;  /* 0x000000000000791b */ /* 0x006fe20003800000 */
.L_x_1962:
[----:B------:R-:W-:Y:S05]  /*13dc0*/  BRA `(.L_x_1963) ;  /* 0xffffffd400c47947 */ /* 0x000fea000383ffff */
.L_x_1913:
[----:B------:R-:W-:Y:S01]  /*13dd0*/  BSSY B0, `(.L_x_1964) ;  /* 0x0000006000007945 */ /* 0x000fe20003800000 */
[----:B------:R-:W-:-:S07]  /*13de0*/  IMAD.MOV.U32 R15, RZ, RZ, -0x1 ;  /* 0xffffffffff0f7424 */ /* 0x000fce00078e00ff */
[----:B------:R-:W-:Y:S05]  /*13df0*/  WARPSYNC.COLLECTIVE R15, `(.L_x_1965) ;  /* 0x000000000f0c7348 */ /* 0x000fea0003c00000 */
[----:B------:R-:W-:Y:S02]  /*13e00*/  ELECT P6, UR62, PT ;  /* 0x00000000003e782f */ /* 0x000fe400038c0000 */
[----:B------:R-:W-:Y:S01]  /*13e10*/  MOV R14, UR62 ;  /* 0x0000003e000e7c02 */ /* 0x000fe20008000f00 */
[----:B------:R-:W-:Y:S10]  /*13e20*/  ENDCOLLECTIVE ;  /* 0x000000000000791b */ /* 0x000ff40003800000 */
.L_x_1965:
[----:B------:R-:W-:Y:S05]  /*13e30*/  BSYNC B0 ;  /* 0x0000000000007941 */ /* 0x000fea0003800000 */
.L_x_1964:
[----:B------:R-:W-:Y:S05]  /*13e40*/  BRA `(.L_x_1966) ;  /* 0xffffffd400b47947 */ /* 0x000fea000383ffff */
.L_x_1916:
[----:B-1----:R1:W2:Y:S02]  /*13e50*/  SYNCS.PHASECHK.TRANS64.TRYWAIT P2, [R8+URZ+0x36840], R7 ;  /* 0x03684007080075a7 */ /* 0x0022a4000804017f */
[----:B--2---:R-:W-:Y:S05]  /*13e60*/  @!P2 NANOSLEEP.SYNCS 0x989680 ;  /* 0x009896800000a95d */ /* 0x004fea0003900000 */
[----:B------:R-:W2:Y:S02]  /*13e70*/  @!P2 SYNCS.PHASECHK.TRANS64 P2, [R8+URZ+0x36840], R7 ;  /* 0x036840070800a5a7 */ /* 0x000ea4000804007f */
[----:B--2---:R-:W-:Y:S05]  /*13e80*/  @!P2 BRA `(.L_x_1916) ;  /* 0xfffffffc00f0a947 */ /* 0x004fea000383ffff */
[----:B------:R-:W-:Y:S05]  /*13e90*/  BRA `(.L_x_1967) ;  /* 0xffffffd800047947 */ /* 0x000fea000383ffff */
.L_x_1918:
[----:B-1----:R1:W2:Y:S02]  /*13ea0*/  SYNCS.PHASECHK.TRANS64.TRYWAIT P2, [R18+URZ+0x36820], R7 ;  /* 0x03682007120075a7 */ /* 0x0022a4000804017f */
[----:B--2---:R-:W-:Y:S05]  /*13eb0*/  @!P2 NANOSLEEP.SYNCS 0x989680 ;  /* 0x009896800000a95d */ /* 0x004fea0003900000 */
[----:B------:R-:W2:Y:S02]  /*13ec0*/  @!P2 SYNCS.PHASECHK.TRANS64 P2, [R18+URZ+0x36820], R7 ;  /* 0x036820071200a5a7 */ /* 0x000ea4000804007f */
[----:B--2---:R-:W-:Y:S05]  /*13ed0*/  @!P2 BRA `(.L_x_1918) ;  /* 0xfffffffc00f0a947 */ /* 0x004fea000383ffff */
[----:B------:R-:W-:Y:S05]  /*13ee0*/  BRA `(.L_x_1968) ;  /* 0xffffffdc00387947 */ /* 0x000fea000383ffff */
.L_x_1924:
[----:B-1----:R1:W2:Y:S02]  /*13ef0*/  SYNCS.PHASECHK.TRANS64.TRYWAIT P2, [R3+URZ+0x36840], R2 ;  /* 0x03684002030075a7 */ /* 0x0022a4000804017f */
[----:B--2---:R-:W-:Y:S05]  /*13f00*/  @!P2 NANOSLEEP.SYNCS 0x989680 ;  /* 0x009896800000a95d */ /* 0x004fea0003900000 */
[----:B------:R-:W2:Y:S02]  /*13f10*/  @!P2 SYNCS.PHASECHK.TRANS64 P2, [R3+URZ+0x36840], R2 ;  /* 0x036840020300a5a7 */ /* 0x000ea4000804007f */
[----:B--2---:R-:W-:Y:S05]  /*13f20*/  @!P2 BRA `(.L_x_1924) ;  /* 0xfffffffc00f0a947 */ /* 0x004fea000383ffff */
[----:B------:R-:W-:Y:S05]  /*13f30*/  BRA `(.L_x_1969) ;  /* 0xffffffdc00c07947 */ /* 0x000fea000383ffff */
.L_x_1926:
[----:B-1----:R1:W2:Y:S02]  /*13f40*/  SYNCS.PHASECHK.TRANS64.TRYWAIT P2, [R3+URZ+0x60], R2 ;  /* 0x00006002030075a7 */ /* 0x0022a4000804017f */
[----:B--2---:R-:W-:Y:S05]  /*13f50*/  @!P2 NANOSLEEP.SYNCS 0x989680 ;  /* 0x009896800000a95d */ /* 0x004fea0003900000 */
[----:B------:R-:W2:Y:S02]  /*13f60*/  @!P2 SYNCS.PHASECHK.TRANS64 P2, [R3+URZ+0x60], R2 ;  /* 0x000060020300a5a7 */ /* 0x000ea4000804007f */
[----:B--2---:R-:W-:Y:S05]  /*13f70*/  @!P2 BRA `(.L_x_1926) ;  /* 0xfffffffc00f0a947 */ /* 0x004fea000383ffff */
[----:B------:R-:W-:Y:S05]  /*13f80*/  BRA `(.L_x_1970) ;  /* 0xffffffe000507947 */ /* 0x000fea000383ffff */
.L_x_1932:
[----:B--2---:R2:W3:Y:S02]  /*13f90*/  SYNCS.PHASECHK.TRANS64.TRYWAIT P2, [R2+URZ+0x36840], R3 ;  /* 0x03684003020075a7 */ /* 0x0044e4000804017f */
[----:B---3--:R-:W-:Y:S05]  /*13fa0*/  @!P2 NANOSLEEP.SYNCS 0x989680 ;  /* 0x009896800000a95d */ /* 0x008fea0003900000 */
[----:B------:R-:W3:Y:S02]  /*13fb0*/  @!P2 SYNCS.PHASECHK.TRANS64 P2, [R2+URZ+0x36840], R3 ;  /* 0x036840030200a5a7 */ /* 0x000ee4000804007f */
[----:B---3--:R-:W-:Y:S05]  /*13fc0*/  @!P2 BRA `(.L_x_1932) ;  /* 0xfffffffc00f0a947 */ /* 0x008fea000383ffff */
[----:B------:R-:W-:Y:S05]  /*13fd0*/  BRA `(.L_x_1971) ;  /* 0xffffffe400747947 */ /* 0x000fea000383ffff */
.L_x_1934:
[----:B-1----:R1:W2:Y:S02]  /*13fe0*/  SYNCS.PHASECHK.TRANS64.TRYWAIT P2, [R2+URZ+0x60], R17 ;  /* 0x00006011020075a7 */ /* 0x0022a4000804017f */
[----:B--2---:R-:W-:Y:S05]  /*13ff0*/  @!P2 NANOSLEEP.SYNCS 0x989680 ;  /* 0x009896800000a95d */ /* 0x004fea0003900000 */
[----:B------:R-:W2:Y:S02]  /*14000*/  @!P2 SYNCS.PHASECHK.TRANS64 P2, [R2+URZ+0x60], R17 ;  /* 0x000060110200a5a7 */ /* 0x000ea4000804007f */
[----:B--2---:R-:W-:Y:S05]  /*14010*/  @!P2 BRA `(.L_x_1934) ;  /* 0xfffffffc00f0a947 */ /* 0x004fea000383ffff */
[----:B------:R-:W-:Y:S05]  /*14020*/  BRA `(.L_x_1972) ;  /* 0xffffffe800047947 */ /* 0x000fea000383ffff */
.L_x_1939:
[----:B--2---:R2:W3:Y:S02]  /*14030*/  SYNCS.PHASECHK.TRANS64.TRYWAIT P2, [R2+URZ+0x36840], R3 ;  /* 0x03684003020075a7 */ /* 0x0044e4000804017f */
[----:B---3--:R-:W-:Y:S05]  /*14040*/  @!P2 NANOSLEEP.SYNCS 0x989680 ;  /* 0x009896800000a95d */ /* 0x008fea0003900000 */
[----:B------:R-:W3:Y:S02]  /*14050*/  @!P2 SYNCS.PHASECHK.TRANS64 P2, [R2+URZ+0x36840], R3 ;  /* 0x036840030200a5a7 */ /* 0x000ee4000804007f */
[----:B---3--:R-:W-:Y:S05]  /*14060*/  @!P2 BRA `(.L_x_1939) ;  /* 0xfffffffc00f0a947 */ /* 0x008fea000383ffff */
[----:B------:R-:W-:Y:S05]  /*14070*/  BRA `(.L_x_1973) ;  /* 0xffffffec00047947 */ /* 0x000fea000383ffff */
.L_x_1941:
[----:B-1----:R1:W2:Y:S02]  /*14080*/  SYNCS.PHASECHK.TRANS64.TRYWAIT P2, [R2+URZ+0x60], R11 ;  /* 0x0000600b020075a7 */ /* 0x0022a4000804017f */
[----:B--2---:R-:W-:Y:S05]  /*14090*/  @!P2 NANOSLEEP.SYNCS 0x989680 ;  /* 0x009896800000a95d */ /* 0x004fea0003900000 */
[----:B------:R-:W2:Y:S02]  /*140a0*/  @!P2 SYNCS.PHASECHK.TRANS64 P2, [R2+URZ+0x60], R11 ;  /* 0x0000600b0200a5a7 */ /* 0x000ea4000804007f */
[----:B--2---:R-:W-:Y:S05]  /*140b0*/  @!P2 BRA `(.L_x_1941) ;  /* 0xfffffffc00f0a947 */ /* 0x004fea000383ffff */
[----:B------:R-:W-:Y:S05]  /*140c0*/  BRA `(.L_x_1974) ;  /* 0xffffffec009c7947 */ /* 0x000fea000383ffff */
.L_x_1948:
[----:B-1----:R1:W2:Y:S02]  /*140d0*/  SYNCS.PHASECHK.TRANS64.TRYWAIT P0, [R3+URZ+0x36860], R0 ;  /* 0x03686000030075a7 */ /* 0x0022a4000800017f */
[----:B--2---:R-:W-:Y:S05]  /*140e0*/  @!P0 NANOSLEEP.SYNCS 0x989680 ;  /* 0x009896800000895d */ /* 0x004fea0003900000 */
[----:B------:R-:W2:Y:S02]  /*140f0*/  @!P0 SYNCS.PHASECHK.TRANS64 P0, [R3+URZ+0x36860], R0 ;  /* 0x03686000030085a7 */ /* 0x000ea4000800007f */
[----:B--2---:R-:W-:Y:S05]  /*14100*/  @!P0 BRA `(.L_x_1948) ;  /* 0xfffffffc00f08947 */ /* 0x004fea000383ffff */
[----:B------:R-:W-:Y:S05]  /*14110*/  BRA `(.L_x_1975) ;  /* 0xfffffff000947947 */ /* 0x000fea000383ffff */
.L_x_1950:
[----:B------:R-:W-:Y:S01]  /*14120*/  BSSY B0, `(.L_x_1976) ;  /* 0x0000007000007945 */ /* 0x000fe20003800000 */
[----:B------:R-:W-:Y:S02]  /*14130*/  IMAD.MOV.U32 R12, RZ, RZ, RZ ;  /* 0x000000ffff0c7224 */ /* 0x000fe400078e00ff */
[----:B------:R-:W-:Y:S02]  /*14140*/  IMAD.MOV.U32 R11, RZ, RZ, 0x1f ;  /* 0x0000001fff0b7424 */ /* 0x000fe400078e00ff */
[----:B------:R-:W-:-:S07]  /*14150*/  IMAD.MOV.U32 R15, RZ, RZ, -0x1 ;  /* 0xffffffffff0f7424 */ /* 0x000fce00078e00ff */
[----:B-----5:R-:W-:Y:S05]  /*14160*/  WARPSYNC.COLLECTIVE R15, `(.L_x_1977) ;  /* 0x000000000f087348 */ /* 0x020fea0003c00000 */
[----:B-----5:R1:W2:Y:S02]  /*14170*/  SHFL.IDX P6, R14, R13, R12, R11 ;  /* 0x0000000c0d0e7389 */ /* 0x0202a400000c000b */
[----:B-12---:R-:W-:Y:S01]  /*14180*/  ENDCOLLECTIVE ;  /* 0x000000000000791b */ /* 0x006fe20003800000 */
.L_x_1977:
[----:B------:R-:W-:Y:S05]  /*14190*/  BSYNC B0 ;  /* 0x0000000000007941 */ /* 0x000fea0003800000 */
.L_x_1976:
[----:B------:R-:W-:Y:S05]  /*141a0*/  BRA `(.L_x_1978) ;  /* 0xfffffff400287947 */ /* 0x000fea000383ffff */
.L_x_1952:
[----:B--2---:R2:W3:Y:S02]  /*141b0*/  SYNCS.PHASECHK.TRANS64.TRYWAIT P0, [R7+URZ+0x36820], R0 ;  /* 0x03682000070075a7 */ /* 0x0044e4000800017f */
[----:B---3--:R-:W-:Y:S05]  /*141c0*/  @!P0 NANOSLEEP.SYNCS 0x989680 ;  /* 0x009896800000895d */ /* 0x008fea0003900000 */
[----:B------:R-:W3:Y:S02]  /*141d0*/  @!P0 SYNCS.PHASECHK.TRANS64 P0, [R7+URZ+0x36820], R0 ;  /* 0x03682000070085a7 */ /* 0x000ee4000800007f */
[----:B---3--:R-:W-:Y:S05]  /*141e0*/  @!P0 BRA `(.L_x_1952) ;  /* 0xfffffffc00f08947 */ /* 0x008fea000383ffff */
[----:B------:R-:W-:Y:S05]  /*141f0*/  BRA `(.L_x_1979) ;  /* 0xfffffff4007c7947 */ /* 0x000fea000383ffff */
.L_x_1956:
[----:B--2---:R2:W3:Y:S02]  /*14200*/  SYNCS.PHASECHK.TRANS64.TRYWAIT P0, [R5+URZ], R4 ;  /* 0x00000004050075a7 */ /* 0x0044e4000800017f */
[----:B---3--:R-:W-:Y:S05]  /*14210*/  @!P0 NANOSLEEP.SYNCS 0x989680 ;  /* 0x009896800000895d */ /* 0x008fea0003900000 */
[----:B------:R-:W3:Y:S02]  /*14220*/  @!P0 SYNCS.PHASECHK.TRANS64 P0, [R5+URZ], R4 ;  /* 0x00000004050085a7 */ /* 0x000ee4000800007f */
[----:B---3--:R-:W-:Y:S05]  /*14230*/  @!P0 BRA `(.L_x_1956) ;  /* 0xfffffffc00f08947 */ /* 0x008fea000383ffff */
[----:B------:R-:W-:Y:S05]  /*14240*/  BRA `(.L_x_1980) ;  /* 0xfffffff400d07947 */ /* 0x000fea000383ffff */
.L_x_1957:
[----:B---3--:R3:W4:Y:S02]  /*14250*/  SYNCS.PHASECHK.TRANS64.TRYWAIT P0, [R3+URZ], R0 ;  /* 0x00000000030075a7 */ /* 0x008724000800017f */
[----:B----4-:R-:W-:Y:S05]  /*14260*/  @!P0 NANOSLEEP.SYNCS 0x989680 ;  /* 0x009896800000895d */ /* 0x010fea0003900000 */
[----:B------:R-:W4:Y:S02]  /*14270*/  @!P0 SYNCS.PHASECHK.TRANS64 P0, [R3+URZ], R0 ;  /* 0x00000000030085a7 */ /* 0x000f24000800007f */
[----:B----4-:R-:W-:Y:S05]  /*14280*/  @!P0 BRA `(.L_x_1957) ;  /* 0xfffffffc00f08947 */ /* 0x010fea000383ffff */
[----:B------:R-:W-:Y:S05]  /*14290*/  BRA `(.L_x_1981) ;  /* 0xfffffff400c47947 */ /* 0x000fea000383ffff */
.L_x_1959:
[----:B--2---:R2:W3:Y:S02]  /*142a0*/  SYNCS.PHASECHK.TRANS64.TRYWAIT P0, [R5+URZ], R4 ;  /* 0x00000004050075a7 */ /* 0x0044e4000800017f */
[----:B---3--:R-:W-:Y:S05]  /*142b0*/  @!P0 NANOSLEEP.SYNCS 0x989680 ;  /* 0x009896800000895d */ /* 0x008fea0003900000 */
[----:B------:R-:W3:Y:S02]  /*142c0*/  @!P0 SYNCS.PHASECHK.TRANS64 P0, [R5+URZ], R4 ;  /* 0x00000004050085a7 */ /* 0x000ee4000800007f */
[----:B---3--:R-:W-:Y:S05]  /*142d0*/  @!P0 BRA `(.L_x_1959) ;  /* 0xfffffffc00f08947 */ /* 0x008fea000383ffff */
[----:B------:R-:W-:Y:S05]  /*142e0*/  BRA `(.L_x_1982) ;  /* 0xfffffff400c87947 */ /* 0x000fea000383ffff */
.L_x_1983:
        /* <DEDUP_REMOVED lines=9> */
.L_x_2662:


//--------------------- .text._ZN7cutlass13device_kernelIN5flash11enable_sm90INS1_16FlashAttnFwdSm90INS1_25CollectiveMainloopFwdSm90ILi2EN4cute5tupleIJNS5_1CILi1EEES8_S8_EEENS6_IJNS7_ILi128EEENS7_ILi112EEENS7_ILi192EEEEEELi192ENS_10bfloat16_tEfNS_4arch4Sm90ELb1ELb0ELb0ELb1ELb0ELb0ELb0ELb1ELb1ELb0ELb0ELb0EEENS1_21CollectiveEpilogueFwdINS6_IJSA_SC_SB_EEES9_SE_SG_Li256ELb1ELb0ELb0ELb0EEENS1_36VarlenDynamicPersistentTileSchedulerILi128ELi112ELi256ELi32ELb0ELb0ELb1ELb1ELb1ELb1EEEEEEEEEvNT_6ParamsE --------------------------
	.section	.text._ZN7cutlass13device_kernelIN5flash11enable_sm90INS1_16FlashAttnFwdSm90INS1_25CollectiveMainloopFwdSm90ILi2EN4cute5tupleIJNS5_1CILi1EEES8_S8_EEENS6_IJNS7_ILi128EEENS7_ILi112EEENS7_ILi192EEEEEELi192ENS_10bfloat16_tEfNS_4arch4Sm90ELb1ELb0ELb0ELb1ELb0ELb0ELb0ELb1ELb1ELb0ELb0ELb0EEENS1_21CollectiveEpilogueFwdINS6_IJSA_SC_SB_EEES9_SE_SG_Li256ELb1ELb0ELb0ELb0EEENS1_36VarlenDynamicPersistentTileSchedulerILi128ELi112ELi256ELi32ELb0ELb0ELb1ELb1ELb1ELb1EEEEEEEEEvNT_6ParamsE,"ax",@progbits
	.align	128
.text._ZN7cutlass13device_kernelIN5flash11enable_sm90INS1_16FlashAttnFwdSm90INS1_25CollectiveMainloopFwdSm90ILi2EN4cute5tupleIJNS5_1CILi1EEES8_S8_EEENS6_IJNS7_ILi128EEENS7_ILi112EEENS7_ILi192EEEEEELi192ENS_10bfloat16_tEfNS_4arch4Sm90ELb1ELb0ELb0ELb1ELb0ELb0ELb0ELb1ELb1ELb0ELb0ELb0EEENS1_21CollectiveEpilogueFwdINS6_IJSA_SC_SB_EEES9_SE_SG_Li256ELb1ELb0ELb0ELb0EEENS1_36VarlenDynamicPersistentTileSchedulerILi128ELi112ELi256ELi32ELb0ELb0ELb1ELb1ELb1ELb1EEEEEEEEEvNT_6ParamsE:
        .type           _ZN7cutlass13device_kernelIN5flash11enable_sm90INS1_16FlashAttnFwdSm90INS1_25CollectiveMainloopFwdSm90ILi2EN4cute5tupleIJNS5_1CILi1EEES8_S8_EEENS6_IJNS7_ILi128EEENS7_ILi112EEENS7_ILi192EEEEEELi192ENS_10bfloat16_tEfNS_4arch4Sm90ELb1ELb0ELb0ELb1ELb0ELb0ELb0ELb1ELb1ELb0ELb0ELb0EEENS1_21CollectiveEpilogueFwdINS6_IJSA_SC_SB_EEES9_SE_SG_Li256ELb1ELb0ELb0ELb0EEENS1_36VarlenDynamicPersistentTileSchedulerILi128ELi112ELi256ELi32ELb0ELb0ELb1ELb1ELb1ELb1EEEEEEEEEvNT_6ParamsE,@function
        .size           _ZN7cutlass13device_kernelIN5flash11enable_sm90INS1_16FlashAttnFwdSm90INS1_25CollectiveMainloopFwdSm90ILi2EN4cute5tupleIJNS5_1CILi1EEES8_S8_EEENS6_IJNS7_ILi128EEENS7_ILi112EEENS7_ILi192EEEEEELi192ENS_10bfloat16_tEfNS_4arch4Sm90ELb1ELb0ELb0ELb1ELb0ELb0ELb0ELb1ELb1ELb0ELb0ELb0EEENS1_21CollectiveEpilogueFwdINS6_IJSA_SC_SB_EEES9_SE_SG_Li256ELb1ELb0ELb0ELb0EEENS1_36VarlenDynamicPersistentTileSchedulerILi128ELi112ELi256ELi32ELb0ELb0ELb1ELb1ELb1ELb1EEEEEEEEEvNT_6ParamsE,(.L_x_2663 - _ZN7cutlass13device_kernelIN5flash11enable_sm90INS1_16FlashAttnFwdSm90INS1_25CollectiveMainloopFwdSm90ILi2EN4cute5tupleIJNS5_1CILi1EEES8_S8_EEENS6_IJNS7_ILi128EEENS7_ILi112EEENS7_ILi192EEEEEELi192ENS_10bfloat16_tEfNS_4arch4Sm90ELb1ELb0ELb0ELb1ELb0ELb0ELb0ELb1ELb1ELb0ELb0ELb0EEENS1_21CollectiveEpilogueFwdINS6_IJSA_SC_SB_EEES9_SE_SG_Li256ELb1ELb0ELb0ELb0EEENS1_36VarlenDynamicPersistentTileSchedulerILi128ELi112ELi256ELi32ELb0ELb0ELb1ELb1ELb1ELb1EEEEEEEEEvNT_6ParamsE)
        .other          _ZN7cutlass13device_kernelIN5flash11enable_sm90INS1_16FlashAttnFwdSm90INS1_25CollectiveMainloopFwdSm90ILi2EN4cute5tupleIJNS5_1CILi1EEES8_S8_EEENS6_IJNS7_ILi128EEENS7_ILi112EEENS7_ILi192EEEEEELi192ENS_10bfloat16_tEfNS_4arch4Sm90ELb1ELb0ELb0ELb1ELb0ELb0ELb0ELb1ELb1ELb0ELb0ELb0EEENS1_21CollectiveEpilogueFwdINS6_IJSA_SC_SB_EEES9_SE_SG_Li256ELb1ELb0ELb0ELb0EEENS1_36VarlenDynamicPersistentTileSchedulerILi128ELi112ELi256ELi32ELb0ELb0ELb1ELb1ELb1ELb1EEEEEEEEEvNT_6ParamsE,@"STO_CUDA_ENTRY STV_DEFAULT"
_ZN7cutlass13device_kernelIN5flash11enable_sm90INS1_16FlashAttnFwdSm90INS1_25CollectiveMainloopFwdSm90ILi2EN4cute5tupleIJNS5_1CILi1EEES8_S8_EEENS6_IJNS7_ILi128EEENS7_ILi112EEENS7_ILi192EEEEEELi192ENS_10bfloat16_tEfNS_4arch4Sm90ELb1ELb0ELb0ELb1ELb0ELb0ELb0ELb1ELb1ELb0ELb0ELb0EEENS1_21CollectiveEpilogueFwdINS6_IJSA_SC_SB_EEES9_SE_SG_Li256ELb1ELb0ELb0ELb0EEENS1_36VarlenDynamicPersistentTileSchedulerILi128ELi112ELi256ELi32ELb0ELb0ELb1ELb1ELb1ELb1EEEEEEEEEvNT_6ParamsE:
        /* <DEDUP_REMOVED lines=21> */
.L_x_1985:
[----:B------:R-:W-:Y:S05]  /*0150*/  BSYNC B0 ;  /* 0x0000000000007941 */ /* 0x000fea0003800000 */
.L_x_1984:
        /* <DEDUP_REMOVED lines=41> */
.L_x_1986:
        /* <DEDUP_REMOVED lines=22> */
.L_x_1987:
        /* <DEDUP_REMOVED lines=18> */
.L_x_1988:
        /* <DEDUP_REMOVED lines=22> */
.L_x_1989:
        /* <DEDUP_REMOVED lines=22> */
.L_x_1990:
[----:B0-----:R-:W-:Y:S01]  /*0930*/  UMOV UR4, 0x1 ;  /* 0x0000000100047882 */ /* 0x001fe20000000000 */
[----:B------:R-:W-:Y:S01]  /*0940*/  PLOP3.LUT P0, PT, PT, PT, UP0, 0x80, 0x0 ;  /* 0x000000000000781c */ /* 0x000fe20003f0f008 */
[----:B------:R-:W-:Y:S01]  /*0950*/  USEL UR4, UR4, 0x2, !UP0 ;  /* 0x0000000204047887 */ /* 0x000fe2000c000000 */
[----:B------:R-:W-:-:S05]  /*0960*/  NOP ;  /* 0x0000000000007918 */ /* 0x000fca0000000000 */
[----:B------:R-:W-:-:S05]  /*0970*/  IMAD.U32 R2, RZ, RZ, UR4 ;  /* 0x00000004ff027e24 */ /* 0x000fca000f8e00ff */
[----:B------:R0:W-:Y:S01]  /*0980*/  STL [R1+0x28], R2 ;  /* 0x0000280201007387 */ /* 0x0001e20000100800 */
[----:B-12-4-:R-:W-:Y:S06]  /*0990*/  BAR.SYNC.DEFER_BLOCKING 0x0 ;  /* 0x0000000000007b1d */ /* 0x016fec0000010000 */
[----:B------:R-:W-:Y:S05]  /*09a0*/  @!P0 BRA `(.L_x_1991) ;  /* 0x0000010c00688947 */ /* 0x000fea0003800000 */
.L_x_1992:
        /* <DEDUP_REMOVED lines=17> */
[----:B------:R-:W-:Y:S01]  /*0ac0*/  UMOV UR36, URZ ;  /* 0x0000003f00247c82 */ /* 0x000fe20008000000 */
[----:B------:R-:W0:Y:S10]  /*0ad0*/  S2R R0, SR_TID.X ;  /* 0x0000000000007919 */ /* 0x000e340000002100 */
[----:B------:R-:W-:Y:S01]  /*0ae0*/  IMAD.U32 R17, RZ, RZ, UR5 ;  /* 0x00000005ff117e24 */ /* 0x000fe2000f8e00ff */
[----:B------:R-:W-:Y:S01]  /*0af0*/  R2UR UR5, R82 ;  /* 0x00000000520572ca */ /* 0x000fe200000e0000 */
[----:B0-----:R-:W-:-:S05]  /*0b00*/  VIADD R215, R0, 0xffffff80 ;  /* 0xffffff8000d77836 */ /* 0x001fca0000000000 */
[----:B------:R-:W-:-:S04]  /*0b10*/  SHF.R.S32.HI R0, RZ, 0x1f, R215 ;  /* 0x0000001fff007819 */ /* 0x000fc800000114d7 */
[CC--:B------:R-:W-:Y:S02]  /*0b20*/  LEA.HI R3, R0.reuse, R215.reuse, RZ, 0x7 ;  /* 0x000000d700037211 */ /* 0x0c0fe400078f38ff */
[----:B------:R-:W-:Y:S02]  /*0b30*/  LEA.HI R4, R0, R215, RZ, 0x5 ;  /* 0x000000d700047211 */ /* 0x000fe400078f28ff */
[----:B------:R-:W-:Y:S02]  /*0b40*/  SHF.R.S32.HI R212, RZ, 0x7, R3 ;  /* 0x00000007ffd47819 */ /* 0x000fe40000011403 */
[----:B--2---:R-:W-:Y:S02]  /*0b50*/  R2UR UR4, R2 ;  /* 0x00000000020472ca */ /* 0x004fe400000e0000 */
[C---:B------:R-:W-:Y:S02]  /*0b60*/  LOP3.LUT R2, R3.reuse, 0xffffff80, RZ, 0xc0, !PT ;  /* 0xffffff8003027812 */ /* 0x040fe400078ec0ff */
[----:B------:R-:W-:-:S03]  /*0b70*/  LEA.HI R3, R3, R212, RZ, 0x1 ;  /* 0x000000d403037211 */ /* 0x000fc600078f08ff */
[----:B------:R-:W-:Y:S01]  /*0b80*/  IMAD.IADD R211, R215, 0x1, -R2 ;  /* 0x00000001d7d37824 */ /* 0x000fe200078e0a02 */
[----:B------:R-:W-:-:S04]  /*0b90*/  LOP3.LUT R3, R3, 0x3fffffe, RZ, 0xc0, !PT ;  /* 0x03fffffe03037812 */ /* 0x000fc800078ec0ff */
[----:B------:R-:W-:Y:S01]  /*0ba0*/  SHF.R.S32.HI R8, RZ, 0x1f, R211 ;  /* 0x0000001fff087819 */ /* 0x000fe200000114d3 */
[----:B------:R-:W-:Y:S01]  /*0bb0*/  ULOP3.LUT UR4, UR4, 0x1, URZ, 0xfc, !UPT ;  /* 0x0000000104047892 */ /* 0x000fe2000f8efc3f */
[----:B------:R-:W-:Y:S02]  /*0bc0*/  IMAD.IADD R3, R212, 0x1, -R3 ;  /* 0x00000001d4037824 */ /* 0x000fe400078e0a03 */
[CC--:B------:R-:W-:Y:S02]  /*0bd0*/  LEA.HI R9, R8.reuse, R211.reuse, RZ, 0x2 ;  /* 0x000000d308097211 */ /* 0x0c0fe400078f10ff */
[----:B------:R-:W-:Y:S01]  /*0be0*/  LEA.HI R8, R8, R211, RZ, 0x5 ;  /* 0x000000d308087211 */ /* 0x000fe200078f28ff */
[----:B------:R-:W-:Y:S01]  /*0bf0*/  IMAD.U32 R214, RZ, RZ, UR4 ;  /* 0x00000004ffd67e24 */ /* 0x000fe2000f8e00ff */
[--C-:B------:R-:W-:Y:S01]  /*0c00*/  SHF.R.S32.HI R5, RZ, 0x2, R9.reuse ;  /* 0x00000002ff057819 */ /* 0x100fe20000011409 */
[----:B------:R-:W-:Y:S01]  /*0c10*/  UMOV UR4, URZ ;  /* 0x0000003f00047c82 */ /* 0x000fe20008000000 */
[----:B------:R-:W-:Y:S01]  /*0c20*/  SHF.R.S32.HI R2, RZ, 0x1f, R9 ;  /* 0x0000001fff027819 */ /* 0x000fe20000011409 */
[----:B------:R-:W-:Y:S01]  /*0c30*/  IMAD.U32 R210, RZ, RZ, UR4 ;  /* 0x00000004ffd27e24 */ /* 0x000fe2000f8e00ff */
[----:B------:R-:W-:-:S02]  /*0c40*/  SHF.R.S32.HI R8, RZ, 0x5, R8 ;  /* 0x00000005ff087819 */ /* 0x000fc40000011408 */
[----:B------:R-:W-:Y:S02]  /*0c50*/  LEA.HI R2, R2, R5, RZ, 0x3 ;  /* 0x0000000502027211 */ /* 0x000fe400078f18ff */
[----:B------:R-:W-:Y:S02]  /*0c60*/  LOP3.LUT R204, R9, 0x7ffffffc, RZ, 0xc0, !PT ;  /* 0x7ffffffc09cc7812 */ /* 0x000fe400078ec0ff */
[----:B------:R-:W-:Y:S02]  /*0c70*/  LOP3.LUT R6, R2, 0xfffffff8, RZ, 0xc0, !PT ;  /* 0xfffffff802067812 */ /* 0x000fe400078ec0ff */
[CC--:B------:R-:W-:Y:S01]  /*0c80*/  LEA.HI R2, R0.reuse, R215.reuse, RZ, 0x4 ;  /* 0x000000d700027211 */ /* 0x0c0fe200078f20ff */
[----:B------:R-:W-:Y:S01]  /*0c90*/  IMAD.IADD R204, R211, 0x1, -R204 ;  /* 0x00000001d3cc7824 */ /* 0x000fe200078e0acc */
[----:B------:R-:W-:Y:S01]  /*0ca0*/  LEA.HI R0, R0, R215, RZ, 0x3 ;  /* 0x000000d700007211 */ /* 0x000fe200078f18ff */
[----:B------:R-:W-:Y:S01]  /*0cb0*/  IMAD.IADD R11, R5, 0x1, -R6 ;  /* 0x00000001050b7824 */ /* 0x000fe200078e0a06 */
[----:B------:R-:W-:Y:S01]  /*0cc0*/  SHF.R.S32.HI R5, RZ, 0x4, R2 ;  /* 0x00000004ff057819 */ /* 0x000fe20000011402 */
[----:B------:R-:W-:Y:S01]  /*0cd0*/  IMAD.SHL.U32 R6, R4, 0x20, RZ ;  /* 0x0000002004067824 */ /* 0x000fe200078e00ff */
[----:B------:R-:W-:Y:S01]  /*0ce0*/  LOP3.LUT R4, R2, 0x3fffff0, RZ, 0xc0, !PT ;  /* 0x03fffff002047812 */ /* 0x000fe200078ec0ff */
[----:B------:R-:W-:Y:S01]  /*0cf0*/  IMAD R8, R8, 0x10, R11 ;  /* 0x0000001008087824 */ /* 0x000fe200078e020b */
[----:B------:R-:W-:-:S02]  /*0d00*/  LEA.HI R2, R2, R5, RZ, 0x1 ;  /* 0x0000000502027211 */ /* 0x000fc400078f08ff */
[----:B------:R-:W-:Y:S01]  /*0d10*/  LOP3.LUT R7, R6, 0xfffffc00, RZ, 0xc0, !PT ;  /* 0xfffffc0006077812 */ /* 0x000fe200078ec0ff */
[----:B------:R-:W-:Y:S01]  /*0d20*/  IMAD.IADD R4, R215, 0x1, -R4 ;  /* 0x00000001d7047824 */ /* 0x000fe200078e0a04 */
[----:B------:R-:W-:Y:S01]  /*0d30*/  LOP3.LUT R2, R2, 0x1ffffffe, RZ, 0xc0, !PT ;  /* 0x1ffffffe02027812 */ /* 0x000fe200078ec0ff */
[----:B------:R-:W-:Y:S01]  /*0d40*/  IMAD R205, R3, 0x40, R8 ;  /* 0x0000004003cd7824 */ /* 0x000fe200078e0208 */
[----:B------:R-:W-:Y:S01]  /*0d50*/  SHF.R.S32.HI R22, RZ, 0x3, R0 ;  /* 0x00000003ff167819 */ /* 0x000fe20000011400 */
[----:B------:R-:W-:Y:S02]  /*0d60*/  IMAD R7, R4, 0x40, R7 ;  /* 0x0000004004077824 */ /* 0x000fe400078e0207 */
[----:B------:R-:W-:-:S04]  /*0d70*/  IMAD.IADD R2, R5, 0x1, -R2 ;  /* 0x0000000105027824 */ /* 0x000fc800078e0a02 */
[----:B------:R-:W-:Y:S01]  /*0d80*/  IMAD R213, R2, 0x8, R7 ;  /* 0x0000000802d57824 */ /* 0x000fe200078e0207 */
[----:B------:R-:W-:-:S05]  /*0d90*/  LOP3.LUT R2, R0, 0x1ffffff8, RZ, 0xc0, !PT ;  /* 0x1ffffff800027812 */ /* 0x000fca00078ec0ff */
[----:B------:R-:W-:-:S04]  /*0da0*/  IMAD.IADD R2, R215, 0x1, -R2 ;  /* 0x00000001d7027824 */ /* 0x000fc800078e0a02 */
[----:B------:R-:W-:-:S07]  /*0db0*/  IMAD.SHL.U32 R16, R2, 0x8, RZ ;  /* 0x0000000802107824 */ /* 0x000fce00078e00ff */
.L_x_2046:
[----:B0-----:R-:W0:Y:S01]  /*0dc0*/  LDC.64 R2, c[0x0][0xc60] ;  /* 0x00031800ff027b82 */ /* 0x001e220000000a00 */
[----:B------:R-:W-:Y:S01]  /*0dd0*/  ULDC.64 UR10, c[0x0][0x208] ;  /* 0x00008200000a7ab9 */ /* 0x000fe20000000a00 */
[----:B------:R-:W-:Y:S01]  /*0de0*/  ULDC.64 UR6, c[0x0][0xa28] ;  /* 0x00028a0000067ab9 */ /* 0x000fe20000000a00 */
[----:B------:R-:W-:Y:S01]  /*0df0*/  ULDC.64 UR8, c[0x0][0xa18] ;  /* 0x0002860000087ab9 */ /* 0x000fe20000000a00 */
[----:B0-----:R-:W-:-:S06]  /*0e00*/  IMAD.WIDE R2, R83, 0x4, R2 ;  /* 0x0000000453027825 */ /* 0x001fcc00078e0202 */
[----:B--2---:R-:W2:Y:S01]  /*0e10*/  LDG.E R2, desc[UR10][R2.64] ;  /* 0x0000000a02027981 */ /* 0x004ea2000c1e1900 */
[----:B------:R-:W-:Y:S02]  /*0e20*/  UISETP.NE.U32.AND UP0, UPT, UR6, URZ, UPT ;  /* 0x0000003f0600728c */ /* 0x000fe4000bf05070 */
[----:B------:R-:W-:Y:S02]  /*0e30*/  UISETP.NE.U32.AND UP1, UPT, UR8, URZ, UPT ;  /* 0x0000003f0800728c */ /* 0x000fe4000bf25070 */
[----:B------:R-:W-:Y:S02]  /*0e40*/  UISETP.NE.AND.EX UP0, UPT, UR7, URZ, UPT, UP0 ;  /* 0x0000003f0700728c */ /* 0x000fe4000bf05300 */
[----:B------:R-:W-:-:S04]  /*0e50*/  UISETP.NE.AND.EX UP1, UPT, UR9, URZ, UPT, UP1 ;  /* 0x0000003f0900728c */ /* 0x000fc8000bf25310 */
[----:B------:R-:W-:Y:S02]  /*0e60*/  PLOP3.LUT P0, PT, PT, PT, UP0, 0x80, 0x0 ;  /* 0x000000000000781c */ /* 0x000fe40003f0f008 */
[----:B------:R-:W-:Y:S02]  /*0e70*/  PLOP3.LUT P2, PT, PT, PT, UP1, 0x80, 0x0 ;  /* 0x000000000000781c */ /* 0x000fe40003f4f018 */
[----:B--2---:R-:W-:-:S13]  /*0e80*/  R2UR UR4, R2 ;  /* 0x00000000020472ca */ /* 0x004fda00000e0000 */
[----:B------:R-:W-:Y:S02]  /*0e90*/  USHF.R.S32.HI UR12, URZ, 0x1f, UR4 ;  /* 0x0000001f3f0c7899 */ /* 0x000fe40008011404 */
[----:B------:R-:W-:Y:S01]  /*0ea0*/  MOV R206, UR4 ;  /* 0x0000000400ce7c02 */ /* 0x000fe20008000f00 */
[----:B------:R-:W-:-:S04]  /*0eb0*/  @UP0 ULEA UR6, UP2, UR4, UR6, 0x2 ;  /* 0x0000000604060291 */ /* 0x000fc8000f84103f */
[----:B------:R-:W-:Y:S02]  /*0ec0*/  @UP0 ULEA.HI.X UR7, UR4, UR7, UR12, 0x2, UP2 ;  /* 0x0000000704070291 */ /* 0x000fe400090f140c */
[----:B------:R-:W-:Y:S01]  /*0ed0*/  IMAD.U32 R208, RZ, RZ, UR12 ;  /* 0x0000000cffd07e24 */ /* 0x000fe2000f8e00ff */
[----:B------:R-:W-:Y:S01]  /*0ee0*/  @UP1 ULEA UR8, UP0, UR4, UR8, 0x2 ;  /* 0x0000000804081291 */ /* 0x000fe2000f80103f */
[----:B------:R-:W-:-:S03]  /*0ef0*/  IMAD.U32 R2, RZ, RZ, UR6 ;  /* 0x00000006ff027e24 */ /* 0x000fc6000f8e00ff */
[----:B------:R-:W-:Y:S01]  /*0f00*/  @UP1 ULEA.HI.X UR9, UR4, UR9, UR12, 0x2, UP0 ;  /* 0x0000000904091291 */ /* 0x000fe200080f140c */
[----:B------:R-:W-:Y:S01]  /*0f10*/  IMAD.U32 R3, RZ, RZ, UR7 ;  /* 0x00000007ff037e24 */ /* 0x000fe2000f8e00ff */
[----:B------:R-:W-:Y:S01]  /*0f20*/  ULDC.64 UR6, c[0x0][0x3f8] ;  /* 0x0000fe0000067ab9 */ /* 0x000fe20000000a00 */
[----:B---3-5:R-:W-:-:S03]  /*0f30*/  IMAD.U32 R4, RZ, RZ, UR8 ;  /* 0x00000008ff047e24 */ /* 0x028fc6000f8e00ff */
[----:B------:R-:W-:Y:S01]  /*0f40*/  IMAD.U32 R5, RZ, RZ, UR9 ;  /* 0x00000009ff057e24 */ /* 0x000fe2000f8e00ff */
[----:B------:R-:W2:Y:S01]  /*0f50*/  @P0 LDG.E R2, desc[UR10][R2.64] ;  /* 0x0000000a02020981 */ /* 0x000ea2000c1e1900 */
[----:B------:R-:W-:Y:S01]  /*0f60*/  UISETP.NE.U32.AND UP0, UPT, UR6, URZ, UPT ;  /* 0x0000003f0600728c */ /* 0x000fe2000bf05070 */
[----:B------:R-:W-:Y:S02]  /*0f70*/  ULDC UR8, c[0x0][0x2e0] ;  /* 0x0000b80000087ab9 */ /* 0x000fe40000000800 */
[----:B------:R-:W3:Y:S01]  /*0f80*/  @P2 LDG.E R4, desc[UR10][R4.64] ;  /* 0x0000000a04042981 */ /* 0x000ee2000c1e1900 */
[----:B------:R-:W-:Y:S01]  /*0f90*/  ULDC UR9, c[0x0][0x288] ;  /* 0x0000a20000097ab9 */ /* 0x000fe20000000800 */
[----:B------:R-:W-:Y:S01]  /*0fa0*/  UISETP.NE.AND.EX UP0, UPT, UR7, URZ, UPT, UP0 ;  /* 0x0000003f0700728c */ /* 0x000fe2000bf05300 */
[----:B------:R-:W-:Y:S01]  /*0fb0*/  IMAD.U32 R207, RZ, RZ, UR5 ;  /* 0x00000005ffcf7e24 */ /* 0x000fe2000f8e00ff */
[----:B------:R-:W-:Y:S01]  /*0fc0*/  ULDC UR6, c[0x0][0x404] ;  /* 0x0001010000067ab9 */ /* 0x000fe20000000800 */
[----:B------:R-:W-:Y:S01]  /*0fd0*/  ULDC.64 UR10, c[0x0][0xa20] ;  /* 0x00028800000a7ab9 */ /* 0x000fe20000000a00 */
[----:B------:R-:W-:Y:S01]  /*0fe0*/  USEL UR6, UR6, 0x1, UP0 ;  /* 0x0000000106067887 */ /* 0x000fe20008000000 */
[----:B------:R-:W-:Y:S01]  /*0ff0*/  ISETP.NE.U32.AND P1, PT, RZ, UR10, PT ;  /* 0x0000000aff007c0c */ /* 0x000fe2000bf25070 */
[----:B------:R-:W-:-:S02]  /*1000*/  UMOV UR4, URZ ;  /* 0x0000003f00047c82 */ /* 0x000fc40008000000 */
[----:B------:R-:W-:Y:S01]  /*1010*/  UIMAD UR8, UR6, UR8, URZ ;  /* 0x00000008060872a4 */ /* 0x000fe2000f8e023f */
[----:B------:R-:W-:Y:S02]  /*1020*/  ISETP.NE.AND.EX P1, PT, RZ, UR11, PT, P1 ;  /* 0x0000000bff007c0c */ /* 0x000fe4000bf25310 */
[----:B--2---:R-:W-:Y:S02]  /*1030*/  @P0 R2UR UR4, R2 ;  /* 0x00000000020402ca */ /* 0x004fe400000e0000 */
[----:B---3--:R-:W-:-:S13]  /*1040*/  @P2 R2UR UR9, R4 ;  /* 0x00000000040922ca */ /* 0x008fda00000e0000 */
[----:B------:R-:W-:Y:S01]  /*1050*/  IMAD.U32 R18, RZ, RZ, UR9 ;  /* 0x00000009ff127e24 */ /* 0x000fe2000f8e00ff */
[----:B-1--4-:R-:W-:Y:S06]  /*1060*/  @P2 BRA `(.L_x_1993) ;  /* 0x0000000000402947 */ /* 0x012fec0003800000 */
[----:B------:R-:W-:Y:S02]  /*1070*/  ULDC.64 UR6, c[0x0][0xa00] ;  /* 0x0002800000067ab9 */ /* 0x000fe40000000a00 */
[----:B------:R-:W-:-:S04]  /*1080*/  ISETP.NE.U32.AND P0, PT, RZ, UR6, PT ;  /* 0x00000006ff007c0c */ /* 0x000fc8000bf05070 */
[----:B------:R-:W-:-:S13]  /*1090*/  ISETP.NE.AND.EX P0, PT, RZ, UR7, PT, P0 ;  /* 0x00000007ff007c0c */ /* 0x000fda000bf05300 */
[----:B------:R-:W-:Y:S05]  /*10a0*/  @!P0 BRA `(.L_x_1993) ;  /* 0x0000000000308947 */ /* 0x000fea0003800000 */
[----:B------:R-:W-:Y:S01]  /*10b0*/  R2UR UR5, R206 ;  /* 0x00000000ce0572ca */ /* 0x000fe200000e0000 */
[----:B------:R-:W-:Y:S01]  /*10c0*/  ULDC.64 UR6, c[0x0][0xa00] ;  /* 0x0002800000067ab9 */ /* 0x000fe20000000a00 */
[----:B------:R-:W-:-:S11]  /*10d0*/  ULDC.64 UR12, c[0x0][0x208] ;  /* 0x00008200000c7ab9 */ /* 0x000fd60000000a00 */
[----:B------:R-:W-:-:S06]  /*10e0*/  UIMAD.WIDE UR6, UR5, 0x4, UR6 ;  /* 0x00000004050678a5 */ /* 0x000fcc000f8e0206 */
[----:B------:R-:W-:Y:S02]  /*10f0*/  IMAD.U32 R2, RZ, RZ, UR6 ;  /* 0x00000006ff027e24 */ /* 0x000fe4000f8e00ff */
[----:B------:R-:W-:-:S05]  /*1100*/  IMAD.U32 R3, RZ, RZ, UR7 ;  /* 0x00000007ff037e24 */ /* 0x000fca000f8e00ff */
[----:B------:R-:W2:Y:S04]  /*1110*/  LDG.E R4, desc[UR12][R2.64] ;  /* 0x0000000c02047981 */ /* 0x000ea8000c1e1900 */
[----:B------:R-:W3:Y:S01]  /*1120*/  LDG.E R0, desc[UR12][R2.64+0x4] ;  /* 0x0000040c02007981 */ /* 0x000ee2000c1e1900 */
[----:B--2---:R-:W-:Y:S02]  /*1130*/  R2UR UR5, R4 ;  /* 0x00000000040572ca */ /* 0x004fe400000e0000 */
[----:B---3--:R-:W-:-:S13]  /*1140*/  R2UR UR6, R0 ;  /* 0x00000000000672ca */ /* 0x008fda00000e0000 */
[----:B------:R-:W-:-:S06]  /*1150*/  UIADD3 UR5, -UR5, UR6, URZ ;  /* 0x0000000605057290 */ /* 0x000fcc000fffe13f */
[----:B------:R-:W-:-:S07]  /*1160*/  IMAD.U32 R18, RZ, RZ, UR5 ;  /* 0x00000005ff127e24 */ /* 0x000fce000f8e00ff */
.L_x_1993:
[----:B------:R-:W-:-:S13]  /*1170*/  R2UR UR5, R17 ;  /* 0x00000000110572ca */ /* 0x000fda00000e0000 */
[----:B------:R-:W-:Y:S01]  /*1180*/  IMAD.U32 R209, RZ, RZ, UR5 ;  /* 0x00000005ffd17e24 */ /* 0x000fe2000f8e00ff */
[----:B------:R-:W-:Y:S06]  /*1190*/  @!P1 BRA `(.L_x_1994) ;  /* 0x0000000000289947 */ /* 0x000fec0003800000 */
[----:B------:R-:W-:Y:S01]  /*11a0*/  R2UR UR6, R206 ;  /* 0x00000000ce0672ca */ /* 0x000fe200000e0000 */
[----:B------:R-:W-:Y:S01]  /*11b0*/  ULDC.64 UR8, c[0x0][0x208] ;  /* 0x0000820000087ab9 */ /* 0x000fe20000000a00 */
[----:B------:R-:W-:-:S11]  /*11c0*/  R2UR UR7, R208 ;  /* 0x00000000d00772ca */ /* 0x000fd600000e0000 */
[----:B------:R-:W-:-:S04]  /*11d0*/  ULEA UR5, UP0, UR6, UR10, 0x2 ;  /* 0x0000000a06057291 */ /* 0x000fc8000f80103f */
[----:B------:R-:W-:Y:S02]  /*11e0*/  ULEA.HI.X UR6, UR6, UR11, UR7, 0x2, UP0 ;  /* 0x0000000b06067291 */ /* 0x000fe400080f1407 */
[----:B------:R-:W-:-:S04]  /*11f0*/  IMAD.U32 R2, RZ, RZ, UR5 ;  /* 0x00000005ff027e24 */ /* 0x000fc8000f8e00ff */
[----:B------:R-:W-:-:S05]  /*1200*/  IMAD.U32 R3, RZ, RZ, UR6 ;  /* 0x00000006ff037e24 */ /* 0x000fca000f8e00ff */
[----:B------:R-:W2:Y:S02]  /*1210*/  LDG.E R2, desc[UR8][R2.64] ;  /* 0x0000000802027981 */ /* 0x000ea4000c1e1900 */
[----:B--2---:R-:W-:Y:S01]  /*1220*/  R2UR UR8, R2 ;  /* 0x00000000020872ca */ /* 0x004fe200000e0000 */
[----:B------:R-:W-:-:S14]  /*1230*/  BRA `(.L_x_1995) ;  /* 0x00000000003c7947 */ /* 0x000fdc0003800000 */
.L_x_1994:
        /* <DEDUP_REMOVED lines=14> */
[----:B------:R-:W-:-:S12]  /*1320*/  UIADD3 UR8, -UR8, UR5, URZ ;  /* 0x0000000508087290 */ /* 0x000fd8000fffe13f */
.L_x_1995:
[----:B------:R-:W-:Y:S01]  /*1330*/  R2UR UR5, R17 ;  /* 0x00000000110572ca */ /* 0x000fe200000e0000 */
[----:B------:R-:W-:Y:S01]  /*1340*/  UIADD3 UR7, -UR4, UR8, URZ ;  /* 0x0000000804077290 */ /* 0x000fe2000fffe13f */
[----:B------:R-:W-:Y:S02]  /*1350*/  R2UR UR8, R18 ;  /* 0x00000000120872ca */ /* 0x000fe400000e0000 */
[----:B------:R-:W-:Y:S01]  /*1360*/  CS2R R2, SRZ ;  /* 0x0000000000027805 */ /* 0x000fe2000001ff00 */
[----:B------:R-:W-:Y:S01]  /*1370*/  UMOV UR4, URZ ;  /* 0x0000003f00047c82 */ /* 0x000fe20008000000 */
[----:B------:R-:W-:Y:S02]  /*1380*/  PLOP3.LUT P0, PT, PT, PT, PT, 0x80, 0x0 ;  /* 0x000000000000781c */ /* 0x000fe40003f0f070 */
[----:B------:R-:W-:Y:S01]  /*1390*/  CS2R R118, SRZ ;  /* 0x0000000000767805 */ /* 0x000fe2000001ff00 */
[----:B------:R-:W-:Y:S01]  /*13a0*/  IMAD.U32 R19, RZ, RZ, UR7 ;  /* 0x00000007ff137e24 */ /* 0x000fe2000f8e00ff */
[----:B------:R-:W-:-:S02]  /*13b0*/  CS2R R116, SRZ ;  /* 0x0000000000747805 */ /* 0x000fc4000001ff00 */
[----:B------:R-:W-:Y:S02]  /*13c0*/  CS2R R114, SRZ ;  /* 0x0000000000727805 */ /* 0x000fe4000001ff00 */
[----:B------:R-:W-:Y:S02]  /*13d0*/  CS2R R112, SRZ ;  /* 0x0000000000707805 */ /* 0x000fe4000001ff00 */
[----:B------:R-:W-:Y:S02]  /*13e0*/  CS2R R110, SRZ ;  /* 0x00000000006e7805 */ /* 0x000fe4000001ff00 */
[----:B------:R-:W-:Y:S01]  /*13f0*/  CS2R R108, SRZ ;  /* 0x00000000006c7805 */ /* 0x000fe2000001ff00 */
[----:B------:R-:W-:Y:S01]  /*1400*/  ULEA UR6, UR5, 0xef, 0x7 ;  /* 0x000000ef05067891 */ /* 0x000fe2000f8e383f */
[----:B------:R-:W-:Y:S01]  /*1410*/  CS2R R106, SRZ ;  /* 0x00000000006a7805 */ /* 0x000fe2000001ff00 */
[----:B------:R-:W-:Y:S01]  /*1420*/  UIADD3 UR5, UR7, 0x6f, URZ ;  /* 0x0000006f07057890 */ /* 0x000fe2000fffe03f */
[----:B------:R-:W-:Y:S01]  /*1430*/  CS2R R104, SRZ ;  /* 0x0000000000687805 */ /* 0x000fe2000001ff00 */
[----:B------:R-:W-:Y:S01]  /*1440*/  UIADD3 UR7, UR7, UR6, -UR8 ;  /* 0x0000000607077290 */ /* 0x000fe2000fffe808 */
[----:B------:R-:W-:Y:S01]  /*1450*/  CS2R R102, SRZ ;  /* 0x0000000000667805 */ /* 0x000fe2000001ff00 */
[----:B------:R-:W-:Y:S01]  /*1460*/  UIMAD.WIDE UR4, UR5, -0x6db6db6d, UR4 ;  /* 0x92492493050478a5 */ /* 0x000fe2000f8e0204 */
[----:B------:R-:W-:Y:S01]  /*1470*/  CS2R R100, SRZ ;  /* 0x0000000000647805 */ /* 0x000fe2000001ff00 */
[----:B------:R-:W-:Y:S01]  /*1480*/  UMOV UR6, URZ ;  /* 0x0000003f00067c82 */ /* 0x000fe20008000000 */
[----:B------:R-:W-:Y:S01]  /*1490*/  CS2R R98, SRZ ;  /* 0x0000000000627805 */ /* 0x000fe2000001ff00 */
[----:B------:R-:W-:Y:S01]  /*14a0*/  UIMAD.WIDE UR6, UR7, -0x6db6db6d, UR6 ;  /* 0x92492493070678a5 */ /* 0x000fe2000f8e0206 */
[----:B------:R-:W-:Y:S01]  /*14b0*/  CS2R R96, SRZ ;  /* 0x0000000000607805 */ /* 0x000fe2000001ff00 */
[----:B------:R-:W-:Y:S01]  /*14c0*/  USHF.R.U32.HI UR4, URZ, 0x1f, UR5 ;  /* 0x0000001f3f047899 */ /* 0x000fe20008011605 */
[----:B------:R-:W-:Y:S01]  /*14d0*/  IMAD.MOV.U32 R86, RZ, RZ, RZ ;  /* 0x000000ffff567224 */ /* 0x000fe200078e00ff */
[----:B------:R-:W-:Y:S01]  /*14e0*/  USHF.R.U32.HI UR6, URZ, 0x1f, UR7 ;  /* 0x0000001f3f067899 */ /* 0x000fe20008011607 */
[----:B------:R-:W-:Y:S01]  /*14f0*/  CS2R R90, SRZ ;  /* 0x00000000005a7805 */ /* 0x000fe2000001ff00 */
[----:B------:R-:W-:Y:S01]  /*1500*/  ULEA.HI.SX32 UR4, UR5, UR4, 0x1a ;  /* 0x0000000405047291 */ /* 0x000fe2000f8fd23f */
[----:B------:R-:W-:Y:S01]  /*1510*/  CS2R R92, SRZ ;  /* 0x00000000005c7805 */ /* 0x000fe2000001ff00 */
[----:B------:R-:W-:Y:S01]  /*1520*/  ULEA.HI.SX32 UR6, UR7, UR6, 0x1a ;  /* 0x0000000607067291 */ /* 0x000fe2000f8fd23f */
[----:B------:R-:W-:Y:S01]  /*1530*/  IMAD.MOV.U32 R43, RZ, RZ, RZ ;  /* 0x000000ffff2b7224 */ /* 0x000fe200078e00ff */
[----:B------:R-:W-:-:S02]  /*1540*/  CS2R R88, SRZ ;  /* 0x0000000000587805 */ /* 0x000fc4000001ff00 */
[----:B------:R-:W-:Y:S01]  /*1550*/  CS2R R128, SRZ ;  /* 0x0000000000807805 */ /* 0x000fe2000001ff00 */
[----:B------:R-:W-:Y:S01]  /*1560*/  UISETP.LT.AND UP0, UPT, UR4, UR6, UPT ;  /* 0x000000060400728c */ /* 0x000fe2000bf01270 */
[----:B------:R-:W-:Y:S02]  /*1570*/  CS2R R38, SRZ ;  /* 0x0000000000267805 */ /* 0x000fe4000001ff00 */
[----:B------:R-:W-:Y:S02]  /*1580*/  CS2R R84, SRZ ;  /* 0x0000000000547805 */ /* 0x000fe4000001ff00 */
[----:B------:R-:W-:Y:S01]  /*1590*/  CS2R R46, SRZ ;  /* 0x00000000002e7805 */ /* 0x000fe2000001ff00 */
[----:B------:R-:W-:Y:S01]  /*15a0*/  USEL UR38, UR4, UR6, UP0 ;  /* 0x0000000604267287 */ /* 0x000fe20008000000 */
[----:B------:R-:W-:Y:S02]  /*15b0*/  CS2R R36, SRZ ;  /* 0x0000000000247805 */ /* 0x000fe4000001ff00 */
[----:B------:R-:W-:-:S02]  /*15c0*/  CS2R R78, SRZ ;  /* 0x00000000004e7805 */ /* 0x000fc4000001ff00 */
[----:B------:R-:W-:Y:S01]  /*15d0*/  CS2R R76, SRZ ;  /* 0x00000000004c7805 */ /* 0x000fe2000001ff00 */
[----:B------:R-:W-:Y:S01]  /*15e0*/  UISETP.GE.AND UP0, UPT, UR38, 0x1, UPT ;  /* 0x000000012600788c */ /* 0x000fe2000bf06270 */
[----:B------:R-:W-:Y:S02]  /*15f0*/  CS2R R74, SRZ ;  /* 0x00000000004a7805 */ /* 0x000fe4000001ff00 */
[----:B------:R-:W-:Y:S02]  /*1600*/  CS2R R72, SRZ ;  /* 0x0000000000487805 */ /* 0x000fe4000001ff00 */
[----:B------:R-:W-:Y:S02]  /*1610*/  CS2R R70, SRZ ;  /* 0x0000000000467805 */ /* 0x000fe4000001ff00 */
[----:B------:R-:W-:Y:S02]  /*1620*/  CS2R R68, SRZ ;  /* 0x0000000000447805 */ /* 0x000fe4000001ff00 */
[----:B------:R-:W-:-:S02]  /*1630*/  CS2R R66, SRZ ;  /* 0x0000000000427805 */ /* 0x000fc4000001ff00 */
[----:B------:R-:W-:Y:S02]  /*1640*/  PLOP3.LUT P1, PT, PT, PT, UP0, 0x80, 0x0 ;  /* 0x000000000000781c */ /* 0x000fe40003f2f008 */
        /* <DEDUP_REMOVED lines=13> */
[----:B------:R-:W-:Y:S02]  /*1720*/  MOV R133, RZ ;  /* 0x000000ff00857202 */ /* 0x000fe40000000f00 */
        /* <DEDUP_REMOVED lines=41> */
.L_x_1997:
        /* <DEDUP_REMOVED lines=11> */
.L_x_2134:
[----:B------:R-:W-:Y:S05]  /*1a70*/  @!P0 BRA `(.L_x_1999) ;  /* 0x0000000000048947 */ /* 0x000fea0003800000 */
[----:B------:R-:W-:Y:S01]  /*1a80*/  BPT.TRAP 0x1 ;  /* 0x000000040000795c */ /* 0x000fe20000300000 */
.L_x_1999:
[----:B------:R-:W-:Y:S02]  /*1a90*/  IMAD.U32 R2, RZ, RZ, UR36 ;  /* 0x00000024ff027e24 */ /* 0x000fe4000f8e00ff */
[----:B0-----:R-:W-:-:S03]  /*1aa0*/  IMAD.U32 R3, RZ, RZ, UR61 ;  /* 0x0000003dff037e24 */ /* 0x001fc6000f8e00ff */
[----:B------:R-:W-:Y:S02]  /*1ab0*/  LEA R2, R2, UR60, 0x3 ;  /* 0x0000003c02027c11 */ /* 0x000fe4000f8e18ff */
[----:B------:R-:W-:-:S04]  /*1ac0*/  SHF.L.U32 R3, R3, 0x1f, RZ ;  /* 0x0000001f03037819 */ /* 0x000fc800000006ff */
[----:B------:R0:W1:Y:S01]  /*1ad0*/  SYNCS.PHASECHK.TRANS64.TRYWAIT P2, [R2+URZ+0x36830], R3 ;  /* 0x03683003020075a7 */ /* 0x000062000804017f */
[----:B------:R-:W-:Y:S05]  /*1ae0*/  @!P0 BRA `(.L_x_2000) ;  /* 0x0000000000048947 */ /* 0x000fea0003800000 */
[----:B------:R-:W-:Y:S01]  /*1af0*/  BPT.TRAP 0x1 ;  /* 0x000000040000795c */ /* 0x000fe20000300000 */
.L_x_2000:
[----:B------:R-:W2:Y:S01]  /*1b00*/  S2R R0, SR_TID.X ;  /* 0x0000000000007919 */ /* 0x000ea20000002100 */
[----:B------:R-:W-:Y:S02]  /*1b10*/  MOV R119, RZ ;  /* 0x000000ff00777202 */ /* 0x000fe40000000f00 */
[----:B--2---:R-:W-:Y:S01]  /*1b20*/  LOP3.LUT P1, RZ, R0, 0x7f, RZ, 0xc0, !PT ;  /* 0x0000007f00ff7812 */ /* 0x004fe2000782c0ff */
[----:B-1----:R-:W-:-:S12]  /*1b30*/  @P2 BRA `(.L_x_2001) ;  /* 0x0000000000082947 */ /* 0x002fd80003800000 */
[----:B------:R-:W1:Y:S02]  /*1b40*/  SYNCS.PHASECHK.TRANS64.TRYWAIT P2, [R2+URZ+0x36830], R3 ;  /* 0x03683003020075a7 */ /* 0x000e64000804017f */
[----:B-1----:R-:W-:Y:S05]  /*1b50*/  @!P2 BRA `(.L_x_2002) ;  /* 0x000001500020a947 */ /* 0x002fea0003800000 */
.L_x_2001:
[----:B------:R-:W-:Y:S05]  /*1b60*/  WARPSYNC.ALL ;  /* 0x0000000000007948 */ /* 0x000fea0003800000 */
[----:B------:R-:W-:Y:S01]  /*1b70*/  UIADD3 UR4, UR60, 0x21400, URZ ;  /* 0x000214003c047890 */ /* 0x000fe2000fffe03f */
[----:B------:R-:W-:Y:S01]  /*1b80*/  WARPGROUP.ARRIVE ;  /* 0x00000000000079c5 */ /* 0x000fe20000000000 */
[----:B------:R-:W-:Y:S01]  /*1b90*/  UMOV UR7, 0x40000040 ;  /* 0x4000004000077882 */ /* 0x000fe20000000000 */
[----:B------:R-:W-:Y:S01]  /*1ba0*/  UMOV UR11, 0x40000040 ;  /* 0x40000040000b7882 */ /* 0x000fe20000000000 */
[----:B------:R-:W-:Y:S01]  /*1bb0*/  USHF.R.U32.HI UR4, URZ, 0x4, UR4 ;  /* 0x000000043f047899 */ /* 0x000fe20008011604 */
[----:B------:R-:W-:Y:S01]  /*1bc0*/  R2UR UR39, R19 ;  /* 0x00000000132772ca */ /* 0x000fe200000e0000 */
[----:B------:R-:W-:Y:S01]  /*1bd0*/  UMOV UR15, 0x40000040 ;  /* 0x40000040000f7882 */ /* 0x000fe20000000000 */
[----:B------:R-:W-:Y:S01]  /*1be0*/  UMOV UR19, 0x40000040 ;  /* 0x4000004000137882 */ /* 0x000fe20000000000 */
[----:B------:R-:W-:Y:S01]  /*1bf0*/  ULOP3.LUT UR4, UR4, 0x3fff, URZ, 0xc0, !UPT ;  /* 0x00003fff04047892 */ /* 0x000fe2000f8ec03f */
[----:B01----:R-:W-:Y:S01]  /*1c00*/  @!P1 VIADD R2, R2, 0x36840 ;  /* 0x0003684002029836 */ /* 0x003fe20000000000 */
[----:B------:R-:W-:Y:S01]  /*1c10*/  UMOV UR23, 0x40000040 ;  /* 0x4000004000177882 */ /* 0x000fe20000000000 */
[----:B------:R-:W-:Y:S01]  /*1c20*/  UMOV UR27, 0x40000040 ;  /* 0x40000040001b7882 */ /* 0x000fe20000000000 */
[----:B------:R-:W-:Y:S01]  /*1c30*/  ULOP3.LUT UR5, UR4, 0x10000, URZ, 0xfc, !UPT ;  /* 0x0001000004057892 */ /* 0x000fe2000f8efc3f */
[--C-:B------:R-:W-:Y:S01]  /*1c40*/  IMAD.MOV.U32 R118, RZ, RZ, R119.reuse ;  /* 0x000000ffff767224 */ /* 0x100fe200078e0077 */
[----:B------:R-:W-:Y:S01]  /*1c50*/  ULOP3.LUT UR4, UR37, 0x10000, URZ, 0xfc, !UPT ;  /* 0x0001000025047892 */ /* 0x000fe2000f8efc3f */
[----:B------:R-:W-:Y:S01]  /*1c60*/  R2UR UR37, R17 ;  /* 0x00000000112572ca */ /* 0x000fe200000e0000 */
[----:B------:R-:W-:Y:S01]  /*1c70*/  UIMAD UR6, UR36, 0xa80, UR5 ;  /* 0x00000a80240678a4 */ /* 0x000fe2000f8e0205 */
[----:B------:R-:W-:Y:S01]  /*1c80*/  @!P1 PRMT R2, RZ, 0x654, R2 ;  /* 0x00000654ff029816 */ /* 0x000fe20000000002 */
[----:B------:R-:W-:Y:S01]  /*1c90*/  IMAD.U32 R8, RZ, RZ, UR5 ;  /* 0x00000005ff087e24 */ /* 0x000fe2000f8e00ff */
[----:B------:R-:W-:Y:S01]  /*1ca0*/  UMOV UR5, 0x40000040 ;  /* 0x4000004000057882 */ /* 0x000fe20000000000 */
[----:B------:R-:W-:Y:S01]  /*1cb0*/  UIADD3 UR10, UR6, 0x80, URZ ;  /* 0x00000080060a7890 */ /* 0x000fe2000fffe03f */
[----:B------:R-:W-:Y:S01]  /*1cc0*/  IMAD.MOV.U32 R117, RZ, RZ, R119 ;  /* 0x000000ffff757224 */ /* 0x000fe200078e0077 */
[----:B------:R-:W-:Y:S01]  /*1cd0*/  UMOV UR8, UR4 ;  /* 0x0000000400087c82 */ /* 0x000fe20008000000 */
[----:B------:R-:W-:Y:S01]  /*1ce0*/  UMOV UR9, UR5 ;  /* 0x0000000500097c82 */ /* 0x000fe20008000000 */
[----:B------:R-:W-:-:S02]  /*1cf0*/  UIADD3 UR14, UR6, 0x200, URZ ;  /* 0x00000200060e7890 */ /* 0x000fc4000fffe03f */
[----:B------:R-:W-:Y:S01]  /*1d00*/  HGMMA.64x16x16.F32.BF16 R72, gdesc[UR4], RZ, !UPT, gsb0 ;  /* 0x00200000044879f0 */ /* 0x000fe2000c0018ff */
[----:B------:R-:W-:Y:S01]  /*1d10*/  UMOV UR12, UR4 ;  /* 0x00000004000c7c82 */ /* 0x000fe20008000000 */
[----:B------:R-:W-:Y:S01]  /*1d20*/  UMOV UR13, UR5 ;  /* 0x00000005000d7c82 */ /* 0x000fe20008000000 */
[----:B------:R-:W-:Y:S01]  /*1d30*/  UIADD3 UR18, UR6, 0x280, URZ ;  /* 0x0000028006127890 */ /* 0x000fe2000fffe03f */
[----:B------:R-:W-:Y:S01]  /*1d40*/  IMAD.U32 R0, RZ, RZ, UR37 ;  /* 0x00000025ff007e24 */ /* 0x000fe2000f8e00ff */
[----:B------:R-:W-:Y:S01]  /*1d50*/  UMOV UR16, UR4 ;  /* 0x0000000400107c82 */ /* 0x000fe20008000000 */
        /* <DEDUP_REMOVED lines=36> */
[----:B------:R-:W-:Y:S01]  /*1fa0*/  IMAD.MOV.U32 R80, RZ, RZ, R119 ;  /* 0x000000ffff507224 */ /* 0x000fe200078e0077 */
[----:B------:R-:W-:-:S02]  /*1fb0*/  WARPGROUP.DEPBAR.LE gsb0, 0x0 ;  /* 0x00008000000079c5 */ /* 0x000fc40000010000 */
        /* <DEDUP_REMOVED lines=83> */
[----:B------:R-:W-:Y:S02]  /*24f0*/  R2UR UR11, R18 ;  /* 0x00000000120b72ca */ /* 0x000fe400000e0000 */
        /* <DEDUP_REMOVED lines=347> */
[----:B------:R-:W-:Y:S02]  /*3ab0*/  UIMAD UR7, UR38, -0x70, UR39 ;  /* 0xffffff90260778a4 */ /* 0x000fe4000f8e0227 */
[----:B------:R-:W-:Y:S02]  /*3ac0*/  UIADD3 UR38, UR38, -0x2, URZ ;  /* 0xfffffffe26267890 */ /* 0x000fe4000fffe03f */
[----:B------:R-:W-:Y:S02]  /*3ad0*/  UIADD3 UR10, -UR11, 0x71, UR7 ;  /* 0x000000710b0a7890 */ /* 0x000fe4000fffe107 */
[----:B------:R-:W-:-:S04]  /*3ae0*/  UIADD3 UR7, UR7, 0x70, URZ ;  /* 0x0000007007077890 */ /* 0x000fc8000fffe03f */
[----:B------:R-:W-:Y:S02]  /*3af0*/  IMAD.U32 R5, RZ, RZ, UR10 ;  /* 0x0000000aff057e24 */ /* 0x000fe4000f8e00ff */
[----:B------:R-:W-:Y:S02]  /*3b00*/  IMAD.U32 R3, RZ, RZ, UR7 ;  /* 0x00000007ff037e24 */ /* 0x000fe4000f8e00ff */
[----:B------:R-:W-:Y:S02]  /*3b10*/  IMAD R6, R204, -0x2, R5 ;  /* 0xfffffffecc067824 */ /* 0x000fe400078e0205 */
[----:B------:R-:W-:Y:S02]  /*3b20*/  IMAD R5, R0, 0x80, R205 ;  /* 0x0000008000057824 */ /* 0x000fe400078e02cd */
        /* <DEDUP_REMOVED lines=23> */
[----:B------:R-:W-:Y:S01]  /*3ca0*/  ISETP.GT.AND P2, PT, R0, 0x9, PT ;  /* 0x000000090000780c */ /* 0x000fe20003f44270 */
[----:B------:R-:W-:Y:S01]  /*3cb0*/  HGMMA.64x16x16.F32.BF16 R64, gdesc[UR52], R64, gsb0 ;  /* 0x00200000344079f0 */ /* 0x000fe20008001840 */
[----:B------:R-:W-:Y:S01]  /*3cc0*/  UIADD3 UR54, UR6, 0x806, URZ ;  /* 0x0000080606367890 */ /* 0x000fe2000fffe03f */
[----:B------:R-:W-:Y:S01]  /*3cd0*/  FSEL R13, R78, -INF , P4 ;  /* 0xff8000004e0d7808 */ /* 0x000fe20002000000 */
[----:B------:R-:W-:Y:S01]  /*3ce0*/  UMOV UR55, 0x40000040 ;  /* 0x4000004000377882 */ /* 0x000fe20000000000 */
[----:B------:R-:W-:Y:S01]  /*3cf0*/  FMNMX.FTZ R4, R7, R75, !PT ;  /* 0x0000004b07047209 */ /* 0x000fe20007810000 */
[----:B------:R-:W-:Y:S01]  /*3d00*/  IMAD.MOV.U32 R78, RZ, RZ, R119 ;  /* 0x000000ffff4e7224 */ /* 0x000fe200078e0077 */
        /* <DEDUP_REMOVED lines=15> */
[----:B------:R-:W-:Y:S01]  /*3e00*/  UMOV UR55, 0x40000040 ;  /* 0x4000004000377882 */ /* 0x000fe20000000000 */
[----:B------:R-:W-:Y:S02]  /*3e10*/  ISETP.GT.AND P2, PT, R0, 0x19, PT ;  /* 0x000000190000780c */ /* 0x000fe40003f44270 */
[----:B------:R-:W-:Y:S01]  /*3e20*/  FSEL R81, R70, -INF , P3 ;  /* 0xff80000046517808 */ /* 0x000fe20001800000 */
[----:B------:R-:W-:Y:S01]  /*3e30*/  IMAD.MOV.U32 R70, RZ, RZ, R119 ;  /* 0x000000ffff467224 */ /* 0x000fe200078e0077 */
[----:B------:R-:W-:Y:S02]  /*3e40*/  FMNMX.FTZ R4, R67, R4, !PT ;  /* 0x0000000443047209 */ /* 0x000fe40007810000 */
        /* <DEDUP_REMOVED lines=14> */
[----:B------:R-:W-:Y:S01]  /*3f30*/  UMOV UR55, 0x40000040 ;  /* 0x4000004000377882 */ /* 0x000fe20000000000 */
[----:B------:R-:W-:Y:S01]  /*3f40*/  FSEL R85, R62, -INF , P3 ;  /* 0xff8000003e557808 */ /* 0x000fe20001800000 */
[----:B------:R-:W-:Y:S01]  /*3f50*/  IMAD.MOV.U32 R62, RZ, RZ, R119 ;  /* 0x000000ffff3e7224 */ /* 0x000fe200078e0077 */
[----:B------:R-:W-:Y:S02]  /*3f60*/  FMNMX.FTZ R4, R59, R4, !PT ;  /* 0x000000043b047209 */ /* 0x000fe40007810000 */
        /* <DEDUP_REMOVED lines=33> */
[----:B------:R-:W-:Y:S01]  /*4180*/  UMOV UR55, 0x40000040 ;  /* 0x4000004000377882 */ /* 0x000fe20000000000 */
[----:B------:R-:W-:Y:S01]  /*4190*/  ISETP.GT.AND P2, PT, R0, 0x49, PT ;  /* 0x000000490000780c */ /* 0x000fe20003f44270 */
[----:B------:R-:W-:Y:S01]  /*41a0*/  ULDC UR6, c[0x0][0x988] ;  /* 0x0002620000067ab9 */ /* 0x000fe20000000800 */
[----:B------:R-:W-:Y:S02]  /*41b0*/  FSEL R97, R46, -INF , P3 ;  /* 0xff8000002e617808 */ /* 0x000fe40001800000 */
[----:B------:R-:W-:-:S02]  /*41c0*/  FMNMX.FTZ R4, R95, R4, !PT ;  /* 0x000000045f047209 */ /* 0x000fc40007810000 */
[C---:B------:R-:W-:Y:S02]  /*41d0*/  ISETP.GT.AND P3, PT, R0.reuse, 0x50, PT ;  /* 0x000000500000780c */ /* 0x040fe40003f64270 */
[----:B------:R-:W-:Y:S02]  /*41e0*/  FSEL R99, R47, -INF , P2 ;  /* 0xff8000002f637808 */ /* 0x000fe40001000000 */
[----:B------:R-:W-:Y:S02]  /*41f0*/  FMNMX.FTZ R4, R97, R4, !PT ;  /* 0x0000000461047209 */ /* 0x000fe40007810000 */
[----:B------:R-:W-:Y:S02]  /*4200*/  ISETP.GT.AND P2, PT, R0, 0x51, PT ;  /* 0x000000510000780c */ /* 0x000fe40003f44270 */
[----:B------:R-:W-:Y:S01]  /*4210*/  FMNMX.FTZ R4, R99, R4, !PT ;  /* 0x0000000463047209 */ /* 0x000fe20007810000 */
[----:B------:R-:W-:Y:S02]  /*4220*/  WARPGROUP.DEPBAR.LE gsb0, 0x0 ;  /* 0x00008000000079c5 */ /* 0x000fe40000010000 */
[----:B------:R-:W-:Y:S01]  /*4230*/  WARPGROUP.ARRIVE ;  /* 0x00000000000079c5 */ /* 0x000fe20000000000 */
[----:B------:R-:W-:-:S02]  /*4240*/  FSEL R101, R34, -INF , P3 ;  /* 0xff80000022657808 */ /* 0x000fc40001800000 */
[C---:B------:R-:W-:Y:S02]  /*4250*/  ISETP.GT.AND P3, PT, R0.reuse, 0x58, PT ;  /* 0x000000580000780c */ /* 0x040fe40003f64270 */
[----:B------:R-:W-:Y:S01]  /*4260*/  FSEL R103, R35, -INF , P2 ;  /* 0xff80000023677808 */ /* 0x000fe20001000000 */
[----:B------:R-:W-:Y:S01]  /*4270*/  HGMMA.64x16x16.F32.BF16 R24, gdesc[UR52], R24, gsb0 ;  /* 0x00200000341879f0 */ /* 0x000fe20008001818 */
[----:B------:R-:W-:Y:S02]  /*4280*/  FMNMX.FTZ R4, R101, R4, !PT ;  /* 0x0000000465047209 */ /* 0x000fe40007810000 */
[----:B------:R-:W-:Y:S02]  /*4290*/  ISETP.GT.AND P2, PT, R0, 0x59, PT ;  /* 0x000000590000780c */ /* 0x000fe40003f44270 */
        /* <DEDUP_REMOVED lines=8> */
[----:B------:R-:W-:Y:S01]  /*4320*/  FSEL R109, R26, -INF , P3 ;  /* 0xff8000001a6d7808 */ /* 0x000fe20001800000 */
[----:B------:R0:W-:Y:S01]  /*4330*/  @!P1 SYNCS.ARRIVE.TRANS64.RED.A1T0 RZ, [R2+URZ], RZ ;  /* 0x000000ff02ff99a7 */ /* 0x0001e2000810043f */
[----:B------:R-:W-:-:S02]  /*4340*/  ISETP.GT.AND P3, PT, R0, 0x68, PT ;  /* 0x000000680000780c */ /* 0x000fc40003f64270 */
[----:B------:R-:W-:Y:S02]  /*4350*/  FSEL R111, R27, -INF , P2 ;  /* 0xff8000001b6f7808 */ /* 0x000fe40001000000 */
[----:B------:R-:W-:Y:S02]  /*4360*/  FMNMX.FTZ R4, R109, R4, !PT ;  /* 0x000000046d047209 */ /* 0x000fe40007810000 */
[----:B------:R-:W-:Y:S02]  /*4370*/  ISETP.GT.AND P2, PT, R0, 0x69, PT ;  /* 0x000000690000780c */ /* 0x000fe40003f44270 */
[----:B------:R-:W-:Y:S02]  /*4380*/  FSEL R113, R30, -INF , P3 ;  /* 0xff8000001e717808 */ /* 0x000fe40001800000 */
[----:B------:R-:W-:Y:S02]  /*4390*/  FMNMX.FTZ R4, R111, R4, !PT ;  /* 0x000000046f047209 */ /* 0x000fe40007810000 */
[----:B------:R-:W-:-:S02]  /*43a0*/  FSEL R115, R31, -INF , P2 ;  /* 0xff8000001f737808 */ /* 0x000fc40001000000 */
[----:B------:R-:W-:Y:S02]  /*43b0*/  FMNMX.FTZ R4, R113, R4, !PT ;  /* 0x0000000471047209 */ /* 0x000fe40007810000 */
[----:B------:R-:W-:Y:S02]  /*43c0*/  ISETP.GT.AND P3, PT, R3, 0x1, PT ;  /* 0x000000010300780c */ /* 0x000fe40003f64270 */
[----:B------:R-:W-:Y:S02]  /*43d0*/  FMNMX.FTZ R9, R115, R4, !PT ;  /* 0x0000000473097209 */ /* 0x000fe40007810000 */
[----:B------:R-:W-:Y:S02]  /*43e0*/  FSEL R73, R73, -INF , P3 ;  /* 0xff80000049497808 */ /* 0x000fe40001800000 */
[----:B------:R-:W-:Y:S01]  /*43f0*/  ISETP.GT.AND P3, PT, R3, 0x11, PT ;  /* 0x000000110300780c */ /* 0x000fe20003f64270 */
[----:B------:R-:W1:Y:S03]  /*4400*/  SHFL.BFLY PT, R0, R9, 0x2, 0x1f ;  /* 0x0c401f0009007f89 */ /* 0x000e6600000e0000 */
        /* <DEDUP_REMOVED lines=8> */
[----:B-1----:R-:W-:Y:S01]  /*4490*/  FMNMX.FTZ R10, R9, R0, !PT ;  /* 0x00000000090a7209 */ /* 0x002fe20007810000 */
[----:B------:R-:W-:Y:S01]  /*44a0*/  IMAD.U32 R0, RZ, RZ, UR6 ;  /* 0x00000006ff007e24 */ /* 0x000fe2000f8e00ff */
[----:B------:R-:W-:Y:S01]  /*44b0*/  FSEL R9, R76, -INF , P4 ;  /* 0xff8000004c097808 */ /* 0x000fe20002000000 */
[----:B------:R-:W-:Y:S01]  /*44c0*/  UIADD3 UR6, UR39, -UR11, URZ ;  /* 0x8000000b27067290 */ /* 0x000fe2000fffe03f */
[----:B------:R-:W-:Y:S01]  /*44d0*/  FSEL R49, R49, -INF , P3 ;  /* 0xff80000031317808 */ /* 0x000fe20001800000 */
[----:B------:R-:W1:Y:S01]  /*44e0*/  SHFL.BFLY PT, R11, R10, 0x1, 0x1f ;  /* 0x0c201f000a0b7f89 */ /* 0x000e6200000e0000 */
[----:B------:R-:W-:Y:S01]  /*44f0*/  ISETP.GT.AND P3, PT, R3, 0x39, PT ;  /* 0x000000390300780c */ /* 0x000fe20003f64270 */
[----:B------:R-:W-:Y:S01]  /*4500*/  ULEA UR7, UR37, UR6, 0x7 ;  /* 0x0000000625077291 */ /* 0x000fe2000f8e383f */
[----:B------:R-:W-:-:S02]  /*4510*/  IMAD.MOV.U32 R76, RZ, RZ, R119 ;  /* 0x000000ffff4c7224 */ /* 0x000fc400078e0077 */
[----:B------:R-:W-:Y:S01]  /*4520*/  FSEL R53, R53, -INF , P3 ;  /* 0xff80000035357808 */ /* 0x000fe20001800000 */
[----:B------:R-:W-:Y:S01]  /*4530*/  UMOV UR6, URZ ;  /* 0x0000003f00067c82 */ /* 0x000fe20008000000 */
[----:B------:R-:W-:Y:S01]  /*4540*/  ISETP.GT.AND P3, PT, R3, 0x41, PT ;  /* 0x000000410300780c */ /* 0x000fe20003f64270 */
[----:B------:R-:W-:-:S03]  /*4550*/  UIMAD.WIDE UR6, UR7, -0x6db6db6d, UR6 ;  /* 0x92492493070678a5 */ /* 0x000fc6000f8e0206 */
[----:B------:R-:W-:Y:S01]  /*4560*/  FSEL R41, R41, -INF , P3 ;  /* 0xff80000029297808 */ /* 0x000fe20001800000 */
[----:B------:R-:W-:Y:S01]  /*4570*/  USHF.R.U32.HI UR6, URZ, 0x1f, UR7 ;  /* 0x0000001f3f067899 */ /* 0x000fe20008011607 */
[----:B------:R-:W-:-:S03]  /*4580*/  ISETP.GT.AND P3, PT, R3, 0x49, PT ;  /* 0x000000490300780c */ /* 0x000fc60003f64270 */
[----:B------:R-:W-:Y:S01]  /*4590*/  ULEA.HI.SX32 UR6, UR7, UR6, 0x1a ;  /* 0x0000000607067291 */ /* 0x000fe2000f8fd23f */
[----:B------:R-:W-:Y:S02]  /*45a0*/  FSEL R45, R45, -INF , P3 ;  /* 0xff8000002d2d7808 */ /* 0x000fe40001800000 */
[----:B------:R-:W-:Y:S01]  /*45b0*/  ISETP.GT.AND P3, PT, R3, 0x51, PT ;  /* 0x000000510300780c */ /* 0x000fe20003f64270 */
[----:B------:R-:W-:-:S03]  /*45c0*/  UISETP.LT.AND UP0, UPT, URZ, UR6, UPT ;  /* 0x000000063f00728c */ /* 0x000fc6000bf01270 */
[----:B------:R-:W-:Y:S01]  /*45d0*/  FSEL R33, R33, -INF , P3 ;  /* 0xff80000021217808 */ /* 0x000fe20001800000 */
[----:B------:R-:W-:Y:S01]  /*45e0*/  USEL UR10, URZ, UR6, !UP0 ;  /* 0x000000063f0a7287 */ /* 0x000fe2000c000000 */
[----:B-1----:R-:W-:Y:S02]  /*45f0*/  FMNMX.FTZ R4, R10, R11, !PT ;  /* 0x0000000b0a047209 */ /* 0x002fe40007810000 */
[----:B------:R-:W-:Y:S01]  /*4600*/  ISETP.GT.AND P3, PT, R3, 0x59, PT ;  /* 0x000000590300780c */ /* 0x000fe20003f64270 */
[----:B------:R-:W-:Y:S01]  /*4610*/  UISETP.GE.AND UP0, UPT, UR38, UR10, UPT ;  /* 0x0000000a2600728c */ /* 0x000fe2000bf06270 */
[C---:B------:R-:W-:Y:S01]  /*4620*/  FSETP.NEU.FTZ.AND P2, PT, R4.reuse, -INF , PT ;  /* 0xff8000000400780b */ /* 0x040fe20003f5d000 */
[----:B------:R-:W-:Y:S01]  /*4630*/  FMUL.FTZ R11, R4, R0 ;  /* 0x00000000040b7220 */ /* 0x000fe20000410000 */
[----:B------:R-:W-:Y:S02]  /*4640*/  FSEL R37, R37, -INF , P3 ;  /* 0xff80000025257808 */ /* 0x000fe40001800000 */
[----:B------:R-:W-:-:S02]  /*4650*/  ISETP.GT.AND P3, PT, R3, 0x61, PT ;  /* 0x000000610300780c */ /* 0x000fc40003f64270 */
        /* <DEDUP_REMOVED lines=8> */
[----:B------:R-:W-:Y:S01]  /*46e0*/  FMNMX.FTZ R10, R7, R73, !PT ;  /* 0x00000049070a7209 */ /* 0x000fe20007810000 */
[-CC-:B------:R-:W-:Y:S01]  /*46f0*/  FFMA.FTZ R6, R75, R0.reuse, -R30.reuse ;  /* 0x000000004b067223 */ /* 0x180fe2000001081e */
[----:B------:R-:W-:Y:S01]  /*4700*/  FSEL R77, R77, -INF , P2 ;  /* 0xff8000004d4d7808 */ /* 0x000fe20001000000 */
[----:B------:R-:W-:Y:S01]  /*4710*/  MUFU.EX2 R201, R201 ;  /* 0x000000c900c97308 */ /* 0x000fe20000000800 */
[----:B------:R-:W-:Y:S01]  /*4720*/  ISETP.GT.AND P2, PT, R3, 0x10, PT ;  /* 0x000000100300780c */ /* 0x000fe20003f44270 */
[--C-:B------:R-:W-:Y:S01]  /*4730*/  FFMA.FTZ R79, R79, R0, -R30.reuse ;  /* 0x000000004f4f7223 */ /* 0x100fe2000001081e */
[----:B------:R-:W-:Y:S01]  /*4740*/  FMNMX.FTZ R10, R9, R10, !PT ;  /* 0x0000000a090a7209 */ /* 0x000fe20007810000 */
[-CC-:B------:R-:W-:Y:S01]  /*4750*/  FFMA.FTZ R67, R67, R0.reuse, -R30.reuse ;  /* 0x0000000043437223 */ /* 0x180fe2000001081e */
[----:B------:R-:W-:Y:S01]  /*4760*/  FSEL R11, R64, -INF , P2 ;  /* 0xff800000400b7808 */ /* 0x000fe20001000000 */
[--C-:B------:R-:W-:Y:S01]  /*4770*/  FFMA.FTZ R199, R81, R0, -R30.reuse ;  /* 0x0000000051c77223 */ /* 0x100fe2000001081e */
[----:B------:R-:W-:Y:S01]  /*4780*/  FMNMX.FTZ R10, R77, R10, !PT ;  /* 0x0000000a4d0a7209 */ /* 0x000fe20007810000 */
[----:B------:R-:W1:Y:S01]  /*4790*/  MUFU.EX2 R6, R6 ;  /* 0x0000000600067308 */ /* 0x000e620000000800 */
[----:B------:R-:W-:Y:S01]  /*47a0*/  ISETP.GT.AND P2, PT, R3, 0x18, PT ;  /* 0x000000180300780c */ /* 0x000fe20003f44270 */
[--C-:B------:R-:W-:Y:S01]  /*47b0*/  FFMA.FTZ R55, R55, R0, -R30.reuse ;  /* 0x0000000037377223 */ /* 0x100fe2000001081e */
[----:B------:R-:W-:Y:S01]  /*47c0*/  FMNMX.FTZ R10, R11, R10, !PT ;  /* 0x0000000a0b0a7209 */ /* 0x000fe20007810000 */
[-CC-:B------:R-:W-:Y:S01]  /*47d0*/  FFMA.FTZ R71, R71, R0.reuse, -R30.reuse ;  /* 0x0000000047477223 */ /* 0x180fe2000001081e */
[----:B------:R-:W-:Y:S01]  /*47e0*/  FSEL R13, R68, -INF , P2 ;  /* 0xff800000440d7808 */ /* 0x000fe20001000000 */
[--C-:B------:R-:W-:Y:S01]  /*47f0*/  FFMA.FTZ R193, R83, R0, -R30.reuse ;  /* 0x0000000053c17223 */ /* 0x100fe2000001081e */
[----:B------:R-:W-:Y:S01]  /*4800*/  FMNMX.FTZ R12, R65, R10, !PT ;  /* 0x0000000a410c7209 */ /* 0x000fe20007810000 */
[----:B------:R-:W2:Y:S01]  /*4810*/  MUFU.EX2 R203, R203 ;  /* 0x000000cb00cb7308 */ /* 0x000ea20000000800 */
[----:B------:R-:W-:Y:S01]  /*4820*/  ISETP.GT.AND P2, PT, R3, 0x20, PT ;  /* 0x000000200300780c */ /* 0x000fe20003f44270 */
[--C-:B------:R-:W-:Y:S01]  /*4830*/  FFMA.FTZ R59, R59, R0, -R30.reuse ;  /* 0x000000003b3b7223 */ /* 0x100fe2000001081e */
[----:B------:R-:W-:Y:S01]  /*4840*/  FMNMX.FTZ R12, R13, R12, !PT ;  /* 0x0000000c0d0c7209 */ /* 0x000fe20007810000 */
[-CC-:B------:R-:W-:Y:S01]  /*4850*/  FFMA.FTZ R85, R85, R0.reuse, -R30.reuse ;  /* 0x0000000055557223 */ /* 0x180fe2000001081e */
[----:B------:R-:W-:Y:S01]  /*4860*/  FSEL R15, R56, -INF , P2 ;  /* 0xff800000380f7808 */ /* 0x000fe20001000000 */
[--C-:B------:R-:W-:Y:S01]  /*4870*/  FFMA.FTZ R63, R63, R0, -R30.reuse ;  /* 0x000000003f3f7223 */ /* 0x100fe2000001081e */
[----:B------:R-:W-:Y:S01]  /*4880*/  FMNMX.FTZ R12, R69, R12, !PT ;  /* 0x0000000c450c7209 */ /* 0x000fe20007810000 */
[----:B------:R-:W3:Y:S01]  /*4890*/  MUFU.EX2 R10, R79 ;  /* 0x0000004f000a7308 */ /* 0x000ee20000000800 */
[----:B------:R-:W-:Y:S01]  /*48a0*/  ISETP.GT.AND P2, PT, R3, 0x28, PT ;  /* 0x000000280300780c */ /* 0x000fe20003f44270 */
[--C-:B------:R-:W-:Y:S01]  /*48b0*/  FFMA.FTZ R87, R87, R0, -R30.reuse ;  /* 0x0000000057577223 */ /* 0x100fe2000001081e */
[----:B------:R-:W-:Y:S01]  /*48c0*/  FMNMX.FTZ R12, R15, R12, !PT ;  /* 0x0000000c0f0c7209 */ /* 0x000fe20007810000 */
[-CC-:B------:R-:W-:Y:S01]  /*48d0*/  FFMA.FTZ R89, R89, R0.reuse, -R30.reuse ;  /* 0x0000000059597223 */ /* 0x180fe2000001081e */
[----:B------:R-:W-:Y:S01]  /*48e0*/  FSEL R21, R60, -INF , P2 ;  /* 0xff8000003c157808 */ /* 0x000fe20001000000 */
[--C-:B------:R-:W-:Y:S01]  /*48f0*/  FFMA.FTZ R91, R91, R0, -R30.reuse ;  /* 0x000000005b5b7223 */ /* 0x100fe2000001081e */
[----:B------:R-:W-:Y:S01]  /*4900*/  FMNMX.FTZ R14, R57, R12, !PT ;  /* 0x0000000c390e7209 */ /* 0x000fe20007810000 */
[----:B------:R-:W4:Y:S01]  /*4910*/  MUFU.EX2 R197, R197 ;  /* 0x000000c500c57308 */ /* 0x000f220000000800 */
[----:B------:R-:W-:Y:S01]  /*4920*/  ISETP.GT.AND P2, PT, R3, 0x30, PT ;  /* 0x000000300300780c */ /* 0x000fe20003f44270 */
[--C-:B------:R-:W-:Y:S01]  /*4930*/  FFMA.FTZ R93, R93, R0, -R30.reuse ;  /* 0x000000005d5d7223 */ /* 0x100fe2000001081e */
[----:B------:R-:W-:Y:S01]  /*4940*/  FMNMX.FTZ R14, R21, R14, !PT ;  /* 0x0000000e150e7209 */ /* 0x000fe20007810000 */
[-CC-:B------:R-:W-:Y:S01]  /*4950*/  FFMA.FTZ R95, R95, R0.reuse, -R30.reuse ;  /* 0x000000005f5f7223 */ /* 0x180fe2000001081e */
[----:B------:R-:W-:Y:S01]  /*4960*/  FSEL R27, R48, -INF , P2 ;  /* 0xff800000301b7808 */ /* 0x000fe20001000000 */
[--C-:B------:R-:W-:Y:S01]  /*4970*/  FFMA.FTZ R97, R97, R0, -R30.reuse ;  /* 0x0000000061617223 */ /* 0x100fe2000001081e */
[----:B------:R-:W-:Y:S01]  /*4980*/  FMNMX.FTZ R14, R61, R14, !PT ;  /* 0x0000000e3d0e7209 */ /* 0x000fe20007810000 */
[----:B------:R-:W5:Y:S01]  /*4990*/  MUFU.EX2 R12, R67 ;  /* 0x00000043000c7308 */ /* 0x000f620000000800 */
[----:B------:R-:W-:Y:S01]  /*49a0*/  ISETP.GT.AND P2, PT, R3, 0x38, PT ;  /* 0x000000380300780c */ /* 0x000fe20003f44270 */
[--C-:B------:R-:W-:Y:S01]  /*49b0*/  FFMA.FTZ R99, R99, R0, -R30.reuse ;  /* 0x0000000063637223 */ /* 0x100fe2000001081e */
[----:B------:R-:W-:Y:S01]  /*49c0*/  FMNMX.FTZ R14, R27, R14, !PT ;  /* 0x0000000e1b0e7209 */ /* 0x000fe20007810000 */
[-CC-:B------:R-:W-:Y:S01]  /*49d0*/  FFMA.FTZ R101, R101, R0.reuse, -R30.reuse ;  /* 0x0000000065657223 */ /* 0x180fe2000001081e */
[----:B------:R-:W-:Y:S01]  /*49e0*/  FSEL R31, R52, -INF , P2 ;  /* 0xff800000341f7808 */ /* 0x000fe20001000000 */
[--C-:B------:R-:W-:Y:S01]  /*49f0*/  FFMA.FTZ R103, R103, R0, -R30.reuse ;  /* 0x0000000067677223 */ /* 0x100fe2000001081e */
[----:B------:R-:W-:Y:S01]  /*4a00*/  FMNMX.FTZ R20, R49, R14, !PT ;  /* 0x0000000e31147209 */ /* 0x000fe20007810000 */
        /* <DEDUP_REMOVED lines=8> */
[----:B------:R2:W-:Y:S01]  /*4a90*/  MUFU.EX2 R34, R55 ;  /* 0x0000003700227308 */ /* 0x0005e20000000800 */
[----:B------:R-:W-:Y:S01]  /*4aa0*/  ISETP.GT.AND P2, PT, R3, 0x48, PT ;  /* 0x000000480300780c */ /* 0x000fe20003f44270 */
[--C-:B------:R-:W-:Y:S01]  /*4ab0*/  FFMA.FTZ R111, R111, R0, -R30.reuse ;  /* 0x000000006f6f7223 */ /* 0x100fe2000001081e */
[----:B------:R-:W-:Y:S01]  /*4ac0*/  FMNMX.FTZ R20, R35, R20, !PT ;  /* 0x0000001423147209 */ /* 0x000fe20007810000 */
[----:B------:R-:W-:Y:S01]  /*4ad0*/  FFMA.FTZ R113, R113, R0, -R30 ;  /* 0x0000000071717223 */ /* 0x000fe2000001081e */
[----:B------:R-:W-:Y:S01]  /*4ae0*/  FSEL R39, R44, -INF , P2 ;  /* 0xff8000002c277808 */ /* 0x000fe20001000000 */
[----:B-1----:R-:W-:Y:S01]  /*4af0*/  FADD.FTZ R44, R201, R6 ;  /* 0x00000006c92c7221 */ /* 0x002fe20000010000 */
[----:B------:R-:W-:Y:S01]  /*4b00*/  FMNMX.FTZ R26, R41, R20, !PT ;  /* 0x00000014291a7209 */ /* 0x000fe20007810000 */
[----:B------:R-:W-:Y:S01]  /*4b10*/  MUFU.EX2 R14, R71 ;  /* 0x00000047000e7308 */ /* 0x000fe20000000800 */
[----:B------:R-:W-:Y:S01]  /*4b20*/  ISETP.GT.AND P2, PT, R3, 0x50, PT ;  /* 0x000000500300780c */ /* 0x000fe20003f44270 */
[----:B--2---:R-:W-:Y:S01]  /*4b30*/  FADD.FTZ R55, R203, R44 ;  /* 0x0000002ccb377221 */ /* 0x004fe20000010000 */
[----:B------:R-:W-:Y:S01]  /*4b40*/  FMNMX.FTZ R26, R39, R26, !PT ;  /* 0x0000001a271a7209 */ /* 0x000fe20007810000 */
[----:B------:R-:W-:Y:S01]  /*4b50*/  FFMA.FTZ R30, R115, R0, -R30 ;  /* 0x00000000731e7223 */ /* 0x000fe2000001081e */
[----:B------:R-:W-:Y:S01]  /*4b60*/  FSEL R43, R32, -INF , P2 ;  /* 0xff800000202b7808 */ /* 0x000fe20001000000 */
[----:B---3--:R-:W-:Y:S01]  /*4b70*/  FADD.FTZ R44, R10, R55 ;  /* 0x000000370a2c7221 */ /* 0x008fe20000010000 */
[----:B------:R-:W-:Y:S01]  /*4b80*/  FMNMX.FTZ R26, R45, R26, !PT ;  /* 0x0000001a2d1a7209 */ /* 0x000fe20007810000 */
[----:B------:R-:W-:Y:S01]  /*4b90*/  MUFU.EX2 R193, R193 ;  /* 0x000000c100c17308 */ /* 0x000fe20000000800 */
[----:B------:R-:W-:Y:S01]  /*4ba0*/  ISETP.GT.AND P2, PT, R3, 0x58, PT ;  /* 0x000000580300780c */ /* 0x000fe20003f44270 */
[----:B----4-:R-:W-:Y:S01]  /*4bb0*/  FADD.FTZ R55, R197, R44 ;  /* 0x0000002cc5377221 */ /* 0x010fe20000010000 */
[----:B------:R-:W-:Y:S01]  /*4bc0*/  FMNMX.FTZ R26, R43, R26, !PT ;  /* 0x0000001a2b1a7209 */ /* 0x000fe20007810000 */
[----:B------:R-:W-:Y:S01]  /*4bd0*/  IMAD.MOV.U32 R115, RZ, RZ, R119 ;  /* 0x000000ffff737224 */ /* 0x000fe200078e0077 */
[----:B------:R-:W-:Y:S01]  /*4be0*/  FSEL R47, R36, -INF , P2 ;  /* 0xff800000242f7808 */ /* 0x000fe20001000000 */
[----:B-----5:R-:W-:Y:S01]  /*4bf0*/  FADD.FTZ R44, R12, R55 ;  /* 0x000000370c2c7221 */ /* 0x020fe20000010000 */
[----:B------:R-:W-:Y:S01]  /*4c00*/  FMNMX.FTZ R26, R33, R26, !PT ;  /* 0x0000001a211a7209 */ /* 0x000fe20007810000 */
[----:B------:R-:W-:Y:S01]  /*4c10*/  MUFU.EX2 R20, R59 ;  /* 0x0000003b00147308 */ /* 0x000fe20000000800 */
[----:B------:R-:W-:Y:S01]  /*4c20*/  ISETP.GT.AND P2, PT, R3, 0x60, PT ;  /* 0x000000600300780c */ /* 0x000fe20003f44270 */
[--C-:B------:R-:W-:Y:S01]  /*4c30*/  IMAD.MOV.U32 R83, RZ, RZ, R119.reuse ;  /* 0x000000ffff537224 */ /* 0x100fe200078e0077 */
[----:B------:R-:W-:Y:S01]  /*4c40*/  FMNMX.FTZ R26, R47, R26, !PT ;  /* 0x0000001a2f1a7209 */ /* 0x000fe20007810000 */
[--C-:B------:R-:W-:Y:S01]  /*4c50*/  IMAD.MOV.U32 R81, RZ, RZ, R119.reuse ;  /* 0x000000ffff517224 */ /* 0x100fe200078e0077 */
[----:B------:R-:W-:Y:S01]  /*4c60*/  FSEL R51, R24, -INF , P2 ;  /* 0xff80000018337808 */ /* 0x000fe20001000000 */
[--C-:B------:R-:W-:Y:S01]  /*4c70*/  IMAD.MOV.U32 R79, RZ, RZ, R119.reuse ;  /* 0x000000ffff4f7224 */ /* 0x100fe200078e0077 */
[----:B------:R-:W-:Y:S01]  /*4c80*/  FMNMX.FTZ R26, R37, R26, !PT ;  /* 0x0000001a251a7209 */ /* 0x000fe20007810000 */
[----:B------:R-:W-:Y:S01]  /*4c90*/  MUFU.EX2 R85, R85 ;  /* 0x0000005500557308 */ /* 0x000fe20000000800 */
[----:B------:R-:W-:Y:S01]  /*4ca0*/  ISETP.GT.AND P2, PT, R3, 0x68, PT ;  /* 0x000000680300780c */ /* 0x000fe20003f44270 */
[--C-:B------:R-:W-:Y:S01]  /*4cb0*/  IMAD.MOV.U32 R75, RZ, RZ, R119.reuse ;  /* 0x000000ffff4b7224 */ /* 0x100fe200078e0077 */
[----:B------:R-:W-:Y:S01]  /*4cc0*/  FMNMX.FTZ R26, R51, R26, !PT ;  /* 0x0000001a331a7209 */ /* 0x000fe20007810000 */
[--C-:B------:R-:W-:Y:S01]  /*4cd0*/  IMAD.MOV.U32 R72, RZ, RZ, R119.reuse ;  /* 0x000000ffff487224 */ /* 0x100fe200078e0077 */
[----:B------:R-:W-:Y:S01]  /*4ce0*/  ISETP.GT.AND P3, PT, R3, 0x69, PT ;  /* 0x000000690300780c */ /* 0x000fe20003f64270 */
[--C-:B------:R-:W-:Y:S01]  /*4cf0*/  IMAD.MOV.U32 R68, RZ, RZ, R119.reuse ;  /* 0x000000ffff447224 */ /* 0x100fe200078e0077 */
[----:B------:R-:W-:Y:S01]  /*4d00*/  FSEL R3, R28, -INF , P2 ;  /* 0xff8000001c037808 */ /* 0x000fe20001000000 */
[----:B------:R1:W2:Y:S01]  /*4d10*/  MUFU.EX2 R32, R63 ;  /* 0x0000003f00207308 */ /* 0x0002a20000000800 */
[----:B------:R-:W-:Y:S01]  /*4d20*/  FMNMX.FTZ R26, R25, R26, !PT ;  /* 0x0000001a191a7209 */ /* 0x000fe20007810000 */
[--C-:B------:R-:W-:Y:S01]  /*4d30*/  IMAD.MOV.U32 R67, RZ, RZ, R119.reuse ;  /* 0x000000ffff437224 */ /* 0x100fe200078e0077 */
[----:B------:R-:W-:Y:S01]  /*4d40*/  FSEL R29, R29, -INF , P3 ;  /* 0xff8000001d1d7808 */ /* 0x000fe20001800000 */
[--C-:B------:R-:W-:Y:S01]  /*4d50*/  IMAD.MOV.U32 R64, RZ, RZ, R119.reuse ;  /* 0x000000ffff407224 */ /* 0x100fe200078e0077 */
[----:B------:R-:W-:Y:S01]  /*4d60*/  FMNMX.FTZ R26, R3, R26, !PT ;  /* 0x0000001a031a7209 */ /* 0x000fe20007810000 */
[--C-:B------:R-:W-:Y:S01]  /*4d70*/  IMAD.MOV.U32 R60, RZ, RZ, R119.reuse ;  /* 0x000000ffff3c7224 */ /* 0x100fe200078e0077 */
[----:B------:R-:W-:Y:S01]  /*4d80*/  F2FP.BF16.F32.PACK_AB R201, R6, R201 ;  /* 0x000000c906c9723e */ /* 0x000fe200000010ff */
[----:B------:R-:W-:Y:S01]  /*4d90*/  MUFU.EX2 R87, R87 ;  /* 0x0000005700577308 */ /* 0x000fe20000000800 */
[----:B------:R-:W-:Y:S01]  /*4da0*/  FMNMX.FTZ R26, R29, R26, !PT ;  /* 0x0000001a1d1a7209 */ /* 0x000fe20007810000 */
[--C-:B-1----:R-:W-:Y:S01]  /*4db0*/  IMAD.MOV.U32 R63, RZ, RZ, R119.reuse ;  /* 0x000000ffff3f7224 */ /* 0x102fe200078e0077 */
[----:B------:R-:W-:Y:S01]  /*4dc0*/  F2FP.BF16.F32.PACK_AB R197, R12, R197 ;  /* 0x000000c50cc5723e */ /* 0x000fe200000010ff */
[----:B------:R-:W-:Y:S01]  /*4dd0*/  IMAD.U32 R12, RZ, RZ, UR10 ;  /* 0x0000000aff0c7e24 */ /* 0x000fe2000f8e00ff */
[----:B------:R-:W-:Y:S01]  /*4de0*/  F2FP.BF16.F32.PACK_AB R203, R10, R203 ;  /* 0x000000cb0acb723e */ /* 0x000fe200000010ff */
[----:B------:R-:W1:Y:S01]  /*4df0*/  SHFL.BFLY PT, R5, R26, 0x2, 0x1f ;  /* 0x0c401f001a057f89 */ /* 0x000e6200000e0000 */
[----:B------:R-:W-:Y:S01]  /*4e00*/  MOV R71, R119 ;  /* 0x0000007700477202 */ /* 0x000fe20000000f00 */
[----:B------:R3:W4:Y:S01]  /*4e10*/  MUFU.EX2 R28, R89 ;  /* 0x00000059001c7308 */ /* 0x0007220000000800 */
[----:B--2---:R-:W-:Y:S01]  /*4e20*/  F2FP.BF16.F32.PACK_AB R195, R32, R85 ;  /* 0x0000005520c3723e */ /* 0x004fe200000010ff */
[--C-:B------:R-:W-:Y:S01]  /*4e30*/  IMAD.MOV.U32 R59, RZ, RZ, R119.reuse ;  /* 0x000000ffff3b7224 */ /* 0x100fe200078e0077 */
[----:B------:R-:W-:Y:S01]  /*4e40*/  MOV R52, R119 ;  /* 0x0000007700347202 */ /* 0x000fe20000000f00 */
[----:B------:R-:W-:-:S02]  /*4e50*/  IMAD.MOV.U32 R56, RZ, RZ, R119 ;  /* 0x000000ffff387224 */ /* 0x000fc400078e0077 */
[--C-:B------:R-:W-:Y:S02]  /*4e60*/  IMAD.MOV.U32 R48, RZ, RZ, R119.reuse ;  /* 0x000000ffff307224 */ /* 0x100fe400078e0077 */
[----:B------:R-:W2:Y:S01]  /*4e70*/  MUFU.EX2 R91, R91 ;  /* 0x0000005b005b7308 */ /* 0x000ea20000000800 */
[----:B---3--:R-:W-:-:S07]  /*4e80*/  IMAD.MOV.U32 R89, RZ, RZ, R119 ;  /* 0x000000ffff597224 */ /* 0x008fce00078e0077 */
[----:B------:R-:W-:Y:S01]  /*4e90*/  MUFU.EX2 R93, R93 ;  /* 0x0000005d005d7308 */ /* 0x000fe20000000800 */
[----:B----4-:R-:W-:Y:S02]  /*4ea0*/  F2FP.BF16.F32.PACK_AB R189, R28, R87 ;  /* 0x000000571cbd723e */ /* 0x010fe400000010ff */
[----:B-1----:R-:W-:-:S05]  /*4eb0*/  FMNMX.FTZ R24, R26, R5, !PT ;  /* 0x000000051a187209 */ /* 0x002fca0007810000 */
[----:B------:R1:W3:Y:S01]  /*4ec0*/  MUFU.EX2 R36, R95 ;  /* 0x0000005f00247308 */ /* 0x0002e20000000800 */
[----:B--2---:R-:W-:Y:S01]  /*4ed0*/  F2FP.BF16.F32.PACK_AB R191, R34, R91 ;  /* 0x0000005b22bf723e */ /* 0x004fe200000010ff */
[----:B------:R-:W2:Y:S06]  /*4ee0*/  SHFL.BFLY PT, R5, R24, 0x1, 0x1f ;  /* 0x0c201f0018057f89 */ /* 0x000eac00000e0000 */
[----:B------:R-:W-:Y:S01]  /*4ef0*/  MUFU.EX2 R97, R97 ;  /* 0x0000006100617308 */ /* 0x000fe20000000800 */
[----:B-1----:R-:W-:-:S07]  /*4f00*/  IMAD.MOV.U32 R95, RZ, RZ, R119 ;  /* 0x000000ffff5f7224 */ /* 0x002fce00078e0077 */
[----:B------:R1:W4:Y:S01]  /*4f10*/  MUFU.EX2 R38, R99 ;  /* 0x0000006300267308 */ /* 0x0003220000000800 */
[----:B---3--:R-:W-:-:S07]  /*4f20*/  F2FP.BF16.F32.PACK_AB R185, R36, R93 ;  /* 0x0000005d24b9723e */ /* 0x008fce00000010ff */
[----:B------:R-:W-:Y:S01]  /*4f30*/  MUFU.EX2 R101, R101 ;  /* 0x0000006500657308 */ /* 0x000fe20000000800 */
[----:B-1----:R-:W-:Y:S01]  /*4f40*/  IMAD.MOV.U32 R99, RZ, RZ, R119 ;  /* 0x000000ffff637224 */ /* 0x002fe200078e0077 */
[----:B--2---:R-:W-:-:S04]  /*4f50*/  FMNMX.FTZ R5, R24, R5, !PT ;  /* 0x0000000518057209 */ /* 0x004fc80007810000 */
[C---:B------:R-:W-:Y:S01]  /*4f60*/  FSETP.NEU.FTZ.AND P2, PT, R5.reuse, -INF , PT ;  /* 0xff8000000500780b */ /* 0x040fe20003f5d000 */
[----:B------:R-:W-:Y:S01]  /*4f70*/  FMUL.FTZ R24, R5, R0 ;  /* 0x0000000005187220 */ /* 0x000fe20000410000 */
[----:B------:R-:W1:Y:S01]  /*4f80*/  MUFU.EX2 R26, R103 ;  /* 0x00000067001a7308 */ /* 0x000e620000000800 */
[----:B----4-:R-:W-:-:S03]  /*4f90*/  F2FP.BF16.F32.PACK_AB R187, R38, R97 ;  /* 0x0000006126bb723e */ /* 0x010fc600000010ff */
        /* <DEDUP_REMOVED lines=25> */
[-CC-:B------:R-:W-:Y:S01]  /*5130*/  FFMA.FTZ R43, R43, R0.reuse, -R24.reuse ;  /* 0x000000002b2b7223 */ /* 0x180fe20000010818 */
[----:B------:R-:W4:Y:S01]  /*5140*/  MUFU.EX2 R9, R9 ;  /* 0x0000000900097308 */ /* 0x000f220000000800 */
[-CC-:B------:R-:W-:Y:S01]  /*5150*/  FFMA.FTZ R33, R33, R0.reuse, -R24.reuse ;  /* 0x0000000021217223 */ /* 0x180fe20000010818 */
[-CC-:B------:R-:W-:Y:S01]  /*5160*/  FFMA.FTZ R47, R47, R0.reuse, -R24.reuse ;  /* 0x000000002f2f7223 */ /* 0x180fe20000010818 */
[-CC-:B------:R-:W-:Y:S01]  /*5170*/  FFMA.FTZ R37, R37, R0.reuse, -R24.reuse ;  /* 0x0000000025257223 */ /* 0x180fe20000010818 */
[-CC-:B------:R-:W-:Y:S01]  /*5180*/  FFMA.FTZ R51, R51, R0.reuse, -R24.reuse ;  /* 0x0000000033337223 */ /* 0x180fe20000010818 */
[-CC-:B------:R-:W-:Y:S01]  /*5190*/  FFMA.FTZ R25, R25, R0.reuse, -R24.reuse ;  /* 0x0000000019197223 */ /* 0x180fe20000010818 */
[-CC-:B------:R-:W-:Y:S01]  /*51a0*/  FFMA.FTZ R3, R3, R0.reuse, -R24.reuse ;  /* 0x0000000003037223 */ /* 0x180fe20000010818 */
[----:B------:R-:W-:Y:S01]  /*51b0*/  FFMA.FTZ R24, R29, R0, -R24 ;  /* 0x000000001d187223 */ /* 0x000fe20000010818 */
[----:B------:R5:W0:Y:S01]  /*51c0*/  MUFU.EX2 R202, R77 ;  /* 0x0000004d00ca7308 */ /* 0x000a220000000800 */
[----:B-1----:R-:W-:Y:S01]  /*51d0*/  F2FP.BF16.F32.PACK_AB R181, R26, R101 ;  /* 0x000000651ab5723e */ /* 0x002fe200000010ff */
[----:B------:R-:W-:-:S02]  /*51e0*/  IMAD.MOV.U32 R103, RZ, RZ, R119 ;  /* 0x000000ffff677224 */ /* 0x000fc400078e0077 */
[----:B--2---:R-:W-:-:S04]  /*51f0*/  IMAD.MOV.U32 R73, RZ, RZ, R119 ;  /* 0x000000ffff497224 */ /* 0x004fc800078e0077 */
[----:B------:R-:W1:Y:S01]  /*5200*/  MUFU.EX2 R11, R11 ;  /* 0x0000000b000b7308 */ /* 0x000e620000000800 */
[----:B-----5:R-:W-:-:S07]  /*5210*/  IMAD.MOV.U32 R77, RZ, RZ, R119 ;  /* 0x000000ffff4d7224 */ /* 0x020fce00078e0077 */
[----:B------:R2:W-:Y:S08]  /*5220*/  MUFU.EX2 R188, R49 ;  /* 0x0000003100bc7308 */ /* 0x0005f00000000800 */
[----:B------:R5:W1:Y:S01]  /*5230*/  MUFU.EX2 R196, R65 ;  /* 0x0000004100c47308 */ /* 0x000a620000000800 */
[----:B--2---:R-:W-:Y:S01]  /*5240*/  FADD.FTZ R49, R199, R44 ;  /* 0x0000002cc7317221 */ /* 0x004fe20000010000 */
[----:B---3--:R-:W-:Y:S01]  /*5250*/  FADD.FTZ R44, R7, R200 ;  /* 0x000000c8072c7221 */ /* 0x008fe20000010000 */
[----:B------:R-:W-:-:S02]  /*5260*/  F2FP.BF16.F32.PACK_AB R200, R200, R7 ;  /* 0x00000007c8c8723e */ /* 0x000fc400000010ff */
[C---:B------:R-:W-:Y:S01]  /*5270*/  FADD.FTZ R46, R14.reuse, R49 ;  /* 0x000000310e2e7221 */ /* 0x040fe20000010000 */
[----:B----4-:R-:W-:Y:S01]  /*5280*/  FADD.FTZ R49, R9, R44 ;  /* 0x0000002c09317221 */ /* 0x010fe20000010000 */
[----:B------:R-:W-:Y:S01]  /*5290*/  F2FP.BF16.F32.PACK_AB R199, R14, R199 ;  /* 0x000000c70ec7723e */ /* 0x000fe200000010ff */
[----:B------:R-:W2:Y:S01]  /*52a0*/  MUFU.EX2 R13, R13 ;  /* 0x0000000d000d7308 */ /* 0x000ea20000000800 */
[----:B------:R-:W-:Y:S01]  /*52b0*/  FADD.FTZ R55, R193, R46 ;  /* 0x0000002ec1377221 */ /* 0x000fe20000010000 */
[----:B0-----:R-:W-:Y:S01]  /*52c0*/  FADD.FTZ R44, R202, R49 ;  /* 0x00000031ca2c7221 */ /* 0x001fe20000010000 */
[C---:B------:R-:W-:Y:S01]  /*52d0*/  F2FP.BF16.F32.PACK_AB R193, R20.reuse, R193 ;  /* 0x000000c114c1723e */ /* 0x040fe200000010ff */
[----:B-----5:R-:W-:Y:S02]  /*52e0*/  IMAD.MOV.U32 R65, RZ, RZ, R119 ;  /* 0x000000ffff417224 */ /* 0x020fe400078e0077 */
[----:B------:R-:W-:Y:S01]  /*52f0*/  FADD.FTZ R46, R20, R55 ;  /* 0x00000037142e7221 */ /* 0x000fe20000010000 */
[----:B-1----:R-:W-:Y:S01]  /*5300*/  FADD.FTZ R49, R11, R44 ;  /* 0x0000002c0b317221 */ /* 0x002fe20000010000 */
[----:B------:R-:W-:Y:S01]  /*5310*/  F2FP.BF16.F32.PACK_AB R202, R202, R9 ;  /* 0x00000009caca723e */ /* 0x000fe200000010ff */
[----:B------:R0:W1:Y:S01]  /*5320*/  MUFU.EX2 R198, R69 ;  /* 0x0000004500c67308 */ /* 0x0000620000000800 */
[----:B------:R-:W-:-:S02]  /*5330*/  IMAD.MOV.U32 R55, RZ, RZ, R119 ;  /* 0x000000ffff377224 */ /* 0x000fc400078e0077 */
[C---:B------:R-:W-:Y:S01]  /*5340*/  FADD.FTZ R44, R196.reuse, R49 ;  /* 0x00000031c42c7221 */ /* 0x040fe20000010000 */
[----:B------:R-:W-:-:S04]  /*5350*/  F2FP.BF16.F32.PACK_AB R196, R196, R11 ;  /* 0x0000000bc4c4723e */ /* 0x000fc800000010ff */
[----:B------:R-:W3:Y:S01]  /*5360*/  MUFU.EX2 R15, R15 ;  /* 0x0000000f000f7308 */ /* 0x000ee20000000800 */
[----:B0-----:R-:W-:-:S07]  /*5370*/  IMAD.MOV.U32 R69, RZ, RZ, R119 ;  /* 0x000000ffff457224 */ /* 0x001fce00078e0077 */
[----:B------:R0:W-:Y:S08]  /*5380*/  MUFU.EX2 R190, R53 ;  /* 0x0000003500be7308 */ /* 0x0001f00000000800 */
[----:B------:R4:W5:Y:S01]  /*5390*/  MUFU.EX2 R192, R57 ;  /* 0x0000003900c07308 */ /* 0x0009620000000800 */
[----:B0-----:R-:W-:Y:S01]  /*53a0*/  FADD.FTZ R53, R85, R46 ;  /* 0x0000002e55357221 */ /* 0x001fe20000010000 */
[----:B------:R-:W-:-:S03]  /*53b0*/  IMAD.MOV.U32 R85, RZ, RZ, R119 ;  /* 0x000000ffff557224 */ /* 0x000fc600078e0077 */
[----:B------:R-:W-:Y:S01]  /*53c0*/  FADD.FTZ R46, R32, R53 ;  /* 0x00000035202e7221 */ /* 0x000fe20000010000 */
[--C-:B------:R-:W-:Y:S02]  /*53d0*/  IMAD.MOV.U32 R53, RZ, RZ, R119.reuse ;  /* 0x000000ffff357224 */ /* 0x100fe400078e0077 */
[----:B------:R-:W0:Y:S01]  /*53e0*/  MUFU.EX2 R21, R21 ;  /* 0x0000001500157308 */ /* 0x000e220000000800 */
[----:B------:R-:W-:Y:S01]  /*53f0*/  FADD.FTZ R49, R87, R46 ;  /* 0x0000002e57317221 */ /* 0x000fe20000010000 */
[--C-:B------:R-:W-:Y:S02]  /*5400*/  IMAD.MOV.U32 R87, RZ, RZ, R119.reuse ;  /* 0x000000ffff577224 */ /* 0x100fe400078e0077 */
[----:B----4-:R-:W-:Y:S02]  /*5410*/  IMAD.MOV.U32 R57, RZ, RZ, R119 ;  /* 0x000000ffff397224 */ /* 0x010fe400078e0077 */
[----:B------:R-:W-:Y:S01]  /*5420*/  FADD.FTZ R2, R28, R49 ;  /* 0x000000311c027221 */ /* 0x000fe20000010000 */
[--C-:B------:R-:W-:Y:S01]  /*5430*/  IMAD.MOV.U32 R46, RZ, RZ, R119.reuse ;  /* 0x000000ffff2e7224 */ /* 0x100fe200078e0077 */
[----:B------:R2:W-:Y:S02]  /*5440*/  MUFU.EX2 R184, R41 ;  /* 0x0000002900b87308 */ /* 0x0005e40000000800 */
[----:B------:R-:W-:Y:S01]  /*5450*/  FADD.FTZ R49, R91, R2 ;  /* 0x000000025b317221 */ /* 0x000fe20000010000 */
[----:B------:R-:W-:-:S02]  /*5460*/  IMAD.MOV.U32 R91, RZ, RZ, R119 ;  /* 0x000000ffff5b7224 */ /* 0x000fc400078e0077 */
[--C-:B------:R-:W-:Y:S02]  /*5470*/  IMAD.MOV.U32 R32, RZ, RZ, R119.reuse ;  /* 0x000000ffff207224 */ /* 0x100fe400078e0077 */
[----:B------:R-:W-:Y:S01]  /*5480*/  IMAD.MOV.U32 R28, RZ, RZ, R119 ;  /* 0x000000ffff1c7224 */ /* 0x000fe200078e0077 */
[----:B------:R4:W0:Y:S01]  /*5490*/  MUFU.EX2 R194, R61 ;  /* 0x0000003d00c27308 */ /* 0x0008220000000800 */
[----:B--2---:R-:W-:-:S04]  /*54a0*/  FADD.FTZ R41, R13, R44 ;  /* 0x0000002c0d297221 */ /* 0x004fc80000010000 */
[C---:B-1----:R-:W-:Y:S01]  /*54b0*/  FADD.FTZ R44, R198.reuse, R41 ;  /* 0x00000029c62c7221 */ /* 0x042fe20000010000 */
[----:B------:R-:W-:Y:S02]  /*54c0*/  F2FP.BF16.F32.PACK_AB R198, R198, R13 ;  /* 0x0000000dc6c6723e */ /* 0x000fe400000010ff */
[----:B------:R-:W1:Y:S01]  /*54d0*/  MUFU.EX2 R27, R27 ;  /* 0x0000001b001b7308 */ /* 0x000e620000000800 */
[----:B---3--:R-:W-:Y:S01]  /*54e0*/  FADD.FTZ R41, R15, R44 ;  /* 0x0000002c0f297221 */ /* 0x008fe20000010000 */
[----:B------:R-:W-:Y:S01]  /*54f0*/  FADD.FTZ R44, R34, R49 ;  /* 0x00000031222c7221 */ /* 0x000fe20000010000 */
[----:B----4-:R-:W-:Y:S01]  /*5500*/  IMAD.MOV.U32 R61, RZ, RZ, R119 ;  /* 0x000000ffff3d7224 */ /* 0x010fe200078e0077 */
[----:B------:R-:W-:Y:S01]  /*5510*/  MOV R34, R119 ;  /* 0x0000007700227202 */ /* 0x000fe20000000f00 */
[C---:B-----5:R-:W-:Y:S01]  /*5520*/  FADD.FTZ R2, R192.reuse, R41 ;  /* 0x00000029c0027221 */ /* 0x060fe20000010000 */
[----:B------:R-:W-:Y:S01]  /*5530*/  F2FP.BF16.F32.PACK_AB R192, R192, R15 ;  /* 0x0000000fc0c0723e */ /* 0x000fe200000010ff */
[----:B------:R-:W-:Y:S01]  /*5540*/  IMAD.MOV.U32 R49, RZ, RZ, R119 ;  /* 0x000000ffff317224 */ /* 0x000fe200078e0077 */
[----:B------:R-:W2:Y:S01]  /*5550*/  MUFU.EX2 R31, R31 ;  /* 0x0000001f001f7308 */ /* 0x000ea20000000800 */
[----:B0-----:R-:W-:-:S04]  /*5560*/  FADD.FTZ R41, R21, R2 ;  /* 0x0000000215297221 */ /* 0x001fc80000010000 */
[C---:B------:R-:W-:Y:S01]  /*5570*/  FADD.FTZ R2, R194.reuse, R41 ;  /* 0x00000029c2027221 */ /* 0x040fe20000010000 */
[----:B------:R-:W-:Y:S02]  /*5580*/  F2FP.BF16.F32.PACK_AB R194, R194, R21 ;  /* 0x00000015c2c2723e */ /* 0x000fe400000010ff */
[----:B------:R0:W-:Y:S01]  /*5590*/  MUFU.EX2 R186, R45 ;  /* 0x0000002d00ba7308 */ /* 0x0001e20000000800 */
[----:B-1----:R-:W-:-:S04]  /*55a0*/  FADD.FTZ R41, R27, R2 ;  /* 0x000000021b297221 */ /* 0x002fc80000010000 */
[C---:B------:R-:W-:Y:S01]  /*55b0*/  FADD.FTZ R2, R188.reuse, R41 ;  /* 0x00000029bc027221 */ /* 0x040fe20000010000 */
[----:B------:R-:W-:Y:S01]  /*55c0*/  F2FP.BF16.F32.PACK_AB R188, R188, R27 ;  /* 0x0000001bbcbc723e */ /* 0x000fe200000010ff */
[--C-:B------:R-:W-:Y:S01]  /*55d0*/  IMAD.MOV.U32 R41, RZ, RZ, R119.reuse ;  /* 0x000000ffff297224 */ /* 0x100fe200078e0077 */
[----:B------:R-:W1:Y:S01]  /*55e0*/  MUFU.EX2 R35, R35 ;  /* 0x0000002300237308 */ /* 0x000e620000000800 */
[----:B0-----:R-:W-:Y:S01]  /*55f0*/  FADD.FTZ R45, R93, R44 ;  /* 0x0000002c5d2d7221 */ /* 0x001fe20000010000 */
[--C-:B------:R-:W-:Y:S02]  /*5600*/  IMAD.MOV.U32 R93, RZ, RZ, R119.reuse ;  /* 0x000000ffff5d7224 */ /* 0x100fe400078e0077 */
[----:B------:R-:W-:Y:S02]  /*5610*/  IMAD.MOV.U32 R27, RZ, RZ, R119 ;  /* 0x000000ffff1b7224 */ /* 0x000fe400078e0077 */
[----:B------:R-:W-:Y:S01]  /*5620*/  FADD.FTZ R44, R36, R45 ;  /* 0x0000002d242c7221 */ /* 0x000fe20000010000 */
[--C-:B------:R-:W-:Y:S01]  /*5630*/  IMAD.MOV.U32 R45, RZ, RZ, R119.reuse ;  /* 0x000000ffff2d7224 */ /* 0x100fe200078e0077 */
[----:B------:R-:W0:Y:S02]  /*5640*/  MUFU.EX2 R39, R39 ;  /* 0x0000002700277308 */ /* 0x000e240000000800 */
[----:B------:R-:W-:Y:S01]  /*5650*/  FADD.FTZ R29, R97, R44 ;  /* 0x0000002c611d7221 */ /* 0x000fe20000010000 */
[----:B------:R-:W-:-:S02]  /*5660*/  IMAD.MOV.U32 R97, RZ, RZ, R119 ;  /* 0x000000ffff617224 */ /* 0x000fc400078e0077 */
[----:B------:R-:W-:Y:S02]  /*5670*/  IMAD.MOV.U32 R44, RZ, RZ, R119 ;  /* 0x000000ffff2c7224 */ /* 0x000fe400078e0077 */
[----:B------:R-:W-:Y:S01]  /*5680*/  FADD.FTZ R6, R38, R29 ;  /* 0x0000001d26067221 */ /* 0x000fe20000010000 */
[----:B--2---:R-:W-:Y:S01]  /*5690*/  FADD.FTZ R29, R31, R2 ;  /* 0x000000021f1d7221 */ /* 0x004fe20000010000 */
[--C-:B------:R-:W-:Y:S01]  /*56a0*/  IMAD.MOV.U32 R38, RZ, RZ, R119.reuse ;  /* 0x000000ffff267224 */ /* 0x100fe200078e0077 */
[----:B------:R-:W2:Y:S01]  /*56b0*/  MUFU.EX2 R43, R43 ;  /* 0x0000002b002b7308 */ /* 0x000ea20000000800 */
[----:B------:R-:W-:Y:S02]  /*56c0*/  IMAD.MOV.U32 R36, RZ, RZ, R119 ;  /* 0x000000ffff247224 */ /* 0x000fe400078e0077 */
[C---:B------:R-:W-:Y:S01]  /*56d0*/  FADD.FTZ R2, R190.reuse, R29 ;  /* 0x0000001dbe027221 */ /* 0x040fe20000010000 */
[----:B------:R-:W-:Y:S01]  /*56e0*/  F2FP.BF16.F32.PACK_AB R190, R190, R31 ;  /* 0x0000001fbebe723e */ /* 0x000fe200000010ff */
[----:B------:R-:W-:-:S02]  /*56f0*/  IMAD.MOV.U32 R31, RZ, RZ, R119 ;  /* 0x000000ffff1f7224 */ /* 0x000fc400078e0077 */
[----:B-1----:R-:W-:Y:S01]  /*5700*/  FADD.FTZ R29, R35, R2 ;  /* 0x00000002231d7221 */ /* 0x002fe20000010000 */
[----:B------:R1:W3:Y:S03]  /*5710*/  MUFU.EX2 R180, R33 ;  /* 0x0000002100b47308 */ /* 0x0002e60000000800 */
[C---:B------:R-:W-:Y:S01]  /*5720*/  FADD.FTZ R2, R184.reuse, R29 ;  /* 0x0000001db8027221 */ /* 0x040fe20000010000 */
[----:B------:R-:W-:Y:S01]  /*5730*/  F2FP.BF16.F32.PACK_AB R184, R184, R35 ;  /* 0x00000023b8b8723e */ /* 0x000fe200000010ff */
[----:B------:R-:W-:Y:S02]  /*5740*/  IMAD.MOV.U32 R35, RZ, RZ, R119 ;  /* 0x000000ffff237224 */ /* 0x000fe400078e0077 */
[----:B0-----:R-:W-:Y:S01]  /*5750*/  FADD.FTZ R29, R39, R2 ;  /* 0x00000002271d7221 */ /* 0x001fe20000010000 */
[----:B------:R-:W-:Y:S01]  /*5760*/  MUFU.EX2 R47, R47 ;  /* 0x0000002f002f7308 */ /* 0x000fe20000000800 */
[----:B-1----:R-:W-:-:S02]  /*5770*/  FADD.FTZ R33, R101, R6 ;  /* 0x0000000665217221 */ /* 0x002fc40000010000 */
[C---:B------:R-:W-:Y:S01]  /*5780*/  FADD.FTZ R2, R186.reuse, R29 ;  /* 0x0000001dba027221 */ /* 0x040fe20000010000 */
[----:B------:R-:W-:Y:S01]  /*5790*/  F2FP.BF16.F32.PACK_AB R186, R186, R39 ;  /* 0x00000027baba723e */ /* 0x000fe200000010ff */
[----:B------:R-:W-:Y:S02]  /*57a0*/  IMAD.MOV.U32 R101, RZ, RZ, R119 ;  /* 0x000000ffff657224 */ /* 0x000fe400078e0077 */
[----:B------:R-:W-:Y:S01]  /*57b0*/  FADD.FTZ R6, R26, R33 ;  /* 0x000000211a067221 */ /* 0x000fe20000010000 */
[----:B--2---:R-:W-:Y:S01]  /*57c0*/  FADD.FTZ R29, R43, R2 ;  /* 0x000000022b1d7221 */ /* 0x004fe20000010000 */
[----:B------:R-:W-:Y:S01]  /*57d0*/  IMAD.MOV.U32 R39, RZ, RZ, R119 ;  /* 0x000000ffff277224 */ /* 0x000fe200078e0077 */
[----:B------:R0:W1:Y:S01]  /*57e0*/  MUFU.EX2 R40, R107 ;  /* 0x0000006b00287308 */ /* 0x0000620000000800 */
[----:B------:R-:W-:Y:S01]  /*57f0*/  FADD.FTZ R33, R105, R6 ;  /* 0x0000000669217221 */ /* 0x000fe20000010000 */
[C---:B---3--:R-:W-:Y:S01]  /*5800*/  FADD.FTZ R2, R180.reuse, R29 ;  /* 0x0000001db4027221 */ /* 0x048fe20000010000 */
[----:B------:R-:W-:Y:S01]  /*5810*/  F2FP.BF16.F32.PACK_AB R180, R180, R43 ;  /* 0x0000002bb4b4723e */ /* 0x000fe200000010ff */
[----:B------:R-:W-:-:S02]  /*5820*/  IMAD.MOV.U32 R43, RZ, RZ, R119 ;  /* 0x000000ffff2b7224 */ /* 0x000fc400078e0077 */
[--C-:B------:R-:W-:Y:S02]  /*5830*/  IMAD.MOV.U32 R29, RZ, RZ, R119.reuse ;  /* 0x000000ffff1d7224 */ /* 0x100fe400078e0077 */
[----:B------:R2:W-:Y:S01]  /*5840*/  MUFU.EX2 R182, R37 ;  /* 0x0000002500b67308 */ /* 0x0005e20000000800 */
[--C-:B0-----:R-:W-:Y:S02]  /*5850*/  IMAD.MOV.U32 R107, RZ, RZ, R119.reuse ;  /* 0x000000ffff6b7224 */ /* 0x101fe400078e0077 */
[----:B------:R-:W-:-:S05]  /*5860*/  IMAD.MOV.U32 R26, RZ, RZ, R119 ;  /* 0x000000ffff1a7224 */ /* 0x000fca00078e0077 */
[----:B------:R-:W0:Y:S01]  /*5870*/  MUFU.EX2 R109, R109 ;  /* 0x0000006d006d7308 */ /* 0x000e220000000800 */
[C---:B-1----:R-:W-:Y:S01]  /*5880*/  FADD.FTZ R6, R40.reuse, R33 ;  /* 0x0000002128067221 */ /* 0x042fe20000010000 */
[----:B------:R-:W-:Y:S01]  /*5890*/  F2FP.BF16.F32.PACK_AB R183, R40, R105 ;  /* 0x0000006928b7723e */ /* 0x000fe200000010ff */
[--C-:B------:R-:W-:Y:S02]  /*58a0*/  IMAD.MOV.U32 R105, RZ, RZ, R119.reuse ;  /* 0x000000ffff697224 */ /* 0x100fe400078e0077 */
[--C-:B------:R-:W-:Y:S02]  /*58b0*/  IMAD.MOV.U32 R40, RZ, RZ, R119.reuse ;  /* 0x000000ffff287224 */ /* 0x100fe400078e0077 */
[----:B--2---:R-:W-:Y:S01]  /*58c0*/  IMAD.MOV.U32 R37, RZ, RZ, R119 ;  /* 0x000000ffff257224 */ /* 0x004fe200078e0077 */
[----:B------:R-:W-:Y:S08]  /*58d0*/  MUFU.EX2 R51, R51 ;  /* 0x0000003300337308 */ /* 0x000ff00000000800 */
[----:B------:R1:W2:Y:S01]  /*58e0*/  MUFU.EX2 R42, R111 ;  /* 0x0000006f002a7308 */ /* 0x0002a20000000800 */
[----:B0-----:R-:W-:-:S07]  /*58f0*/  FADD.FTZ R33, R109, R6 ;  /* 0x000000066d217221 */ /* 0x001fce0000010000 */
[----:B------:R0:W3:Y:S01]  /*5900*/  MUFU.EX2 R176, R25 ;  /* 0x0000001900b07308 */ /* 0x0000e20000000800 */
[----:B-1----:R-:W-:-:S07]  /*5910*/  IMAD.MOV.U32 R111, RZ, RZ, R119 ;  /* 0x000000ffff6f7224 */ /* 0x002fce00078e0077 */
[----:B------:R-:W1:Y:S01]  /*5920*/  MUFU.EX2 R113, R113 ;  /* 0x0000007100717308 */ /* 0x000e620000000800 */
[----:B0-----:R-:W-:Y:S01]  /*5930*/  FADD.FTZ R25, R47, R2 ;  /* 0x000000022f197221 */ /* 0x001fe20000010000 */
[C---:B--2---:R-:W-:Y:S01]  /*5940*/  FADD.FTZ R6, R42.reuse, R33 ;  /* 0x000000212a067221 */ /* 0x044fe20000010000 */
[----:B------:R-:W-:Y:S01]  /*5950*/  F2FP.BF16.F32.PACK_AB R177, R42, R109 ;  /* 0x0000006d2ab1723e */ /* 0x000fe200000010ff */
[----:B------:R-:W-:Y:S02]  /*5960*/  IMAD.MOV.U32 R42, RZ, RZ, R119 ;  /* 0x000000ffff2a7224 */ /* 0x000fe400078e0077 */
[C---:B------:R-:W-:Y:S01]  /*5970*/  FADD.FTZ R2, R182.reuse, R25 ;  /* 0x00000019b6027221 */ /* 0x040fe20000010000 */
[----:B------:R-:W-:Y:S01]  /*5980*/  F2FP.BF16.F32.PACK_AB R182, R182, R47 ;  /* 0x0000002fb6b6723e */ /* 0x000fe200000010ff */
[--C-:B------:R-:W-:Y:S01]  /*5990*/  IMAD.MOV.U32 R47, RZ, RZ, R119.reuse ;  /* 0x000000ffff2f7224 */ /* 0x100fe200078e0077 */
[----:B------:R-:W0:Y:S01]  /*59a0*/  MUFU.EX2 R3, R3 ;  /* 0x0000000300037308 */ /* 0x000e220000000800 */
[----:B------:R-:W-:Y:S01]  /*59b0*/  FADD.FTZ R7, R51, R2 ;  /* 0x0000000233077221 */ /* 0x000fe20000010000 */
[----:B------:R-:W-:Y:S01]  /*59c0*/  MOV R109, R119 ;  /* 0x00000077006d7202 */ /* 0x000fe20000000f00 */
[----:B------:R-:W-:-:S02]  /*59d0*/  IMAD.MOV.U32 R25, RZ, RZ, R119 ;  /* 0x000000ffff197224 */ /* 0x000fc400078e0077 */
[C---:B---3--:R-:W-:Y:S01]  /*59e0*/  FADD.FTZ R2, R176.reuse, R7 ;  /* 0x00000007b0027221 */ /* 0x048fe20000010000 */
[----:B------:R-:W-:Y:S01]  /*59f0*/  F2FP.BF16.F32.PACK_AB R176, R176, R51 ;  /* 0x00000033b0b0723e */ /* 0x000fe200000010ff */
[----:B------:R-:W-:Y:S01]  /*5a00*/  IMAD.MOV.U32 R51, RZ, RZ, R119 ;  /* 0x000000ffff337224 */ /* 0x000fe200078e0077 */
[----:B------:R-:W2:Y:S01]  /*5a10*/  MUFU.EX2 R30, R30 ;  /* 0x0000001e001e7308 */ /* 0x000ea20000000800 */
[----:B-1----:R-:W-:-:S07]  /*5a20*/  FADD.FTZ R33, R113, R6 ;  /* 0x0000000671217221 */ /* 0x002fce0000010000 */
[----:B------:R-:W1:Y:S01]  /*5a30*/  MUFU.EX2 R24, R24 ;  /* 0x0000001800187308 */ /* 0x000e620000000800 */
[----:B0-----:R-:W-:Y:S01]  /*5a40*/  FADD.FTZ R7, R3, R2 ;  /* 0x0000000203077221 */ /* 0x001fe20000010000 */
[----:B------:R-:W-:Y:S02]  /*5a50*/  IMAD.MOV.U32 R2, RZ, RZ, 0x3f800000 ;  /* 0x3f800000ff027424 */ /* 0x000fe400078e00ff */
[C---:B--2---:R-:W-:Y:S01]  /*5a60*/  FADD.FTZ R6, R30.reuse, R33 ;  /* 0x000000211e067221 */ /* 0x044fe20000010000 */
[----:B------:R-:W-:Y:S01]  /*5a70*/  F2FP.BF16.F32.PACK_AB R179, R30, R113 ;  /* 0x000000711eb3723e */ /* 0x000fe200000010ff */
[--C-:B------:R-:W-:Y:S02]  /*5a80*/  IMAD.MOV.U32 R113, RZ, RZ, R119.reuse ;  /* 0x000000ffff717224 */ /* 0x100fe400078e0077 */
[--C-:B------:R-:W-:Y:S02]  /*5a90*/  IMAD.MOV.U32 R33, RZ, RZ, R119.reuse ;  /* 0x000000ffff217224 */ /* 0x100fe400078e0077 */
[----:B------:R-:W-:-:S02]  /*5aa0*/  IMAD.MOV.U32 R30, RZ, RZ, R119 ;  /* 0x000000ffff1e7224 */ /* 0x000fc400078e0077 */
[C---:B-1----:R-:W-:Y:S01]  /*5ab0*/  FADD.FTZ R7, R24.reuse, R7 ;  /* 0x0000000718077221 */ /* 0x042fe20000010000 */
[----:B------:R-:W-:Y:S01]  /*5ac0*/  F2FP.BF16.F32.PACK_AB R178, R24, R3 ;  /* 0x0000000318b2723e */ /* 0x000fe200000010ff */
[----:B------:R-:W-:Y:S02]  /*5ad0*/  IMAD.MOV.U32 R3, RZ, RZ, 0x3f800000 ;  /* 0x3f800000ff037424 */ /* 0x000fe400078e00ff */
[----:B------:R-:W-:Y:S01]  /*5ae0*/  IMAD.MOV.U32 R24, RZ, RZ, R119 ;  /* 0x000000ffff187224 */ /* 0x000fe200078e0077 */
[----:B------:R-:W-:Y:S06]  /*5af0*/  @!P2 BRA `(.L_x_2003) ;  /* 0x0000004400c4a947 */ /* 0x000fec0003800000 */
[----:B------:R-:W-:Y:S01]  /*5b00*/  IMAD.MOV.U32 R9, RZ, RZ, R4 ;  /* 0x000000ffff097224 */ /* 0x000fe200078e0004 */
[----:B------:R-:W-:Y:S01]  /*5b10*/  CS2R R118, SRZ ;  /* 0x0000000000767805 */ /* 0x000fe2000001ff00 */
[----:B------:R-:W-:Y:S01]  /*5b20*/  IMAD.MOV.U32 R10, RZ, RZ, R5 ;  /* 0x000000ffff0a7224 */ /* 0x000fe200078e0005 */
[----:B------:R-:W-:Y:S01]  /*5b30*/  CS2R R114, SRZ ;  /* 0x0000000000727805 */ /* 0x000fe2000001ff00 */
        /* <DEDUP_REMOVED lines=46> */
[----:B------:R-:W-:Y:S01]  /*5e20*/  CS2R R24, SRZ ;  /* 0x0000000000187805 */ /* 0x000fe2000001ff00 */
[----:B------:R-:W-:Y:S01]  /*5e30*/  IMAD.U32 R11, RZ, RZ, UR61 ;  /* 0x0000003dff0b7e24 */ /* 0x000fe2000f8e00ff */
[----:B------:R-:W-:-:S06]  /*5e40*/  UMOV UR37, UR36 ;  /* 0x0000002400257c82 */ /* 0x000fcc0008000000 */
.L_x_2012:
[----:B------:R-:W-:Y:S01]  /*5e50*/  R2UR UR7, R11 ;  /* 0x000000000b0772ca */ /* 0x000fe200000e0000 */
[----:B------:R-:W-:-:S04]  /*5e60*/  UIADD3 UR6, UR37, 0x1, URZ ;  /* 0x0000000125067890 */ /* 0x000fc8000fffe03f */
[----:B------:R-:W-:-:S04]  /*5e70*/  UISETP.NE.AND UP0, UPT, UR6, 0x2, UPT ;  /* 0x000000020600788c */ /* 0x000fc8000bf05270 */
[----:B------:R-:W-:Y:S02]  /*5e80*/  USEL UR61, URZ, 0x1, UP0 ;  /* 0x000000013f3d7887 */ /* 0x000fe40008000000 */
[----:B------:R-:W-:Y:S02]  /*5e90*/  USEL UR36, UR6, URZ, UP0 ;  /* 0x0000003f06247287 */ /* 0x000fe40008000000 */
[----:B------:R-:W-:Y:S01]  /*5ea0*/  ULOP3.LUT UR61, UR7, UR61, URZ, 0x3c, !UPT ;  /* 0x0000003d073d7292 */ /* 0x000fe2000f8e3c3f */
[----:B------:R-:W-:Y:S11]  /*5eb0*/  @!P0 BRA `(.L_x_2004) ;  /* 0x0000000000048947 */ /* 0x000ff60003800000 */
[----:B------:R-:W-:Y:S01]  /*5ec0*/  BPT.TRAP 0x1 ;  /* 0x000000040000795c */ /* 0x000fe20000300000 */
.L_x_2004:
[----:B------:R-:W-:Y:S01]  /*5ed0*/  ULEA UR39, UR36, UR60, 0x3 ;  /* 0x0000003c24277291 */ /* 0x000fe2000f8e183f */
[----:B------:R-:W-:-:S05]  /*5ee0*/  IMAD.U32 R0, RZ, RZ, UR61 ;  /* 0x0000003dff007e24 */ /* 0x000fca000f8e00ff */
[----:B------:R-:W-:-:S04]  /*5ef0*/  SHF.L.U32 R0, R0, 0x1f, RZ ;  /* 0x0000001f00007819 */ /* 0x000fc800000006ff */
[----:B------:R0:W1:Y:S01]  /*5f00*/  SYNCS.PHASECHK.TRANS64.TRYWAIT P2, [UR39+0x36830], R0 ;  /* 0x03683000ff0075a7 */ /* 0x0000620008040167 */
[----:B------:R-:W-:Y:S05]  /*5f10*/  @!P0 BRA `(.L_x_2005) ;  /* 0x0000000000048947 */ /* 0x000fea0003800000 */
[----:B------:R-:W-:Y:S01]  /*5f20*/  BPT.TRAP 0x1 ;  /* 0x000000040000795c */ /* 0x000fe20000300000 */
.L_x_2005:
[----:B-1----:R-:W-:Y:S05]  /*5f30*/  @P2 BRA `(.L_x_2006) ;  /* 0x0000000000082947 */ /* 0x002fea0003800000 */
[----:B------:R-:W1:Y:S02]  /*5f40*/  SYNCS.PHASECHK.TRANS64.TRYWAIT P2, [UR39+0x36830], R0 ;  /* 0x03683000ff0075a7 */ /* 0x000e640008040167 */
[----:B-1----:R-:W-:Y:S05]  /*5f50*/  @!P2 BRA `(.L_x_2007) ;  /* 0x0000010c0034a947 */ /* 0x002fea0003800000 */
.L_x_2006:
[----:B------:R-:W-:Y:S01]  /*5f60*/  R2UR UR6, R8 ;  /* 0x00000000080672ca */ /* 0x000fe200000e0000 */
[----:B------:R-:W-:Y:S01]  /*5f70*/  WARPGROUP.ARRIVE ;  /* 0x00000000000079c5 */ /* 0x000fe20000000000 */
[----:B------:R-:W-:Y:S01]  /*5f80*/  UMOV UR7, 0x40000040 ;  /* 0x4000004000077882 */ /* 0x000fe20000000000 */
[----:B------:R-:W-:Y:S01]  /*5f90*/  UMOV UR56, UR4 ;  /* 0x0000000400387c82 */ /* 0x000fe20008000000 */
[----:B------:R-:W-:Y:S01]  /*5fa0*/  UMOV UR57, UR5 ;  /* 0x0000000500397c82 */ /* 0x000fe20008000000 */
        /* <DEDUP_REMOVED lines=15> */
[----:B------:R-:W-:Y:S01]  /*60a0*/  FMUL.FTZ R28, R28, R2 ;  /* 0x000000021c1c7220 */ /* 0x000fe20000410000 */
[----:B------:R-:W-:-:S02]  /*60b0*/  UIADD3 UR14, UR6, 0x102, URZ ;  /* 0x00000102060e7890 */ /* 0x000fc4000fffe03f */
[----:B------:R-:W-:Y:S01]  /*60c0*/  HGMMA.64x16x16.F32.BF16 R168, gdesc[UR4], RZ, !UPT, gsb0 ;  /* 0x0020000004a879f0 */ /* 0x000fe2000c0018ff */
        /* <DEDUP_REMOVED lines=114> */
[----:B------:R-:W-:-:S03]  /*67f0*/  FMUL.FTZ R119, R119, R3 ;  /* 0x0000000377777220 */ /* 0x000fc60000410000 */
        /* <DEDUP_REMOVED lines=464> */
.L_x_2008:
[----:B------:R-:W-:Y:S01]  /*8500*/  R2UR UR6, R11 ;  /* 0x000000000b0672ca */ /* 0x000fe200000e0000 */
[----:B------:R-:W-:-:S12]  /*8510*/  ULEA UR10, UR37, UR60, 0x3 ;  /* 0x0000003c250a7291 */ /* 0x000fd8000f8e183f */
[----:B01----:R-:W-:-:S05]  /*8520*/  IMAD.U32 R0, RZ, RZ, UR6 ;  /* 0x00000006ff007e24 */ /* 0x003fca000f8e00ff */
[----:B------:R-:W-:-:S04]  /*8530*/  SHF.L.U32 R0, R0, 0x1f, RZ ;  /* 0x0000001f00007819 */ /* 0x000fc800000006ff */
[----:B------:R0:W1:Y:S01]  /*8540*/  SYNCS.PHASECHK.TRANS64.TRYWAIT P2, [UR10+0x36850], R0 ;  /* 0x03685000ff0075a7 */ /* 0x000062000804014a */
[----:B------:R-:W-:Y:S05]  /*8550*/  @!P0 BRA `(.L_x_2009) ;  /* 0x0000000000048947 */ /* 0x000fea0003800000 */
[----:B------:R-:W-:Y:S01]  /*8560*/  BPT.TRAP 0x1 ;  /* 0x000000040000795c */ /* 0x000fe20000300000 */
.L_x_2009:
[----:B-1----:R-:W-:Y:S05]  /*8570*/  @P2 BRA `(.L_x_2010) ;  /* 0x0000000000082947 */ /* 0x002fea0003800000 */
[----:B------:R-:W1:Y:S02]  /*8580*/  SYNCS.PHASECHK.TRANS64.TRYWAIT P2, [UR10+0x36850], R0 ;  /* 0x03685000ff0075a7 */ /* 0x000e64000804014a */
[----:B-1----:R-:W-:Y:S05]  /*8590*/  @!P2 BRA `(.L_x_2011) ;  /* 0x000000e400bca947 */ /* 0x002fea0003800000 */
.L_x_2010:
[----:B------:R-:W-:Y:S01]  /*85a0*/  UIADD3 UR6, UR60, 0x400, URZ ;  /* 0x000004003c067890 */ /* 0x000fe2000fffe03f */
[----:B------:R-:W-:Y:S01]  /*85b0*/  WARPGROUP.ARRIVE ;  /* 0x00000000000079c5 */ /* 0x000fe20000000000 */
[----:B------:R-:W-:Y:S01]  /*85c0*/  UMOV UR7, 0x40000040 ;  /* 0x4000004000077882 */ /* 0x000fe20000000000 */
[----:B------:R-:W-:Y:S01]  /*85d0*/  R2UR UR18, R17 ;  /* 0x00000000111272ca */ /* 0x000fe200000e0000 */
[----:B------:R-:W-:Y:S01]  /*85e0*/  USHF.R.U32.HI UR6, URZ, 0x4, UR6 ;  /* 0x000000043f067899 */ /* 0x000fe20008011606 */
[----:B------:R-:W-:Y:S02]  /*85f0*/  R2UR UR15, R19 ;  /* 0x00000000130f72ca */ /* 0x000fe400000e0000 */
[----:B------:R-:W-:Y:S01]  /*8600*/  R2UR UR14, R18 ;  /* 0x00000000120e72ca */ /* 0x000fe200000e0000 */
        /* <DEDUP_REMOVED lines=16> */
[----:B------:R-:W-:Y:S01]  /*8710*/  USHF.L.U32 UR6, UR18, 0x7, URZ ;  /* 0x0000000712067899 */ /* 0x000fe2000800063f */
[----:B------:R-:W-:-:S03]  /*8720*/  UMOV UR7, 0x40000040 ;  /* 0x4000004000077882 */ /* 0x000fc60000000000 */
[----:B------:R-:W-:-:S04]  /*8730*/  UIMAD UR6, UR38, -0x70, UR6 ;  /* 0xffffff90260678a4 */ /* 0x000fc8000f8e0206 */
[----:B------:R-:W-:-:S04]  /*8740*/  UIADD3 UR6, UR6, 0x1, UR15 ;  /* 0x0000000106067890 */ /* 0x000fc8000fffe00f */
[----:B------:R-:W-:Y:S01]  /*8750*/  UIADD3 UR6, UR6, -UR14, URZ ;  /* 0x8000000e06067290 */ /* 0x000fe2000fffe03f */
[----:B------:R-:W-:-:S05]  /*8760*/  R2UR UR14, R12 ;  /* 0x000000000c0e72ca */ /* 0x000fca00000e0000 */
[----:B-1----:R-:W-:Y:S01]  /*8770*/  IMAD.U32 R3, RZ, RZ, UR6 ;  /* 0x00000006ff037e24 */ /* 0x002fe2000f8e00ff */
[----:B------:R-:W-:-:S03]  /*8780*/  UIADD3 UR6, UR11, 0x180, URZ ;  /* 0x000001800b067890 */ /* 0x000fc6000fffe03f */
[----:B------:R-:W-:-:S04]  /*8790*/  IMAD R4, R204, -0x2, R3 ;  /* 0xfffffffecc047824 */ /* 0x000fc800078e0203 */
[----:B------:R-:W-:Y:S01]  /*87a0*/  IMAD.IADD R4, R205, 0x1, R4 ;  /* 0x00000001cd047824 */ /* 0x000fe200078e0204 */
[----:B------:R-:W-:Y:S02]  /*87b0*/  UISETP.GT.AND UP0, UPT, UR38, UR14, UPT ;  /* 0x0000000e2600728c */ /* 0x000fe4000bf04270 */
[----:B------:R-:W-:Y:S02]  /*87c0*/  UIADD3 UR38, UR38, -0x1, URZ ;  /* 0xffffffff26267890 */ /* 0x000fe4000fffe03f */
[C---:B------:R-:W-:Y:S02]  /*87d0*/  ISETP.GT.AND P2, PT, R4.reuse, RZ, PT ;  /* 0x000000ff0400720c */ /* 0x040fe40003f44270 */
[----:B------:R-:W-:Y:S02]  /*87e0*/  ISETP.GT.AND P3, PT, R4, 0x1, PT ;  /* 0x000000010400780c */ /* 0x000fe40003f64270 */
[----:B------:R-:W-:Y:S02]  /*87f0*/  FSEL R219, R168, -INF , P2 ;  /* 0xff800000a8db7808 */ /* 0x000fe40001000000 */
[----:B------:R-:W-:-:S02]  /*8800*/  ISETP.GT.AND P2, PT, R4, 0x8, PT ;  /* 0x000000080400780c */ /* 0x000fc40003f44270 */
[----:B------:R-:W-:Y:S02]  /*8810*/  FSEL R217, R169, -INF , P3 ;  /* 0xff800000a9d97808 */ /* 0x000fe40001800000 */
[----:B0-----:R-:W-:Y:S02]  /*8820*/  FMNMX.FTZ R0, R219, R10, !PT ;  /* 0x0000000adb007209 */ /* 0x001fe40007810000 */
[----:B------:R-:W-:Y:S02]  /*8830*/  ISETP.GT.AND P3, PT, R4, 0x9, PT ;  /* 0x000000090400780c */ /* 0x000fe40003f64270 */
[----:B------:R-:W-:Y:S02]  /*8840*/  FSEL R199, R172, -INF , P2 ;  /* 0xff800000acc77808 */ /* 0x000fe40001000000 */
[----:B------:R-:W-:Y:S02]  /*8850*/  FMNMX.FTZ R0, R217, R0, !PT ;  /* 0x00000000d9007209 */ /* 0x000fe40007810000 */
[----:B------:R-:W-:-:S02]  /*8860*/  ISETP.GT.AND P2, PT, R4, 0x10, PT ;  /* 0x000000100400780c */ /* 0x000fc40003f44270 */
[----:B------:R-:W-:Y:S02]  /*8870*/  FMNMX.FTZ R0, R199, R0, !PT ;  /* 0x00000000c7007209 */ /* 0x000fe40007810000 */
[----:B------:R-:W-:Y:S02]  /*8880*/  FSEL R197, R160, -INF , P2 ;  /* 0xff800000a0c57808 */ /* 0x000fe40001000000 */
[----:B------:R-:W-:-:S04]  /*8890*/  ISETP.GT.AND P2, PT, R4, 0x18, PT ;  /* 0x000000180400780c */ /* 0x000fc80003f44270 */
[----:B------:R-:W-:Y:S02]  /*88a0*/  FSEL R203, R164, -INF , P2 ;  /* 0xff800000a4cb7808 */ /* 0x000fe40001000000 */
[C---:B------:R-:W-:Y:S01]  /*88b0*/  ISETP.GT.AND P2, PT, R4.reuse, 0x20, PT ;  /* 0x000000200400780c */ /* 0x040fe20003f44270 */
[----:B------:R-:W-:Y:S02]  /*88c0*/  WARPGROUP.DEPBAR.LE gsb0, 0x0 ;  /* 0x00008000000079c5 */ /* 0x000fe40000010000 */
[----:B------:R-:W-:Y:S01]  /*88d0*/  WARPGROUP.ARRIVE ;  /* 0x00000000000079c5 */ /* 0x000fe20000000000 */
[----:B------:R-:W-:Y:S02]  /*88e0*/  FSEL R195, R173, -INF , P3 ;  /* 0xff800000adc37808 */ /* 0x000fe40001800000 */
[----:B------:R-:W-:Y:S02]  /*88f0*/  ISETP.GT.AND P3, PT, R4, 0x11, PT ;  /* 0x000000110400780c */ /* 0x000fe40003f64270 */
[----:B------:R-:W-:Y:S01]  /*8900*/  FMNMX.FTZ R0, R195, R0, !PT ;  /* 0x00000000c3007209 */ /* 0x000fe20007810000 */
[----:B------:R-:W-:Y:S01]  /*8910*/  HGMMA.64x192x16.F32.BF16 R24, R188, gdesc[UR4].tnspB, R24, gsb0 ;  /* 0x42e00004bc187df0 */ /* 0x000fe20008001818 */
[----:B------:R-:W-:Y:S01]  /*8920*/  UIADD3 UR6, UR11, 0x200, URZ ;  /* 0x000002000b067890 */ /* 0x000fe2000fffe03f */
[----:B------:R-:W-:Y:S01]  /*8930*/  FSEL R201, R161, -INF , P3 ;  /* 0xff800000a1c97808 */ /* 0x000fe20001800000 */
[----:B------:R-:W-:Y:S01]  /*8940*/  UMOV UR7, 0x40000040 ;  /* 0x4000004000077882 */ /* 0x000fe20000000000 */
[----:B------:R-:W-:-:S02]  /*8950*/  FMNMX.FTZ R0, R197, R0, !PT ;  /* 0x00000000c5007209 */ /* 0x000fc40007810000 */
[C---:B------:R-:W-:Y:S02]  /*8960*/  ISETP.GT.AND P3, PT, R4.reuse, 0x19, PT ;  /* 0x000000190400780c */ /* 0x040fe40003f64270 */
[----:B------:R-:W-:Y:S02]  /*8970*/  FMNMX.FTZ R0, R201, R0, !PT ;  /* 0x00000000c9007209 */ /* 0x000fe40007810000 */
[----:B------:R-:W-:Y:S02]  /*8980*/  FSEL R169, R165, -INF , P3 ;  /* 0xff800000a5a97808 */ /* 0x000fe40001800000 */
        /* <DEDUP_REMOVED lines=56> */
[----:B------:R-:W-:Y:S01]  /*8d10*/  HGMMA.64x192x16.F32.BF16 R24, R184, gdesc[UR4].tnspB, R24, gsb0 ;  /* 0x42e00004b8187df0 */ /* 0x000fe20008001818 */
[----:B------:R-:W-:Y:S01]  /*8d20*/  FMNMX.FTZ R0, R189, R0, !PT ;  /* 0x00000000bd007209 */ /* 0x000fe20007810000 */
[----:B------:R-:W-:Y:S01]  /*8d30*/  UIADD3 UR6, UR11, 0x280, URZ ;  /* 0x000002800b067890 */ /* 0x000fe2000fffe03f */
[----:B------:R-:W-:Y:S01]  /*8d40*/  ISETP.GT.AND P3, PT, R4, 0x69, PT ;  /* 0x000000690400780c */ /* 0x000fe20003f64270 */
[----:B------:R-:W-:Y:S01]  /*8d50*/  UMOV UR7, 0x40000040 ;  /* 0x4000004000077882 */ /* 0x000fe20000000000 */
[----:B------:R-:W-:-:S02]  /*8d60*/  FSEL R193, R124, -INF , P2 ;  /* 0xff8000007cc17808 */ /* 0x000fc40001000000 */
[----:B------:R-:W-:Y:S02]  /*8d70*/  FMNMX.FTZ R0, R191, R0, !PT ;  /* 0x00000000bf007209 */ /* 0x000fe40007810000 */
[----:B------:R-:W-:Y:S02]  /*8d80*/  FSEL R125, R125, -INF , P3 ;  /* 0xff8000007d7d7808 */ /* 0x000fe40001800000 */
[----:B------:R-:W-:Y:S02]  /*8d90*/  FMNMX.FTZ R0, R193, R0, !PT ;  /* 0x00000000c1007209 */ /* 0x000fe40007810000 */
[----:B------:R-:W-:Y:S02]  /*8da0*/  IADD3 R4, R4, 0x8, RZ ;  /* 0x0000000804047810 */ /* 0x000fe40007ffe0ff */
[----:B------:R-:W-:Y:S02]  /*8db0*/  FMNMX.FTZ R14, R125, R0, !PT ;  /* 0x000000007d0e7209 */ /* 0x000fe40007810000 */
[----:B------:R-:W0:Y:S01]  /*8dc0*/  LDC R0, c[0x0][0x988] ;  /* 0x00026200ff007b82 */ /* 0x000e220000000800 */
[----:B------:R-:W-:-:S02]  /*8dd0*/  ISETP.GT.AND P3, PT, R4, RZ, PT ;  /* 0x000000ff0400720c */ /* 0x000fc40003f64270 */
[----:B------:R-:W1:Y:S01]  /*8de0*/  SHFL.BFLY PT, R5, R14, 0x2, 0x1f ;  /* 0x0c401f000e057f89 */ /* 0x000e6200000e0000 */
[----:B------:R-:W-:Y:S02]  /*8df0*/  ISETP.GT.AND P4, PT, R4, 0x1, PT ;  /* 0x000000010400780c */ /* 0x000fe40003f84270 */
[----:B------:R-:W-:Y:S02]  /*8e00*/  FSEL R170, R170, -INF , P3 ;  /* 0xff800000aaaa7808 */ /* 0x000fe40001800000 */
[C---:B------:R-:W-:Y:S02]  /*8e10*/  ISETP.GT.AND P3, PT, R4.reuse, 0x8, PT ;  /* 0x000000080400780c */ /* 0x040fe40003f64270 */
[----:B------:R-:W-:Y:S02]  /*8e20*/  FSEL R171, R171, -INF , P4 ;  /* 0xff800000abab7808 */ /* 0x000fe40002000000 */
[----:B------:R-:W-:Y:S02]  /*8e30*/  ISETP.GT.AND P4, PT, R4, 0x9, PT ;  /* 0x000000090400780c */ /* 0x000fe40003f84270 */
[----:B-1----:R-:W-:-:S02]  /*8e40*/  FMNMX.FTZ R20, R14, R5, !PT ;  /* 0x000000050e147209 */ /* 0x002fc40007810000 */
[----:B------:R-:W-:-:S03]  /*8e50*/  FMNMX.FTZ R14, R170, R9, !PT ;  /* 0x00000009aa0e7209 */ /* 0x000fc60007810000 */
[----:B------:R-:W1:Y:S01]  /*8e60*/  SHFL.BFLY PT, R5, R20, 0x1, 0x1f ;  /* 0x0c201f0014057f89 */ /* 0x000e6200000e0000 */
[----:B------:R-:W-:Y:S02]  /*8e70*/  FMNMX.FTZ R14, R171, R14, !PT ;  /* 0x0000000eab0e7209 */ /* 0x000fe40007810000 */
[----:B-1----:R-:W-:-:S04]  /*8e80*/  FMNMX.FTZ R5, R20, R5, !PT ;  /* 0x0000000514057209 */ /* 0x002fc80007810000 */
[C---:B------:R-:W-:Y:S01]  /*8e90*/  FSETP.NEU.FTZ.AND P2, PT, R5.reuse, -INF , PT ;  /* 0xff8000000500780b */ /* 0x040fe20003f5d000 */
[----:B0-----:R-:W-:-:S05]  /*8ea0*/  FMUL.FTZ R2, R5, R0 ;  /* 0x0000000005027220 */ /* 0x001fca0000410000 */
        /* <DEDUP_REMOVED lines=101> */
[----:B------:R-:W-:Y:S01]  /*9500*/  FSEL R221, R142, -INF , P3 ;  /* 0xff8000008edd7808 */ /* 0x000fe20001800000 */
[----:B------:R-:W-:Y:S01]  /*9510*/  IMAD.U32 R142, RZ, RZ, UR10 ;  /* 0x0000000aff8e7e24 */ /* 0x000fe2000f8e00ff */
[----:B------:R-:W-:-:S02]  /*9520*/  FMNMX.FTZ R14, R139, R14, !PT ;  /* 0x0000000e8b0e7209 */ /* 0x000fc40007810000 */
[----:B------:R-:W-:Y:S01]  /*9530*/  FSEL R143, R143, -INF , P4 ;  /* 0xff8000008f8f7808 */ /* 0x000fe20002000000 */
[----:B------:R-:W-:Y:S01]  /*9540*/  @!P1 VIADD R142, R142, 0x36860 ;  /* 0x000368608e8e9836 */ /* 0x000fe20000000000 */
[C---:B------:R-:W-:Y:S01]  /*9550*/  ISETP.GT.AND P3, PT, R4.reuse, 0x50, PT ;  /* 0x000000500400780c */ /* 0x040fe20003f64270 */
[----:B------:R-:W-:Y:S01]  /*9560*/  MUFU.EX2 R120, R120 ;  /* 0x0000007800787308 */ /* 0x000fe20000000800 */
[----:B------:R-:W-:Y:S02]  /*9570*/  FMNMX.FTZ R14, R221, R14, !PT ;  /* 0x0000000edd0e7209 */ /* 0x000fe40007810000 */
[----:B------:R-:W-:Y:S02]  /*9580*/  ISETP.GT.AND P4, PT, R4, 0x51, PT ;  /* 0x000000510400780c */ /* 0x000fe40003f84270 */
[----:B------:R-:W-:Y:S02]  /*9590*/  FSEL R157, R130, -INF , P3 ;  /* 0xff800000829d7808 */ /* 0x000fe40001800000 */
[----:B------:R-:W-:Y:S01]  /*95a0*/  FMNMX.FTZ R14, R143, R14, !PT ;  /* 0x0000000e8f0e7209 */ /* 0x000fe20007810000 */
[----:B------:R-:W-:Y:S01]  /*95b0*/  MUFU.EX2 R125, R125 ;  /* 0x0000007d007d7308 */ /* 0x000fe20000000800 */
[----:B------:R-:W-:-:S02]  /*95c0*/  ISETP.GT.AND P3, PT, R4, 0x58, PT ;  /* 0x000000580400780c */ /* 0x000fc40003f64270 */
[----:B------:R-:W-:Y:S02]  /*95d0*/  FSEL R131, R131, -INF , P4 ;  /* 0xff80000083837808 */ /* 0x000fe40002000000 */
[----:B------:R-:W-:Y:S02]  /*95e0*/  FMNMX.FTZ R14, R157, R14, !PT ;  /* 0x0000000e9d0e7209 */ /* 0x000fe40007810000 */
[----:B------:R-:W-:Y:S02]  /*95f0*/  ISETP.GT.AND P4, PT, R4, 0x59, PT ;  /* 0x000000590400780c */ /* 0x000fe40003f84270 */
[----:B------:R-:W-:Y:S02]  /*9600*/  FSEL R223, R134, -INF , P3 ;  /* 0xff80000086df7808 */ /* 0x000fe40001800000 */
[----:B------:R-:W-:Y:S02]  /*9610*/  FMNMX.FTZ R14, R131, R14, !PT ;  /* 0x0000000e830e7209 */ /* 0x000fe40007810000 */
[----:B------:R-:W-:-:S02]  /*9620*/  FSEL R135, R135, -INF , P4 ;  /* 0xff80000087877808 */ /* 0x000fc40002000000 */
[C---:B------:R-:W-:Y:S02]  /*9630*/  ISETP.GT.AND P3, PT, R4.reuse, 0x60, PT ;  /* 0x000000600400780c */ /* 0x040fe40003f64270 */
[----:B------:R-:W-:Y:S02]  /*9640*/  FMNMX.FTZ R14, R223, R14, !PT ;  /* 0x0000000edf0e7209 */ /* 0x000fe40007810000 */
[----:B------:R-:W-:Y:S02]  /*9650*/  ISETP.GT.AND P4, PT, R4, 0x61, PT ;  /* 0x000000610400780c */ /* 0x000fe40003f84270 */
[----:B------:R-:W-:Y:S02]  /*9660*/  FSEL R145, R122, -INF , P3 ;  /* 0xff8000007a917808 */ /* 0x000fe40001800000 */
[----:B------:R-:W-:Y:S02]  /*9670*/  FMNMX.FTZ R14, R135, R14, !PT ;  /* 0x0000000e870e7209 */ /* 0x000fe40007810000 */
[----:B------:R-:W-:-:S02]  /*9680*/  ISETP.GT.AND P3, PT, R4, 0x68, PT ;  /* 0x000000680400780c */ /* 0x000fc40003f64270 */
[----:B------:R-:W-:Y:S02]  /*9690*/  FSEL R123, R123, -INF , P4 ;  /* 0xff8000007b7b7808 */ /* 0x000fe40002000000 */
[----:B------:R-:W-:Y:S02]  /*96a0*/  FMNMX.FTZ R14, R145, R14, !PT ;  /* 0x0000000e910e7209 */ /* 0x000fe40007810000 */
[----:B------:R-:W-:Y:S02]  /*96b0*/  ISETP.GT.AND P4, PT, R4, 0x69, PT ;  /* 0x000000690400780c */ /* 0x000fe40003f84270 */
[----:B------:R-:W-:Y:S02]  /*96c0*/  FSEL R225, R126, -INF , P3 ;  /* 0xff8000007ee17808 */ /* 0x000fe40001800000 */
[----:B------:R-:W-:Y:S02]  /*96d0*/  FMNMX.FTZ R14, R123, R14, !PT ;  /* 0x0000000e7b0e7209 */ /* 0x000fe40007810000 */
[----:B------:R-:W-:Y:S01]  /*96e0*/  FSEL R227, R127, -INF , P4 ;  /* 0xff8000007fe37808 */ /* 0x000fe20002000000 */
[----:B------:R-:W-:Y:S01]  /*96f0*/  FFMA.FTZ R127, R149, R0, -R2 ;  /* 0x00000000957f7223 */ /* 0x000fe20000010802 */
[----:B------:R-:W-:-:S02]  /*9700*/  FMNMX.FTZ R14, R225, R14, !PT ;  /* 0x0000000ee10e7209 */ /* 0x000fc40007810000 */
[----:B------:R-:W-:Y:S02]  /*9710*/  @!P1 PRMT R142, RZ, 0x654, R142 ;  /* 0x00000654ff8e9816 */ /* 0x000fe4000000008e */
[----:B------:R-:W-:Y:S01]  /*9720*/  FMNMX.FTZ R3, R227, R14, !PT ;  /* 0x0000000ee3037209 */ /* 0x000fe20007810000 */
[----:B------:R-:W-:Y:S01]  /*9730*/  FFMA.FTZ R14, R165, R0, -R2 ;  /* 0x00000000a50e7223 */ /* 0x000fe20000010802 */
[----:B------:R-:W-:Y:S03]  /*9740*/  MUFU.EX2 R127, R127 ;  /* 0x0000007f007f7308 */ /* 0x000fe60000000800 */
[----:B------:R-:W0:Y:S05]  /*9750*/  SHFL.BFLY PT, R4, R3, 0x2, 0x1f ;  /* 0x0c401f0003047f89 */ /* 0x000e2a00000e0000 */
[----:B------:R-:W1:Y:S01]  /*9760*/  MUFU.EX2 R14, R14 ;  /* 0x0000000e000e7308 */ /* 0x000e620000000800 */
[----:B0-----:R-:W-:-:S05]  /*9770*/  FMNMX.FTZ R3, R3, R4, !PT ;  /* 0x0000000403037209 */ /* 0x001fca0007810000 */
[----:B------:R-:W0:Y:S02]  /*9780*/  SHFL.BFLY PT, R4, R3, 0x1, 0x1f ;  /* 0x0c201f0003047f89 */ /* 0x000e2400000e0000 */
[----:B0-----:R-:W-:Y:S01]  /*9790*/  FMNMX.FTZ R4, R3, R4, !PT ;  /* 0x0000000403047209 */ /* 0x001fe20007810000 */
[----:B------:R-:W-:Y:S02]  /*97a0*/  WARPGROUP.DEPBAR.LE gsb0, 0x0 ;  /* 0x00008000000079c5 */ /* 0x000fe40000010000 */
[----:B------:R-:W-:Y:S01]  /*97b0*/  WARPGROUP.ARRIVE ;  /* 0x00000000000079c5 */ /* 0x000fe20000000000 */
[----:B------:R-:W-:Y:S01]  /*97c0*/  FSEL R3, R5, RZ, P2 ;  /* 0x000000ff05037208 */ /* 0x000fe20001000000 */
[-C--:B------:R-:W-:Y:S01]  /*97d0*/  FFMA.FTZ R182, R173, R0.reuse, -R2 ;  /* 0x00000000adb67223 */ /* 0x080fe20000010802 */
[C---:B------:R-:W-:Y:S01]  /*97e0*/  FSETP.NEU.FTZ.AND P2, PT, R4.reuse, -INF , PT ;  /* 0xff8000000400780b */ /* 0x040fe20003f5d000 */
[C---:B------:R-:W-:Y:S01]  /*97f0*/  FMUL.FTZ R126, R4.reuse, R0 ;  /* 0x00000000047e7220 */ /* 0x040fe20000410000 */
[----:B-1----:R-:W-:Y:S01]  /*9800*/  F2FP.BF16.F32.PACK_AB R180, R129, R14 ;  /* 0x0000000e81b4723e */ /* 0x002fe200000010ff */
[----:B------:R-:W-:Y:S01]  /*9810*/  HGMMA.64x192x16.F32.BF16 R24, R176, gdesc[UR4].tnspB, R24, gsb0 ;  /* 0x42e00004b0187df0 */ /* 0x000fe20008001818 */
[----:B------:R-:W-:Y:S01]  /*9820*/  FADD.FTZ R3, -R3, R10 ;  /* 0x0000000a03037221 */ /* 0x000fe20000010100 */
[----:B------:R-:W-:Y:S01]  /*9830*/  FSEL R134, R4, RZ, P2 ;  /* 0x000000ff04867208 */ /* 0x000fe20001000000 */
[----:B------:R-:W-:Y:S01]  /*9840*/  MUFU.EX2 R182, R182 ;  /* 0x000000b600b67308 */ /* 0x000fe20000000800 */
[----:B------:R-:W-:Y:S01]  /*9850*/  FSEL R126, R126, RZ, P2 ;  /* 0x000000ff7e7e7208 */ /* 0x000fe20001000000 */
[----:B------:R-:W-:Y:S01]  /*9860*/  FMUL.FTZ R3, R3, R0 ;  /* 0x0000000003037220 */ /* 0x000fe20000410000 */
[----:B------:R-:W-:-:S03]  /*9870*/  PLOP3.LUT P2, PT, PT, PT, UP0, 0x80, 0x0 ;  /* 0x000000000000781c */ /* 0x000fc60003f4f008 */
[-CC-:B------:R-:W-:Y:S01]  /*9880*/  FFMA.FTZ R10, R170, R0.reuse, -R126.reuse ;  /* 0x00000000aa0a7223 */ /* 0x180fe2000001087e */
[-CC-:B------:R-:W-:Y:S01]  /*9890*/  FFMA.FTZ R141, R171, R0.reuse, -R126.reuse ;  /* 0x00000000ab8d7223 */ /* 0x180fe2000001087e */
[----:B------:R0:W1:Y:S01]  /*98a0*/  MUFU.EX2 R2, R3 ;  /* 0x0000000300027308 */ /* 0x0000620000000800 */
        /* <DEDUP_REMOVED lines=8> */
[----:B0-----:R-:W-:Y:S01]  /*9930*/  FADD.FTZ R3, -R134, R9 ;  /* 0x0000000986037221 */ /* 0x001fe20000010100 */
[----:B------:R-:W-:-:S02]  /*9940*/  IMAD.U32 R9, RZ, RZ, UR39 ;  /* 0x00000027ff097e24 */ /* 0x000fc4000f8e00ff */
[-CC-:B------:R-:W-:Y:S01]  /*9950*/  FFMA.FTZ R130, R155, R0.reuse, -R126.reuse ;  /* 0x000000009b827223 */ /* 0x180fe2000001087e */
[-CC-:B------:R-:W-:Y:S01]  /*9960*/  FFMA.FTZ R195, R203, R0.reuse, -R126.reuse ;  /* 0x00000000cbc37223 */ /* 0x180fe2000001087e */
[-C--:B------:R-:W-:Y:S01]  /*9970*/  FMUL.FTZ R3, R3, R0.reuse ;  /* 0x0000000003037220 */ /* 0x080fe20000410000 */
[-CC-:B------:R-:W-:Y:S01]  /*9980*/  FFMA.FTZ R132, R217, R0.reuse, -R126.reuse ;  /* 0x00000000d9847223 */ /* 0x180fe2000001087e */
[-CC-:B------:R-:W-:Y:S01]  /*9990*/  FFMA.FTZ R189, R169, R0.reuse, -R126.reuse ;  /* 0x00000000a9bd7223 */ /* 0x180fe2000001087e */
[----:B------:R-:W0:Y:S01]  /*99a0*/  MUFU.EX2 R141, R141 ;  /* 0x0000008d008d7308 */ /* 0x000e220000000800 */
[----:B-1----:R-:W-:Y:S01]  /*99b0*/  FFMA.FTZ R7, R2, R7, R121 ;  /* 0x0000000702077223 */ /* 0x002fe20000010079 */
[-CC-:B------:R-:W-:Y:S01]  /*99c0*/  FFMA.FTZ R219, R219, R0.reuse, -R126.reuse ;  /* 0x00000000dbdb7223 */ /* 0x180fe2000001087e */
        /* <DEDUP_REMOVED lines=12> */
[-CC-:B------:R-:W-:Y:S01]  /*9a90*/  FFMA.FTZ R145, R145, R0.reuse, -R126.reuse ;  /* 0x0000000091917223 */ /* 0x180fe2000001087e */
[----:B------:R-:W2:Y:S01]  /*9aa0*/  MUFU.EX2 R122, R122 ;  /* 0x0000007a007a7308 */ /* 0x000ea20000000800 */
[----:B------:R-:W-:Y:S01]  /*9ab0*/  FADD.FTZ R138, R196, R7 ;  /* 0x00000007c48a7221 */ /* 0x000fe20000010000 */
[-CC-:B------:R-:W-:Y:S01]  /*9ac0*/  FFMA.FTZ R123, R123, R0.reuse, -R126.reuse ;  /* 0x000000007b7b7223 */ /* 0x180fe2000001087e */
[----:B------:R-:W-:Y:S01]  /*9ad0*/  FFMA.FTZ R225, R225, R0, -R126 ;  /* 0x00000000e1e17223 */ /* 0x000fe2000001087e */
[----:B0-----:R-:W-:Y:S01]  /*9ae0*/  F2FP.BF16.F32.PACK_AB R201, R141, R10 ;  /* 0x0000000a8dc9723e */ /* 0x001fe200000010ff */
[----:B------:R-:W-:Y:S01]  /*9af0*/  FADD.FTZ R7, R167, R138 ;  /* 0x0000008aa7077221 */ /* 0x000fe20000010000 */
[----:B------:R-:W-:-:S02]  /*9b00*/  F2FP.BF16.F32.PACK_AB R200, R200, R121 ;  /* 0x00000079c8c8723e */ /* 0x000fc400000010ff */
[----:B------:R-:W0:Y:S01]  /*9b10*/  MUFU.EX2 R149, R149 ;  /* 0x0000009500957308 */ /* 0x000e220000000800 */
[----:B-1----:R-:W-:Y:S01]  /*9b20*/  FFMA.FTZ R138, R3, R6, R10 ;  /* 0x00000006038a7223 */ /* 0x002fe2000001000a */
[----:B------:R-:W-:Y:S01]  /*9b30*/  FADD.FTZ R140, R198, R7 ;  /* 0x00000007c68c7221 */ /* 0x000fe20000010000 */
[----:B------:R-:W-:Y:S01]  /*9b40*/  @!P1 VIADD R6, R9, 0x36840 ;  /* 0x0003684009069836 */ /* 0x000fe20000000000 */
[----:B------:R-:W-:Y:S01]  /*9b50*/  F2FP.BF16.F32.PACK_AB R202, R175, R202 ;  /* 0x000000caafca723e */ /* 0x000fe200000010ff */
[----:B------:R-:W-:Y:S01]  /*9b60*/  FADD.FTZ R7, R141, R138 ;  /* 0x0000008a8d077221 */ /* 0x000fe20000010000 */
[----:B------:R-:W-:Y:S01]  /*9b70*/  FADD.FTZ R9, R159, R140 ;  /* 0x0000008c9f097221 */ /* 0x000fe20000010000 */
[----:B------:R-:W-:Y:S01]  /*9b80*/  F2FP.BF16.F32.PACK_AB R196, R167, R196 ;  /* 0x000000c4a7c4723e */ /* 0x000fe200000010ff */
[----:B------:R-:W1:Y:S01]  /*9b90*/  MUFU.EX2 R124, R124 ;  /* 0x0000007c007c7308 */ /* 0x000e620000000800 */
[----:B--2---:R-:W-:Y:S01]  /*9ba0*/  FADD.FTZ R138, R122, R7 ;  /* 0x000000077a8a7221 */ /* 0x004fe20000010000 */
[----:B------:R-:W-:Y:S01]  /*9bb0*/  FADD.FTZ R140, R192, R9 ;  /* 0x00000009c08c7221 */ /* 0x000fe20000010000 */
[----:B------:R-:W-:Y:S01]  /*9bc0*/  @!P1 PRMT R6, RZ, 0x654, R6 ;  /* 0x00000654ff069816 */ /* 0x000fe20000000006 */
[----:B------:R-:W-:Y:S01]  /*9bd0*/  IMAD.MOV.U32 R10, RZ, RZ, R5 ;  /* 0x000000ffff0a7224 */ /* 0x000fe200078e0005 */
[----:B------:R-:W-:Y:S01]  /*9be0*/  F2FP.BF16.F32.PACK_AB R198, R159, R198 ;  /* 0x000000c69fc6723e */ /* 0x000fe200000010ff */
[C---:B------:R-:W-:Y:S01]  /*9bf0*/  FADD.FTZ R9, R147.reuse, R140 ;  /* 0x0000008c93097221 */ /* 0x040fe20000010000 */
[----:B------:R-:W-:Y:S01]  /*9c00*/  F2FP.BF16.F32.PACK_AB R192, R147, R192 ;  /* 0x000000c093c0723e */ /* 0x000fe200000010ff */
[----:B------:R-:W2:Y:S01]  /*9c10*/  MUFU.EX2 R163, R163 ;  /* 0x000000a300a37308 */ /* 0x000ea20000000800 */
[----:B0-----:R-:W-:Y:S01]  /*9c20*/  FADD.FTZ R7, R149, R138 ;  /* 0x0000008a95077221 */ /* 0x001fe20000010000 */
[----:B------:R-:W-:Y:S01]  /*9c30*/  FADD.FTZ R140, R194, R9 ;  /* 0x00000009c28c7221 */ /* 0x000fe20000010000 */
[----:B------:R-:W-:-:S02]  /*9c40*/  F2FP.BF16.F32.PACK_AB R194, R15, R194 ;  /* 0x000000c20fc2723e */ /* 0x000fc400000010ff */
[----:B------:R-:W-:Y:S01]  /*9c50*/  F2FP.BF16.F32.PACK_AB R203, R149, R122 ;  /* 0x0000007a95cb723e */ /* 0x000fe200000010ff */
[----:B------:R-:W-:Y:S02]  /*9c60*/  FADD.FTZ R9, R15, R140 ;  /* 0x0000008c0f097221 */ /* 0x000fe40000010000 */
[----:B------:R-:W0:Y:S01]  /*9c70*/  MUFU.EX2 R128, R128 ;  /* 0x0000008000807308 */ /* 0x000e220000000800 */
[----:B-1----:R-:W-:Y:S01]  /*9c80*/  FADD.FTZ R138, R124, R7 ;  /* 0x000000077c8a7221 */ /* 0x002fe20000010000 */
[----:B------:R-:W-:Y:S01]  /*9c90*/  FADD.FTZ R144, R188, R9 ;  /* 0x00000009bc907221 */ /* 0x000fe20000010000 */
[----:B------:R-:W-:-:S03]  /*9ca0*/  F2FP.BF16.F32.PACK_AB R188, R11, R188 ;  /* 0x000000bc0bbc723e */ /* 0x000fc600000010ff */
[----:B------:R-:W-:Y:S01]  /*9cb0*/  FADD.FTZ R9, R11, R144 ;  /* 0x000000900b097221 */ /* 0x000fe20000010000 */
[----:B------:R-:W-:Y:S01]  /*9cc0*/  IMAD.U32 R11, RZ, RZ, UR61 ;  /* 0x0000003dff0b7e24 */ /* 0x000fe2000f8e00ff */
[----:B------:R-:W-:Y:S01]  /*9cd0*/  MUFU.EX2 R199, R199 ;  /* 0x000000c700c77308 */ /* 0x000fe20000000800 */
[----:B--2---:R-:W-:Y:S01]  /*9ce0*/  FADD.FTZ R7, R163, R138 ;  /* 0x0000008aa3077221 */ /* 0x004fe20000010000 */
[----:B------:R-:W-:Y:S01]  /*9cf0*/  FADD.FTZ R144, R190, R9 ;  /* 0x00000009be907221 */ /* 0x000fe20000010000 */
[----:B------:R-:W-:Y:S01]  /*9d00*/  FFMA.FTZ R138, R143, R0, -R126 ;  /* 0x000000008f8a7223 */ /* 0x000fe2000001087e */
[C---:B------:R-:W-:Y:S02]  /*9d10*/  F2FP.BF16.F32.PACK_AB R190, R127.reuse, R190 ;  /* 0x000000be7fbe723e */ /* 0x040fe400000010ff */
[----:B------:R-:W-:Y:S01]  /*9d20*/  FADD.FTZ R9, R127, R144 ;  /* 0x000000907f097221 */ /* 0x000fe20000010000 */
[----:B------:R-:W-:Y:S01]  /*9d30*/  F2FP.BF16.F32.PACK_AB R197, R163, R124 ;  /* 0x0000007ca3c5723e */ /* 0x000fe200000010ff */
[----:B------:R-:W-:Y:S01]  /*9d40*/  MUFU.EX2 R193, R193 ;  /* 0x000000c100c17308 */ /* 0x000fe20000000800 */
[----:B0-----:R-:W-:Y:S01]  /*9d50*/  FADD.FTZ R140, R128, R7 ;  /* 0x00000007808c7221 */ /* 0x001fe20000010000 */
        /* <DEDUP_REMOVED lines=18> */
[----:B------:R-:W-:-:S06]  /*9e80*/  FADD.FTZ R14, R120, R9 ;  /* 0x00000009780e7221 */ /* 0x000fcc0000010000 */
        /* <DEDUP_REMOVED lines=8> */
[----:B------:R-:W-:Y:S01]  /*9f10*/  MUFU.EX2 R148, R145 ;  /* 0x0000009100947308 */ /* 0x000fe20000000800 */
[----:B------:R-:W-:-:S02]  /*9f20*/  WARPGROUP.DEPBAR.LE gsb0, 0x0 ;  /* 0x00008000000079c5 */ /* 0x000fc40000010000 */
[----:B------:R1:W-:Y:S01]  /*9f30*/  @!P1 SYNCS.ARRIVE.TRANS64.RED.A1T0 RZ, [R6+URZ], RZ ;  /* 0x000000ff06ff99a7 */ /* 0x0003e2000810043f */
[----:B------:R-:W-:-:S04]  /*9f40*/  F2FP.BF16.F32.PACK_AB R176, R137, R20 ;  /* 0x0000001489b0723e */ /* 0x000fc800000010ff */
[----:B------:R-:W2:Y:S01]  /*9f50*/  MUFU.EX2 R123, R123 ;  /* 0x0000007b007b7308 */ /* 0x000ea20000000800 */
[----:B------:R-:W-:Y:S02]  /*9f60*/  F2FP.BF16.F32.PACK_AB R178, R125, R120 ;  /* 0x000000787db2723e */ /* 0x000fe400000010ff */
[----:B0-----:R-:W-:Y:S01]  /*9f70*/  F2FP.BF16.F32.PACK_AB R183, R135, R146 ;  /* 0x0000009287b7723e */ /* 0x001fe200000010ff */
[----:B------:R0:W-:Y:S04]  /*9f80*/  @!P1 SYNCS.ARRIVE.TRANS64.RED.A1T0 RZ, [R142+URZ], RZ ;  /* 0x000000ff8eff99a7 */ /* 0x0001e8000810043f */
[----:B-1----:R-:W1:Y:S01]  /*9f90*/  MUFU.EX2 R6, R139 ;  /* 0x0000008b00067308 */ /* 0x002e620000000800 */
[----:B0-----:R-:W-:Y:S01]  /*9fa0*/  FADD.FTZ R142, R199, R140 ;  /* 0x0000008cc78e7221 */ /* 0x001fe20000010000 */
[-CC-:B------:R-:W-:Y:S01]  /*9fb0*/  FFMA.FTZ R140, R131, R0.reuse, -R126.reuse ;  /* 0x00000000838c7223 */ /* 0x180fe2000001087e */
[----:B------:R-:W-:-:S05]  /*9fc0*/  FFMA.FTZ R126, R227, R0, -R126 ;  /* 0x00000000e37e7223 */ /* 0x000fca000001087e */
[----:B------:R-:W-:Y:S01]  /*9fd0*/  MUFU.EX2 R20, R225 ;  /* 0x000000e100147308 */ /* 0x000fe20000000800 */
[----:B------:R-:W-:Y:S01]  /*9fe0*/  FADD.FTZ R7, R193, R142 ;  /* 0x0000008ec1077221 */ /* 0x000fe20000010000 */
[----:B------:R-:W-:Y:S02]  /*9ff0*/  F2FP.BF16.F32.PACK_AB R199, R199, R128 ;  /* 0x00000080c7c7723e */ /* 0x000fe400000010ff */
[C---:B------:R-:W-:Y:S01]  /*a000*/  F2FP.BF16.F32.PACK_AB R193, R130.reuse, R193 ;  /* 0x000000c182c1723e */ /* 0x040fe200000010ff */
[----:B------:R-:W-:Y:S01]  /*a010*/  FADD.FTZ R142, R130, R7 ;  /* 0x00000007828e7221 */ /* 0x000fe20000010000 */
[----:B--2---:R-:W-:Y:S02]  /*a020*/  F2FP.BF16.F32.PACK_AB R177, R123, R148 ;  /* 0x000000947bb1723e */ /* 0x004fe400000010ff */
[----:B------:R-:W-:Y:S01]  /*a030*/  MUFU.EX2 R140, R140 ;  /* 0x0000008c008c7308 */ /* 0x000fe20000000800 */
[----:B------:R-:W-:Y:S01]  /*a040*/  FADD.FTZ R7, R195, R142 ;  /* 0x0000008ec3077221 */ /* 0x000fe20000010000 */
[----:B------:R-:W-:-:S03]  /*a050*/  F2FP.BF16.F32.PACK_AB R195, R132, R195 ;  /* 0x000000c384c3723e */ /* 0x000fc600000010ff */
[----:B------:R-:W-:-:S03]  /*a060*/  FADD.FTZ R142, R132, R7 ;  /* 0x00000007848e7221 */ /* 0x000fc60000010000 */
[----:B------:R-:W0:Y:S01]  /*a070*/  MUFU.EX2 R126, R126 ;  /* 0x0000007e007e7308 */ /* 0x000e220000000800 */
[----:B------:R-:W-:Y:S01]  /*a080*/  FADD.FTZ R7, R189, R142 ;  /* 0x0000008ebd077221 */ /* 0x000fe20000010000 */
[----:B------:R-:W-:-:S03]  /*a090*/  F2FP.BF16.F32.PACK_AB R189, R134, R189 ;  /* 0x000000bd86bd723e */ /* 0x000fc600000010ff */
[----:B------:R-:W-:-:S04]  /*a0a0*/  FADD.FTZ R142, R134, R7 ;  /* 0x00000007868e7221 */ /* 0x000fc80000010000 */
[----:B------:R-:W-:Y:S01]  /*a0b0*/  FADD.FTZ R7, R191, R142 ;  /* 0x0000008ebf077221 */ /* 0x000fe20000010000 */
[----:B------:R-:W-:-:S03]  /*a0c0*/  F2FP.BF16.F32.PACK_AB R191, R136, R191 ;  /* 0x000000bf88bf723e */ /* 0x000fc600000010ff */
[----:B------:R-:W-:-:S04]  /*a0d0*/  FADD.FTZ R142, R136, R7 ;  /* 0x00000007888e7221 */ /* 0x000fc80000010000 */
[----:B------:R-:W-:Y:S01]  /*a0e0*/  FADD.FTZ R7, R185, R142 ;  /* 0x0000008eb9077221 */ /* 0x000fe20000010000 */
[----:B-1----:R-:W-:Y:S02]  /*a0f0*/  F2FP.BF16.F32.PACK_AB R185, R6, R185 ;  /* 0x000000b906b9723e */ /* 0x002fe400000010ff */
[----:B0-----:R-:W-:Y:S01]  /*a100*/  F2FP.BF16.F32.PACK_AB R179, R126, R20 ;  /* 0x000000147eb3723e */ /* 0x001fe200000010ff */
[----:B------:R-:W-:-:S04]  /*a110*/  FADD.FTZ R142, R6, R7 ;  /* 0x00000007068e7221 */ /* 0x000fc80000010000 */
[----:B------:R-:W-:Y:S01]  /*a120*/  FADD.FTZ R7, R187, R142 ;  /* 0x0000008ebb077221 */ /* 0x000fe20000010000 */
[----:B------:R-:W-:-:S03]  /*a130*/  F2FP.BF16.F32.PACK_AB R187, R138, R187 ;  /* 0x000000bb8abb723e */ /* 0x000fc600000010ff */
[----:B------:R-:W-:-:S04]  /*a140*/  FADD.FTZ R142, R138, R7 ;  /* 0x000000078a8e7221 */ /* 0x000fc80000010000 */
[----:B------:R-:W-:Y:S01]  /*a150*/  FADD.FTZ R7, R181, R142 ;  /* 0x0000008eb5077221 */ /* 0x000fe20000010000 */
[----:B------:R-:W-:-:S03]  /*a160*/  F2FP.BF16.F32.PACK_AB R181, R140, R181 ;  /* 0x000000b58cb5723e */ /* 0x000fc600000010ff */
        /* <DEDUP_REMOVED lines=10> */
.L_x_2003:
[----:B------:R-:W-:-:S13]  /*a210*/  ISETP.LE.AND P2, PT, RZ, UR38, PT ;  /* 0x00000026ff007c0c */ /* 0x000fda000bf43270 */
[----:B------:R-:W-:Y:S05]  /*a220*/  @!P2 BRA `(.L_x_2013) ;  /* 0x0000003800f4a947 */ /* 0x000fea0003800000 */
[----:B------:R-:W-:Y:S01]  /*a230*/  IMAD.MOV.U32 R11, RZ, RZ, R4 ;  /* 0x000000ffff0b7224 */ /* 0x000fe200078e0004 */
[----:B------:R-:W-:Y:S01]  /*a240*/  UMOV UR39, UR61 ;  /* 0x0000003d00277c82 */ /* 0x000fe20008000000 */
[----:B------:R-:W-:Y:S01]  /*a250*/  IMAD.MOV.U32 R9, RZ, RZ, R5 ;  /* 0x000000ffff097224 */ /* 0x000fe200078e0005 */
[----:B------:R-:W-:-:S06]  /*a260*/  UMOV UR37, UR36 ;  /* 0x0000002400257c82 */ /* 0x000fcc0008000000 */
.L_x_2022:
[----:B------:R-:W-:-:S04]  /*a270*/  UIADD3 UR36, UR37, 0x1, URZ ;  /* 0x0000000125247890 */ /* 0x000fc8000fffe03f */
[----:B------:R-:W-:-:S04]  /*a280*/  UISETP.NE.AND UP0, UPT, UR36, 0x2, UPT ;  /* 0x000000022400788c */ /* 0x000fc8000bf05270 */
[----:B------:R-:W-:Y:S02]  /*a290*/  USEL UR61, URZ, 0x1, UP0 ;  /* 0x000000013f3d7887 */ /* 0x000fe40008000000 */
[----:B------:R-:W-:Y:S02]  /*a2a0*/  USEL UR36, UR36, URZ, UP0 ;  /* 0x0000003f24247287 */ /* 0x000fe40008000000 */
[----:B------:R-:W-:Y:S01]  /*a2b0*/  ULOP3.LUT UR61, UR39, UR61, URZ, 0x3c, !UPT ;  /* 0x0000003d273d7292 */ /* 0x000fe2000f8e3c3f */
[----:B------:R-:W-:Y:S11]  /*a2c0*/  @!P0 BRA `(.L_x_2014) ;  /* 0x0000000000048947 */ /* 0x000ff60003800000 */
[----:B------:R-:W-:Y:S01]  /*a2d0*/  BPT.TRAP 0x1 ;  /* 0x000000040000795c */ /* 0x000fe20000300000 */
.L_x_2014:
[----:B------:R-:W-:Y:S01]  /*a2e0*/  ULEA UR6, UR36, UR60, 0x3 ;  /* 0x0000003c24067291 */ /* 0x000fe2000f8e183f */
[----:B------:R-:W-:-:S05]  /*a2f0*/  IMAD.U32 R0, RZ, RZ, UR61 ;  /* 0x0000003dff007e24 */ /* 0x000fca000f8e00ff */
[----:B------:R-:W-:-:S04]  /*a300*/  SHF.L.U32 R0, R0, 0x1f, RZ ;  /* 0x0000001f00007819 */ /* 0x000fc800000006ff */
[----:B------:R0:W1:Y:S01]  /*a310*/  SYNCS.PHASECHK.TRANS64.TRYWAIT P2, [UR6+0x36830], R0 ;  /* 0x03683000ff0075a7 */ /* 0x0000620008040146 */
[----:B------:R-:W-:Y:S05]  /*a320*/  @!P0 BRA `(.L_x_2015) ;  /* 0x0000000000048947 */ /* 0x000fea0003800000 */
[----:B------:R-:W-:Y:S01]  /*a330*/  BPT.TRAP 0x1 ;  /* 0x000000040000795c */ /* 0x000fe20000300000 */
.L_x_2015:
[----:B-1----:R-:W-:Y:S05]  /*a340*/  @P2 BRA `(.L_x_2016) ;  /* 0x0000000000082947 */ /* 0x002fea0003800000 */
[----:B------:R-:W1:Y:S02]  /*a350*/  SYNCS.PHASECHK.TRANS64.TRYWAIT P2, [UR6+0x36830], R0 ;  /* 0x03683000ff0075a7 */ /* 0x000e640008040146 */
[----:B-1----:R-:W-:Y:S05]  /*a360*/  @!P2 BRA `(.L_x_2017) ;  /* 0x000000c80060a947 */ /* 0x002fea0003800000 */
.L_x_2016:
        /* <DEDUP_REMOVED lines=602> */
.L_x_2018:
[----:B------:R-:W-:Y:S01]  /*c910*/  ULEA UR11, UR37, UR60, 0x3 ;  /* 0x0000003c250b7291 */ /* 0x000fe2000f8e183f */
[----:B01----:R-:W-:-:S05]  /*c920*/  IMAD.U32 R0, RZ, RZ, UR39 ;  /* 0x00000027ff007e24 */ /* 0x003fca000f8e00ff */
[----:B------:R-:W-:-:S04]  /*c930*/  SHF.L.U32 R0, R0, 0x1f, RZ ;  /* 0x0000001f00007819 */ /* 0x000fc800000006ff */
[----:B------:R0:W1:Y:S01]  /*c940*/  SYNCS.PHASECHK.TRANS64.TRYWAIT P2, [UR11+0x36850], R0 ;  /* 0x03685000ff0075a7 */ /* 0x000062000804014b */
[----:B------:R-:W-:Y:S05]  /*c950*/  @!P0 BRA `(.L_x_2019) ;  /* 0x0000000000048947 */ /* 0x000fea0003800000 */
[----:B------:R-:W-:Y:S01]  /*c960*/  BPT.TRAP 0x1 ;  /* 0x000000040000795c */ /* 0x000fe20000300000 */
.L_x_2019:
[----:B-1----:R-:W-:Y:S05]  /*c970*/  @P2 BRA `(.L_x_2020) ;  /* 0x0000000000082947 */ /* 0x002fea0003800000 */
[----:B------:R-:W1:Y:S02]  /*c980*/  SYNCS.PHASECHK.TRANS64.TRYWAIT P2, [UR11+0x36850], R0 ;  /* 0x03685000ff0075a7 */ /* 0x000e64000804014b */
[----:B-1----:R-:W-:Y:S05]  /*c990*/  @!P2 BRA `(.L_x_2021) ;  /* 0x000000a000eca947 */ /* 0x002fea0003800000 */
.L_x_2020:
[----:B------:R-:W-:Y:S01]  /*c9a0*/  UIADD3 UR6, UR60, 0x400, URZ ;  /* 0x000004003c067890 */ /* 0x000fe2000fffe03f */
[----:B------:R-:W-:Y:S01]  /*c9b0*/  WARPGROUP.ARRIVE ;  /* 0x00000000000079c5 */ /* 0x000fe20000000000 */
[----:B------:R-:W-:Y:S01]  /*c9c0*/  UMOV UR7, 0x40000040 ;  /* 0x4000004000077882 */ /* 0x000fe20000000000 */
[----:B01----:R-:W-:Y:S01]  /*c9d0*/  FMNMX.FTZ R0, R168, R9, !PT ;  /* 0x00000009a8007209 */ /* 0x003fe20007810000 */
[----:B------:R-:W-:Y:S01]  /*c9e0*/  USHF.R.U32.HI UR6, URZ, 0x4, UR6 ;  /* 0x000000043f067899 */ /* 0x000fe20008011606 */
[----:B------:R-:W-:Y:S01]  /*c9f0*/  ISETP.LT.AND P2, PT, RZ, UR38, PT ;  /* 0x00000026ff007c0c */ /* 0x000fe2000bf41270 */
[----:B------:R-:W-:Y:S01]  /*ca00*/  UMOV UR39, UR61 ;  /* 0x0000003d00277c82 */ /* 0x000fe20008000000 */
[----:B------:R-:W-:Y:S01]  /*ca10*/  FMNMX.FTZ R3, R169, R0, !PT ;  /* 0x00000000a9037209 */ /* 0x000fe20007810000 */
[----:B------:R-:W-:-:S03]  /*ca20*/  ULOP3.LUT UR6, UR6, 0x3fff, URZ, 0xc0, !UPT ;  /* 0x00003fff06067892 */ /* 0x000fc6000f8ec03f */
[----:B------:R-:W-:Y:S01]  /*ca30*/  FMNMX.FTZ R0, R172, R3, !PT ;  /* 0x00000003ac007209 */ /* 0x000fe20007810000 */
[----:B------:R-:W-:-:S03]  /*ca40*/  ULOP3.LUT UR6, UR6, 0x3800000, URZ, 0xfc, !UPT ;  /* 0x0380000006067892 */ /* 0x000fc6000f8efc3f */
[----:B------:R-:W-:Y:S01]  /*ca50*/  FMNMX.FTZ R3, R173, R0, !PT ;  /* 0x00000000ad037209 */ /* 0x000fe20007810000 */
[----:B------:R-:W-:-:S03]  /*ca60*/  UIMAD UR10, UR37, 0xa80, UR6 ;  /* 0x00000a80250a78a4 */ /* 0x000fc6000f8e0206 */
[----:B------:R-:W-:Y:S01]  /*ca70*/  FMNMX.FTZ R0, R160, R3, !PT ;  /* 0x00000003a0007209 */ /* 0x000fe20007810000 */
[----:B------:R-:W-:-:S03]  /*ca80*/  UMOV UR37, UR36 ;  /* 0x0000002400257c82 */ /* 0x000fc60008000000 */
[----:B------:R-:W-:Y:S01]  /*ca90*/  UMOV UR6, UR10 ;  /* 0x0000000a00067c82 */ /* 0x000fe20008000000 */
        /* <DEDUP_REMOVED lines=30> */
[----:B------:R-:W1:Y:S01]  /*cc80*/  SHFL.BFLY PT, R5, R10, 0x1, 0x1f ;  /* 0x0c201f000a057f89 */ /* 0x000e6200000e0000 */
[----:B------:R-:W-:-:S04]  /*cc90*/  FMNMX.FTZ R15, R171, R4, !PT ;  /* 0x00000004ab0f7209 */ /* 0x000fc80007810000 */
[----:B------:R-:W-:-:S04]  /*cca0*/  FMNMX.FTZ R4, R174, R15, !PT ;  /* 0x0000000fae047209 */ /* 0x000fc80007810000 */
[----:B------:R-:W-:-:S04]  /*ccb0*/  FMNMX.FTZ R15, R175, R4, !PT ;  /* 0x00000004af0f7209 */ /* 0x000fc80007810000 */
[----:B------:R-:W-:-:S04]  /*ccc0*/  FMNMX.FTZ R4, R162, R15, !PT ;  /* 0x0000000fa2047209 */ /* 0x000fc80007810000 */
[----:B------:R-:W-:-:S04]  /*ccd0*/  FMNMX.FTZ R17, R163, R4, !PT ;  /* 0x00000004a3117209 */ /* 0x000fc80007810000 */
[----:B------:R-:W-:Y:S02]  /*cce0*/  FMNMX.FTZ R4, R166, R17, !PT ;  /* 0x00000011a6047209 */ /* 0x000fe40007810000 */
[----:B-1----:R-:W-:Y:S02]  /*ccf0*/  FMNMX.FTZ R5, R10, R5, !PT ;  /* 0x000000050a057209 */ /* 0x002fe40007810000 */
[----:B------:R-:W-:-:S03]  /*cd00*/  FMNMX.FTZ R17, R167, R4, !PT ;  /* 0x00000004a7117209 */ /* 0x000fc60007810000 */
[----:B------:R-:W-:Y:S01]  /*cd10*/  FADD.FTZ R3, -R5, R9 ;  /* 0x0000000905037221 */ /* 0x000fe20000010100 */
[----:B------:R-:W-:-:S03]  /*cd20*/  FMNMX.FTZ R4, R154, R17, !PT ;  /* 0x000000119a047209 */ /* 0x000fc60007810000 */
[----:B0-----:R-:W-:Y:S01]  /*cd30*/  FMUL.FTZ R2, R3, R0 ;  /* 0x0000000003027220 */ /* 0x001fe20000410000 */
        /* <DEDUP_REMOVED lines=12> */
[----:B------:R0:W-:Y:S01]  /*ce00*/  MUFU.EX2 R19, R10 ;  /* 0x0000000a00137308 */ /* 0x0001e20000000800 */
        /* <DEDUP_REMOVED lines=8> */
[--C-:B0-----:R-:W-:Y:S01]  /*ce90*/  FFMA.FTZ R10, R120, R0, -R3.reuse ;  /* 0x00000000780a7223 */ /* 0x101fe20000010803 */
[----:B------:R-:W-:Y:S01]  /*cea0*/  FMNMX.FTZ R21, R151, R4, !PT ;  /* 0x0000000497157209 */ /* 0x000fe20007810000 */
[-CC-:B------:R-:W-:Y:S01]  /*ceb0*/  FFMA.FTZ R12, R124, R0.reuse, -R3.reuse ;  /* 0x000000007c0c7223 */ /* 0x180fe20000010803 */
[----:B------:R-:W-:Y:S01]  /*cec0*/  FFMA.FTZ R18, R125, R0, -R3 ;  /* 0x000000007d127223 */ /* 0x000fe20000010803 */
[----:B------:R-:W-:Y:S01]  /*ced0*/  MUFU.EX2 R2, R2 ;  /* 0x0000000200027308 */ /* 0x000fe20000000800 */
[----:B------:R-:W-:-:S04]  /*cee0*/  FMNMX.FTZ R4, R138, R21, !PT ;  /* 0x000000158a047209 */ /* 0x000fc80007810000 */
[----:B------:R-:W-:-:S03]  /*cef0*/  FMNMX.FTZ R153, R139, R4, !PT ;  /* 0x000000048b997209 */ /* 0x000fc60007810000 */
[----:B------:R-:W0:Y:S01]  /*cf00*/  MUFU.EX2 R9, R9 ;  /* 0x0000000900097308 */ /* 0x000e220000000800 */
[----:B------:R-:W-:-:S04]  /*cf10*/  FMNMX.FTZ R4, R142, R153, !PT ;  /* 0x000000998e047209 */ /* 0x000fc80007810000 */
[----:B------:R-:W-:-:S03]  /*cf20*/  FMNMX.FTZ R153, R143, R4, !PT ;  /* 0x000000048f997209 */ /* 0x000fc60007810000 */
[----:B------:R-:W-:Y:S01]  /*cf30*/  MUFU.EX2 R13, R13 ;  /* 0x0000000d000d7308 */ /* 0x000fe20000000800 */
[----:B------:R-:W-:-:S04]  /*cf40*/  FMNMX.FTZ R4, R130, R153, !PT ;  /* 0x0000009982047209 */ /* 0x000fc80007810000 */
[----:B------:R-:W-:Y:S01]  /*cf50*/  FMNMX.FTZ R153, R131, R4, !PT ;  /* 0x0000000483997209 */ /* 0x000fe20007810000 */
[----:B------:R-:W-:Y:S02]  /*cf60*/  WARPGROUP.DEPBAR.LE gsb0, 0x0 ;  /* 0x00008000000079c5 */ /* 0x000fe40000010000 */
[----:B------:R-:W-:Y:S01]  /*cf70*/  WARPGROUP.ARRIVE ;  /* 0x00000000000079c5 */ /* 0x000fe20000000000 */
[----:B------:R-:W-:Y:S01]  /*cf80*/  FMNMX.FTZ R4, R134, R153, !PT ;  /* 0x0000009986047209 */ /* 0x000fe20007810000 */
[-CC-:B------:R-:W-:Y:S01]  /*cf90*/  FFMA.FTZ R200, R169, R0.reuse, -R3.reuse ;  /* 0x00000000a9c87223 */ /* 0x180fe20000010803 */
[----:B------:R-:W-:Y:S01]  /*cfa0*/  FFMA.FTZ R202, R172, R0, -R3 ;  /* 0x00000000acca7223 */ /* 0x000fe20000010803 */
[----:B0-----:R-:W-:Y:S01]  /*cfb0*/  FFMA.FTZ R7, R2, R7, R9 ;  /* 0x0000000702077223 */ /* 0x001fe20000010009 */
[----:B------:R-:W-:Y:S01]  /*cfc0*/  FMNMX.FTZ R153, R135, R4, !PT ;  /* 0x0000000487997209 */ /* 0x000fe20007810000 */
[----:B------:R-:W-:Y:S01]  /*cfd0*/  HGMMA.64x192x16.F32.BF16 R24, R196, gdesc[UR4].tnspB, R24, gsb0 ;  /* 0x42e00004c4187df0 */ /* 0x000fe20008001818 */
[----:B------:R-:W-:Y:S01]  /*cfe0*/  UIADD3 UR6, UR10, 0x100, URZ ;  /* 0x000001000a067890 */ /* 0x000fe2000fffe03f */
[----:B------:R-:W0:Y:S01]  /*cff0*/  MUFU.EX2 R200, R200 ;  /* 0x000000c800c87308 */ /* 0x000e220000000800 */
[----:B------:R-:W-:Y:S01]  /*d000*/  UMOV UR7, 0x40000040 ;  /* 0x4000004000077882 */ /* 0x000fe20000000000 */
[----:B------:R-:W-:-:S04]  /*d010*/  FMNMX.FTZ R4, R122, R153, !PT ;  /* 0x000000997a047209 */ /* 0x000fc80007810000 */
[----:B------:R-:W-:Y:S02]  /*d020*/  FMNMX.FTZ R153, R123, R4, !PT ;  /* 0x000000047b997209 */ /* 0x000fe40007810000 */
[----:B------:R-:W-:Y:S02]  /*d030*/  MUFU.EX2 R202, R202 ;  /* 0x000000ca00ca7308 */ /* 0x000fe40000000800 */
[----:B------:R-:W-:-:S04]  /*d040*/  FMNMX.FTZ R4, R126, R153, !PT ;  /* 0x000000997e047209 */ /* 0x000fc80007810000 */
[----:B------:R-:W-:Y:S02]  /*d050*/  FMNMX.FTZ R4, R127, R4, !PT ;  /* 0x000000047f047209 */ /* 0x000fe40007810000 */
[----:B------:R-:W-:Y:S01]  /*d060*/  MUFU.EX2 R15, R161 ;  /* 0x000000a1000f7308 */ /* 0x000fe20000000800 */
[C---:B0-----:R-:W-:Y:S01]  /*d070*/  FADD.FTZ R7, R200.reuse, R7 ;  /* 0x00000007c8077221 */ /* 0x041fe20000010000 */
[----:B------:R-:W-:Y:S01]  /*d080*/  F2FP.BF16.F32.PACK_AB R200, R200, R9 ;  /* 0x00000009c8c8723e */ /* 0x000fe200000010ff */
[----:B------:R-:W0:Y:S05]  /*d090*/  SHFL.BFLY PT, R153, R4, 0x2, 0x1f ;  /* 0x0c401f0004997f89 */ /* 0x000e2a00000e0000 */
[----:B------:R-:W-:Y:S08]  /*d0a0*/  MUFU.EX2 R17, R165 ;  /* 0x000000a500117308 */ /* 0x000ff00000000800 */
[----:B------:R-:W-:Y:S08]  /*d0b0*/  MUFU.EX2 R21, R157 ;  /* 0x0000009d00157308 */ /* 0x000ff00000000800 */
[----:B------:R-:W-:Y:S01]  /*d0c0*/  MUFU.EX2 R145, R145 ;  /* 0x0000009100917308 */ /* 0x000fe20000000800 */
[----:B0-----:R-:W-:-:S05]  /*d0d0*/  FMNMX.FTZ R153, R4, R153, !PT ;  /* 0x0000009904997209 */ /* 0x001fca0007810000 */
[----:B------:R-:W0:Y:S02]  /*d0e0*/  SHFL.BFLY PT, R4, R153, 0x1, 0x1f ;  /* 0x0c201f0099047f89 */ /* 0x000e2400000e0000 */
[----:B------:R-:W-:Y:S08]  /*d0f0*/  MUFU.EX2 R149, R149 ;  /* 0x0000009500957308 */ /* 0x000ff00000000800 */
[----:B------:R-:W-:Y:S08]  /*d100*/  MUFU.EX2 R137, R137 ;  /* 0x0000008900897308 */ /* 0x000ff00000000800 */
[----:B------:R-:W-:Y:S01]  /*d110*/  MUFU.EX2 R141, R141 ;  /* 0x0000008d008d7308 */ /* 0x000fe20000000800 */
[----:B0-----:R-:W-:-:S07]  /*d120*/  FMNMX.FTZ R4, R153, R4, !PT ;  /* 0x0000000499047209 */ /* 0x001fce0007810000 */
        /* <DEDUP_REMOVED lines=19> */
[----:B------:R-:W-:-:S05]  /*d260*/  FFMA.FTZ R126, R126, R0, -R125 ;  /* 0x000000007e7e7223 */ /* 0x000fca000001087d */
        /* <DEDUP_REMOVED lines=44> */
[----:B------:R-:W-:Y:S01]  /*d530*/  FFMA.FTZ R191, R150, R0, -R125 ;  /* 0x0000000096bf7223 */ /* 0x000fe2000001087d */
        /* <DEDUP_REMOVED lines=16> */
[----:B------:R-:W-:Y:S01]  /*d640*/  @!P1 LEA R136, R136, UR60, 0x3 ;  /* 0x0000003c88889c11 */ /* 0x000fe2000f8e18ff */
[----:B------:R-:W-:Y:S01]  /*d650*/  UMOV UR7, 0x40000040 ;  /* 0x4000004000077882 */ /* 0x000fe20000000000 */
[----:B------:R-:W-:Y:S03]  /*d660*/  MUFU.EX2 R184, R184 ;  /* 0x000000b800b87308 */ /* 0x000fe60000000800 */
[----:B------:R-:W-:-:S05]  /*d670*/  @!P1 VIADD R136, R136, 0x36840 ;  /* 0x0003684088889836 */ /* 0x000fca0000000000 */
[----:B------:R-:W-:Y:S01]  /*d680*/  @!P1 PRMT R140, RZ, 0x654, R136 ;  /* 0x00000654ff8c9816 */ /* 0x000fe20000000088 */
        /* <DEDUP_REMOVED lines=14> */
[----:B------:R-:W-:-:S04]  /*d770*/  UIADD3 UR6, UR38, -0x1, URZ ;  /* 0xffffffff26067890 */ /* 0x000fc8000fffe03f */
[----:B------:R-:W0:Y:S03]  /*d780*/  MUFU.EX2 R3, R3 ;  /* 0x0000000300037308 */ /* 0x000e260000000800 */
[----:B------:R-:W-:-:S05]  /*d790*/  UMOV UR38, UR6 ;  /* 0x0000000600267c82 */ /* 0x000fca0008000000 */
[----:B------:R-:W1:Y:S08]  /*d7a0*/  MUFU.EX2 R18, R175 ;  /* 0x000000af00127308 */ /* 0x000e700000000800 */
[----:B------:R-:W2:Y:S01]  /*d7b0*/  MUFU.EX2 R128, R128 ;  /* 0x0000008000807308 */ /* 0x000ea20000000800 */
[----:B0-----:R-:W-:-:S04]  /*d7c0*/  FFMA.FTZ R6, R3, R6, R14 ;  /* 0x0000000603067223 */ /* 0x001fc8000001000e */
[----:B------:R-:W-:Y:S01]  /*d7d0*/  FADD.FTZ R138, R201, R6 ;  /* 0x00000006c98a7221 */ /* 0x000fe20000010000 */
[-CC-:B------:R-:W-:Y:S01]  /*d7e0*/  FFMA.FTZ R6, R139, R0.reuse, -R125.reuse ;  /* 0x000000008b067223 */ /* 0x180fe2000001087d */
[----:B------:R-:W-:Y:S01]  /*d7f0*/  FFMA.FTZ R125, R127, R0, -R125 ;  /* 0x000000007f7d7223 */ /* 0x000fe2000001087d */
[----:B------:R-:W0:Y:S01]  /*d800*/  MUFU.EX2 R132, R132 ;  /* 0x0000008400847308 */ /* 0x000e220000000800 */
[----:B------:R-:W-:-:S07]  /*d810*/  F2FP.BF16.F32.PACK_AB R201, R201, R14 ;  /* 0x0000000ec9c9723e */ /* 0x000fce00000010ff */
[----:B------:R-:W3:Y:S08]  /*d820*/  MUFU.EX2 R6, R6 ;  /* 0x0000000600067308 */ /* 0x000ef00000000800 */
[----:B------:R-:W4:Y:S08]  /*d830*/  MUFU.EX2 R180, R180 ;  /* 0x000000b400b47308 */ /* 0x000f300000000800 */
[----:B------:R-:W5:Y:S08]  /*d840*/  MUFU.EX2 R181, R130 ;  /* 0x0000008200b57308 */ /* 0x000f700000000800 */
[----:B------:R-:W5:Y:S08]  /*d850*/  MUFU.EX2 R182, R182 ;  /* 0x000000b600b67308 */ /* 0x000f700000000800 */
[----:B------:R-:W5:Y:S08]  /*d860*/  MUFU.EX2 R183, R134 ;  /* 0x0000008600b77308 */ /* 0x000f700000000800 */
[----:B------:R-:W-:Y:S01]  /*d870*/  MUFU.EX2 R125, R125 ;  /* 0x0000007d007d7308 */ /* 0x000fe20000000800 */
[----:B------:R-:W-:-:S02]  /*d880*/  WARPGROUP.DEPBAR.LE gsb0, 0x0 ;  /* 0x00008000000079c5 */ /* 0x000fc40000010000 */
[----:B------:R1:W-:Y:S05]  /*d890*/  @!P1 SYNCS.ARRIVE.TRANS64.RED.A1T0 RZ, [R140+URZ], RZ ;  /* 0x000000ff8cff99a7 */ /* 0x0003ea000810043f */
[----:B------:R-:W5:Y:S01]  /*d8a0*/  MUFU.EX2 R177, R122 ;  /* 0x0000007a00b17308 */ /* 0x000f620000000800 */
[----:B------:R-:W-:Y:S02]  /*d8b0*/  F2FP.BF16.F32.PACK_AB R178, R11, R12 ;  /* 0x0000000c0bb2723e */ /* 0x000fe400000010ff */
[----:B------:R-:W-:Y:S01]  /*d8c0*/  F2FP.BF16.F32.PACK_AB R176, R121, R10 ;  /* 0x0000000a79b0723e */ /* 0x000fe200000010ff */
[----:B-1----:R-:W-:-:S04]  /*d8d0*/  @!P1 VIADD R140, R144, 0x36860 ;  /* 0x00036860908c9836 */ /* 0x002fc80000000000 */
[----:B------:R-:W1:Y:S01]  /*d8e0*/  MUFU.EX2 R179, R126 ;  /* 0x0000007e00b37308 */ /* 0x000e620000000800 */
[----:B------:R-:W-:-:S04]  /*d8f0*/  @!P1 PRMT R140, RZ, 0x654, R140 ;  /* 0x00000654ff8c9816 */ /* 0x000fc8000000008c */
[----:B------:R2:W-:Y:S02]  /*d900*/  @!P1 SYNCS.ARRIVE.TRANS64.RED.A1T0 RZ, [R140+URZ], RZ ;  /* 0x000000ff8cff99a7 */ /* 0x0005e4000810043f */
[----:B--2---:R-:W-:Y:S01]  /*d910*/  FADD.FTZ R140, R202, R7 ;  /* 0x00000007ca8c7221 */ /* 0x004fe20000010000 */
[----:B------:R-:W-:Y:S01]  /*d920*/  FADD.FTZ R7, R203, R138 ;  /* 0x0000008acb077221 */ /* 0x000fe20000010000 */
[C---:B------:R-:W-:Y:S02]  /*d930*/  F2FP.BF16.F32.PACK_AB R203, R18.reuse, R203 ;  /* 0x000000cb12cb723e */ /* 0x040fe400000010ff */
[C---:B------:R-:W-:Y:S01]  /*d940*/  FADD.FTZ R139, R13.reuse, R140 ;  /* 0x0000008c0d8b7221 */ /* 0x040fe20000010000 */
[----:B------:R-:W-:Y:S01]  /*d950*/  FADD.FTZ R138, R18, R7 ;  /* 0x00000007128a7221 */ /* 0x000fe20000010000 */
        /* <DEDUP_REMOVED lines=29> */
[C---:B0-----:R-:W-:Y:S01]  /*db30*/  FADD.FTZ R14, R132.reuse, R7 ;  /* 0x00000007840e7221 */ /* 0x041fe20000010000 */
        /* <DEDUP_REMOVED lines=9> */
[----:B---3--:R-:W-:-:S02]  /*dbd0*/  F2FP.BF16.F32.PACK_AB R185, R6, R185 ;  /* 0x000000b906b9723e */ /* 0x008fc400000010ff */
[C---:B------:R-:W-:Y:S01]  /*dbe0*/  FADD.FTZ R9, R137.reuse, R18 ;  /* 0x0000001289097221 */ /* 0x040fe20000010000 */
[----:B------:R-:W-:Y:S01]  /*dbf0*/  FADD.FTZ R14, R6, R7 ;  /* 0x00000007060e7221 */ /* 0x000fe20000010000 */
[----:B------:R-:W-:Y:S02]  /*dc00*/  F2FP.BF16.F32.PACK_AB R184, R137, R184 ;  /* 0x000000b889b8723e */ /* 0x000fe400000010ff */
[----:B------:R-:W-:Y:S01]  /*dc10*/  FADD.FTZ R18, R186, R9 ;  /* 0x00000009ba127221 */ /* 0x000fe20000010000 */
[----:B------:R-:W-:Y:S01]  /*dc20*/  FADD.FTZ R14, R187, R14 ;  /* 0x0000000ebb0e7221 */ /* 0x000fe20000010000 */
[C---:B------:R-:W-:Y:S01]  /*dc30*/  F2FP.BF16.F32.PACK_AB R186, R141.reuse, R186 ;  /* 0x000000ba8dba723e */ /* 0x040fe200000010ff */
[----:B------:R-:W-:Y:S02]  /*dc40*/  IMAD.MOV.U32 R9, RZ, RZ, R5 ;  /* 0x000000ffff097224 */ /* 0x000fe400078e0005 */
[----:B------:R-:W-:Y:S01]  /*dc50*/  FADD.FTZ R7, R141, R18 ;  /* 0x000000128d077221 */ /* 0x000fe20000010000 */
[C---:B------:R-:W-:Y:S01]  /*dc60*/  FADD.FTZ R14, R143.reuse, R14 ;  /* 0x0000000e8f0e7221 */ /* 0x040fe20000010000 */
[----:B------:R-:W-:-:S02]  /*dc70*/  F2FP.BF16.F32.PACK_AB R187, R143, R187 ;  /* 0x000000bb8fbb723e */ /* 0x000fc400000010ff */
[----:B----4-:R-:W-:Y:S01]  /*dc80*/  FADD.FTZ R18, R180, R7 ;  /* 0x00000007b4127221 */ /* 0x010fe20000010000 */
[----:B-----5:R-:W-:Y:S01]  /*dc90*/  FADD.FTZ R14, R181, R14 ;  /* 0x0000000eb50e7221 */ /* 0x020fe20000010000 */
        /* <DEDUP_REMOVED lines=12> */
[----:B------:R-:W-:Y:S02]  /*dd60*/  F2FP.BF16.F32.PACK_AB R177, R123, R177 ;  /* 0x000000b17bb1723e */ /* 0x000fe400000010ff */
[----:B------:R-:W-:Y:S01]  /*dd70*/  FADD.FTZ R7, R121, R6 ;  /* 0x0000000679077221 */ /* 0x000fe20000010000 */
[----:B------:R-:W-:-:S03]  /*dd80*/  FADD.FTZ R14, R123, R14 ;  /* 0x0000000e7b0e7221 */ /* 0x000fc60000010000 */
[----:B------:R-:W-:Y:S01]  /*dd90*/  FADD.FTZ R6, R12, R7 ;  /* 0x000000070c067221 */ /* 0x000fe20000010000 */
[----:B-1----:R-:W-:Y:S01]  /*dda0*/  FADD.FTZ R14, R179, R14 ;  /* 0x0000000eb30e7221 */ /* 0x002fe20000010000 */
[----:B------:R-:W-:Y:S02]  /*ddb0*/  F2FP.BF16.F32.PACK_AB R179, R125, R179 ;  /* 0x000000b37db3723e */ /* 0x000fe400000010ff */
[----:B------:R-:W-:Y:S01]  /*ddc0*/  FADD.FTZ R7, R11, R6 ;  /* 0x000000060b077221 */ /* 0x000fe20000010000 */
[----:B------:R-:W-:Y:S01]  /*ddd0*/  FADD.FTZ R6, R125, R14 ;  /* 0x0000000e7d067221 */ /* 0x000fe20000010000 */
[----:B------:R-:W-:Y:S01]  /*dde0*/  IMAD.MOV.U32 R11, RZ, RZ, R4 ;  /* 0x000000ffff0b7224 */ /* 0x000fe200078e0004 */
[----:B------:R-:W-:Y:S06]  /*ddf0*/  @P2 BRA `(.L_x_2022) ;  /* 0xffffffc4001c2947 */ /* 0x000fec000383ffff */
.L_x_2013:
        /* <DEDUP_REMOVED lines=99> */
.L_x_2023:
[----:B------:R-:W-:Y:S01]  /*e430*/  ULEA UR5, UR36, UR60, 0x3 ;  /* 0x0000003c24057291 */ /* 0x000fe2000f8e183f */
[----:B------:R-:W-:-:S05]  /*e440*/  IMAD.U32 R2, RZ, RZ, UR61 ;  /* 0x0000003dff027e24 */ /* 0x000fca000f8e00ff */
[----:B------:R-:W-:-:S04]  /*e450*/  SHF.L.U32 R2, R2, 0x1f, RZ ;  /* 0x0000001f02027819 */ /* 0x000fc800000006ff */
[----:B------:R0:W1:Y:S01]  /*e460*/  SYNCS.PHASECHK.TRANS64.TRYWAIT P2, [UR5+0x36850], R2 ;  /* 0x03685002ff0075a7 */ /* 0x0000620008040145 */
[----:B------:R-:W-:Y:S05]  /*e470*/  @!P0 BRA `(.L_x_2024) ;  /* 0x0000000000048947 */ /* 0x000fea0003800000 */
[----:B------:R-:W-:Y:S01]  /*e480*/  BPT.TRAP 0x1 ;  /* 0x000000040000795c */ /* 0x000fe20000300000 */
.L_x_2024:
[----:B-1----:R-:W-:Y:S05]  /*e490*/  @P2 BRA `(.L_x_2025) ;  /* 0x0000000000082947 */ /* 0x002fea0003800000 */
[----:B------:R-:W1:Y:S02]  /*e4a0*/  SYNCS.PHASECHK.TRANS64.TRYWAIT P0, [UR5+0x36850], R2 ;  /* 0x03685002ff0075a7 */ /* 0x000e640008000145 */
[----:B-1----:R-:W-:Y:S05]  /*e4b0*/  @!P0 BRA `(.L_x_2026) ;  /* 0x00000088003c8947 */ /* 0x002fea0003800000 */
.L_x_2025:
[----:B------:R-:W-:Y:S01]  /*e4c0*/  UIADD3 UR60, UR60, 0x400, URZ ;  /* 0x000004003c3c7890 */ /* 0x000fe2000fffe03f */
[----:B------:R-:W-:Y:S01]  /*e4d0*/  WARPGROUP.ARRIVE ;  /* 0x00000000000079c5 */ /* 0x000fe20000000000 */
[----:B------:R-:W-:Y:S01]  /*e4e0*/  UMOV UR7, 0x40000040 ;  /* 0x4000004000077882 */ /* 0x000fe20000000000 */
[----:B-1----:R-:W1:Y:S01]  /*e4f0*/  SHFL.BFLY PT, R3, R6, 0x2, 0x1f ;  /* 0x0c401f0006037f89 */ /* 0x002e6200000e0000 */
[----:B------:R-:W-:Y:S01]  /*e500*/  USHF.R.U32.HI UR60, URZ, 0x4, UR60 ;  /* 0x000000043f3c7899 */ /* 0x000fe2000801163c */
[----:B------:R-:W-:Y:S01]  /*e510*/  IMAD.U32 R17, RZ, RZ, UR5 ;  /* 0x00000005ff117e24 */ /* 0x000fe2000f8e00ff */
[----:B------:R-:W-:Y:S01]  /*e520*/  R2UR UR8, R210 ;  /* 0x00000000d20872ca */ /* 0x000fe200000e0000 */
[----:B0-----:R-:W0:Y:S01]  /*e530*/  SHFL.BFLY PT, R2, R7, 0x2, 0x1f ;  /* 0x0c401f0007027f89 */ /* 0x001e2200000e0000 */
[----:B------:R-:W-:Y:S01]  /*e540*/  ULOP3.LUT UR60, UR60, 0x3fff, URZ, 0xc0, !UPT ;  /* 0x00003fff3c3c7892 */ /* 0x000fe2000f8ec03f */
[----:B------:R-:W-:-:S03]  /*e550*/  IMAD.MOV.U32 R11, RZ, RZ, RZ ;  /* 0x000000ffff0b7224 */ /* 0x000fc600078e00ff */
        /* <DEDUP_REMOVED lines=8> */
[----:B-1----:R-:W-:Y:S01]  /*e5e0*/  FADD.FTZ R8, R3, R6 ;  /* 0x0000000603087221 */ /* 0x002fe20000010000 */
[----:B------:R-:W-:Y:S01]  /*e5f0*/  UMOV UR7, 0x40000040 ;  /* 0x4000004000077882 */ /* 0x000fe20000000000 */
[----:B------:R-:W-:-:S02]  /*e600*/  IMAD.U32 R210, RZ, RZ, UR8 ;  /* 0x00000008ffd27e24 */ /* 0x000fc4000f8e00ff */
[----:B0-----:R-:W-:Y:S01]  /*e610*/  FADD.FTZ R2, R2, R7 ;  /* 0x0000000702027221 */ /* 0x001fe20000010000 */
[----:B------:R-:W-:Y:S01]  /*e620*/  USEL UR36, UR36, URZ, UP0 ;  /* 0x0000003f24247287 */ /* 0x000fe20008000000 */
[----:B------:R-:W0:Y:S04]  /*e630*/  SHFL.BFLY PT, R9, R8, 0x1, 0x1f ;  /* 0x0c201f0008097f89 */ /* 0x000e2800000e0000 */
[----:B------:R-:W1:Y:S01]  /*e640*/  SHFL.BFLY PT, R3, R2, 0x1, 0x1f ;  /* 0x0c201f0002037f89 */ /* 0x000e6200000e0000 */
[----:B0-----:R-:W-:Y:S01]  /*e650*/  FADD.FTZ R15, R8, R9 ;  /* 0x00000009080f7221 */ /* 0x001fe20000010000 */
[----:B------:R-:W-:Y:S01]  /*e660*/  MOV R9, RZ ;  /* 0x000000ff00097202 */ /* 0x000fe20000000f00 */
[----:B-1----:R-:W-:-:S03]  /*e670*/  FADD.FTZ R14, R2, R3 ;  /* 0x00000003020e7221 */ /* 0x002fc60000010000 */
        /* <DEDUP_REMOVED lines=50> */
[-C--:B--2---:R-:W-:Y:S01]  /*e9a0*/  FMUL.FTZ R133, R39, R11.reuse ;  /* 0x0000000b27857220 */ /* 0x084fe20000410000 */
[----:B------:R-:W-:Y:S01]  /*e9b0*/  FMUL.FTZ R129, R43, R11 ;  /* 0x0000000b2b817220 */ /* 0x000fe20000410000 */
[-C--:B0-----:R-:W-:Y:S01]  /*e9c0*/  FMUL.FTZ R120, R32, R9.reuse ;  /* 0x0000000920787220 */ /* 0x081fe20000410000 */
[-C--:B------:R-:W-:Y:S01]  /*e9d0*/  FMUL.FTZ R0, R36, R9.reuse ;  /* 0x0000000924007220 */ /* 0x080fe20000410000 */
[----:B------:R-:W-:Y:S01]  /*e9e0*/  FMUL.FTZ R121, R37, R9 ;  /* 0x0000000925797220 */ /* 0x000fe20000410000 */
        /* <DEDUP_REMOVED lines=91> */
.L_x_1996:
[----:B------:R-:W0:Y:S01]  /*efa0*/  S2R R5, SR_CgaCtaId ;  /* 0x0000000000057919 */ /* 0x000e220000008800 */
[----:B------:R-:W-:Y:S01]  /*efb0*/  MOV R42, 0x400 ;  /* 0x00000400002a7802 */ /* 0x000fe20000000f00 */
[----:B------:R-:W-:Y:S01]  /*efc0*/  BSSY B0, `(.L_x_2027) ;  /* 0x0000274000007945 */ /* 0x000fe20003800000 */
[----:B------:R-:W-:Y:S02]  /*efd0*/  BAR.SYNC.DEFER_BLOCKING 0x5, 0x120 ;  /* 0x0144800000007b1d */ /* 0x000fe40000010000 */
[----:B0-----:R-:W-:-:S05]  /*efe0*/  LEA R42, R5, R42, 0x18 ;  /* 0x0000002a052a7211 */ /* 0x001fca00078ec0ff */
[----:B------:R-:W0:Y:S02]  /*eff0*/  LDS.128 R80, [R42+0x368d0] ;  /* 0x0368d0002a507984 */ /* 0x000e240000000c00 */
[----:B0-----:R-:W-:Y:S02]  /*f000*/  R2UR UR4, R81 ;  /* 0x00000000510472ca */ /* 0x001fe400000e0000 */
[----:B------:R-:W-:-:S11]  /*f010*/  R2UR UR5, R82 ;  /* 0x00000000520572ca */ /* 0x000fd600000e0000 */
[----:B------:R-:W-:Y:S01]  /*f020*/  IMAD.U32 R17, RZ, RZ, UR4 ;  /* 0x00000004ff117e24 */ /* 0x000fe2000f8e00ff */
[----:B------:R-:W-:Y:S06]  /*f030*/  BAR.ARV 0x4, 0x120 ;  /* 0x0104800000007b1d */ /* 0x000fec0000002000 */
[----:B------:R-:W-:Y:S05]  /*f040*/  @P0 BRA `(.L_x_2028) ;  /* 0x0000001800800947 */ /* 0x000fea0003800000 */
[----:B------:R-:W0:Y:S01]  /*f050*/  S2R R5, SR_SWINHI ;  /* 0x0000000000057919 */ /* 0x000e220000002f00 */
[----:B------:R-:W-:Y:S01]  /*f060*/  F2FP.BF16.F32.PACK_AB R6, R125, R6 ;  /* 0x000000067d06723e */ /* 0x000fe200000010ff */
[----:B------:R-:W-:Y:S01]  /*f070*/  ULDC.64 UR8, c[0x0][0xbe0] ;  /* 0x0002f80000087ab9 */ /* 0x000fe20000000a00 */
[----:B------:R-:W-:Y:S01]  /*f080*/  R2UR UR6, R208 ;  /* 0x00000000d00672ca */ /* 0x000fe200000e0000 */
[----:B------:R-:W-:Y:S01]  /*f090*/  UISETP.NE.U32.AND UP0, UPT, UR8, URZ, UPT ;  /* 0x0000003f0800728c */ /* 0x000fe2000bf05070 */
[----:B------:R-:W-:Y:S01]  /*f0a0*/  R2UR UR4, R206 ;  /* 0x00000000ce0472ca */ /* 0x000fe200000e0000 */
[----:B------:R-:W-:Y:S01]  /*f0b0*/  ULDC.64 UR12, c[0x0][0x208] ;  /* 0x00008200000c7ab9 */ /* 0x000fe20000000a00 */
[----:B------:R-:W-:Y:S01]  /*f0c0*/  F2FP.BF16.F32.PACK_AB R36, R37, R36 ;  /* 0x000000242524723e */ /* 0x000fe200000010ff */
[----:B------:R-:W-:Y:S01]  /*f0d0*/  UISETP.NE.AND.EX UP0, UPT, UR9, URZ, UPT, UP0 ;  /* 0x0000003f0900728c */ /* 0x000fe2000bf05300 */
[----:B------:R-:W-:Y:S02]  /*f0e0*/  F2FP.BF16.F32.PACK_AB R37, R47, R38 ;  /* 0x000000262f25723e */ /* 0x000fe400000010ff */
[----:B------:R-:W-:-:S02]  /*f0f0*/  F2FP.BF16.F32.PACK_AB R88, R89, R88 ;  /* 0x000000585958723e */ /* 0x000fc400000010ff */
[----:B------:R-:W-:Y:S02]  /*f100*/  F2FP.BF16.F32.PACK_AB R38, R85, R84 ;  /* 0x000000545526723e */ /* 0x000fe400000010ff */
[----:B------:R-:W-:Y:S02]  /*f110*/  F2FP.BF16.F32.PACK_AB R39, R128, R39 ;  /* 0x000000278027723e */ /* 0x000fe400000010ff */
[----:B------:R-:W-:Y:S01]  /*f120*/  F2FP.BF16.F32.PACK_AB R89, R43, R90 ;  /* 0x0000005a2b59723e */ /* 0x000fe200000010ff */
[----:B------:R-:W-:Y:S01]  /*f130*/  USHF.L.U64.HI UR11, UR4, 0x2, UR6 ;  /* 0x00000002040b7899 */ /* 0x000fe20008010206 */
[----:B------:R-:W-:Y:S01]  /*f140*/  F2FP.BF16.F32.PACK_AB R96, R97, R96 ;  /* 0x000000606160723e */ /* 0x000fe200000010ff */
[----:B------:R-:W-:Y:S01]  /*f150*/  USHF.L.U32 UR10, UR4, 0x2, URZ ;  /* 0x00000002040a7899 */ /* 0x000fe2000800063f */
[----:B------:R-:W-:Y:S01]  /*f160*/  F2FP.BF16.F32.PACK_AB R90, R93, R92 ;  /* 0x0000005c5d5a723e */ /* 0x000fe200000010ff */
[----:B------:R-:W-:Y:S01]  /*f170*/  ULDC.64 UR6, c[0x0][0xbd8] ;  /* 0x0002f60000067ab9 */ /* 0x000fe20000000a00 */
[----:B------:R-:W-:Y:S01]  /*f180*/  F2FP.BF16.F32.PACK_AB R91, R86, R91 ;  /* 0x0000005b565b723e */ /* 0x000fe200000010ff */
[----:B------:R-:W-:Y:S01]  /*f190*/  UISETP.NE.U32.AND UP1, UPT, UR6, URZ, UPT ;  /* 0x0000003f0600728c */ /* 0x000fe2000bf25070 */
[----:B------:R-:W-:Y:S01]  /*f1a0*/  F2FP.BF16.F32.PACK_AB R97, R99, R98 ;  /* 0x000000626361723e */ /* 0x000fe200000010ff */
[----:B------:R-:W-:Y:S01]  /*f1b0*/  UIADD3 UR4, UP2, UR10, UR6, URZ ;  /* 0x000000060a047290 */ /* 0x000fe2000ff5e03f */
[----:B------:R-:W-:Y:S01]  /*f1c0*/  F2FP.BF16.F32.PACK_AB R104, R105, R104 ;  /* 0x000000686968723e */ /* 0x000fe200000010ff */
[----:B------:R-:W-:Y:S01]  /*f1d0*/  UISETP.NE.AND.EX UP1, UPT, UR7, URZ, UPT, UP1 ;  /* 0x0000003f0700728c */ /* 0x000fe2000bf25310 */
[----:B------:R-:W-:Y:S01]  /*f1e0*/  F2FP.BF16.F32.PACK_AB R98, R101, R100 ;  /* 0x000000646562723e */ /* 0x000fe200000010ff */
[----:B------:R-:W-:Y:S01]  /*f1f0*/  @UP0 UIADD3 UR6, UP3, UR10, UR8, URZ ;  /* 0x000000080a060290 */ /* 0x000fe2000ff7e03f */
[----:B------:R-:W-:Y:S01]  /*f200*/  F2FP.BF16.F32.PACK_AB R99, R103, R102 ;  /* 0x000000666763723e */ /* 0x000fe200000010ff */
[----:B------:R-:W-:Y:S01]  /*f210*/  UIADD3.X UR8, UR11, UR7, URZ, UP2, !UPT ;  /* 0x000000070b087290 */ /* 0x000fe200097fe43f */
[----:B------:R-:W-:-:S02]  /*f220*/  MOV R18, R42 ;  /* 0x0000002a00127202 */ /* 0x000fc40000000f00 */
[----:B0-----:R-:W-:Y:S01]  /*f230*/  MOV R19, R5 ;  /* 0x0000000500137202 */ /* 0x001fe20000000f00 */
[----:B------:R-:W-:Y:S01]  /*f240*/  @UP0 UIADD3.X UR7, UR11, UR9, URZ, UP3, !UPT ;  /* 0x000000090b070290 */ /* 0x000fe20009ffe43f */
[----:B------:R-:W-:Y:S02]  /*f250*/  F2FP.BF16.F32.PACK_AB R105, R107, R106 ;  /* 0x0000006a6b69723e */ /* 0x000fe400000010ff */
[----:B------:R-:W-:Y:S01]  /*f260*/  F2FP.BF16.F32.PACK_AB R112, R113, R112 ;  /* 0x000000707170723e */ /* 0x000fe200000010ff */
[----:B------:R-:W-:Y:S01]  /*f270*/  IMAD.WIDE R4, R213, 0x2, R18 ;  /* 0x00000002d5047825 */ /* 0x000fe200078e0212 */
[----:B------:R-:W-:Y:S02]  /*f280*/  F2FP.BF16.F32.PACK_AB R106, R109, R108 ;  /* 0x0000006c6d6a723e */ /* 0x000fe400000010ff */
[----:B------:R-:W-:Y:S02]  /*f290*/  F2FP.BF16.F32.PACK_AB R107, R111, R110 ;  /* 0x0000006e6f6b723e */ /* 0x000fe400000010ff */
[----:B------:R-:W-:-:S02]  /*f2a0*/  LOP3.LUT R29, R4, 0x380, RZ, 0xc0, !PT ;  /* 0x00000380041d7812 */ /* 0x000fc400078ec0ff */
        /* <DEDUP_REMOVED lines=17> */
[C---:B------:R-:W-:Y:S02]  /*f3c0*/  IADD3 R151, P6, R4.reuse, 0x8040, RZ ;  /* 0x0000804004977810 */ /* 0x040fe40007fde0ff */
[----:B------:R-:W-:Y:S01]  /*f3d0*/  IADD3 R153, P5, R4, 0x8060, RZ ;  /* 0x0000806004997810 */ /* 0x000fe20007fbe0ff */
[--C-:B------:R-:W-:Y:S01]  /*f3e0*/  IMAD.X R31, RZ, RZ, R5.reuse, P1 ;  /* 0x000000ffff1f7224 */ /* 0x100fe200008e0605 */
[----:B------:R-:W-:Y:S01]  /*f3f0*/  LOP3.LUT R4, R29, R4, RZ, 0x3c, !PT ;  /* 0x000000041d047212 */ /* 0x000fe200078e3cff */
[--C-:B------:R-:W-:Y:S01]  /*f400*/  IMAD.X R29, RZ, RZ, R5.reuse, P2 ;  /* 0x000000ffff1d7224 */ /* 0x100fe200010e0605 */
[----:B------:R-:W-:Y:S01]  /*f410*/  LOP3.LUT R8, R81, 0x380, RZ, 0xc0, !PT ;  /* 0x0000038051087812 */ /* 0x000fe200078ec0ff */
[--C-:B------:R-:W-:Y:S01]  /*f420*/  IMAD.X R33, RZ, RZ, R5.reuse, P6 ;  /* 0x000000ffff217224 */ /* 0x100fe200030e0605 */
[----:B------:R-:W-:Y:S01]  /*f430*/  LOP3.LUT R10, R87, 0x380, RZ, 0xc0, !PT ;  /* 0x00000380570a7812 */ /* 0x000fe200078ec0ff */
[----:B------:R-:W-:Y:S01]  /*f440*/  IMAD.X R35, RZ, RZ, R5, P5 ;  /* 0x000000ffff237224 */ /* 0x000fe200028e0605 */
[----:B------:R-:W-:-:S02]  /*f450*/  MOV R134, R4 ;  /* 0x0000000400867202 */ /* 0x000fc40000000f00 */
[----:B------:R-:W-:Y:S02]  /*f460*/  LOP3.LUT R12, R95, 0x380, RZ, 0xc0, !PT ;  /* 0x000003805f0c7812 */ /* 0x000fe400078ec0ff */
[----:B------:R-:W-:Y:S02]  /*f470*/  LOP3.LUT R14, R139, 0x380, RZ, 0xc0, !PT ;  /* 0x000003808b0e7812 */ /* 0x000fe400078ec0ff */
[----:B------:R-:W-:Y:S02]  /*f480*/  F2FP.BF16.F32.PACK_AB R5, R32, R137 ;  /* 0x000000892005723e */ /* 0x000fe400000010ff */
[----:B------:R-:W-:Y:S02]  /*f490*/  LOP3.LUT R24, R143, 0x380, RZ, 0xc0, !PT ;  /* 0x000003808f187812 */ /* 0x000fe400078ec0ff */
[----:B------:R-:W-:Y:S02]  /*f4a0*/  LOP3.LUT R26, R145, 0x380, RZ, 0xc0, !PT ;  /* 0x00000380911a7812 */ /* 0x000fe400078ec0ff */
[----:B------:R-:W-:-:S02]  /*f4b0*/  LOP3.LUT R32, R149, 0x380, RZ, 0xc0, !PT ;  /* 0x0000038095207812 */ /* 0x000fc400078ec0ff */
[----:B------:R-:W-:Y:S02]  /*f4c0*/  LOP3.LUT R20, R141, 0x380, RZ, 0xc0, !PT ;  /* 0x000003808d147812 */ /* 0x000fe400078ec0ff */
[----:B------:R-:W-:Y:S02]  /*f4d0*/  LOP3.LUT R28, R147, 0x380, RZ, 0xc0, !PT ;  /* 0x00000380931c7812 */ /* 0x000fe400078ec0ff */
[----:B------:R-:W-:Y:S02]  /*f4e0*/  LOP3.LUT R34, R151, 0x380, RZ, 0xc0, !PT ;  /* 0x0000038097227812 */ /* 0x000fe400078ec0ff */
[----:B------:R-:W-:Y:S02]  /*f4f0*/  SHF.R.U64 R8, R8, 0x3, RZ ;  /* 0x0000000308087819 */ /* 0x000fe400000012ff */
[----:B------:R-:W-:Y:S02]  /*f500*/  SHF.R.U64 R10, R10, 0x3, RZ ;  /* 0x000000030a0a7819 */ /* 0x000fe400000012ff */
[----:B------:R-:W-:-:S02]  /*f510*/  LOP3.LUT R80, R153, 0x380, RZ, 0xc0, !PT ;  /* 0x0000038099507812 */ /* 0x000fc400078ec0ff */
[----:B------:R-:W-:Y:S02]  /*f520*/  SHF.R.U64 R12, R12, 0x3, RZ ;  /* 0x000000030c0c7819 */ /* 0x000fe400000012ff */
[----:B------:R-:W-:Y:S02]  /*f530*/  SHF.R.U64 R14, R14, 0x3, RZ ;  /* 0x000000030e0e7819 */ /* 0x000fe400000012ff */
[----:B------:R-:W-:Y:S02]  /*f540*/  F2FP.BF16.F32.PACK_AB R4, R122, R7 ;  /* 0x000000077a04723e */ /* 0x000fe400000010ff */
[----:B------:R-:W-:Y:S02]  /*f550*/  SHF.R.U64 R24, R24, 0x3, RZ ;  /* 0x0000000318187819 */ /* 0x000fe400000012ff */
[----:B------:R-:W-:Y:S02]  /*f560*/  SHF.R.U64 R26, R26, 0x3, RZ ;  /* 0x000000031a1a7819 */ /* 0x000fe400000012ff */
[----:B------:R-:W-:-:S02]  /*f570*/  SHF.R.U64 R32, R32, 0x3, RZ ;  /* 0x0000000320207819 */ /* 0x000fc400000012ff */
[----:B------:R-:W-:Y:S01]  /*f580*/  F2FP.BF16.F32.PACK_AB R7, R135, R30 ;  /* 0x0000001e8707723e */ /* 0x000fe200000010ff */
[----:B------:R-:W-:Y:S01]  /*f590*/  BAR.SYNC.DEFER_BLOCKING 0x1, 0x100 ;  /* 0x0044000000007b1d */ /* 0x000fe20000010000 */
[----:B------:R-:W-:Y:S02]  /*f5a0*/  SHF.R.U64 R20, R20, 0x3, RZ ;  /* 0x0000000314147819 */ /* 0x000fe400000012ff */
[----:B------:R-:W-:Y:S02]  /*f5b0*/  SHF.R.U64 R28, R28, 0x3, RZ ;  /* 0x000000031c1c7819 */ /* 0x000fe400000012ff */
[----:B------:R-:W-:Y:S02]  /*f5c0*/  SHF.R.U64 R34, R34, 0x3, RZ ;  /* 0x0000000322227819 */ /* 0x000fe400000012ff */
[----:B------:R-:W-:Y:S02]  /*f5d0*/  LOP3.LUT R8, R8, R81, RZ, 0x3c, !PT ;  /* 0x0000005108087212 */ /* 0x000fe400078e3cff */
[----:B------:R-:W-:-:S02]  /*f5e0*/  LOP3.LUT R10, R10, R87, RZ, 0x3c, !PT ;  /* 0x000000570a0a7212 */ /* 0x000fc400078e3cff */
[----:B------:R-:W-:Y:S02]  /*f5f0*/  SHF.R.U64 R80, R80, 0x3, RZ ;  /* 0x0000000350507819 */ /* 0x000fe400000012ff */
[----:B------:R-:W-:Y:S02]  /*f600*/  LOP3.LUT R12, R12, R95, RZ, 0x3c, !PT ;  /* 0x0000005f0c0c7212 */ /* 0x000fe400078e3cff */
[----:B------:R-:W-:Y:S02]  /*f610*/  LOP3.LUT R14, R14, R139, RZ, 0x3c, !PT ;  /* 0x0000008b0e0e7212 */ /* 0x000fe400078e3cff */
[----:B------:R-:W-:Y:S02]  /*f620*/  LOP3.LUT R24, R24, R143, RZ, 0x3c, !PT ;  /* 0x0000008f18187212 */ /* 0x000fe400078e3cff */
[----:B------:R-:W-:Y:S02]  /*f630*/  LOP3.LUT R26, R26, R145, RZ, 0x3c, !PT ;  /* 0x000000911a1a7212 */ /* 0x000fe400078e3cff */
[----:B------:R-:W-:-:S02]  /*f640*/  LOP3.LUT R30, R32, R149, RZ, 0x3c, !PT ;  /* 0x00000095201e7212 */ /* 0x000fc400078e3cff */
[----:B------:R-:W-:Y:S01]  /*f650*/  LOP3.LUT R20, R20, R141, RZ, 0x3c, !PT ;  /* 0x0000008d14147212 */ /* 0x000fe200078e3cff */
[----:B------:R0:W-:Y:S01]  /*f660*/  STSM.16.M88.4 [R134], R4 ;  /* 0x0000000486007844 */ /* 0x0001e20000000200 */
[----:B------:R-:W-:Y:S02]  /*f670*/  LOP3.LUT R28, R28, R147, RZ, 0x3c, !PT ;  /* 0x000000931c1c7212 */ /* 0x000fe400078e3cff */
[----:B------:R-:W-:Y:S02]  /*f680*/  LOP3.LUT R32, R34, R151, RZ, 0x3c, !PT ;  /* 0x0000009722207212 */ /* 0x000fe400078e3cff */
[----:B------:R-:W-:Y:S02]  /*f690*/  LOP3.LUT R34, R80, R153, RZ, 0x3c, !PT ;  /* 0x0000009950227212 */ /* 0x000fe400078e3cff */
[----:B------:R-:W-:Y:S02]  /*f6a0*/  MOV R132, R8 ;  /* 0x0000000800847202 */ /* 0x000fe40000000f00 */
[----:B------:R-:W-:-:S02]  /*f6b0*/  MOV R125, R10 ;  /* 0x0000000a007d7202 */ /* 0x000fc40000000f00 */
[----:B------:R-:W-:Y:S02]  /*f6c0*/  MOV R122, R12 ;  /* 0x0000000c007a7202 */ /* 0x000fe40000000f00 */
[----:B------:R-:W-:Y:S02]  /*f6d0*/  MOV R95, R14 ;  /* 0x0000000e005f7202 */ /* 0x000fe40000000f00 */
[----:B------:R-:W-:Y:S02]  /*f6e0*/  F2FP.BF16.F32.PACK_AB R8, R41, R40 ;  /* 0x000000282908723e */ /* 0x000fe400000010ff */
[----:B0-----:R-:W-:Y:S02]  /*f6f0*/  F2FP.BF16.F32.PACK_AB R4, R123, R120 ;  /* 0x000000787b04723e */ /* 0x001fe400000010ff */
[----:B------:R-:W-:Y:S02]  /*f700*/  F2FP.BF16.F32.PACK_AB R5, R130, R127 ;  /* 0x0000007f8205723e */ /* 0x000fe400000010ff */
[----:B------:R-:W-:-:S02]  /*f710*/  F2FP.BF16.F32.PACK_AB R6, R121, R0 ;  /* 0x000000007906723e */ /* 0x000fc400000010ff */
[----:B------:R-:W-:Y:S02]  /*f720*/  F2FP.BF16.F32.PACK_AB R7, R133, R126 ;  /* 0x0000007e8507723e */ /* 0x000fe400000010ff */
[----:B------:R-:W-:Y:S02]  /*f730*/  F2FP.BF16.F32.PACK_AB R9, R129, R124 ;  /* 0x0000007c8109723e */ /* 0x000fe400000010ff */
[----:B------:R-:W-:Y:S01]  /*f740*/  F2FP.BF16.F32.PACK_AB R10, R45, R44 ;  /* 0x0000002c2d0a723e */ /* 0x000fe200000010ff */
[----:B------:R0:W-:Y:S01]  /*f750*/  STSM.16.M88.4 [R132], R4 ;  /* 0x0000000484007844 */ /* 0x0001e20000000200 */
[----:B------:R-:W-:Y:S02]  /*f760*/  F2FP.BF16.F32.PACK_AB R11, R131, R46 ;  /* 0x0000002e830b723e */ /* 0x000fe400000010ff */
[----:B------:R-:W-:Y:S02]  /*f770*/  MOV R87, R24 ;  /* 0x0000001800577202 */ /* 0x000fe40000000f00 */
[----:B------:R-:W-:Y:S01]  /*f780*/  MOV R82, R26 ;  /* 0x0000001a00527202 */ /* 0x000fe20000000f00 */
[----:B------:R1:W-:Y:S01]  /*f790*/  STSM.16.M88.4 [R125], R8 ;  /* 0x000000087d007844 */ /* 0x0003e20000000200 */
[----:B------:R-:W-:-:S02]  /*f7a0*/  F2FP.BF16.F32.PACK_AB R12, R49, R48 ;  /* 0x00000030310c723e */ /* 0x000fc400000010ff */
[----:B------:R-:W-:Y:S02]  /*f7b0*/  F2FP.BF16.F32.PACK_AB R13, R51, R50 ;  /* 0x00000032330d723e */ /* 0x000fe400000010ff */
[----:B------:R-:W-:Y:S02]  /*f7c0*/  F2FP.BF16.F32.PACK_AB R14, R53, R52 ;  /* 0x00000034350e723e */ /* 0x000fe400000010ff */
[----:B------:R-:W-:Y:S02]  /*f7d0*/  F2FP.BF16.F32.PACK_AB R15, R55, R54 ;  /* 0x00000036370f723e */ /* 0x000fe400000010ff */
[----:B------:R-:W-:Y:S01]  /*f7e0*/  MOV R94, R20 ;  /* 0x00000014005e7202 */ /* 0x000fe20000000f00 */
[----:B0-----:R-:W-:Y:S01]  /*f7f0*/  IMAD.U32 R5, RZ, RZ, UR8 ;  /* 0x00000008ff057e24 */ /* 0x001fe2000f8e00ff */
[----:B------:R-:W-:Y:S01]  /*f800*/  MOV R81, R28 ;  /* 0x0000001c00517202 */ /* 0x000fe20000000f00 */
[----:B------:R-:W-:Y:S01]  /*f810*/  STSM.16.M88.4 [R122], R12 ;  /* 0x0000000c7a007844 */ /* 0x000fe20000000200 */
        /* <DEDUP_REMOVED lines=21> */
[----:B------:R-:W-:Y:S01]  /*f970*/  PLOP3.LUT P0, PT, PT, PT, UP1, 0x80, 0x0 ;  /* 0x000000000000781c */ /* 0x000fe20003f0f018 */
[----:B------:R2:W-:Y:S01]  /*f980*/  STSM.16.M88.4 [R82], R36 ;  /* 0x0000002452007844 */ /* 0x0005e20000000200 */
[----:B------:R-:W-:-:S02]  /*f990*/  PLOP3.LUT P1, PT, PT, PT, UP0, 0x80, 0x0 ;  /* 0x000000000000781c */ /* 0x000fc40003f2f008 */
[----:B------:R-:W-:Y:S01]  /*f9a0*/  MOV R4, UR4 ;  /* 0x0000000400047c02 */ /* 0x000fe20008000f00 */
[----:B------:R2:W-:Y:S04]  /*f9b0*/  STSM.16.M88.4 [R81], R88 ;  /* 0x0000005851007844 */ /* 0x0005e80000000200 */
[----:B------:R2:W-:Y:S04]  /*f9c0*/  STSM.16.M88.4 [R80], R96 ;  /* 0x0000006050007844 */ /* 0x0005e80000000200 */
[----:B------:R2:W-:Y:S04]  /*f9d0*/  STSM.16.M88.4 [R21], R104 ;  /* 0x0000006815007844 */ /* 0x0005e80000000200 */
[----:B------:R2:W-:Y:S01]  /*f9e0*/  STSM.16.M88.4 [R20], R112 ;  /* 0x0000007014007844 */ /* 0x0005e20000000200 */
[----:B------:R-:W-:Y:S01]  /*f9f0*/  BAR.SYNC.DEFER_BLOCKING 0x1, 0x100 ;  /* 0x0044000000007b1d */ /* 0x000fe20000010000 */
[----:B------:R-:W-:-:S02]  /*fa00*/  IMAD.U32 R6, RZ, RZ, UR6 ;  /* 0x00000006ff067e24 */ /* 0x000fc4000f8e00ff */
[----:B------:R-:W-:-:S03]  /*fa10*/  IMAD.U32 R7, RZ, RZ, UR7 ;  /* 0x00000007ff077e24 */ /* 0x000fc6000f8e00ff */
[----:B------:R-:W3:Y:S04]  /*fa20*/  @P0 LDG.E R0, desc[UR12][R4.64] ;  /* 0x0000000c04000981 */ /* 0x000ee8000c1e1900 */
[----:B------:R-:W4:Y:S01]  /*fa30*/  @P1 LDG.E R6, desc[UR12][R6.64] ;  /* 0x0000000c06061981 */ /* 0x000f22000c1e1900 */
[----:B-1----:R-:W-:Y:S01]  /*fa40*/  IMAD R9, R22, 0x40, R16 ;  /* 0x0000004016097824 */ /* 0x002fe200078e0210 */
[----:B------:R-:W-:Y:S01]  /*fa50*/  UMOV UR4, URZ ;  /* 0x0000003f00047c82 */ /* 0x000fe20008000000 */
[----:B------:R-:W-:Y:S02]  /*fa60*/  ULDC UR10, c[0x0][0xa88] ;  /* 0x0002a200000a7ab9 */ /* 0x000fe40000000800 */
[----:B------:R-:W-:-:S03]  /*fa70*/  IMAD.WIDE R18, R9, 0x2, R18 ;  /* 0x0000000209127825 */ /* 0x000fc600078e0212 */
[----:B0-----:R-:W-:Y:S02]  /*fa80*/  IADD3 R33, P5, R18, 0x1000, RZ ;  /* 0x0000100012217810 */ /* 0x001fe40007fbe0ff */
[----:B---3--:R-:W-:Y:S02]  /*fa90*/  @P0 R2UR UR4, R0 ;  /* 0x00000000000402ca */ /* 0x008fe400000e0000 */
[----:B----4-:R-:W-:Y:S01]  /*faa0*/  @P1 R2UR UR10, R6 ;  /* 0x00000000060a12ca */ /* 0x010fe200000e0000 */
[----:B--2---:R-:W-:-:S14]  /*fab0*/  @P1 BRA `(.L_x_2029) ;  /* 0x00000000001c1947 */ /* 0x004fdc0003800000 */
[----:B------:R-:W-:Y:S05]  /*fac0*/  @!P0 BRA `(.L_x_2029) ;  /* 0x0000000000188947 */ /* 0x000fea0003800000 */
[----:B------:R-:W-:Y:S02]  /*fad0*/  ULDC.64 UR6, c[0x0][0x208] ;  /* 0x0000820000067ab9 */ /* 0x000fe40000000a00 */
[----:B------:R-:W2:Y:S04]  /*fae0*/  LDG.E R6, desc[UR6][R4.64] ;  /* 0x0000000604067981 */ /* 0x000ea8000c1e1900 */
[----:B------:R-:W3:Y:S01]  /*faf0*/  LDG.E R0, desc[UR6][R4.64+0x4] ;  /* 0x0000040604007981 */ /* 0x000ee2000c1e1900 */
[----:B--2---:R-:W-:Y:S02]  /*fb00*/  R2UR UR6, R6 ;  /* 0x00000000060672ca */ /* 0x004fe400000e0000 */
[----:B---3--:R-:W-:-:S13]  /*fb10*/  R2UR UR10, R0 ;  /* 0x00000000000a72ca */ /* 0x008fda00000e0000 */
[----:B------:R-:W-:-:S12]  /*fb20*/  UIADD3 UR10, -UR6, UR10, URZ ;  /* 0x0000000a060a7290 */ /* 0x000fd8000fffe13f */
.L_x_2029:
[----:B------:R-:W-:Y:S01]  /*fb30*/  R2UR UR18, R207 ;  /* 0x00000000cf1272ca */ /* 0x000fe200000e0000 */
[----:B------:R-:W-:Y:S01]  /*fb40*/  ULDC.64 UR12, c[0x0][0xb70] ;  /* 0x0002dc00000c7ab9 */ /* 0x000fe20000000a00 */
[----:B------:R-:W-:Y:S01]  /*fb50*/  R2UR UR16, R208 ;  /* 0x00000000d01072ca */ /* 0x000fe200000e0000 */
[----:B------:R-:W-:Y:S01]  /*fb60*/  USHF.R.S32.HI UR9, URZ, 0x1f, UR4 ;  /* 0x0000001f3f097899 */ /* 0x000fe20008011404 */
[----:B------:R-:W-:Y:S01]  /*fb70*/  R2UR UR15, R206 ;  /* 0x00000000ce0f72ca */ /* 0x000fe200000e0000 */
[----:B------:R-:W-:Y:S01]  /*fb80*/  UMOV UR8, UR4 ;  /* 0x0000000400087c82 */ /* 0x000fe20008000000 */
[----:B------:R-:W-:Y:S01]  /*fb90*/  R2UR UR17, R209 ;  /* 0x00000000d11172ca */ /* 0x000fe200000e0000 */
[----:B------:R-:W-:Y:S01]  /*fba0*/  ULDC.64 UR20, c[0x0][0x208] ;  /* 0x0000820000147ab9 */ /* 0x000fe20000000a00 */
[C---:B------:R-:W-:Y:S02]  /*fbb0*/  IADD3 R5, P3, R18.reuse, 0x3000, RZ ;  /* 0x0000300012057810 */ /* 0x040fe40007f7e0ff */
[----:B------:R-:W-:-:S02]  /*fbc0*/  IADD3 R57, P0, R18, 0x4000, RZ ;  /* 0x0000400012397810 */ /* 0x000fc40007f1e0ff */
[----:B------:R-:W-:Y:S01]  /*fbd0*/  LOP3.LUT R4, R5, 0x380, RZ, 0xc0, !PT ;  /* 0x0000038005047812 */ /* 0x000fe200078ec0ff */
[----:B------:R-:W-:Y:S01]  /*fbe0*/  USHF.R.S32.HI UR14, URZ, 0x1f, UR18 ;  /* 0x0000001f3f0e7899 */ /* 0x000fe20008011412 */
[----:B------:R-:W-:Y:S01]  /*fbf0*/  IADD3 R13, P4, R18, 0x2000, RZ ;  /* 0x00002000120d7810 */ /* 0x000fe20007f9e0ff */
[----:B------:R-:W-:Y:S01]  /*fc00*/  USEL UR16, UR16, URZ, !UP1 ;  /* 0x0000003f10107287 */ /* 0x000fe2000c800000 */
[----:B------:R-:W-:Y:S01]  /*fc10*/  SHF.R.U64 R4, R4, 0x3, RZ ;  /* 0x0000000304047819 */ /* 0x000fe200000012ff */
[----:B------:R-:W-:Y:S01]  /*fc20*/  UIMAD UR11, UR14, UR12, URZ ;  /* 0x0000000c0e0b72a4 */ /* 0x000fe2000f8e023f */
[----:B------:R-:W-:Y:S01]  /*fc30*/  IADD3 R45, P1, R18, 0x5000, RZ ;  /* 0x00005000122d7810 */ /* 0x000fe20007f3e0ff */
[----:B------:R-:W-:Y:S01]  /*fc40*/  UIMAD.WIDE.U32 UR6, UR18, UR12, UR8 ;  /* 0x0000000c120672a5 */ /* 0x000fe2000f8e0008 */
[----:B------:R-:W-:Y:S01]  /*fc50*/  IMAD.U32 R6, RZ, RZ, UR17 ;  /* 0x00000011ff067e24 */ /* 0x000fe2000f8e00ff */
[----:B------:R-:W-:Y:S01]  /*fc60*/  UIMAD UR11, UR18, UR13, UR11 ;  /* 0x0000000d120b72a4 */ /* 0x000fe2000f8e020b */
[----:B------:R-:W-:Y:S01]  /*fc70*/  LOP3.LUT R4, R4, R5, RZ, 0x3c, !PT ;  /* 0x0000000504047212 */ /* 0x000fe200078e3cff */
[----:B------:R-:W-:Y:S01]  /*fc80*/  USEL UR15, UR15, URZ, !UP1 ;  /* 0x0000003f0f0f7287 */ /* 0x000fe2000c800000 */
[----:B------:R-:W-:Y:S01]  /*fc90*/  IMAD R6, R6, 0x80, R205 ;  /* 0x0000008006067824 */ /* 0x000fe200078e02cd */
[----:B------:R-:W-:Y:S01]  /*fca0*/  ULDC.64 UR12, c[0x0][0xb78] ;  /* 0x0002de00000c7ab9 */ /* 0x000fe20000000a00 */
[----:B------:R-:W-:Y:S01]  /*fcb0*/  UIADD3 UR7, UR7, UR11, URZ ;  /* 0x0000000b07077290 */ /* 0x000fe2000fffe03f */
[----:B------:R-:W-:Y:S01]  /*fcc0*/  IADD3 R29, P2, R18, 0x6000, RZ ;  /* 0x00006000121d7810 */ /* 0x000fe20007f5e0ff */
[----:B------:R-:W-:Y:S01]  /*fcd0*/  UIMAD UR8, UR16, UR12, URZ ;  /* 0x0000000c100872a4 */ /* 0x000fe2000f8e023f */
[----:B------:R-:W-:Y:S01]  /*fce0*/  SHF.R.S32.HI R0, RZ, 0x1f, R6 ;  /* 0x0000001fff007819 */ /* 0x000fe20000011406 */
[----:B------:R-:W-:Y:S01]  /*fcf0*/  UIMAD.WIDE.U32 UR6, UR15, UR12, UR6 ;  /* 0x0000000c0f0672a5 */ /* 0x000fe2000f8e0006 */
[----:B------:R-:W-:Y:S01]  /*fd00*/  LOP3.LUT R56, R57, 0x380, RZ, 0xc0, !PT ;  /* 0x0000038039387812 */ /* 0x000fe200078ec0ff */
[----:B------:R-:W-:Y:S01]  /*fd10*/  UIMAD UR8, UR15, UR13, UR8 ;  /* 0x0000000d0f0872a4 */ /* 0x000fe2000f8e0208 */
[----:B------:R-:W-:-:S02]  /*fd20*/  LOP3.LUT R32, R33, 0x380, RZ, 0xc0, !PT ;  /* 0x0000038021207812 */ /* 0x000fc400078ec0ff */
[----:B------:R-:W-:Y:S01]  /*fd30*/  LOP3.LUT R12, R13, 0x380, RZ, 0xc0, !PT ;  /* 0x000003800d0c7812 */ /* 0x000fe200078ec0ff */
[----:B------:R-:W-:Y:S01]  /*fd40*/  ULDC.64 UR12, c[0x0][0xaa0] ;  /* 0x0002a800000c7ab9 */ /* 0x000fe20000000a00 */
[----:B------:R-:W-:Y:S01]  /*fd50*/  IADD3 R5, P6, R6, UR6, RZ ;  /* 0x0000000606057c10 */ /* 0x000fe2000ffde0ff */
[----:B------:R-:W-:Y:S01]  /*fd60*/  IMAD.U32 R7, RZ, RZ, UR8 ;  /* 0x00000008ff077e24 */ /* 0x000fe2000f8e00ff */
[----:B------:R-:W-:Y:S02]  /*fd70*/  LOP3.LUT R44, R45, 0x380, RZ, 0xc0, !PT ;  /* 0x000003802d2c7812 */ /* 0x000fe400078ec0ff */
[----:B------:R-:W-:Y:S02]  /*fd80*/  LOP3.LUT R28, R29, 0x380, RZ, 0xc0, !PT ;  /* 0x000003801d1c7812 */ /* 0x000fe400078ec0ff */
[----:B------:R-:W-:Y:S01]  /*fd90*/  IADD3.X R0, R0, UR7, R7, P6, !PT ;  /* 0x0000000700007c10 */ /* 0x000fe2000b7fe407 */
[----:B------:R-:W-:Y:S01]  /*fda0*/  ULDC.64 UR6, c[0x0][0xb40] ;  /* 0x0002d00000067ab9 */ /* 0x000fe20000000a00 */
[----:B------:R-:W-:-:S02]  /*fdb0*/  SHF.R.U64 R56, R56, 0x3, RZ ;  /* 0x0000000338387819 */ /* 0x000fc400000012ff */
[C---:B------:R-:W-:Y:S02]  /*fdc0*/  LEA R20, P6, R5.reuse, UR6, 0x2 ;  /* 0x0000000605147c11 */ /* 0x040fe4000f8c10ff */
[----:B------:R-:W-:Y:S02]  /*fdd0*/  SHF.R.U64 R32, R32, 0x3, RZ ;  /* 0x0000000320207819 */ /* 0x000fe400000012ff */
[----:B------:R-:W-:Y:S02]  /*fde0*/  SHF.R.U64 R12, R12, 0x3, RZ ;  /* 0x000000030c0c7819 */ /* 0x000fe400000012ff */
[----:B------:R-:W-:Y:S02]  /*fdf0*/  SHF.R.U64 R44, R44, 0x3, RZ ;  /* 0x000000032c2c7819 */ /* 0x000fe400000012ff */
[----:B------:R-:W-:Y:S02]  /*fe00*/  SHF.R.U64 R28, R28, 0x3, RZ ;  /* 0x000000031c1c7819 */ /* 0x000fe400000012ff */
[----:B------:R-:W-:Y:S01]  /*fe10*/  LOP3.LUT R56, R56, R57, RZ, 0x3c, !PT ;  /* 0x0000003938387212 */ /* 0x000fe200078e3cff */
[--C-:B------:R-:W-:Y:S01]  /*fe20*/  IMAD.X R57, RZ, RZ, R19.reuse, P0 ;  /* 0x000000ffff397224 */ /* 0x100fe200000e0613 */
[----:B------:R-:W-:Y:S01]  /*fe30*/  LEA.HI.X R21, R5, UR7, R0, 0x2, P6 ;  /* 0x0000000705157c11 */ /* 0x000fe2000b0f1400 */
[----:B------:R-:W-:Y:S01]  /*fe40*/  VIADD R0, R6, 0x8 ;  /* 0x0000000806007836 */ /* 0x000fe20000000000 */
[----:B------:R-:W-:Y:S01]  /*fe50*/  LOP3.LUT P0, RZ, R211, 0x3, RZ, 0xc0, !PT ;  /* 0x00000003d3ff7812 */ /* 0x000fe2000780c0ff */
        /* <DEDUP_REMOVED lines=9> */
[----:B------:R-:W-:-:S02]  /*fef0*/  IADD3 R9, P6, R18, 0x7000, RZ ;  /* 0x0000700012097810 */ /* 0x000fc40007fde0ff */
[C---:B------:R-:W-:Y:S02]  /*ff00*/  IADD3 R61, P5, R18.reuse, 0x8000, RZ ;  /* 0x00008000123d7810 */ /* 0x040fe40007fbe0ff */
[C---:B------:R-:W-:Y:S02]  /*ff10*/  IADD3 R53, P4, R18.reuse, 0x9000, RZ ;  /* 0x0000900012357810 */ /* 0x040fe40007f9e0ff */
[----:B------:R-:W-:Y:S02]  /*ff20*/  IADD3 R37, P3, R18, 0xa000, RZ ;  /* 0x0000a00012257810 */ /* 0x000fe40007f7e0ff */
[----:B------:R-:W-:Y:S02]  /*ff30*/  ISETP.GE.OR P1, PT, R6, UR10, P0 ;  /* 0x0000000a06007c0c */ /* 0x000fe40008726670 */
[----:B------:R-:W-:Y:S02]  /*ff40*/  IADD3 R7, P2, R18, 0xb000, RZ ;  /* 0x0000b00012077810 */ /* 0x000fe40007f5e0ff */
[----:B------:R-:W-:-:S02]  /*ff50*/  ISETP.GE.OR P0, PT, R0, UR10, P0 ;  /* 0x0000000a00007c0c */ /* 0x000fc40008706670 */
[----:B------:R-:W-:Y:S02]  /*ff60*/  LOP3.LUT R11, R18, 0x380, RZ, 0xc0, !PT ;  /* 0x00000380120b7812 */ /* 0x000fe400078ec0ff */
[----:B------:R-:W-:Y:S02]  /*ff70*/  LOP3.LUT R8, R9, 0x380, RZ, 0xc0, !PT ;  /* 0x0000038009087812 */ /* 0x000fe400078ec0ff */
[----:B------:R-:W-:Y:S02]  /*ff80*/  LOP3.LUT R60, R61, 0x380, RZ, 0xc0, !PT ;  /* 0x000003803d3c7812 */ /* 0x000fe400078ec0ff */
[----:B------:R-:W-:Y:S01]  /*ff90*/  LOP3.LUT R52, R53, 0x380, RZ, 0xc0, !PT ;  /* 0x0000038035347812 */ /* 0x000fe200078ec0ff */
[----:B------:R-:W-:Y:S01]  /*ffa0*/  @!P1 STG.E desc[UR20][R20.64], R3 ;  /* 0x0000000314009986 */ /* 0x000fe2000c101914 */
[----:B------:R-:W-:Y:S02]  /*ffb0*/  LOP3.LUT R36, R37, 0x380, RZ, 0xc0, !PT ;  /* 0x0000038025247812 */ /* 0x000fe400078ec0ff */
[----:B------:R-:W-:Y:S01]  /*ffc0*/  LOP3.LUT R0, R7, 0x380, RZ, 0xc0, !PT ;  /* 0x0000038007007812 */ /* 0x000fe200078ec0ff */
[----:B------:R0:W-:Y:S01]  /*ffd0*/  @!P0 STG.E desc[UR20][R20.64+0x20], R2 ;  /* 0x0000200214008986 */ /* 0x0001e2000c101914 */
[----:B------:R-:W-:-:S02]  /*ffe0*/  SHF.R.U64 R11, R11, 0x3, RZ ;  /* 0x000000030b0b7819 */ /* 0x000fc400000012ff */
[----:B------:R-:W-:Y:S01]  /*fff0*/  SHF.R.U64 R8, R8, 0x3, RZ ;  /* 0x0000000308087819 */ /* 0x000fe200000012ff */
[----:B------:R-:W-:Y:S01]  /*10000*/  UIMAD UR6, UR9, UR12, URZ ;  /* 0x0000000c090672a4 */ /* 0x000fe2000f8e023f */
[----:B------:R-:W-:Y:S01]  /*10010*/  SHF.R.U64 R60, R60, 0x3, RZ ;  /* 0x000000033c3c7819 */ /* 0x000fe200000012ff */
[----:B------:R-:W5:Y:S01]  /*10020*/  LD.E.128 R32, desc[UR20][R32.64] ;  /* 0x0000001420207980 */ /* 0x000f62000c101d00 */
[----:B------:R-:W-:Y:S01]  /*10030*/  SHF.R.U64 R52, R52, 0x3, RZ ;  /* 0x0000000334347819 */ /* 0x000fe200000012ff */
[----:B------:R-:W-:Y:S01]  /*10040*/  ULDC.64 UR8, c[0x0][0xae0] ;  /* 0x0002b80000087ab9 */ /* 0x000fe20000000a00 */
[----:B------:R-:W-:Y:S01]  /*10050*/  SHF.R.U64 R36, R36, 0x3, RZ ;  /* 0x0000000324247819 */ /* 0x000fe200000012ff */
[----:B------:R-:W5:Y:S01]  /*10060*/  LD.E.128 R12, desc[UR20][R12.64] ;  /* 0x000000140c0c7980 */ /* 0x000f62000c101d00 */
[----:B------:R-:W-:Y:S02]  /*10070*/  SHF.R.U64 R0, R0, 0x3, RZ ;  /* 0x0000000300007819 */ /* 0x000fe400000012ff */
[----:B------:R-:W-:-:S02]  /*10080*/  LOP3.LUT R18, R11, R18, RZ, 0x3c, !PT ;  /* 0x000000120b127212 */ /* 0x000fc400078e3cff */
[----:B------:R-:W-:Y:S01]  /*10090*/  IADD3.X R25, RZ, R19, RZ, P2, !PT ;  /* 0x00000013ff197210 */ /* 0x000fe200017fe4ff */
[--C-:B0-----:R-:W-:Y:S01]  /*100a0*/  IMAD.MOV.U32 R2, RZ, RZ, R16.reuse ;  /* 0x000000ffff027224 */ /* 0x101fe200078e0010 */
        /* <DEDUP_REMOVED lines=14> */
[----:B0-----:R-:W-:-:S03]  /*10190*/  IMAD.U32 R19, RZ, RZ, UR12 ;  /* 0x0000000cff137e24 */ /* 0x001fc6000f8e00ff */
        /* <DEDUP_REMOVED lines=15> */
[----:B------:R-:W-:Y:S01]  /*10290*/  VIADD R3, R3, UR6 ;  /* 0x0000000603037c36 */ /* 0x000fe20008000000 */
[----:B------:R-:W-:Y:S01]  /*102a0*/  UIMAD UR10, UR17, -0x80, UR10 ;  /* 0xffffff80110a78a4 */ /* 0x000fe2000f8e020a */
[----:B------:R-:W-:Y:S01]  /*102b0*/  IMAD.U32 R19, RZ, RZ, UR8 ;  /* 0x00000008ff137e24 */ /* 0x000fe2000f8e00ff */
[----:B------:R-:W-:Y:S01]  /*102c0*/  UIMAD UR4, UR18, UR9, UR4 ;  /* 0x00000009120472a4 */ /* 0x000fe2000f8e0204 */
[----:B------:R-:W-:-:S02]  /*102d0*/  ULDC.64 UR6, c[0x0][0xae8] ;  /* 0x0002ba0000067ab9 */ /* 0x000fc40000000a00 */
[----:B------:R-:W-:Y:S01]  /*102e0*/  IMAD.WIDE.U32 R2, R19, UR18, R2 ;  /* 0x0000001213027c25 */ /* 0x000fe2000f8e0002 */
[----:B------:R-:W-:-:S03]  /*102f0*/  ISETP.GE.AND P3, PT, R22, UR10, PT ;  /* 0x0000000a16007c0c */ /* 0x000fc6000bf66270 */
[----:B------:R-:W-:Y:S01]  /*10300*/  VIADD R3, R3, UR4 ;  /* 0x0000000403037c36 */ /* 0x000fe20008000000 */
[----:B------:R-:W-:Y:S01]  /*10310*/  UIMAD UR4, UR16, UR6, URZ ;  /* 0x00000006100472a4 */ /* 0x000fe2000f8e023f */
[----:B------:R-:W-:Y:S02]  /*10320*/  VIADD R42, R42, 0x36820 ;  /* 0x000368202a2a7836 */ /* 0x000fe40000000000 */
[----:B------:R-:W-:Y:S01]  /*10330*/  IMAD.U32 R21, RZ, RZ, UR6 ;  /* 0x00000006ff157e24 */ /* 0x000fe2000f8e00ff */
[----:B------:R-:W-:Y:S01]  /*10340*/  UIMAD UR4, UR15, UR7, UR4 ;  /* 0x000000070f0472a4 */ /* 0x000fe2000f8e0204 */
[C---:B------:R-:W-:Y:S01]  /*10350*/  VIADD R19, R22.reuse, 0x60 ;  /* 0x0000006016137836 */ /* 0x040fe20000000000 */
[----:B------:R-:W-:Y:S01]  /*10360*/  PRMT R42, RZ, 0x654, R42 ;  /* 0x00000654ff2a7816 */ /* 0x000fe2000000002a */
[----:B------:R-:W-:Y:S01]  /*10370*/  IMAD.WIDE.U32 R20, R21, UR15, R2 ;  /* 0x0000000f15147c25 */ /* 0x000fe2000f8e0002 */
[----:B------:R-:W-:Y:S02]  /*10380*/  SHF.R.S32.HI R23, RZ, 0x1f, R22 ;  /* 0x0000001fff177819 */ /* 0x000fe40000011416 */
[----:B------:R-:W-:Y:S01]  /*10390*/  ISETP.GE.AND P2, PT, R19, UR10, PT ;  /* 0x0000000a13007c0c */ /* 0x000fe2000bf46270 */
[C---:B------:R-:W-:Y:S01]  /*103a0*/  VIADD R18, R22.reuse, 0x40 ;  /* 0x0000004016127836 */ /* 0x040fe20000000000 */
[----:B0-----:R0:W-:Y:S01]  /*103b0*/  SYNCS.ARRIVE.TRANS64.RED.A1T0 RZ, [R42+URZ], RZ ;  /* 0x000000ff2aff79a7 */ /* 0x0011e2000810043f */
[----:B------:R-:W-:Y:S01]  /*103c0*/  VIADD R0, R22, 0x20 ;  /* 0x0000002016007836 */ /* 0x000fe20000000000 */
[----:B------:R-:W-:Y:S01]  /*103d0*/  BSSY B1, `(.L_x_2030) ;  /* 0x000001b000017945 */ /* 0x000fe20003800000 */
[----:B------:R-:W-:-:S02]  /*103e0*/  IMAD.U32 R19, RZ, RZ, UR17 ;  /* 0x00000011ff137e24 */ /* 0x000fc4000f8e00ff */
[----:B------:R-:W-:Y:S01]  /*103f0*/  VIADD R43, R21, UR4 ;  /* 0x00000004152b7c36 */ /* 0x000fe20008000000 */
[----:B------:R-:W-:Y:S01]  /*10400*/  ISETP.GE.AND P1, PT, R18, UR10, PT ;  /* 0x0000000a12007c0c */ /* 0x000fe2000bf26270 */
[----:B------:R-:W-:Y:S01]  /*10410*/  IMAD.WIDE R18, R19, 0x80, R22 ;  /* 0x0000008013127825 */ /* 0x000fe200078e0216 */
[----:B------:R-:W-:Y:S01]  /*10420*/  ISETP.GE.AND P0, PT, R0, UR10, PT ;  /* 0x0000000a00007c0c */ /* 0x000fe2000bf06270 */
        /* <DEDUP_REMOVED lines=21> */
.L_x_2031:
[----:B------:R-:W-:Y:S05]  /*10580*/  BSYNC B1 ;  /* 0x0000000000017941 */ /* 0x000fea0003800000 */
.L_x_2030:
[----:B------:R-:W-:Y:S04]  /*10590*/  BSSY B1, `(.L_x_2032) ;  /* 0x0000018000017945 */ /* 0x000fe80003800000 */
[----:B------:R-:W-:Y:S05]  /*105a0*/  @P0 BRA `(.L_x_2033) ;  /* 0x0000000000580947 */ /* 0x000fea0003800000 */
[----:B0-----:R-:W-:Y:S01]  /*105b0*/  IADD3 R41, P0, R18, 0x20, RZ ;  /* 0x0000002012297810 */ /* 0x001fe20007f1e0ff */
[----:B------:R-:W-:Y:S01]  /*105c0*/  ULDC UR4, c[0x0][0xa8c] ;  /* 0x0002a30000047ab9 */ /* 0x000fe20000000800 */
[C---:B------:R-:W-:Y:S01]  /*105d0*/  IADD3 R2, R16.reuse, 0x40, RZ ;  /* 0x0000004010027810 */ /* 0x040fe20007ffe0ff */
[----:B------:R-:W-:Y:S01]  /*105e0*/  ULDC.64 UR6, c[0x0][0xad8] ;  /* 0x0002b60000067ab9 */ /* 0x000fe20000000a00 */
[----:B------:R-:W-:Y:S01]  /*105f0*/  IMAD.MOV.U32 R3, RZ, RZ, R43 ;  /* 0x000000ffff037224 */ /* 0x000fe200078e002b */
[----:B------:R-:W-:Y:S01]  /*10600*/  ISETP.GE.AND P3, PT, R16, UR4, PT ;  /* 0x0000000410007c0c */ /* 0x000fe2000bf66270 */
        /* <DEDUP_REMOVED lines=16> */
.L_x_2033:
[----:B------:R-:W-:Y:S05]  /*10710*/  BSYNC B1 ;  /* 0x0000000000017941 */ /* 0x000fea0003800000 */
.L_x_2032:
        /* <DEDUP_REMOVED lines=24> */
.L_x_2035:
[----:B------:R-:W-:Y:S05]  /*108a0*/  BSYNC B1 ;  /* 0x0000000000017941 */ /* 0x000fea0003800000 */
.L_x_2034:
[----:B------:R-:W-:Y:S05]  /*108b0*/  @P2 BRA `(.L_x_2036) ;  /* 0x0000000c00902947 */ /* 0x000fea0003800000 */
[----:B--2--5:R-:W-:Y:S01]  /*108c0*/  IADD3 R13, P0, R18, 0x60, RZ ;  /* 0x00000060120d7810 */ /* 0x024fe20007f1e0ff */
        /* <DEDUP_REMOVED lines=24> */
.L_x_2028:
[----:B------:R-:W-:Y:S01]  /*10a50*/  R2UR UR8, R208 ;  /* 0x00000000d00872ca */ /* 0x000fe200000e0000 */
[----:B------:R-:W-:Y:S01]  /*10a60*/  ULDC.64 UR6, c[0x0][0xbe0] ;  /* 0x0002f80000067ab9 */ /* 0x000fe20000000a00 */
[----:B------:R-:W-:Y:S01]  /*10a70*/  R2UR UR4, R206 ;  /* 0x00000000ce0472ca */ /* 0x000fe200000e0000 */
[----:B------:R-:W-:Y:S01]  /*10a80*/  UISETP.NE.U32.AND UP0, UPT, UR6, URZ, UPT ;  /* 0x0000003f0600728c */ /* 0x000fe2000bf05070 */
[----:B------:R-:W-:-:S03]  /*10a90*/  ULDC.64 UR12, c[0x0][0x208] ;  /* 0x00008200000c7ab9 */ /* 0x000fc60000000a00 */
[----:B------:R-:W-:-:S06]  /*10aa0*/  UISETP.NE.AND.EX UP1, UPT, UR7, URZ, UPT, UP0 ;  /* 0x0000003f0700728c */ /* 0x000fcc000bf25300 */
[----:B------:R-:W-:Y:S02]  /*10ab0*/  PLOP3.LUT P2, PT, PT, PT, UP1, 0x80, 0x0 ;  /* 0x000000000000781c */ /* 0x000fe40003f4f018 */
[----:B------:R-:W-:Y:S02]  /*10ac0*/  USHF.L.U64.HI UR10, UR4, 0x2, UR8 ;  /* 0x00000002040a7899 */ /* 0x000fe40008010208 */
[----:B------:R-:W-:Y:S01]  /*10ad0*/  USHF.L.U32 UR4, UR4, 0x2, URZ ;  /* 0x0000000204047899 */ /* 0x000fe2000800063f */
[----:B------:R-:W-:-:S03]  /*10ae0*/  ULDC.64 UR8, c[0x0][0xbd8] ;  /* 0x0002f60000087ab9 */ /* 0x000fc60000000a00 */
[----:B------:R-:W-:Y:S02]  /*10af0*/  @UP1 UIADD3 UR6, UP2, UR4, UR6, URZ ;  /* 0x0000000604061290 */ /* 0x000fe4000ff5e03f */
[----:B------:R-:W-:Y:S02]  /*10b00*/  UISETP.NE.U32.AND UP0, UPT, UR8, URZ, UPT ;  /* 0x0000003f0800728c */ /* 0x000fe4000bf05070 */
[----:B------:R-:W-:Y:S02]  /*10b10*/  @UP1 UIADD3.X UR7, UR10, UR7, URZ, UP2, !UPT ;  /* 0x000000070a071290 */ /* 0x000fe400097fe43f */
[----:B------:R-:W-:Y:S01]  /*10b20*/  IMAD.U32 R4, RZ, RZ, UR6 ;  /* 0x00000006ff047e24 */ /* 0x000fe2000f8e00ff */
[----:B------:R-:W-:Y:S02]  /*10b30*/  UISETP.NE.AND.EX UP0, UPT, UR9, URZ, UPT, UP0 ;  /* 0x0000003f0900728c */ /* 0x000fe4000bf05300 */
[----:B------:R-:W-:Y:S01]  /*10b40*/  UIADD3 UR4, UP1, UR4, UR8, URZ ;  /* 0x0000000804047290 */ /* 0x000fe2000ff3e03f */
[----:B------:R-:W-:-:S03]  /*10b50*/  IMAD.U32 R5, RZ, RZ, UR7 ;  /* 0x00000007ff057e24 */ /* 0x000fc6000f8e00ff */
[----:B------:R-:W-:Y:S01]  /*10b60*/  PLOP3.LUT P1, PT, PT, PT, UP0, 0x80, 0x0 ;  /* 0x000000000000781c */ /* 0x000fe20003f2f008 */
[----:B------:R-:W-:Y:S01]  /*10b70*/  UIADD3.X UR6, UR10, UR9, URZ, UP1, !UPT ;  /* 0x000000090a067290 */ /* 0x000fe20008ffe43f */
[----:B------:R-:W2:Y:S01]  /*10b80*/  @P2 LDG.E R4, desc[UR12][R4.64] ;  /* 0x0000000c04042981 */ /* 0x000ea2000c1e1900 */
[----:B------:R-:W-:Y:S01]  /*10b90*/  IMAD.MOV.U32 R7, RZ, RZ, RZ ;  /* 0x000000ffff077224 */ /* 0x000fe200078e00ff */
[----:B------:R-:W-:-:S03]  /*10ba0*/  MOV R2, UR4 ;  /* 0x0000000400027c02 */ /* 0x000fc60008000f00 */
[----:B------:R-:W-:Y:S01]  /*10bb0*/  IMAD.U32 R3, RZ, RZ, UR6 ;  /* 0x00000006ff037e24 */ /* 0x000fe2000f8e00ff */
[----:B------:R-:W-:Y:S01]  /*10bc0*/  ULDC UR4, c[0x0][0xa88] ;  /* 0x0002a20000047ab9 */ /* 0x000fe20000000800 */
[----:B------:R-:W-:-:S04]  /*10bd0*/  ISETP.GT.AND P0, PT, R215, 0x7f, PT ;  /* 0x0000007fd700780c */ /* 0x000fc80003f04270 */
[----:B------:R0:W5:Y:S01]  /*10be0*/  @P1 LDG.E R7, desc[UR12][R2.64] ;  /* 0x0000000c02071981 */ /* 0x000162000c1e1900 */
[----:B--2---:R-:W-:Y:S01]  /*10bf0*/  @P2 R2UR UR4, R4 ;  /* 0x00000000040422ca */ /* 0x004fe200000e0000 */
[----:B0-----:R-:W-:-:S14]  /*10c00*/  @P2 BRA `(.L_x_2037) ;  /* 0x00000000001c2947 */ /* 0x001fdc0003800000 */
[----:B------:R-:W-:Y:S05]  /*10c10*/  @!P1 BRA `(.L_x_2037) ;  /* 0x0000000000189947 */ /* 0x000fea0003800000 */
[----:B------:R-:W-:Y:S02]  /*10c20*/  ULDC.64 UR6, c[0x0][0x208] ;  /* 0x0000820000067ab9 */ /* 0x000fe40000000a00 */
[----:B------:R-:W2:Y:S04]  /*10c30*/  LDG.E R4, desc[UR6][R2.64] ;  /* 0x0000000602047981 */ /* 0x000ea8000c1e1900 */
[----:B------:R-:W3:Y:S01]  /*10c40*/  LDG.E R0, desc[UR6][R2.64+0x4] ;  /* 0x0000040602007981 */ /* 0x000ee2000c1e1900 */
[----:B--2---:R-:W-:Y:S02]  /*10c50*/  R2UR UR6, R4 ;  /* 0x00000000040672ca */ /* 0x004fe400000e0000 */
[----:B---3--:R-:W-:-:S13]  /*10c60*/  R2UR UR4, R0 ;  /* 0x00000000000472ca */ /* 0x008fda00000e0000 */
[----:B------:R-:W-:-:S12]  /*10c70*/  UIADD3 UR4, -UR6, UR4, URZ ;  /* 0x0000000406047290 */ /* 0x000fd8000fffe13f */
.L_x_2037:
[----:B------:R-:W-:Y:S01]  /*10c80*/  R2UR UR8, R207 ;  /* 0x00000000cf0872ca */ /* 0x000fe200000e0000 */
[----:B------:R-:W-:Y:S01]  /*10c90*/  BSSY B1, `(.L_x_2038) ;  /* 0x0000025000017945 */ /* 0x000fe20003800000 */
[----:B------:R-:W-:Y:S02]  /*10ca0*/  R2UR UR7, R206 ;  /* 0x00000000ce0772ca */ /* 0x000fe400000e0000 */
[----:B------:R-:W-:Y:S02]  /*10cb0*/  R2UR UR6, R208 ;  /* 0x00000000d00672ca */ /* 0x000fe400000e0000 */
[----:B------:R-:W-:Y:S02]  /*10cc0*/  SHF.R.S32.HI R9, RZ, 0x1f, R16 ;  /* 0x0000001fff097819 */ /* 0x000fe40000011410 */
[----:B-----5:R-:W-:-:S05]  /*10cd0*/  SHF.R.S32.HI R6, RZ, 0x1f, R7 ;  /* 0x0000001fff067819 */ /* 0x020fca0000011407 */
[----:B------:R-:W-:Y:S02]  /*10ce0*/  USHF.R.S32.HI UR8, URZ, 0x1f, UR8 ;  /* 0x0000001f3f087899 */ /* 0x000fe40008011408 */
[----:B------:R-:W-:Y:S02]  /*10cf0*/  USEL UR9, UR7, URZ, !UP0 ;  /* 0x0000003f07097287 */ /* 0x000fe4000c000000 */
[----:B------:R-:W-:Y:S01]  /*10d00*/  USEL UR10, UR6, URZ, !UP0 ;  /* 0x0000003f060a7287 */ /* 0x000fe2000c000000 */
[----:B------:R-:W-:Y:S11]  /*10d10*/  @P0 BRA `(.L_x_2039) ;  /* 0x0000000000700947 */ /* 0x000ff60003800000 */
[----:B------:R-:W0:Y:S01]  /*10d20*/  S2R R2, SR_TID.X ;  /* 0x0000000000027919 */ /* 0x000e220000002100 */
[----:B------:R-:W-:-:S13]  /*10d30*/  R2UR UR6, R209 ;  /* 0x00000000d10672ca */ /* 0x000fda00000e0000 */
[----:B------:R-:W-:-:S04]  /*10d40*/  IMAD.U32 R0, RZ, RZ, UR6 ;  /* 0x00000006ff007e24 */ /* 0x000fc8000f8e00ff */
[----:B0-----:R-:W-:-:S04]  /*10d50*/  IMAD R0, R0, 0x80, R2 ;  /* 0x0000008000007824 */ /* 0x001fc800078e0202 */
[----:B------:R-:W-:-:S05]  /*10d60*/  VIADD R0, R0, 0xffffff80 ;  /* 0xffffff8000007836 */ /* 0x000fca0000000000 */
[----:B------:R-:W-:-:S13]  /*10d70*/  ISETP.GE.AND P0, PT, R0, UR4, PT ;  /* 0x0000000400007c0c */ /* 0x000fda000bf06270 */
[----:B------:R-:W-:Y:S05]  /*10d80*/  @P0 BRA `(.L_x_2039) ;  /* 0x0000000000540947 */ /* 0x000fea0003800000 */
[----:B------:R-:W-:Y:S01]  /*10d90*/  R2UR UR7, R207 ;  /* 0x00000000cf0772ca */ /* 0x000fe200000e0000 */
[----:B------:R-:W-:Y:S01]  /*10da0*/  ULDC.64 UR12, c[0x0][0xb70] ;  /* 0x0002dc00000c7ab9 */ /* 0x000fe20000000a00 */
[C---:B------:R-:W-:Y:S01]  /*10db0*/  IADD3 R2, P0, R0.reuse, R7, RZ ;  /* 0x0000000700027210 */ /* 0x040fe20007f1e0ff */
[----:B------:R-:W-:Y:S02]  /*10dc0*/  UIMAD UR6, UR8, UR12, URZ ;  /* 0x0000000c080672a4 */ /* 0x000fe4000f8e023f */
[----:B------:R-:W-:Y:S01]  /*10dd0*/  IMAD.U32 R5, RZ, RZ, UR12 ;  /* 0x0000000cff057e24 */ /* 0x000fe2000f8e00ff */
[----:B------:R-:W-:Y:S01]  /*10de0*/  ULDC.64 UR14, c[0x0][0x208] ;  /* 0x00008200000e7ab9 */ /* 0x000fe20000000a00 */
[----:B------:R-:W-:-:S06]  /*10df0*/  LEA.HI.X.SX32 R3, R0, R6, 0x1, P0 ;  /* 0x0000000600037211 */ /* 0x000fcc00000f0eff */
        /* <DEDUP_REMOVED lines=14> */
.L_x_2039:
[----:B------:R-:W-:Y:S05]  /*10ee0*/  BSYNC B1 ;  /* 0x0000000000017941 */ /* 0x000fea0003800000 */
.L_x_2038:
[----:B------:R-:W-:Y:S01]  /*10ef0*/  R2UR UR11, R209 ;  /* 0x00000000d10b72ca */ /* 0x000fe200000e0000 */
[----:B------:R-:W-:Y:S01]  /*10f00*/  ULDC.64 UR6, c[0x0][0xaa0] ;  /* 0x0002a80000067ab9 */ /* 0x000fe20000000a00 */
[----:B------:R-:W-:Y:S01]  /*10f10*/  R2UR UR14, R207 ;  /* 0x00000000cf0e72ca */ /* 0x000fe200000e0000 */
[----:B------:R-:W-:Y:S01]  /*10f20*/  IMAD.MOV.U32 R2, RZ, RZ, R16 ;  /* 0x000000ffff027224 */ /* 0x000fe200078e0010 */
[----:B------:R-:W-:Y:S01]  /*10f30*/  ULDC.64 UR12, c[0x0][0xae0] ;  /* 0x0002b800000c7ab9 */ /* 0x000fe20000000a00 */
[----:B0-----:R-:W-:Y:S01]  /*10f40*/  IMAD.MOV.U32 R3, RZ, RZ, R9 ;  /* 0x000000ffff037224 */ /* 0x001fe200078e0009 */
[----:B------:R-:W-:Y:S01]  /*10f50*/  BSSY B1, `(.L_x_2040) ;  /* 0x0000031000017945 */ /* 0x000fe20003800000 */
[----:B------:R-:W-:Y:S02]  /*10f60*/  IMAD R0, R6, UR6, RZ ;  /* 0x0000000606007c24 */ /* 0x000fe4000f8e02ff */
[----:B------:R-:W-:Y:S01]  /*10f70*/  IMAD.WIDE.U32 R2, R7, UR6, R2 ;  /* 0x0000000607027c25 */ /* 0x000fe2000f8e0002 */
[----:B------:R-:W-:-:S03]  /*10f80*/  UIMAD UR6, UR8, UR12, URZ ;  /* 0x0000000c080672a4 */ /* 0x000fc6000f8e023f */
[----:B------:R-:W-:Y:S01]  /*10f90*/  IMAD R7, R7, UR7, R0 ;  /* 0x0000000707077c24 */ /* 0x000fe2000f8e0200 */
[----:B------:R-:W-:Y:S01]  /*10fa0*/  UIMAD UR7, UR11, -0x80, UR4 ;  /* 0xffffff800b0778a4 */ /* 0x000fe2000f8e0204 */
[----:B------:R-:W-:Y:S01]  /*10fb0*/  IMAD.U32 R5, RZ, RZ, UR12 ;  /* 0x0000000cff057e24 */ /* 0x000fe2000f8e00ff */
[----:B------:R-:W-:Y:S01]  /*10fc0*/  UIMAD UR6, UR14, UR13, UR6 ;  /* 0x0000000d0e0672a4 */ /* 0x000fe2000f8e0206 */
[----:B------:R-:W-:Y:S01]  /*10fd0*/  IMAD.IADD R3, R3, 0x1, R7 ;  /* 0x0000000103037824 */ /* 0x000fe200078e0207 */
[----:B------:R-:W-:Y:S01]  /*10fe0*/  SHF.R.S32.HI R7, RZ, 0x1f, R22 ;  /* 0x0000001fff077819 */ /* 0x000fe20000011416 */
[----:B------:R-:W-:Y:S01]  /*10ff0*/  ULDC.64 UR12, c[0x0][0xae8] ;  /* 0x0002ba00000c7ab9 */ /* 0x000fe20000000a00 */
[C---:B------:R-:W-:Y:S01]  /*11000*/  ISETP.GE.AND P3, PT, R22.reuse, UR7, PT ;  /* 0x0000000716007c0c */ /* 0x040fe2000bf66270 */
[----:B------:R-:W-:Y:S01]  /*11010*/  IMAD.WIDE.U32 R2, R5, UR14, R2 ;  /* 0x0000000e05027c25 */ /* 0x000fe2000f8e0002 */
[----:B------:R-:W-:Y:S02]  /*11020*/  UIMAD UR4, UR10, UR12, URZ ;  /* 0x0000000c0a0472a4 */ /* 0x000fe4000f8e023f */
[----:B------:R-:W-:Y:S01]  /*11030*/  MOV R5, UR12 ;  /* 0x0000000c00057c02 */ /* 0x000fe20008000f00 */
[C---:B------:R-:W-:Y:S01]  /*11040*/  VIADD R4, R22.reuse, 0x60 ;  /* 0x0000006016047836 */ /* 0x040fe20000000000 */
[----:B------:R-:W-:Y:S01]  /*11050*/  UIMAD UR4, UR9, UR13, UR4 ;  /* 0x0000000d090472a4 */ /* 0x000fe2000f8e0204 */
[----:B------:R-:W-:-:S02]  /*11060*/  VIADD R0, R22, 0x20 ;  /* 0x0000002016007836 */ /* 0x000fc40000000000 */
[----:B------:R-:W-:Y:S01]  /*11070*/  VIADD R3, R3, UR6 ;  /* 0x0000000603037c36 */ /* 0x000fe20008000000 */
[----:B------:R-:W-:Y:S01]  /*11080*/  ISETP.GE.AND P0, PT, R4, UR7, PT ;  /* 0x0000000704007c0c */ /* 0x000fe2000bf06270 */
[----:B------:R-:W-:Y:S01]  /*11090*/  IMAD.U32 R9, RZ, RZ, UR11 ;  /* 0x0000000bff097e24 */ /* 0x000fe2000f8e00ff */
[----:B------:R-:W-:Y:S01]  /*110a0*/  ISETP.GE.AND P2, PT, R0, UR7, PT ;  /* 0x0000000700007c0c */ /* 0x000fe2000bf46270 */
[----:B------:R-:W-:-:S04]  /*110b0*/  IMAD.WIDE.U32 R4, R5, UR9, R2 ;  /* 0x0000000905047c25 */ /* 0x000fc8000f8e0002 */
[----:B------:R-:W-:Y:S02]  /*110c0*/  VIADD R0, R22, 0x40 ;  /* 0x0000004016007836 */ /* 0x000fe40000000000 */
[----:B------:R-:W-:Y:S02]  /*110d0*/  IMAD.MOV.U32 R6, RZ, RZ, R22 ;  /* 0x000000ffff067224 */ /* 0x000fe400078e0016 */
[----:B------:R-:W-:Y:S01]  /*110e0*/  VIADD R11, R5, UR4 ;  /* 0x00000004050b7c36 */ /* 0x000fe20008000000 */
[----:B------:R-:W-:Y:S01]  /*110f0*/  ISETP.GE.AND P1, PT, R0, UR7, PT ;  /* 0x0000000700007c0c */ /* 0x000fe2000bf26270 */
[----:B------:R-:W-:Y:S01]  /*11100*/  IMAD.WIDE R6, R9, 0x80, R6 ;  /* 0x0000008009067825 */ /* 0x000fe200078e0206 */
[----:B------:R-:W-:Y:S11]  /*11110*/  @P3 BRA `(.L_x_2041) ;  /* 0x0000000000503947 */ /* 0x000ff60003800000 */
        /* <DEDUP_REMOVED lines=20> */
.L_x_2041:
[----:B------:R-:W-:Y:S05]  /*11260*/  BSYNC B1 ;  /* 0x0000000000017941 */ /* 0x000fea0003800000 */
.L_x_2040:
        /* <DEDUP_REMOVED lines=24> */
.L_x_2043:
[----:B------:R-:W-:Y:S05]  /*113f0*/  BSYNC B1 ;  /* 0x0000000000017941 */ /* 0x000fea0003800000 */
.L_x_2042:
[----:B------:R-:W-:Y:S04]  /*11400*/  BSSY B1, `(.L_x_2044) ;  /* 0x0000018000017945 */ /* 0x000fe80003800000 */
[----:B------:R-:W-:Y:S05]  /*11410*/  @P1 BRA `(.L_x_2045) ;  /* 0x0000000000581947 */ /* 0x000fea0003800000 */
[----:B01----:R-:W-:Y:S01]  /*11420*/  IADD3 R9, P1, R6, 0x40, RZ ;  /* 0x0000004006097810 */ /* 0x003fe20007f3e0ff */
[C---:B------:R-:W-:Y:S01]  /*11430*/  VIADD R2, R16.reuse, 0x40 ;  /* 0x0000004010027836 */ /* 0x040fe20000000000 */
[----:B------:R-:W-:Y:S01]  /*11440*/  ULDC UR4, c[0x0][0xa8c] ;  /* 0x0002a30000047ab9 */ /* 0x000fe20000000800 */
[----:B------:R-:W-:Y:S01]  /*11450*/  ULDC.64 UR8, c[0x0][0xad8] ;  /* 0x0002b60000087ab9 */ /* 0x000fe20000000a00 */
[----:B------:R-:W-:Y:S01]  /*11460*/  IMAD.MOV.U32 R3, RZ, RZ, R11 ;  /* 0x000000ffff037224 */ /* 0x000fe200078e000b */
[----:B------:R-:W-:Y:S01]  /*11470*/  ISETP.GE.AND P2, PT, R16, UR4, PT ;  /* 0x0000000410007c0c */ /* 0x000fe2000bf46270 */
[----:B------:R-:W-:Y:S01]  /*11480*/  IMAD.X R0, RZ, RZ, R7, P1 ;  /* 0x000000ffff007224 */ /* 0x000fe200008e0607 */
[----:B------:R-:W-:Y:S01]  /*11490*/  ISETP.GE.AND P3, PT, R2, UR4, PT ;  /* 0x0000000402007c0c */ /* 0x000fe2000bf66270 */
[----:B------:R-:W-:Y:S01]  /*114a0*/  VIADD R8, R16, 0x80 ;  /* 0x0000008010087836 */ /* 0x000fe20000000000 */
[----:B------:R-:W-:Y:S01]  /*114b0*/  MOV R2, R4 ;  /* 0x0000000400027202 */ /* 0x000fe20000000f00 */
[----:B------:R-:W-:Y:S01]  /*114c0*/  IMAD R0, R0, UR8, RZ ;  /* 0x0000000800007c24 */ /* 0x000fe2000f8e02ff */
[----:B------:R-:W-:-:S02]  /*114d0*/  ULDC.64 UR10, c[0x0][0x208] ;  /* 0x00008200000a7ab9 */ /* 0x000fc40000000a00 */
[----:B------:R-:W-:Y:S01]  /*114e0*/  ISETP.GE.AND P4, PT, R8, UR4, PT ;  /* 0x0000000408007c0c */ /* 0x000fe2000bf86270 */
[----:B------:R-:W-:-:S04]  /*114f0*/  IMAD.WIDE.U32 R2, R9, UR8, R2 ;  /* 0x0000000809027c25 */ /* 0x000fc8000f8e0002 */
        /* <DEDUP_REMOVED lines=8> */
.L_x_2045:
[----:B------:R-:W-:Y:S05]  /*11580*/  BSYNC B1 ;  /* 0x0000000000017941 */ /* 0x000fea0003800000 */
.L_x_2044:
        /* <DEDUP_REMOVED lines=23> */
.L_x_2036:
[----:B------:R-:W-:Y:S05]  /*11700*/  BSYNC B0 ;  /* 0x0000000000007941 */ /* 0x000fea0003800000 */
.L_x_2027:
[----:B------:R-:W-:Y:S02]  /*11710*/  ULDC UR4, c[0x0][0xc14] ;  /* 0x0003050000047ab9 */ /* 0x000fe40000000800 */
[----:B------:R-:W-:-:S13]  /*11720*/  ISETP.GE.AND P0, PT, R83, UR4, PT ;  /* 0x0000000453007c0c */ /* 0x000fda000bf06270 */
[----:B------:R-:W-:Y:S05]  /*11730*/  @!P0 BRA `(.L_x_2046) ;  /* 0xfffffef400a08947 */ /* 0x000fea000383ffff */
[----:B------:R-:W-:Y:S05]  /*11740*/  EXIT ;  /* 0x000000000000794d */ /* 0x000fea0003800000 */
.L_x_1991:
        /* <DEDUP_REMOVED lines=10> */
[----:B------:R-:W-:Y:S01]  /*117f0*/  ULDC.64 UR6, c[0x0][0x208] ;  /* 0x0000820000067ab9 */ /* 0x000fe20000000a00 */
        /* <DEDUP_REMOVED lines=27> */
[----:B-1----:R-:W-:Y:S01]  /*119b0*/  SEL R3, R6, RZ, P0 ;  /* 0x000000ff06037207 */ /* 0x002fe20000000000 */
[----:B------:R-:W-:Y:S01]  /*119c0*/  IMAD.MOV.U32 R6, RZ, RZ, RZ ;  /* 0x000000ffff067224 */ /* 0x000fe200078e00ff */
        /* <DEDUP_REMOVED lines=17> */
[----:B------:R-:W-:Y:S01]  /*11ae0*/  MOV R5, R2 ;  /* 0x0000000200057202 */ /* 0x000fe20000000f00 */
[----:B------:R-:W-:Y:S01]  /*11af0*/  IMAD.MOV.U32 R6, RZ, RZ, RZ ;  /* 0x000000ffff067224 */ /* 0x000fe200078e00ff */
[----:B------:R-:W-:Y:S01]  /*11b00*/  ULDC UR5, c[0x0][0xc14] ;  /* 0x0003050000057ab9 */ /* 0x000fe20000000800 */
[----:B------:R-:W-:Y:S01]  /*11b10*/  ULDC UR7, c[0x0][0xc14] ;  /* 0x0003050000077ab9 */ /* 0x000fe20000000800 */
[----:B------:R-:W-:-:S05]  /*11b20*/  ULDC UR4, c[0x0][0xc10] ;  /* 0x0003040000047ab9 */ /* 0x000fca0000000800 */
.L_x_2051:
[----:B------:R-:W-:Y:S02]  /*11b30*/  VIADD R6, R6, 0x1f ;  /* 0x0000001f06067836 */ /* 0x000fe40000000000 */
[----:B------:R-:W-:-:S03]  /*11b40*/  IMAD.U32 R19, RZ, RZ, UR7 ;  /* 0x00000007ff137e24 */ /* 0x000fc6000f8e00ff */
[----:B------:R-:W-:-:S13]  /*11b50*/  ISETP.GE.AND P0, PT, R6, UR5, PT ;  /* 0x0000000506007c0c */ /* 0x000fda000bf06270 */
[----:B------:R-:W-:Y:S05]  /*11b60*/  @P0 BRA `(.L_x_2048) ;  /* 0x0000000400cc0947 */ /* 0x000fea0003800000 */
        /* <DEDUP_REMOVED lines=12> */
.L_x_2050:
[----:B------:R-:W-:Y:S05]  /*11c30*/  BSYNC B0 ;  /* 0x0000000000007941 */ /* 0x000fea0003800000 */
.L_x_2049:
        /* <DEDUP_REMOVED lines=25> */
.L_x_2047:
        /* <DEDUP_REMOVED lines=21> */
.L_x_2052:
[----:B-1----:R-:W-:Y:S01]  /*11f20*/  IMAD.MOV R2, RZ, RZ, -R3 ;  /* 0x000000ffff027224 */ /* 0x002fe200078e0a03 */
[----:B--2---:R-:W-:Y:S01]  /*11f30*/  IABS R4, R6 ;  /* 0x0000000600047213 */ /* 0x004fe20000000000 */
[----:B---3--:R-:W-:Y:S02]  /*11f40*/  IMAD R16, R16, UR4, R7 ;  /* 0x0000000410107c24 */ /* 0x008fe4000f8e0207 */
[----:B------:R-:W-:Y:S01]  /*11f50*/  IMAD R5, R2, R11, RZ ;  /* 0x0000000b02057224 */ /* 0x000fe200078e02ff */
[----:B------:R-:W-:Y:S01]  /*11f60*/  IADD3 R4, RZ, -R4, RZ ;  /* 0x80000004ff047210 */ /* 0x000fe20007ffe0ff */
[----:B------:R-:W-:-:S04]  /*11f70*/  IMAD.MOV.U32 R2, RZ, RZ, RZ ;  /* 0x000000ffff027224 */ /* 0x000fc800078e00ff */
[----:B------:R-:W-:Y:S01]  /*11f80*/  IMAD.HI.U32 R2, R3, R5, R2 ;  /* 0x0000000503027227 */ /* 0x000fe200078e0002 */
[----:B------:R-:W-:-:S04]  /*11f90*/  IADD3 R5, -R16, UR6, RZ ;  /* 0x0000000610057c10 */ /* 0x000fc8000fffe1ff */
        /* <DEDUP_REMOVED lines=18> */
[----:B------:R-:W-:-:S03]  /*120c0*/  IMAD.IADD R4, R5, 0x1, R4 ;  /* 0x0000000105047824 */ /* 0x000fc600078e0204 */
[----:B------:R-:W-:-:S04]  /*120d0*/  IABS R7, R8 ;  /* 0x0000000800077213 */ /* 0x000fc80000000000 */
[----:B------:R-:W1:Y:S08]  /*120e0*/  I2F.RP R10, R7 ;  /* 0x00000007000a7306 */ /* 0x000e700000209400 */
[----:B-1----:R-:W1:Y:S02]  /*120f0*/  MUFU.RCP R10, R10 ;  /* 0x0000000a000a7308 */ /* 0x002e640000001000 */
[----:B-1----:R-:W-:-:S06]  /*12100*/  VIADD R2, R10, 0xffffffe ;  /* 0x0ffffffe0a027836 */ /* 0x002fcc0000000000 */
[----:B------:R1:W2:Y:S02]  /*12110*/  F2I.FTZ.U32.TRUNC.NTZ R3, R2 ;  /* 0x0000000200037305 */ /* 0x0002a4000021f000 */
[----:B-1----:R-:W-:Y:S02]  /*12120*/  IMAD.MOV.U32 R2, RZ, RZ, RZ ;  /* 0x000000ffff027224 */ /* 0x002fe400078e00ff */
[----:B--2---:R-:W-:-:S04]  /*12130*/  IMAD.MOV R6, RZ, RZ, -R3 ;  /* 0x000000ffff067224 */ /* 0x004fc800078e0a03 */
        /* <DEDUP_REMOVED lines=22> */
.L_x_2048:
[----:B------:R-:W-:Y:S01]  /*122a0*/  MOV R17, RZ ;  /* 0x000000ff00117202 */ /* 0x000fe20000000f00 */
[----:B------:R-:W-:Y:S02]  /*122b0*/  IMAD.U32 R16, RZ, RZ, UR6 ;  /* 0x00000006ff107e24 */ /* 0x000fe4000f8e00ff */
[----:B------:R-:W-:-:S07]  /*122c0*/  IMAD.MOV.U32 R18, RZ, RZ, RZ ;  /* 0x000000ffff127224 */ /* 0x000fce00078e00ff */
.L_x_2053:
[----:B------:R-:W1:Y:S01]  /*122d0*/  S2R R2, SR_TID.X ;  /* 0x0000000000027919 */ /* 0x000e620000002100 */
[----:B------:R-:W-:Y:S01]  /*122e0*/  STL [R1+0x20], RZ ;  /* 0x000020ff01007387 */ /* 0x000fe20000100800 */
        /* <DEDUP_REMOVED lines=10> */
[----:B------:R1:W-:Y:S03]  /*12390*/  STL [R1], RZ ;  /* 0x000000ff01007387 */ /* 0x0003e60000100800 */
[----:B------:R-:W-:Y:S05]  /*123a0*/  @P0 BRA `(.L_x_2054) ;  /* 0x0000004000f80947 */ /* 0x000fea0003800000 */
[----:B-1----:R-:W-:Y:S01]  /*123b0*/  IMAD.MOV.U32 R0, RZ, RZ, 0x1 ;  /* 0x00000001ff007424 */ /* 0x002fe200078e00ff */
[----:B------:R1:W-:Y:S01]  /*123c0*/  STL [R1], RZ ;  /* 0x000000ff01007387 */ /* 0x0003e20000100800 */
[----:B------:R-:W-:Y:S01]  /*123d0*/  ULDC UR38, c[0x0][0xc] ;  /* 0x0000030000267ab9 */ /* 0x000fe20000000800 */
[----:B------:R-:W-:Y:S02]  /*123e0*/  ULDC.64 UR36, c[0x0][0x198] ;  /* 0x0000660000247ab9 */ /* 0x000fe40000000a00 */
[----:B------:R1:W-:Y:S04]  /*123f0*/  STL [R1+0x8], R0 ;  /* 0x0000080001007387 */ /* 0x0003e80000100800 */
[----:B------:R1:W-:Y:S02]  /*12400*/  STL [R1+0x20], RZ ;  /* 0x000020ff01007387 */ /* 0x0003e40000100800 */
.L_x_2121:
[----:B--2---:R-:W2:Y:S01]  /*12410*/  LDC.64 R2, c[0x0][0xc60] ;  /* 0x00031800ff027b82 */ /* 0x004ea20000000a00 */
[----:B------:R-:W-:Y:S01]  /*12420*/  ULDC.64 UR4, c[0x0][0x208] ;  /* 0x0000820000047ab9 */ /* 0x000fe20000000a00 */
[----:B--2---:R-:W-:-:S05]  /*12430*/  IMAD.WIDE R2, R19, 0x4, R2 ;  /* 0x0000000413027825 */ /* 0x004fca00078e0202 */
[----:B------:R-:W2:Y:S01]  /*12440*/  LDG.E R5, desc[UR4][R2.64] ;  /* 0x0000000402057981 */ /* 0x000ea2000c1e1900 */
[----:B------:R-:W-:Y:S05]  /*12450*/  YIELD ;  /* 0x0000000000007946 */ /* 0x000fea0003800000 */
[----:B------:R-:W-:Y:S01]  /*12460*/  ULDC.64 UR4, c[0x0][0xa28] ;  /* 0x00028a0000047ab9 */ /* 0x000fe20000000a00 */
[----:B-1----:R-:W-:Y:S01]  /*12470*/  IMAD.MOV.U32 R0, RZ, RZ, RZ ;  /* 0x000000ffff007224 */ /* 0x002fe200078e00ff */
[----:B------:R-:W-:Y:S01]  /*12480*/  ISETP.NE.U32.AND P0, PT, RZ, UR4, PT ;  /* 0x00000004ff007c0c */ /* 0x000fe2000bf05070 */
[----:B------:R-:W-:Y:S01]  /*12490*/  ULDC.64 UR8, c[0x0][0x208] ;  /* 0x0000820000087ab9 */ /* 0x000fe20000000a00 */
[----:B------:R-:W-:Y:S01]  /*124a0*/  IMAD.MOV.U32 R6, RZ, RZ, RZ ;  /* 0x000000ffff067224 */ /* 0x000fe200078e00ff */
[----:B------:R-:W-:Y:S01]  /*124b0*/  ULDC.64 UR6, c[0x0][0xa08] ;  /* 0x0002820000067ab9 */ /* 0x000fe20000000a00 */
[----:B------:R-:W-:-:S02]  /*124c0*/  ISETP.NE.AND.EX P0, PT, RZ, UR5, PT, P0 ;  /* 0x00000005ff007c0c */ /* 0x000fc4000bf05300 */
[----:B--2---:R-:W-:Y:S01]  /*124d0*/  SHF.R.S32.HI R4, RZ, 0x1f, R5 ;  /* 0x0000001fff047819 */ /* 0x004fe20000011405 */
[----:B------:R-:W-:-:S10]  /*124e0*/  IMAD.SHL.U32 R11, R5, 0x4, RZ ;  /* 0x00000004050b7824 */ /* 0x000fd400078e00ff */
[C---:B------:R-:W-:Y:S01]  /*124f0*/  @P0 LEA R2, P1, R5.reuse, UR4, 0x2 ;  /* 0x0000000405020c11 */ /* 0x040fe2000f8210ff */
[----:B------:R1:W-:Y:S03]  /*12500*/  STL [R1+0x10], R5 ;  /* 0x0000100501007387 */ /* 0x0003e60000100800 */
[C-C-:B------:R-:W-:Y:S01]  /*12510*/  @P0 LEA.HI.X R3, R5.reuse, UR5, R4.reuse, 0x2, P1 ;  /* 0x0000000505030c11 */ /* 0x140fe200088f1404 */
[----:B------:R-:W-:Y:S02]  /*12520*/  ULDC.64 UR4, c[0x0][0xa18] ;  /* 0x0002860000047ab9 */ /* 0x000fe40000000a00 */
[----:B------:R-:W-:Y:S02]  /*12530*/  ISETP.NE.U32.AND P1, PT, RZ, UR4, PT ;  /* 0x00000004ff007c0c */ /* 0x000fe4000bf25070 */
[----:B------:R2:W5:Y:S01]  /*12540*/  @P0 LDG.E R0, desc[UR8][R2.64] ;  /* 0x0000000802000981 */ /* 0x000562000c1e1900 */
[----:B------:R-:W-:-:S02]  /*12550*/  SHF.L.U64.HI R10, R5, 0x2, R4 ;  /* 0x00000002050a7819 */ /* 0x000fc40000010204 */
[----:B------:R-:W-:Y:S01]  /*12560*/  ISETP.NE.AND.EX P1, PT, RZ, UR5, PT, P1 ;  /* 0x00000005ff007c0c */ /* 0x000fe2000bf25310 */
[----:B------:R-:W-:Y:S04]  /*12570*/  STL [R1+0x18], R11 ;  /* 0x0000180b01007387 */ /* 0x000fe80000100800 */
[----:B------:R-:W-:Y:S08]  /*12580*/  STL [R1+0x1c], R10 ;  /* 0x00001c0a01007387 */ /* 0x000ff00000100800 */
[----:B------:R-:W-:-:S04]  /*12590*/  @P1 IADD3 R8, P0, R11, UR4, RZ ;  /* 0x000000040b081c10 */ /* 0x000fc8000ff1e0ff */
[C---:B------:R-:W-:Y:S01]  /*125a0*/  @P1 IADD3.X R9, R10.reuse, UR5, RZ, P0, !PT ;  /* 0x000000050a091c10 */ /* 0x040fe200087fe4ff */
[----:B------:R-:W-:Y:S02]  /*125b0*/  ULDC.64 UR4, c[0x0][0xa00] ;  /* 0x0002800000047ab9 */ /* 0x000fe40000000a00 */
[----:B------:R-:W-:Y:S02]  /*125c0*/  ISETP.NE.U32.AND P2, PT, RZ, UR4, PT ;  /* 0x00000004ff007c0c */ /* 0x000fe4000bf45070 */
[C---:B--2---:R-:W-:Y:S02]  /*125d0*/  IADD3 R2, P0, R11.reuse, UR4, RZ ;  /* 0x000000040b027c10 */ /* 0x044fe4000ff1e0ff */
[----:B------:R-:W-:Y:S02]  /*125e0*/  ISETP.NE.AND.EX P2, PT, RZ, UR5, PT, P2 ;  /* 0x00000005ff007c0c */ /* 0x000fe4000bf45320 */
[----:B------:R-:W-:Y:S01]  /*125f0*/  IADD3.X R3, R10, UR5, RZ, P0, !PT ;  /* 0x000000050a037c10 */ /* 0x000fe200087fe4ff */
[----:B------:R-:W-:Y:S01]  /*12600*/  ULDC UR4, c[0x0][0x288] ;  /* 0x0000a20000047ab9 */ /* 0x000fe20000000800 */
[----:B------:R-:W-:-:S04]  /*12610*/  IADD3 R4, P0, R11, UR6, RZ ;  /* 0x000000060b047c10 */ /* 0x000fc8000ff1e0ff */
[----:B-1----:R-:W-:-:S05]  /*12620*/  IADD3.X R5, R10, UR7, RZ, P0, !PT ;  /* 0x000000070a057c10 */ /* 0x002fca00087fe4ff */
[----:B------:R-:W2:Y:S01]  /*12630*/  @P2 LDG.E R6, desc[UR8][R2.64] ;  /* 0x0000000802062981 */ /* 0x000ea2000c1e1900 */
[----:B------:R-:W-:-:S04]  /*12640*/  ISETP.NE.U32.AND P0, PT, RZ, UR6, PT ;  /* 0x00000006ff007c0c */ /* 0x000fc8000bf05070 */
[----:B------:R-:W-:Y:S01]  /*12650*/  ISETP.NE.AND.EX P0, PT, RZ, UR7, PT, P0 ;  /* 0x00000007ff007c0c */ /* 0x000fe2000bf05300 */
[----:B--2---:R1:W-:Y:S02]  /*12660*/  STL [R1+0x24], R6 ;  /* 0x0000240601007387 */ /* 0x0043e40000100800 */
[----:B-1----:R-:W-:Y:S01]  /*12670*/  IMAD.U32 R6, RZ, RZ, UR4 ;  /* 0x00000004ff067e24 */ /* 0x002fe2000f8e00ff */
[----:B------:R-:W-:Y:S02]  /*12680*/  ULDC.64 UR4, c[0x0][0x3f8] ;  /* 0x0000fe0000047ab9 */ /* 0x000fe40000000a00 */
[----:B------:R-:W-:-:S03]  /*12690*/  UISETP.NE.U32.AND UP0, UPT, UR4, URZ, UPT ;  /* 0x0000003f0400728c */ /* 0x000fc6000bf05070 */
[----:B------:R-:W-:Y:S01]  /*126a0*/  ULDC UR4, c[0x0][0x404] ;  /* 0x0001010000047ab9 */ /* 0x000fe20000000800 */
[----:B------:R-:W-:Y:S01]  /*126b0*/  UISETP.NE.AND.EX UP0, UPT, UR5, URZ, UPT, UP0 ;  /* 0x0000003f0500728c */ /* 0x000fe2000bf05300 */
[----:B------:R1:W5:Y:S02]  /*126c0*/  @P1 LDG.E R6, desc[UR8][R8.64] ;  /* 0x0000000808061981 */ /* 0x000364000c1e1900 */
[----:B------:R-:W-:Y:S01]  /*126d0*/  ULDC UR5, c[0x0][0x2e0] ;  /* 0x0000b80000057ab9 */ /* 0x000fe20000000800 */
[----:B------:R-:W-:-:S04]  /*126e0*/  USEL UR4, UR4, 0x1, UP0 ;  /* 0x0000000104047887 */ /* 0x000fc80008000000 */
[----:B------:R-:W-:-:S06]  /*126f0*/  UIMAD UR4, UR4, UR5, URZ ;  /* 0x00000005040472a4 */ /* 0x000fcc000f8e023f */
[----:B------:R-:W-:Y:S01]  /*12700*/  IMAD.U32 R7, RZ, RZ, UR4 ;  /* 0x00000004ff077e24 */ /* 0x000fe2000f8e00ff */
[----:B-1----:R-:W-:Y:S06]  /*12710*/  @P1 BRA `(.L_x_2055) ;  /* 0x0000000000141947 */ /* 0x002fec0003800000 */
[----:B------:R-:W-:Y:S05]  /*12720*/  @!P2 BRA `(.L_x_2055) ;  /* 0x000000000010a947 */ /* 0x000fea0003800000 */
[----:B------:R-:W-:Y:S02]  /*12730*/  ULDC.64 UR4, c[0x0][0x208] ;  /* 0x0000820000047ab9 */ /* 0x000fe40000000a00 */
[----:B-----5:R-:W2:Y:S04]  /*12740*/  LDG.E R6, desc[UR4][R2.64] ;  /* 0x0000000402067981 */ /* 0x020ea8000c1e1900 */
[----:B------:R-:W2:Y:S02]  /*12750*/  LDG.E R9, desc[UR4][R2.64+0x4] ;  /* 0x0000040402097981 */ /* 0x000ea4000c1e1900 */
[----:B--2---:R-:W-:-:S07]  /*12760*/  IMAD.IADD R6, R9, 0x1, -R6 ;  /* 0x0000000109067824 */ /* 0x004fce00078e0a06 */
.L_x_2055:
[----:B------:R-:W-:Y:S01]  /*12770*/  IMAD.MOV.U32 R3, RZ, RZ, RZ ;  /* 0x000000ffff037224 */ /* 0x000fe200078e00ff */
[----:B------:R-:W-:-:S05]  /*12780*/  ULDC.64 UR4, c[0x0][0x208] ;  /* 0x0000820000047ab9 */ /* 0x000fca0000000a00 */
[----:B------:R-:W2:Y:S01]  /*12790*/  @P0 LDG.E R3, desc[UR4][R4.64] ;  /* 0x0000000404030981 */ /* 0x000ea2000c1e1900 */
[----:B------:R-:W-:Y:S02]  /*127a0*/  ULDC.64 UR4, c[0x0][0xa20] ;  /* 0x0002880000047ab9 */ /* 0x000fe40000000a00 */
[----:B------:R-:W-:-:S04]  /*127b0*/  ISETP.NE.U32.AND P1, PT, RZ, UR4, PT ;  /* 0x00000004ff007c0c */ /* 0x000fc8000bf25070 */
[----:B------:R-:W-:Y:S01]  /*127c0*/  ISETP.NE.AND.EX P1, PT, RZ, UR5, PT, P1 ;  /* 0x00000005ff007c0c */ /* 0x000fe2000bf25310 */
[----:B--2--5:R-:W-:-:S05]  /*127d0*/  IMAD.IADD R2, R3, 0x1, R0 ;  /* 0x0000000103027824 */ /* 0x024fca00078e0200 */
[----:B------:R1:W-:Y:S07]  /*127e0*/  STL [R1+0x4], R2 ;  /* 0x0000040201007387 */ /* 0x0003ee0000100800 */
[----:B------:R-:W-:Y:S05]  /*127f0*/  @!P1 BRA `(.L_x_2056) ;  /* 0x0000000000149947 */ /* 0x000fea0003800000 */
[----:B-1----:R-:W-:Y:S01]  /*12800*/  IADD3 R2, P0, R11, UR4, RZ ;  /* 0x000000040b027c10 */ /* 0x002fe2000ff1e0ff */
[----:B------:R-:W-:-:S03]  /*12810*/  ULDC.64 UR6, c[0x0][0x208] ;  /* 0x0000820000067ab9 */ /* 0x000fc60000000a00 */
[----:B------:R-:W-:-:S05]  /*12820*/  IADD3.X R3, R10, UR5, RZ, P0, !PT ;  /* 0x000000050a037c10 */ /* 0x000fca00087fe4ff */
[----:B------:R1:W5:Y:S01]  /*12830*/  LDG.E R7, desc[UR6][R2.64] ;  /* 0x0000000602077981 */ /* 0x000362000c1e1900 */
[----:B------:R-:W-:Y:S05]  /*12840*/  BRA `(.L_x_2057) ;  /* 0x0000000000147947 */ /* 0x000fea0003800000 */
.L_x_2056:
[----:B------:R-:W-:Y:S05]  /*12850*/  @!P0 BRA `(.L_x_2057) ;  /* 0x0000000000108947 */ /* 0x000fea0003800000 */
[----:B------:R-:W-:Y:S02]  /*12860*/  ULDC.64 UR4, c[0x0][0x208] ;  /* 0x0000820000047ab9 */ /* 0x000fe40000000a00 */
[----:B------:R-:W2:Y:S04]  /*12870*/  LDG.E R7, desc[UR4][R4.64] ;  /* 0x0000000404077981 */ /* 0x000ea8000c1e1900 */
[----:B-1----:R-:W2:Y:S02]  /*12880*/  LDG.E R2, desc[UR4][R4.64+0x4] ;  /* 0x0000040404027981 */ /* 0x002ea4000c1e1900 */
[----:B--2---:R-:W-:-:S07]  /*12890*/  IMAD.IADD R7, R2, 0x1, -R7 ;  /* 0x0000000102077824 */ /* 0x004fce00078e0a07 */
.L_x_2057:
[----:B-----5:R-:W-:Y:S01]  /*128a0*/  IMAD.IADD R7, R7, 0x1, -R0 ;  /* 0x0000000107077824 */ /* 0x020fe200078e0a00 */
[----:B-1----:R-:W-:Y:S01]  /*128b0*/  LEA R2, R17, 0xef, 0x7 ;  /* 0x000000ef11027811 */ /* 0x002fe200078e38ff */
[----:B------:R-:W-:Y:S01]  /*128c0*/  IMAD.MOV.U32 R4, RZ, RZ, RZ ;  /* 0x000000ffff047224 */ /* 0x000fe200078e00ff */
[----:B------:R-:W-:Y:S01]  /*128d0*/  BSSY B6, `(.L_x_2058) ;  /* 0x0000327000067945 */ /* 0x000fe20003800000 */
[C---:B------:R-:W-:Y:S01]  /*128e0*/  VIADD R5, R7.reuse, 0x6f ;  /* 0x0000006f07057836 */ /* 0x040fe20000000000 */
[----:B------:R-:W-:Y:S01]  /*128f0*/  IADD3 R3, R7, R2, -R6 ;  /* 0x0000000207037210 */ /* 0x000fe20007ffe806 */
        /* <DEDUP_REMOVED lines=8> */
[----:B------:R-:W-:Y:S01]  /*12980*/  ISETP.GT.AND P0, PT, R8, RZ, PT ;  /* 0x000000ff0800720c */ /* 0x000fe20003f04270 */
[----:B------:R1:W-:-:S12]  /*12990*/  STL [R1+0x14], R8 ;  /* 0x0000140801007387 */ /* 0x0003d80000100800 */
[----:B-1----:R-:W-:Y:S05]  /*129a0*/  @P0 BRA `(.L_x_2059) ;  /* 0x0000000000480947 */ /* 0x002fea0003800000 */
[----:B------:R-:W1:Y:S02]  /*129b0*/  S2R R8, SR_TID.X ;  /* 0x0000000000087919 */ /* 0x000e640000002100 */
[----:B-1----:R-:W-:-:S04]  /*129c0*/  LOP3.LUT R8, R8, 0x1f, RZ, 0xc0, !PT ;  /* 0x0000001f08087812 */ /* 0x002fc800078ec0ff */
[----:B------:R-:W-:-:S13]  /*129d0*/  ISETP.NE.AND P1, PT, R8, RZ, PT ;  /* 0x000000ff0800720c */ /* 0x000fda0003f25270 */
[----:B------:R-:W-:Y:S05]  /*129e0*/  @P1 BRA `(.L_x_2060) ;  /* 0x0000003000541947 */ /* 0x000fea0003800000 */
[----:B------:R-:W1:Y:S01]  /*129f0*/  S2R R7, SR_LANEID ;  /* 0x0000000000077919 */ /* 0x000e620000000000 */
[----:B------:R-:W-:Y:S01]  /*12a00*/  VOTEU.ANY UR4, UPT, PT ;  /* 0x0000000000047886 */ /* 0x000fe200038e0100 */
[----:B------:R-:W2:Y:S01]  /*12a10*/  LDC.64 R2, c[0x0][0xc38] ;  /* 0x00030e00ff027b82 */ /* 0x000ea20000000a00 */
[----:B------:R-:W1:Y:S01]  /*12a20*/  FLO.U32 R0, UR4 ;  /* 0x0000000400007d00 */ /* 0x000e6200080e0000 */
[----:B------:R-:W-:-:S07]  /*12a30*/  ULDC.64 UR6, c[0x0][0x208] ;  /* 0x0000820000067ab9 */ /* 0x000fce0000000a00 */
[----:B------:R-:W2:Y:S01]  /*12a40*/  POPC R5, UR4 ;  /* 0x0000000400057d09 */ /* 0x000ea20008000000 */
[----:B-1----:R-:W-:-:S13]  /*12a50*/  ISETP.EQ.U32.AND P0, PT, R0, R7, PT ;  /* 0x000000070000720c */ /* 0x002fda0003f02070 */
[----:B--2---:R-:W2:Y:S01]  /*12a60*/  @P0 ATOMG.E.ADD.STRONG.GPU PT, R3, desc[UR6][R2.64], R5 ;  /* 0x00000005020309a8 */ /* 0x004ea200081ee1c6 */
[----:B------:R-:W1:Y:S02]  /*12a70*/  S2R R4, SR_LTMASK ;  /* 0x0000000000047919 */ /* 0x000e640000003900 */
[----:B-1----:R-:W-:-:S04]  /*12a80*/  LOP3.LUT R4, R4, UR4, RZ, 0xc0, !PT ;  /* 0x0000000404047c12 */ /* 0x002fc8000f8ec0ff */
[----:B------:R-:W1:Y:S01]  /*12a90*/  POPC R7, R4 ;  /* 0x0000000400077309 */ /* 0x000e620000000000 */
[----:B--2---:R-:W1:Y:S02]  /*12aa0*/  SHFL.IDX PT, R0, R3, R0, 0x1f ;  /* 0x00001f0003007589 */ /* 0x004e6400000e0000 */
[----:B-1----:R-:W-:Y:S01]  /*12ab0*/  IADD3 R16, R0, UR38, R7 ;  /* 0x0000002600107c10 */ /* 0x002fe2000fffe007 */
[----:B------:R-:W-:Y:S06]  /*12ac0*/  BRA `(.L_x_2060) ;  /* 0x00000030001c7947 */ /* 0x000fec0003800000 */
.L_x_2059:
[----:B------:R-:W1:Y:S01]  /*12ad0*/  S2R R3, SR_CgaCtaId ;  /* 0x0000000000037919 */ /* 0x000e620000008800 */
[----:B------:R-:W-:-:S04]  /*12ae0*/  MOV R0, 0x400 ;  /* 0x0000040000007802 */ /* 0x000fc80000000f00 */
[----:B-1----:R-:W-:-:S04]  /*12af0*/  LEA R2, R3, R0, 0x18 ;  /* 0x0000000003027211 */ /* 0x002fc800078ec0ff */
[----:B------:R-:W-:Y:S01]  /*12b00*/  IADD3 R0, R2, 0x21400, RZ ;  /* 0x0002140002007810 */ /* 0x000fe20007ffe0ff */
[----:B------:R1:W-:Y:S03]  /*12b10*/  STL [R1+0xc], R2 ;  /* 0x00000c0201007387 */ /* 0x0003e60000100800 */
[----:B------:R-:W-:-:S13]  /*12b20*/  LOP3.LUT P0, RZ, R0, 0x3ff, RZ, 0xc0, !PT ;  /* 0x000003ff00ff7812 */ /* 0x000fda000780c0ff */
[----:B-1----:R-:W-:Y:S05]  /*12b30*/  @!P0 BRA `(.L_x_2061) ;  /* 0x0000000000408947 */ /* 0x002fea0003800000 */
        /* <DEDUP_REMOVED lines=16> */
.L_x_2061:
        /* <DEDUP_REMOVED lines=10> */
[----:B------:R-:W-:Y:S01]  /*12ce0*/  MOV R12, 0x1 ;  /* 0x00000001000c7802 */ /* 0x000fe20000000f00 */
[----:B------:R-:W-:Y:S02]  /*12cf0*/  IMAD.U32 R5, RZ, RZ, UR7 ;  /* 0x00000007ff057e24 */ /* 0x000fe4000f8e00ff */
[----:B------:R-:W-:Y:S02]  /*12d00*/  IMAD.U32 R6, RZ, RZ, UR8 ;  /* 0x00000008ff067e24 */ /* 0x000fe4000f8e00ff */
[----:B------:R-:W-:-:S02]  /*12d10*/  IMAD.U32 R7, RZ, RZ, UR9 ;  /* 0x00000009ff077e24 */ /* 0x000fc4000f8e00ff */
[----:B------:R-:W-:Y:S02]  /*12d20*/  IMAD.U32 R10, RZ, RZ, UR4 ;  /* 0x00000004ff0a7e24 */ /* 0x000fe4000f8e00ff */
[----:B------:R-:W-:Y:S02]  /*12d30*/  IMAD.U32 R11, RZ, RZ, UR5 ;  /* 0x00000005ff0b7e24 */ /* 0x000fe4000f8e00ff */
[----:B------:R-:W-:Y:S02]  /*12d40*/  IMAD.MOV.U32 R8, RZ, RZ, 0x70 ;  /* 0x00000070ff087424 */ /* 0x000fe400078e00ff */
[----:B01----:R-:W-:-:S07]  /*12d50*/  IMAD.MOV.U32 R13, RZ, RZ, RZ ;  /* 0x000000ffff0d7224 */ /* 0x003fce00078e00ff */
[----:B------:R-:W-:-:S07]  /*12d60*/  LEPC R20, `(.L_x_2063) ;  /* 0x000000001014794e */ /* 0x000fce0000000000 */
[----:B--2---:R-:W-:Y:S05]  /*12d70*/  CALL.ABS.NOINC R2 ;  /* 0x0000000002007343 */ /* 0x004fea0003c00000 */
.L_x_2063:
        /* <DEDUP_REMOVED lines=16> */
.L_x_2062:
[----:B------:R-:W2:Y:S01]  /*12e80*/  LDL.LU R2, [R1+0x18] ;  /* 0x0000180001027983 */ /* 0x000ea20000300800 */
[----:B------:R-:W-:-:S03]  /*12e90*/  ULDC.64 UR4, c[0x0][0x9f8] ;  /* 0x00027e0000047ab9 */ /* 0x000fc60000000a00 */
[----:B------:R-:W3:Y:S04]  /*12ea0*/  LDL.LU R0, [R1+0x1c] ;  /* 0x00001c0001007983 */ /* 0x000ee80000300800 */
[----:B------:R-:W4:Y:S04]  /*12eb0*/  LDL.LU R7, [R1+0x10] ;  /* 0x0000100001077983 */ /* 0x000f280000300800 */
[----:B------:R-:W4:Y:S01]  /*12ec0*/  LDL.LU R8, [R1+0x24] ;  /* 0x0000240001087983 */ /* 0x000f220000300800 */
[----:B------:R-:W-:Y:S01]  /*12ed0*/  ISETP.NE.U32.AND P0, PT, RZ, UR4, PT ;  /* 0x00000004ff007c0c */ /* 0x000fe2000bf05070 */
[----:B------:R-:W-:-:S03]  /*12ee0*/  ULDC.64 UR6, c[0x0][0x208] ;  /* 0x0000820000067ab9 */ /* 0x000fc60000000a00 */
[----:B------:R-:W-:Y:S01]  /*12ef0*/  ISETP.NE.AND.EX P0, PT, RZ, UR5, PT, P0 ;  /* 0x00000005ff007c0c */ /* 0x000fe2000bf05300 */
[----:B------:R-:W1:Y:S02]  /*12f00*/  S2R R9, SR_TID.X ;  /* 0x0000000000097919 */ /* 0x000e640000002100 */
[----:B-1----:R-:W-:-:S04]  /*12f10*/  LOP3.LUT R9, R9, 0x1f, RZ, 0xc0, !PT ;  /* 0x0000001f09097812 */ /* 0x002fc800078ec0ff */
        /* <DEDUP_REMOVED lines=8> */
[----:B------:R-:W1:Y:S01]  /*12fa0*/  LDC R0, c[0x0][0x428] ;  /* 0x00010a00ff007b82 */ /* 0x000e620000000800 */
[----:B----4-:R-:W-:-:S06]  /*12fb0*/  IMAD.MOV.U32 R4, RZ, RZ, R7 ;  /* 0x000000ffff047224 */ /* 0x010fcc00078e0007 */
[----:B------:R2:W5:Y:S01]  /*12fc0*/  @P0 LDG.E R4, desc[UR6][R2.64] ;  /* 0x0000000602040981 */ /* 0x000562000c1e1900 */
[----:B------:R-:W-:Y:S01]  /*12fd0*/  IMAD R17, R17, 0x80, R8 ;  /* 0x0000008011117824 */ /* 0x000fe200078e0208 */
[----:B------:R-:W-:Y:S02]  /*12fe0*/  PLOP3.LUT P1, PT, P6, PT, PT, 0x8, 0x0 ;  /* 0x000000000000781c */ /* 0x000fe4000372e170 */
[----:B-1----:R-:W-:Y:S01]  /*12ff0*/  ISETP.NE.AND P0, PT, R0, 0x1, PT ;  /* 0x000000010000780c */ /* 0x002fe20003f05270 */
[----:B------:R-:W-:-:S12]  /*13000*/  IMAD.MOV.U32 R0, RZ, RZ, R18 ;  /* 0x000000ffff007224 */ /* 0x000fd800078e0012 */
[----:B------:R-:W1:Y:S08]  /*13010*/  @P0 LDC R5, c[0x0][0x42c] ;  /* 0x00010b00ff050b82 */ /* 0x000e700000000800 */
[----:B------:R-:W3:Y:S01]  /*13020*/  @P0 LDC R6, c[0x0][0x430] ;  /* 0x00010c00ff060b82 */ /* 0x000ee20000000800 */
[----:B-1----:R-:W-:-:S05]  /*13030*/  @P0 IMAD.HI.U32 R5, R18, R5, RZ ;  /* 0x0000000512050227 */ /* 0x002fca00078e00ff */
[----:B---3--:R-:W-:Y:S02]  /*13040*/  @P0 SHF.R.U32.HI R0, RZ, R6, R5 ;  /* 0x00000006ff000219 */ /* 0x008fe40000011605 */
[----:B------:R-:W-:-:S04]  /*13050*/  ISETP.NE.U32.AND P0, PT, RZ, UR4, PT ;  /* 0x00000004ff007c0c */ /* 0x000fc8000bf05070 */
[----:B------:R-:W-:-:S04]  /*13060*/  ISETP.NE.AND.EX P0, PT, RZ, UR5, PT, P0 ;  /* 0x00000005ff007c0c */ /* 0x000fc8000bf05300 */
[----:B--2---:R-:W-:-:S09]  /*13070*/  SEL R7, R7, RZ, !P0 ;  /* 0x000000ff07077207 */ /* 0x004fd20004000000 */
.L_x_2064:
        /* <DEDUP_REMOVED lines=16> */
.L_x_2065:
        /* <DEDUP_REMOVED lines=15> */
.L_x_2066:
        /* <DEDUP_REMOVED lines=18> */
.L_x_2137:
[----:B------:R-:W-:Y:S01]  /*13390*/  UMOV UR4, 0xffffffff ;  /* 0xffffffff00047882 */ /* 0x000fe20000000000 */
[----:B0-----:R-:W-:Y:S02]  /*133a0*/  SHF.R.S32.HI R13, RZ, 0x1f, R4 ;  /* 0x0000001fff0d7819 */ /* 0x001fe40000011404 */
[----:B------:R-:W-:Y:S05]  /*133b0*/  BRA.DIV UR4, `(.L_x_2068) ;  /* 0x0000003a04c87947 */ /* 0x000fea000b800000 */
[----:B------:R-:W-:-:S13]  /*133c0*/  ELECT P6, URZ, PT ;  /* 0x00000000003f782f */ /* 0x000fda00038c0000 */
.L_x_2140:
[----:B------:R-:W-:Y:S05]  /*133d0*/  @!P6 BRA `(.L_x_2069) ;  /* 0x00000004002ce947 */ /* 0x000fea0003800000 */
[----:B------:R-:W-:-:S04]  /*133e0*/  ISETP.NE.U32.AND P0, PT, R2, RZ, PT ;  /* 0x000000ff0200720c */ /* 0x000fc80003f05070 */
[----:B------:R-:W-:-:S13]  /*133f0*/  ISETP.NE.AND.EX P0, PT, R3, RZ, PT, P0 ;  /* 0x000000ff0300720c */ /* 0x000fda0003f05300 */
[----:B------:R-:W-:Y:S05]  /*13400*/  @!P0 BRA `(.L_x_2070) ;  /* 0x00000000004c8947 */ /* 0x000fea0003800000 */
[----:B------:R-:W0:Y:S01]  /*13410*/  LDC R10, c[0x0][0x41c] ;  /* 0x00010700ff0a7b82 */ /* 0x000e220000000800 */
[----:B------:R-:W-:Y:S01]  /*13420*/  IMAD.MOV.U32 R6, RZ, RZ, R5 ;  /* 0x000000ffff067224 */ /* 0x000fe200078e0005 */
[----:B------:R-:W-:Y:S01]  /*13430*/  ULDC.64 UR4, c[0x0][0x408] ;  /* 0x0001020000047ab9 */ /* 0x000fe20000000a00 */
[----:B------:R-:W-:Y:S01]  /*13440*/  ULDC.64 UR6, c[0x0][0x208] ;  /* 0x0000820000067ab9 */ /* 0x000fe20000000a00 */
[----:B0-----:R-:W-:-:S13]  /*13450*/  ISETP.NE.AND P0, PT, R10, 0x1, PT ;  /* 0x000000010a00780c */ /* 0x001fda0003f05270 */
[----:B------:R-:W0:Y:S02]  /*13460*/  @P0 LDC.64 R8, c[0x0][0x420] ;  /* 0x00010800ff080b82 */ /* 0x000e240000000a00 */
[----:B0-----:R-:W-:-:S05]  /*13470*/  @P0 IMAD.HI.U32 R8, R5, R8, RZ ;  /* 0x0000000805080227 */ /* 0x001fca00078e00ff */
[----:B------:R-:W-:-:S04]  /*13480*/  @P0 SHF.R.U32.HI R6, RZ, R9, R8 ;  /* 0x00000009ff060219 */ /* 0x000fc80000011608 */
[--C-:B------:R-:W-:Y:S01]  /*13490*/  SHF.R.S32.HI R9, RZ, 0x1f, R6.reuse ;  /* 0x0000001fff097819 */ /* 0x100fe20000011406 */
[----:B------:R-:W-:-:S04]  /*134a0*/  IMAD.MOV R8, RZ, RZ, -R6 ;  /* 0x000000ffff087224 */ /* 0x000fc800078e0a06 */
[----:B------:R-:W-:Y:S02]  /*134b0*/  IMAD R5, R10, R8, R5 ;  /* 0x000000080a057224 */ /* 0x000fe400078e0205 */
[----:B------:R-:W-:-:S04]  /*134c0*/  IMAD R8, R13, UR4, RZ ;  /* 0x000000040d087c24 */ /* 0x000fc8000f8e02ff */
[----:B------:R-:W-:Y:S02]  /*134d0*/  IMAD R10, R4, UR5, R8 ;  /* 0x00000005040a7c24 */ /* 0x000fe4000f8e0208 */
[----:B------:R-:W-:-:S04]  /*134e0*/  IMAD.MOV.U32 R8, RZ, RZ, R6 ;  /* 0x000000ffff087224 */ /* 0x000fc800078e0006 */
[----:B------:R-:W-:-:S05]  /*134f0*/  IMAD.WIDE.U32 R8, R4, UR4, R8 ;  /* 0x0000000404087c25 */ /* 0x000fca000f8e0008 */
[----:B------:R-:W-:Y:S02]  /*13500*/  IADD3 R6, R9, R10, RZ ;  /* 0x0000000a09067210 */ /* 0x000fe40007ffe0ff */
[----:B------:R-:W-:-:S04]  /*13510*/  LEA R10, P0, R8, R2, 0x2 ;  /* 0x00000002080a7211 */ /* 0x000fc800078010ff */
[----:B------:R-:W-:-:S05]  /*13520*/  LEA.HI.X R11, R8, R3, R6, 0x2, P0 ;  /* 0x00000003080b7211 */ /* 0x000fca00000f1406 */
[----:B------:R0:W5:Y:S04]  /*13530*/  LDG.E R6, desc[UR6][R10.64] ;  /* 0x000000060a067981 */ /* 0x000168000c1e1900 */
.L_x_2070:
        /* <DEDUP_REMOVED lines=9> */
.L_x_2141:
        /* <DEDUP_REMOVED lines=11> */
.L_x_2072:
        /* <DEDUP_REMOVED lines=33> */
.L_x_2069:
[----:B------:R-:W2:Y:S01]  /*13890*/  LDL.LU R11, [R1+0x20] ;  /* 0x00002000010b7983 */ /* 0x000ea20000300800 */
[----:B------:R-:W-:Y:S01]  /*138a0*/  MOV R9, 0x400 ;  /* 0x0000040000097802 */ /* 0x000fe20000000f00 */
[----:B------:R-:W-:Y:S05]  /*138b0*/  WARPSYNC.ALL ;  /* 0x0000000000007948 */ /* 0x000fea0003800000 */
[----:B------:R-:W0:Y:S01]  /*138c0*/  S2R R10, SR_CgaCtaId ;  /* 0x00000000000a7919 */ /* 0x000e220000008800 */
[----:B------:R-:W-:-:S13]  /*138d0*/  ELECT P0, URZ, PT ;  /* 0x00000000003f782f */ /* 0x000fda0003800000 */
[----:B------:R-:W-:Y:S01]  /*138e0*/  @P0 R2UR UR13, R7 ;  /* 0x00000000070d02ca */ /* 0x000fe200000e0000 */
[----:B------:R-:W-:Y:S01]  /*138f0*/  UIADD3 UR4, UP0, UR36, 0x270, URZ ;  /* 0x0000027024047890 */ /* 0x000fe2000ff1e03f */
[C---:B------:R-:W-:Y:S01]  /*13900*/  @P0 R2UR UR12, R18.reuse ;  /* 0x00000000120c02ca */ /* 0x040fe200000e0000 */
        /* <DEDUP_REMOVED lines=39> */
.L_x_2142:
[----:B------:R-:W-:Y:S05]  /*13b80*/  BSYNC B0 ;  /* 0x0000000000007941 */ /* 0x000fea0003800000 */
.L_x_2073:
[----:B0-----:R-:W2:Y:S01]  /*13b90*/  LDL R8, [R1+0x14] ;  /* 0x0000140001087983 */ /* 0x001ea20000100800 */
[----:B------:R-:W-:Y:S01]  /*13ba0*/  BSSY B0, `(.L_x_2075) ;  /* 0x00001a5000007945 */ /* 0x000fe20003800000 */
[----:B--2---:R-:W-:-:S13]  /*13bb0*/  ISETP.GE.AND P0, PT, R8, 0x2, PT ;  /* 0x000000020800780c */ /* 0x004fda0003f06270 */
[----:B------:R-:W-:Y:S05]  /*13bc0*/  @!P0 BRA `(.L_x_2076) ;  /* 0x0000001800888947 */ /* 0x000fea0003800000 */
[C---:B------:R-:W-:Y:S01]  /*13bd0*/  LOP3.LUT R7, R8.reuse, 0x1, RZ, 0xc0, !PT ;  /* 0x0000000108077812 */ /* 0x040fe200078ec0ff */
[----:B------:R-:W-:Y:S01]  /*13be0*/  VIADD R10, R8, 0xfffffffe ;  /* 0xfffffffe080a7836 */ /* 0x000fe20000000000 */
[----:B------:R-:W-:Y:S02]  /*13bf0*/  BSSY B1, `(.L_x_2077) ;  /* 0x0000092000017945 */ /* 0x000fe40003800000 */
[----:B------:R-:W-:Y:S01]  /*13c00*/  ISETP.NE.U32.AND P0, PT, R7, 0x1, PT ;  /* 0x000000010700780c */ /* 0x000fe20003f05070 */
[----:B------:R-:W-:-:S12]  /*13c10*/  IMAD.MOV.U32 R7, RZ, RZ, R10 ;  /* 0x000000ffff077224 */ /* 0x000fd800078e000a */
[----:B------:R-:W-:Y:S05]  /*13c20*/  @!P0 BRA `(.L_x_2078) ;  /* 0x0000000800388947 */ /* 0x000fea0003800000 */
        /* <DEDUP_REMOVED lines=10> */
[----:B------:R-:W-:Y:S02]  /*13cd0*/  IMAD.MOV.U32 R8, RZ, RZ, R6 ;  /* 0x000000ffff087224 */ /* 0x000fe400078e0006 */
[----:B------:R-:W-:Y:S01]  /*13ce0*/  IMAD.MOV.U32 R7, RZ, RZ, R10 ;  /* 0x000000ffff077224 */ /* 0x000fe200078e000a */
        /* <DEDUP_REMOVED lines=9> */
[----:B------:R-:W-:Y:S01]  /*13d80*/  @P0 SHF.R.U32.HI R7, RZ, R9, R8 ;  /* 0x00000009ff070219 */ /* 0x000fe20000011608 */
[----:B------:R-:W-:-:S03]  /*13d90*/  IMAD R8, R13, UR4, RZ ;  /* 0x000000040d087c24 */ /* 0x000fc6000f8e02ff */
[--C-:B------:R-:W-:Y:S01]  /*13da0*/  SHF.R.S32.HI R9, RZ, 0x1f, R7.reuse ;  /* 0x0000001fff097819 */ /* 0x100fe20000011407 */
[C---:B------:R-:W-:Y:S02]  /*13db0*/  IMAD R14, R4.reuse, UR5, R8 ;  /* 0x00000005040e7c24 */ /* 0x040fe4000f8e0208 */
[--C-:B------:R-:W-:Y:S02]  /*13dc0*/  IMAD.MOV.U32 R8, RZ, RZ, R7.reuse ;  /* 0x000000ffff087224 */ /* 0x100fe400078e0007 */
[----:B------:R-:W-:Y:S02]  /*13dd0*/  IMAD.MOV R7, RZ, RZ, -R7 ;  /* 0x000000ffff077224 */ /* 0x000fe400078e0a07 */
[----:B------:R-:W-:-:S04]  /*13de0*/  IMAD.WIDE.U32 R8, R4, UR4, R8 ;  /* 0x0000000404087c25 */ /* 0x000fc8000f8e0008 */
[----:B------:R-:W-:Y:S01]  /*13df0*/  IMAD.IADD R14, R14, 0x1, R9 ;  /* 0x000000010e0e7824 */ /* 0x000fe200078e0209 */
[----:B------:R-:W-:Y:S01]  /*13e00*/  LEA R2, P0, R8, R2, 0x2 ;  /* 0x0000000208027211 */ /* 0x000fe200078010ff */
[----:B------:R-:W-:-:S03]  /*13e10*/  IMAD R7, R15, R7, R10 ;  /* 0x000000070f077224 */ /* 0x000fc600078e020a */
[----:B------:R-:W-:-:S05]  /*13e20*/  LEA.HI.X R3, R8, R3, R14, 0x2, P0 ;  /* 0x0000000308037211 */ /* 0x000fca00000f140e */
[----:B------:R0:W5:Y:S04]  /*13e30*/  LDG.E R8, desc[UR6][R2.64] ;  /* 0x0000000602087981 */ /* 0x000168000c1e1900 */
.L_x_2081:
[----:B0-----:R-:W0:Y:S01]  /*13e40*/  S2R R3, SR_CgaCtaId ;  /* 0x0000000000037919 */ /* 0x001e220000008800 */
[----:B------:R-:W-:-:S04]  /*13e50*/  MOV R2, 0x400 ;  /* 0x0000040000027802 */ /* 0x000fc80000000f00 */
[----:B0-----:R-:W-:Y:S02]  /*13e60*/  LEA R2, R3, R2, 0x18 ;  /* 0x0000000203027211 */ /* 0x001fe400078ec0ff */
[----:B------:R-:W-:-:S03]  /*13e70*/  SHF.L.U32 R3, R12, 0x1f, RZ ;  /* 0x0000001f0c037819 */ /* 0x000fc600000006ff */
[----:B------:R-:W-:-:S04]  /*13e80*/  IMAD R2, R11, 0x8, R2 ;  /* 0x000000080b027824 */ /* 0x000fc800078e0202 */
[----:B------:R-:W0:Y:S02]  /*13e90*/  SYNCS.PHASECHK.TRANS64.TRYWAIT P0, [R2+URZ+0x36840], R3 ;  /* 0x03684003020075a7 */ /* 0x000e24000800017f */
[----:B0-----:R-:W-:Y:S05]  /*13ea0*/  @!P0 BRA `(.L_x_2082) ;  /* 0x0000003000608947 */ /* 0x001fea0003800000 */
.L_x_2143:
        /* <DEDUP_REMOVED lines=11> */
.L_x_2083:
        /* <DEDUP_REMOVED lines=26> */
[----:B---3--:R-:W-:Y:S02]  /*14100*/  SHF.L.U32 R2, R15, 0x1f, RZ ;  /* 0x0000001f0f027819 */ /* 0x008fe400000006ff */
[----:B----4-:R-:W-:-:S06]  /*14110*/  LEA R3, R9, R3, 0x3 ;  /* 0x0000000309037211 */ /* 0x010fcc00078e18ff */
        /* <DEDUP_REMOVED lines=9> */
.L_x_2144:
        /* <DEDUP_REMOVED lines=13> */
.L_x_2085:
        /* <DEDUP_REMOVED lines=36> */
.L_x_2080:
[----:B------:R-:W-:Y:S05]  /*144c0*/  BSYNC B2 ;  /* 0x0000000000027941 */ /* 0x000fea0003800000 */
.L_x_2079:
[----:B------:R-:W2:Y:S04]  /*144d0*/  LDL.LU R2, [R1+0x14] ;  /* 0x0000140001027983 */ /* 0x000ea80000300800 */
[----:B------:R0:W-:Y:S04]  /*144e0*/  STL [R1], R11 ;  /* 0x0000000b01007387 */ /* 0x0001e80000100800 */
[----:B------:R0:W-:Y:S02]  /*144f0*/  STL [R1+0x8], R12 ;  /* 0x0000080c01007387 */ /* 0x0001e40000100800 */
[----:B0-2---:R-:W-:-:S07]  /*14500*/  VIADD R7, R2, 0xfffffffd ;  /* 0xfffffffd02077836 */ /* 0x005fce0000000000 */
.L_x_2078:
[----:B------:R-:W-:Y:S05]  /*14510*/  BSYNC B1 ;  /* 0x0000000000017941 */ /* 0x000fea0003800000 */
.L_x_2077:
[----:B------:R-:W-:-:S13]  /*14520*/  ISETP.NE.AND P0, PT, R10, RZ, PT ;  /* 0x000000ff0a00720c */ /* 0x000fda0003f05270 */
[----:B------:R-:W-:Y:S05]  /*14530*/  @!P0 BRA `(.L_x_2076) ;  /* 0x00000010002c8947 */ /* 0x000fea0003800000 */
[----:B------:R-:W-:-:S07]  /*14540*/  IMAD.MOV.U32 R10, RZ, RZ, R6 ;  /* 0x000000ffff0a7224 */ /* 0x000fce00078e0006 */
.L_x_2100:
        /* <DEDUP_REMOVED lines=33> */
.L_x_2088:
[----:B------:R-:W1:Y:S01]  /*14760*/  S2R R3, SR_CgaCtaId ;  /* 0x0000000000037919 */ /* 0x000e620000008800 */
[----:B------:R-:W-:-:S04]  /*14770*/  MOV R2, 0x400 ;  /* 0x0000040000027802 */ /* 0x000fc80000000f00 */
[----:B-1----:R-:W-:Y:S02]  /*14780*/  LEA R2, R3, R2, 0x18 ;  /* 0x0000000203027211 */ /* 0x002fe400078ec0ff */
[----:B------:R-:W-:-:S03]  /*14790*/  SHF.L.U32 R3, R9, 0x1f, RZ ;  /* 0x0000001f09037819 */ /* 0x000fc600000006ff */
[----:B------:R-:W-:-:S04]  /*147a0*/  IMAD R2, R8, 0x8, R2 ;  /* 0x0000000808027824 */ /* 0x000fc800078e0202 */
[----:B------:R-:W1:Y:S02]  /*147b0*/  SYNCS.PHASECHK.TRANS64.TRYWAIT P0, [R2+URZ+0x36840], R3 ;  /* 0x03684003020075a7 */ /* 0x000e64000800017f */
[----:B-1----:R-:W-:Y:S05]  /*147c0*/  @!P0 BRA `(.L_x_2089) ;  /* 0x0000002800408947 */ /* 0x002fea0003800000 */
.L_x_2145:
        /* <DEDUP_REMOVED lines=11> */
.L_x_2090:
        /* <DEDUP_REMOVED lines=37> */
.L_x_2146:
[----:B------:R-:W-:Y:S05]  /*14ad0*/  @P0 BRA `(.L_x_2092) ;  /* 0x00000000001c0947 */ /* 0x000fea0003800000 */
[----:B------:R-:W1:Y:S01]  /*14ae0*/  S2R R11, SR_TID.X ;  /* 0x00000000000b7919 */ /* 0x000e620000002100 */
[----:B0-----:R-:W-:-:S04]  /*14af0*/  MOV R2, 0xa800 ;  /* 0x0000a80000027802 */ /* 0x001fc80000000f00 */
[----:B------:R2:W-:Y:S01]  /*14b00*/  SYNCS.ARRIVE.TRANS64 RZ, [R3+URZ+0x50], R2 ;  /* 0x0000500203ff79a7 */ /* 0x0005e2000800003f */
[----:B-1----:R-:W-:-:S04]  /*14b10*/  LOP3.LUT R11, R11, 0x1f, RZ, 0xc0, !PT ;  /* 0x0000001f0b0b7812 */ /* 0x002fc800078ec0ff */
[----:B------:R-:W-:-:S13]  /*14b20*/  ISETP.NE.AND P1, PT, R11, RZ, PT ;  /* 0x000000ff0b00720c */ /* 0x000fda0003f25270 */
[----:B--2---:R-:W-:Y:S05]  /*14b30*/  @!P1 BRA `(.L_x_2092) ;  /* 0x0000000000049947 */ /* 0x004fea0003800000 */
[----:B------:R-:W-:Y:S01]  /*14b40*/  BPT.TRAP 0x1 ;  /* 0x000000040000795c */ /* 0x000fe20000300000 */
.L_x_2092:
        /* <DEDUP_REMOVED lines=35> */
.L_x_2087:
[----:B------:R-:W-:Y:S05]  /*14d80*/  BSYNC B1 ;  /* 0x0000000000017941 */ /* 0x000fea0003800000 */
.L_x_2086:
        /* <DEDUP_REMOVED lines=32> */
.L_x_2095:
[----:B------:R-:W2:Y:S01]  /*14f90*/  S2R R3, SR_CgaCtaId ;  /* 0x0000000000037919 */ /* 0x000ea20000008800 */
[----:B------:R-:W-:-:S04]  /*14fa0*/  MOV R2, 0x400 ;  /* 0x0000040000027802 */ /* 0x000fc80000000f00 */
[----:B--2---:R-:W-:Y:S02]  /*14fb0*/  LEA R2, R3, R2, 0x18 ;  /* 0x0000000203027211 */ /* 0x004fe400078ec0ff */
[----:B------:R-:W-:-:S03]  /*14fc0*/  SHF.L.U32 R3, R14, 0x1f, RZ ;  /* 0x0000001f0e037819 */ /* 0x000fc600000006ff */
[----:B------:R-:W-:-:S04]  /*14fd0*/  IMAD R2, R15, 0x8, R2 ;  /* 0x000000080f027824 */ /* 0x000fc800078e0202 */
[----:B------:R-:W2:Y:S02]  /*14fe0*/  SYNCS.PHASECHK.TRANS64.TRYWAIT P0, [R2+URZ+0x36840], R3 ;  /* 0x03684003020075a7 */ /* 0x000ea4000800017f */
[----:B--2---:R-:W-:Y:S05]  /*14ff0*/  @!P0 BRA `(.L_x_2096) ;  /* 0x00000020005c8947 */ /* 0x004fea0003800000 */
.L_x_2147:
        /* <DEDUP_REMOVED lines=11> */
.L_x_2097:
        /* <DEDUP_REMOVED lines=38> */
.L_x_2148:
        /* <DEDUP_REMOVED lines=8> */
.L_x_2099:
        /* <DEDUP_REMOVED lines=33> */
.L_x_2094:
[----:B------:R-:W-:Y:S05]  /*155a0*/  BSYNC B1 ;  /* 0x0000000000017941 */ /* 0x000fea0003800000 */
.L_x_2093:
[C---:B------:R-:W-:Y:S01]  /*155b0*/  ISETP.GT.AND P0, PT, R7.reuse, 0x1, PT ;  /* 0x000000010700780c */ /* 0x040fe20003f04270 */
[----:B------:R-:W-:-:S04]  /*155c0*/  VIADD R2, R7, 0xfffffffe ;  /* 0xfffffffe07027836 */ /* 0x000fc80000000000 */
[----:B------:R-:W-:-:S08]  /*155d0*/  IMAD.MOV.U32 R7, RZ, RZ, R2 ;  /* 0x000000ffff077224 */ /* 0x000fd000078e0002 */
[----:B------:R-:W-:Y:S05]  /*155e0*/  @P0 BRA `(.L_x_2100) ;  /* 0xffffffec00d80947 */ /* 0x000fea000383ffff */
.L_x_2076:
[----:B------:R-:W-:Y:S05]  /*155f0*/  BSYNC B0 ;  /* 0x0000000000007941 */ /* 0x000fea0003800000 */
.L_x_2075:
        /* <DEDUP_REMOVED lines=18> */
.L_x_2102:
[----:B------:R-:W-:Y:S05]  /*15720*/  BSYNC B0 ;  /* 0x0000000000007941 */ /* 0x000fea0003800000 */
.L_x_2101:
[----:B------:R-:W-:Y:S04]  /*15730*/  BSSY B0, `(.L_x_2103) ;  /* 0x0000037000007945 */ /* 0x000fe80003800000 */
[----:B------:R-:W-:Y:S05]  /*15740*/  @!P6 BRA `(.L_x_2104) ;  /* 0x0000000000d4e947 */ /* 0x000fea0003800000 */
[----:B------:R-:W2:Y:S01]  /*15750*/  LDL R3, [R1] ;  /* 0x0000000001037983 */ /* 0x000ea20000100800 */
[----:B------:R-:W-:-:S03]  /*15760*/  MOV R4, 0x400 ;  /* 0x0000040000047802 */ /* 0x000fc60000000f00 */
[----:B------:R-:W3:Y:S01]  /*15770*/  LDL R2, [R1+0x8] ;  /* 0x0000080001027983 */ /* 0x000ee20000100800 */
[----:B------:R-:W1:Y:S02]  /*15780*/  S2R R7, SR_CgaCtaId ;  /* 0x0000000000077919 */ /* 0x000e640000008800 */
[----:B-1----:R-:W-:-:S04]  /*15790*/  LEA R4, R7, R4, 0x18 ;  /* 0x0000000407047211 */ /* 0x002fc800078ec0ff */
[----:B--2---:R-:W-:Y:S02]  /*157a0*/  LEA R3, R3, R4, 0x3 ;  /* 0x0000000403037211 */ /* 0x004fe400078e18ff */
[----:B---3--:R-:W-:-:S04]  /*157b0*/  SHF.L.U32 R2, R2, 0x1f, RZ ;  /* 0x0000001f02027819 */ /* 0x008fc800000006ff */
[----:B------:R-:W1:Y:S02]  /*157c0*/  SYNCS.PHASECHK.TRANS64.TRYWAIT P0, [R3+URZ+0x36860], R2 ;  /* 0x03686002030075a7 */ /* 0x000e64000800017f */
[----:B-1----:R-:W-:Y:S05]  /*157d0*/  @!P0 BRA `(.L_x_2105) ;  /* 0x00000018008c8947 */ /* 0x002fea0003800000 */
.L_x_2149:
        /* <DEDUP_REMOVED lines=11> */
.L_x_2106:
        /* <DEDUP_REMOVED lines=33> */
.L_x_2104:
[----:B------:R-:W-:Y:S05]  /*15aa0*/  BSYNC B0 ;  /* 0x0000000000007941 */ /* 0x000fea0003800000 */
.L_x_2103:
        /* <DEDUP_REMOVED lines=9> */
.L_x_2060:
[----:B------:R-:W-:Y:S05]  /*15b40*/  BSYNC B6 ;  /* 0x0000000000067941 */ /* 0x000fea0003800000 */
.L_x_2058:
[----:B------:R-:W-:-:S03]  /*15b50*/  UMOV UR4, 0xffffffff ;  /* 0xffffffff00047882 */ /* 0x000fc60000000000 */
[----:B------:R-:W-:Y:S05]  /*15b60*/  BRA.DIV UR4, `(.L_x_2107) ;  /* 0x0000001604bc7947 */ /* 0x000fea000b800000 */
[----:B------:R2:W3:Y:S04]  /*15b70*/  SHFL.IDX PT, R4, R16, RZ, 0x1f ;  /* 0x00001fff10047589 */ /* 0x0004e800000e0000 */
[----:B------:R-:W4:Y:S02]  /*15b80*/  SHFL.IDX PT, R16, R16, 0x1, 0x1f ;  /* 0x00201f0010107f89 */ /* 0x000f2400000e0000 */
.L_x_2153:
        /* <DEDUP_REMOVED lines=10> */
[----:B------:R-:W1:Y:S01]  /*15c30*/  LDC.64 R2, c[0x0][0xc58] ;  /* 0x00031600ff027b82 */ /* 0x000e620000000a00 */
[----:B------:R-:W-:Y:S01]  /*15c40*/  ULDC.64 UR4, c[0x0][0x208] ;  /* 0x0000820000047ab9 */ /* 0x000fe20000000a00 */
[----:B-1----:R-:W-:-:S05]  /*15c50*/  IMAD.WIDE R2, R5, 0x4, R2 ;  /* 0x0000000405027825 */ /* 0x002fca00078e0202 */
[----:B------:R1:W5:Y:S02]  /*15c60*/  LDG.E R17, desc[UR4][R2.64] ;  /* 0x0000000402117981 */ /* 0x000364000c1e1900 */
.L_x_2109:
[----:B------:R-:W-:Y:S05]  /*15c70*/  BSYNC B0 ;  /* 0x0000000000007941 */ /* 0x000fea0003800000 */
.L_x_2108:
        /* <DEDUP_REMOVED lines=23> */
.L_x_2161:
[----:B------:R-:W-:Y:S02]  /*15df0*/  ULDC UR4, c[0x0][0xc10] ;  /* 0x0003040000047ab9 */ /* 0x000fe40000000800 */
[----:B------:R-:W-:-:S04]  /*15e00*/  IMAD.U32 R5, RZ, RZ, UR4 ;  /* 0x00000004ff057e24 */ /* 0x000fc8000f8e00ff */
[----:B-1----:R-:W-:-:S04]  /*15e10*/  IMAD R3, R14, R5, RZ ;  /* 0x000000050e037224 */ /* 0x002fc800078e02ff */
[----:B--2-4-:R-:W-:-:S05]  /*15e20*/  IMAD.IADD R16, R16, 0x1, R3 ;  /* 0x0000000110107824 */ /* 0x014fca00078e0203 */
[----:B---3--:R-:W-:-:S13]  /*15e30*/  ISETP.GT.AND P0, PT, R16, R4, PT ;  /* 0x000000041000720c */ /* 0x008fda0003f04270 */
[----:B------:R-:W-:Y:S05]  /*15e40*/  @P0 BRA `(.L_x_2111) ;  /* 0x0000000000b80947 */ /* 0x000fea0003800000 */
[----:B------:R-:W1:Y:S02]  /*15e50*/  LDC R0, c[0x0][0xc14] ;  /* 0x00030500ff007b82 */ /* 0x000e640000000800 */
.L_x_2116:
        /* <DEDUP_REMOVED lines=11> */
[----:B------:R-:W0:Y:S01]  /*15f10*/  LDC.64 R2, c[0x0][0xc58] ;  /* 0x00031600ff027b82 */ /* 0x000e220000000a00 */
[----:B------:R-:W-:Y:S01]  /*15f20*/  ULDC.64 UR4, c[0x0][0x208] ;  /* 0x0000820000047ab9 */ /* 0x000fe20000000a00 */
[----:B0-----:R-:W-:-:S05]  /*15f30*/  IMAD.WIDE R2, R5, 0x4, R2 ;  /* 0x0000000405027825 */ /* 0x001fca00078e0202 */
[----:B------:R0:W5:Y:S02]  /*15f40*/  LDG.E R17, desc[UR4][R2.64] ;  /* 0x0000000402117981 */ /* 0x000164000c1e1900 */
.L_x_2114:
[----:B------:R-:W-:Y:S05]  /*15f50*/  BSYNC B0 ;  /* 0x0000000000007941 */ /* 0x000fea0003800000 */
.L_x_2113:
        /* <DEDUP_REMOVED lines=14> */
[----:B------:R-:W-:Y:S02]  /*16040*/  ISETP.GE.U32.AND P0, PT, R6, 0x10, PT ;  /* 0x000000100600780c */ /* 0x000fe40003f06070 */
[----:B------:R-:W-:-:S05]  /*16050*/  IADD3 R3, R2, R3, RZ ;  /* 0x0000000302037210 */ /* 0x000fca0007ffe0ff */
[----:B------:R-:W0:Y:S02]  /*16060*/  SHFL.UP PT, R14, R3, 0x8, RZ ;  /* 0x05000000030e7989 */ /* 0x000e2400000e00ff */
[----:B0-----:R-:W-:-:S05]  /*16070*/  SEL R14, R14, RZ, P1 ;  /* 0x000000ff0e0e7207 */ /* 0x001fca0000800000 */
[----:B------:R-:W-:-:S05]  /*16080*/  IMAD.IADD R5, R3, 0x1, R14 ;  /* 0x0000000103057824 */ /* 0x000fca00078e020e */
[----:B------:R-:W0:Y:S02]  /*16090*/  SHFL.UP PT, R14, R5, 0x10, RZ ;  /* 0x06000000050e7989 */ /* 0x000e2400000e00ff */
[----:B0-----:R-:W-:-:S05]  /*160a0*/  SEL R14, R14, RZ, P0 ;  /* 0x000000ff0e0e7207 */ /* 0x001fca0000000000 */
[----:B------:R-:W-:-:S05]  /*160b0*/  IMAD.IADD R2, R5, 0x1, R14 ;  /* 0x0000000105027824 */ /* 0x000fca00078e020e */
[----:B------:R0:W1:Y:S02]  /*160c0*/  SHFL.IDX PT, R14, R2, 0x1f, 0x1f ;  /* 0x03e01f00020e7f89 */ /* 0x00006400000e0000 */
.L_x_2169:
[----:B------:R-:W-:Y:S02]  /*160d0*/  ULDC UR4, c[0x0][0xc10] ;  /* 0x0003040000047ab9 */ /* 0x000fe40000000800 */
[----:B------:R-:W-:-:S04]  /*160e0*/  IMAD.U32 R5, RZ, RZ, UR4 ;  /* 0x00000004ff057e24 */ /* 0x000fc8000f8e00ff */
[----:B-1----:R-:W-:-:S04]  /*160f0*/  IMAD R3, R14, R5, RZ ;  /* 0x000000050e037224 */ /* 0x002fc800078e02ff */
[----:B------:R-:W-:-:S05]  /*16100*/  IMAD.IADD R16, R3, 0x1, R16 ;  /* 0x0000000103107824 */ /* 0x000fca00078e0210 */
[----:B------:R-:W-:-:S13]  /*16110*/  ISETP.GT.AND P0, PT, R16, R4, PT ;  /* 0x000000041000720c */ /* 0x000fda0003f04270 */
[----:B------:R-:W-:Y:S05]  /*16120*/  @!P0 BRA `(.L_x_2116) ;  /* 0xfffffffc004c8947 */ /* 0x000fea000383ffff */
.L_x_2111:
        /* <DEDUP_REMOVED lines=8> */
.L_x_2173:
[----:B------:R-:W-:Y:S01]  /*161b0*/  ISETP.NE.AND P0, PT, R3, RZ, PT ;  /* 0x000000ff0300720c */ /* 0x000fe20003f05270 */
[----:B------:R-:W-:-:S12]  /*161c0*/  IMAD.MOV.U32 R7, RZ, RZ, RZ ;  /* 0x000000ffff077224 */ /* 0x000fd800078e00ff */
[----:B------:R-:W-:Y:S05]  /*161d0*/  @!P0 BRA `(.L_x_2118) ;  /* 0x0000000000108947 */ /* 0x000fea0003800000 */
[----:B------:R-:W-:Y:S01]  /*161e0*/  UMOV UR4, 0xffffffff ;  /* 0xffffffff00047882 */ /* 0x000fe20000000000 */
[----:B------:R-:W-:Y:S02]  /*161f0*/  VIADD R12, R6, 0xffffffff ;  /* 0xffffffff060c7836 */ /* 0x000fe40000000000 */
[----:B------:R-:W-:Y:S05]  /*16200*/  BRA.DIV UR4, `(.L_x_2119) ;  /* 0x0000001a04487947 */ /* 0x000fea000b800000 */
[----:B------:R3:W4:Y:S02]  /*16210*/  SHFL.IDX PT, R7, R2, R12, 0x1f ;  /* 0x00001f0c02077589 */ /* 0x00072400000e0000 */
.L_x_2118:
[----:B0--3--:R-:W0:Y:S01]  /*16220*/  LDC.64 R2, c[0x0][0xc68] ;  /* 0x00031a00ff027b82 */ /* 0x009e220000000a00 */
[----:B------:R-:W-:Y:S01]  /*16230*/  IMAD.IADD R19, R6, 0x1, R19 ;  /* 0x0000000106137824 */ /* 0x000fe200078e0213 */
[----:B------:R-:W-:-:S03]  /*16240*/  ULDC.64 UR4, c[0x0][0x208] ;  /* 0x0000820000047ab9 */ /* 0x000fc60000000a00 */
        /* <DEDUP_REMOVED lines=27> */
[----:B------:R-:W-:Y:S02]  /*16400*/  @!P0 IADD3 R9, -R9, RZ, RZ ;  /* 0x000000ff09098210 */ /* 0x000fe40007ffe1ff */
        /* <DEDUP_REMOVED lines=37> */
.L_x_2112:
[----:B------:R-:W-:Y:S01]  /*16660*/  UMOV UR4, URZ ;  /* 0x0000003f00047c82 */ /* 0x000fe20008000000 */
[----:B------:R-:W-:Y:S01]  /*16670*/  UMOV UR5, URZ ;  /* 0x0000003f00057c82 */ /* 0x000fe20008000000 */
[----:B------:R-:W-:Y:S01]  /*16680*/  ULDC UR6, c[0x0][0xc14] ;  /* 0x0003050000067ab9 */ /* 0x000fe20000000800 */
[----:B------:R-:W-:Y:S02]  /*16690*/  IMAD.MOV.U32 R16, RZ, RZ, R4 ;  /* 0x000000ffff107224 */ /* 0x000fe400078e0004 */
[----:B------:R-:W-:Y:S02]  /*166a0*/  IMAD.U32 R17, RZ, RZ, UR4 ;  /* 0x00000004ff117e24 */ /* 0x000fe4000f8e00ff */
[----:B------:R-:W-:Y:S02]  /*166b0*/  IMAD.U32 R18, RZ, RZ, UR5 ;  /* 0x00000005ff127e24 */ /* 0x000fe4000f8e00ff */
[----:B------:R-:W-:-:S07]  /*166c0*/  IMAD.U32 R19, RZ, RZ, UR6 ;  /* 0x00000006ff137e24 */ /* 0x000fce000f8e00ff */
.L_x_2120:
        /* <DEDUP_REMOVED lines=12> */
.L_x_2054:
[----:B-1----:R-:W3:Y:S01]  /*16790*/  LDL.LU R0, [R1+0x20] ;  /* 0x0000200001007983 */ /* 0x002ee20000300800 */
[----:B------:R-:W-:Y:S01]  /*167a0*/  BSSY B0, `(.L_x_2122) ;  /* 0x000000b000007945 */ /* 0x000fe20003800000 */
[----:B------:R-:W1:Y:S01]  /*167b0*/  S2R R5, SR_CgaCtaId ;  /* 0x0000000000057919 */ /* 0x000e620000008800 */
[----:B---3--:R-:W-:-:S04]  /*167c0*/  IADD3 R0, R0, 0x1, RZ ;  /* 0x0000000100007810 */ /* 0x008fc80007ffe0ff */
        /* <DEDUP_REMOVED lines=8> */
.L_x_2176:
[----:B------:R-:W-:Y:S05]  /*16850*/  BSYNC B0 ;  /* 0x0000000000007941 */ /* 0x000fea0003800000 */
.L_x_2122:
[----:B------:R-:W-:-:S03]  /*16860*/  UMOV UR4, 0xffffffff ;  /* 0xffffffff00047882 */ /* 0x000fc60000000000 */
[----:B------:R-:W-:Y:S05]  /*16870*/  BRA.DIV UR4, `(.L_x_2124) ;  /* 0x0000001204e87947 */ /* 0x000fea000b800000 */
[----:B------:R-:W2:Y:S02]  /*16880*/  S2R R2, SR_TID.X ;  /* 0x0000000000027919 */ /* 0x000ea40000002100 */
[----:B--2---:R-:W-:-:S04]  /*16890*/  SHF.R.U32.HI R2, RZ, 0x5, R2 ;  /* 0x00000005ff027819 */ /* 0x004fc80000011602 */
[----:B------:R-:W-:-:S05]  /*168a0*/  LOP3.LUT R2, R2, 0x3, RZ, 0xc0, !PT ;  /* 0x0000000302027812 */ /* 0x000fca00078ec0ff */
[----:B------:R2:W3:Y:S02]  /*168b0*/  SHFL.IDX PT, R14, R2, RZ, 0x1f ;  /* 0x00001fff020e7589 */ /* 0x0004e400000e0000 */
.L_x_2179:
[----:B---3--:R-:W-:Y:S01]  /*168c0*/  ISETP.NE.AND P0, PT, R14, RZ, PT ;  /* 0x000000ff0e00720c */ /* 0x008fe20003f05270 */
[----:B------:R-:W-:-:S12]  /*168d0*/  BSSY B0, `(.L_x_2125) ;  /* 0x0000029000007945 */ /* 0x000fd80003800000 */
[----:B------:R-:W-:Y:S05]  /*168e0*/  @P0 BRA `(.L_x_2126) ;  /* 0x00000000009c0947 */ /* 0x000fea0003800000 */
[----:B------:R-:W-:-:S03]  /*168f0*/  UMOV UR4, 0xffffffff ;  /* 0xffffffff00047882 */ /* 0x000fc60000000000 */
[----:B------:R-:W-:Y:S05]  /*16900*/  BRA.DIV UR4, `(.L_x_2127) ;  /* 0x0000001204f87947 */ /* 0x000fea000b800000 */
[----:B------:R-:W-:-:S13]  /*16910*/  ELECT P6, URZ, PT ;  /* 0x00000000003f782f */ /* 0x000fda00038c0000 */
.L_x_2182:
        /* <DEDUP_REMOVED lines=8> */
.L_x_2128:
        /* <DEDUP_REMOVED lines=14> */
.L_x_2183:
[----:B------:R-:W2:Y:S02]  /*16a80*/  SYNCS.PHASECHK.TRANS64.TRYWAIT P0, [R7+URZ], R2 ;  /* 0x00000002070075a7 */ /* 0x000ea4000800017f */
[----:B--2---:R-:W-:Y:S05]  /*16a90*/  @!P0 BRA `(.L_x_2130) ;  /* 0x0000001000c88947 */ /* 0x004fea0003800000 */
.L_x_2184:
[----:B------:R-:W-:Y:S05]  /*16aa0*/  @!P2 BRA `(.L_x_2131) ;  /* 0x000000000004a947 */ /* 0x000fea0003800000 */
[----:B------:R-:W-:Y:S01]  /*16ab0*/  BPT.TRAP 0x1 ;  /* 0x000000040000795c */ /* 0x000fe20000300000 */
.L_x_2131:
[----:B------:R-:W3:Y:S01]  /*16ac0*/  LDL.LU R4, [R1] ;  /* 0x0000000001047983 */ /* 0x000ee20000300800 */
[----:B------:R-:W-:-:S04]  /*16ad0*/  VIADD R0, R0, 0x36860 ;  /* 0x0003686000007836 */ /* 0x000fc80000000000 */
[----:B---3--:R-:W-:-:S04]  /*16ae0*/  IMAD R4, R4, 0x8, R0 ;  /* 0x0000000804047824 */ /* 0x008fc800078e0200 */
[----:B------:R-:W3:Y:S02]  /*16af0*/  SYNCS.PHASECHK.TRANS64.TRYWAIT P0, [R4+URZ], R5 ;  /* 0x00000005040075a7 */ /* 0x000ee4000800017f */
[----:B---3--:R-:W-:Y:S05]  /*16b00*/  @!P0 BRA `(.L_x_2132) ;  /* 0x0000001000c08947 */ /* 0x008fea0003800000 */
.L_x_2185:
[----:B------:R-:W-:-:S07]  /*16b10*/  IMAD R3, R3, 0x8, R0 ;  /* 0x0000000803037824 */ /* 0x000fce00078e0200 */
.L_x_2133:
[----:B----4-:R4:W0:Y:S02]  /*16b20*/  SYNCS.PHASECHK.TRANS64.TRYWAIT P0, [R3+URZ], R2 ;  /* 0x00000002030075a7 */ /* 0x010824000800017f */
[----:B0-----:R-:W-:Y:S05]  /*16b30*/  @!P0 NANOSLEEP.SYNCS 0x989680 ;  /* 0x009896800000895d */ /* 0x001fea0003900000 */
[----:B------:R-:W0:Y:S02]  /*16b40*/  @!P0 SYNCS.PHASECHK.TRANS64 P0, [R3+URZ], R2 ;  /* 0x00000002030085a7 */ /* 0x000e24000800007f */
[----:B0-----:R-:W-:Y:S05]  /*16b50*/  @!P0 BRA `(.L_x_2133) ;  /* 0xfffffffc00f08947 */ /* 0x001fea000383ffff */
.L_x_2126:
[----:B------:R-:W-:Y:S05]  /*16b60*/  BSYNC B0 ;  /* 0x0000000000007941 */ /* 0x000fea0003800000 */
.L_x_2125:
[----:B------:R-:W-:Y:S05]  /*16b70*/  EXIT ;  /* 0x000000000000794d */ /* 0x000fea0003800000 */
.L_x_1998:
[----:B0-----:R-:W-:-:S04]  /*16b80*/  IMAD.U32 R3, RZ, RZ, UR60 ;  /* 0x0000003cff037e24 */ /* 0x001fc8000f8e00ff */
[----:B------:R0:W1:Y:S03]  /*16b90*/  SYNCS.PHASECHK.TRANS64.TRYWAIT P1, [R3+URZ+0x36800], R0 ;  /* 0x03680000030075a7 */ /* 0x000066000802017f */
[----:B-1----:R-:W-:Y:S05]  /*16ba0*/  @!P1 NANOSLEEP.SYNCS 0x989680 ;  /* 0x009896800000995d */ /* 0x002fea0003900000 */
[----:B------:R-:W1:Y:S02]  /*16bb0*/  @!P1 SYNCS.PHASECHK.TRANS64 P1, [R3+URZ+0x36800], R0 ;  /* 0x03680000030095a7 */ /* 0x000e64000802007f */
[----:B-1----:R-:W-:Y:S05]  /*16bc0*/  @!P1 BRA `(.L_x_1998) ;  /* 0xfffffffc00ec9947 */ /* 0x002fea000383ffff */
[----:B------:R-:W-:Y:S05]  /*16bd0*/  BRA `(.L_x_2134) ;  /* 0xfffffeac00a47947 */ /* 0x000fea000383ffff */
.L_x_2002:
[----:B-1----:R1:W2:Y:S02]  /*16be0*/  SYNCS.PHASECHK.TRANS64.TRYWAIT P2, [R2+URZ+0x36830], R3 ;  /* 0x03683003020075a7 */ /* 0x0022a4000804017f */
[----:B--2---:R-:W-:Y:S05]  /*16bf0*/  @!P2 NANOSLEEP.SYNCS 0x989680 ;  /* 0x009896800000a95d */ /* 0x004fea0003900000 */
[----:B------:R-:W2:Y:S02]  /*16c00*/  @!P2 SYNCS.PHASECHK.TRANS64 P2, [R2+URZ+0x36830], R3 ;  /* 0x036830030200a5a7 */ /* 0x000ea4000804007f */
[----:B--2---:R-:W-:Y:S05]  /*16c10*/  @!P2 BRA `(.L_x_2002) ;  /* 0xfffffffc00f0a947 */ /* 0x004fea000383ffff */
[----:B------:R-:W-:Y:S05]  /*16c20*/  BRA `(.L_x_2001) ;  /* 0xfffffeac00cc7947 */ /* 0x000fea000383ffff */
.L_x_2007:
[----:B-1----:R-:W-:-:S04]  /*16c30*/  IMAD.U32 R5, RZ, RZ, UR39 ;  /* 0x00000027ff057e24 */ /* 0x002fc8000f8e00ff */
[----:B------:R1:W2:Y:S03]  /*16c40*/  SYNCS.PHASECHK.TRANS64.TRYWAIT P2, [R5+URZ+0x36830], R0 ;  /* 0x03683000050075a7 */ /* 0x0002a6000804017f */
[----:B--2---:R-:W-:Y:S05]  /*16c50*/  @!P2 NANOSLEEP.SYNCS 0x989680 ;  /* 0x009896800000a95d */ /* 0x004fea0003900000 */
[----:B------:R-:W2:Y:S02]  /*16c60*/  @!P2 SYNCS.PHASECHK.TRANS64 P2, [R5+URZ+0x36830], R0 ;  /* 0x036830000500a5a7 */ /* 0x000ea4000804007f */
[----:B--2---:R-:W-:Y:S05]  /*16c70*/  @!P2 BRA `(.L_x_2007) ;  /* 0xfffffffc00eca947 */ /* 0x004fea000383ffff */
[----:B------:R-:W-:Y:S05]  /*16c80*/  BRA `(.L_x_2006) ;  /* 0xfffffef000b47947 */ /* 0x000fea000383ffff */
.L_x_2011:
[----:B-1----:R-:W-:-:S04]  /*16c90*/  IMAD.U32 R3, RZ, RZ, UR10 ;  /* 0x0000000aff037e24 */ /* 0x002fc8000f8e00ff */
[----:B------:R1:W2:Y:S03]  /*16ca0*/  SYNCS.PHASECHK.TRANS64.TRYWAIT P2, [R3+URZ+0x36850], R0 ;  /* 0x03685000030075a7 */ /* 0x0002a6000804017f */
[----:B--2---:R-:W-:Y:S05]  /*16cb0*/  @!P2 NANOSLEEP.SYNCS 0x989680 ;  /* 0x009896800000a95d */ /* 0x004fea0003900000 */
[----:B------:R-:W2:Y:S02]  /*16cc0*/  @!P2 SYNCS.PHASECHK.TRANS64 P2, [R3+URZ+0x36850], R0 ;  /* 0x036850000300a5a7 */ /* 0x000ea4000804007f */
[----:B--2---:R-:W-:Y:S05]  /*16cd0*/  @!P2 BRA `(.L_x_2011) ;  /* 0xfffffffc00eca947 */ /* 0x004fea000383ffff */
[----:B------:R-:W-:Y:S05]  /*16ce0*/  BRA `(.L_x_2010) ;  /* 0xffffff18002c7947 */ /* 0x000fea000383ffff */
.L_x_2017:
[----:B-1----:R-:W-:-:S04]  /*16cf0*/  IMAD.U32 R5, RZ, RZ, UR6 ;  /* 0x00000006ff057e24 */ /* 0x002fc8000f8e00ff */
[----:B------:R1:W2:Y:S03]  /*16d00*/  SYNCS.PHASECHK.TRANS64.TRYWAIT P2, [R5+URZ+0x36830], R0 ;  /* 0x03683000050075a7 */ /* 0x0002a6000804017f */
[----:B--2---:R-:W-:Y:S05]  /*16d10*/  @!P2 NANOSLEEP.SYNCS 0x989680 ;  /* 0x009896800000a95d */ /* 0x004fea0003900000 */
[----:B------:R-:W2:Y:S02]  /*16d20*/  @!P2 SYNCS.PHASECHK.TRANS64 P2, [R5+URZ+0x36830], R0 ;  /* 0x036830000500a5a7 */ /* 0x000ea4000804007f */
[----:B--2---:R-:W-:Y:S05]  /*16d30*/  @!P2 BRA `(.L_x_2017) ;  /* 0xfffffffc00eca947 */ /* 0x004fea000383ffff */
[----:B------:R-:W-:Y:S05]  /*16d40*/  BRA `(.L_x_2016) ;  /* 0xffffff3400887947 */ /* 0x000fea000383ffff */
.L_x_2021:
[----:B-1----:R-:W-:-:S04]  /*16d50*/  IMAD.U32 R3, RZ, RZ, UR11 ;  /* 0x0000000bff037e24 */ /* 0x002fc8000f8e00ff */
[----:B------:R1:W2:Y:S03]  /*16d60*/  SYNCS.PHASECHK.TRANS64.TRYWAIT P2, [R3+URZ+0x36850], R0 ;  /* 0x03685000030075a7 */ /* 0x0002a6000804017f */
[----:B--2---:R-:W-:Y:S05]  /*16d70*/  @!P2 NANOSLEEP.SYNCS 0x989680 ;  /* 0x009896800000a95d */ /* 0x004fea0003900000 */
[----:B------:R-:W2:Y:S02]  /*16d80*/  @!P2 SYNCS.PHASECHK.TRANS64 P2, [R3+URZ+0x36850], R0 ;  /* 0x036850000300a5a7 */ /* 0x000ea4000804007f */
[----:B--2---:R-:W-:Y:S05]  /*16d90*/  @!P2 BRA `(.L_x_2021) ;  /* 0xfffffffc00eca947 */ /* 0x004fea000383ffff */
[----:B------:R-:W-:Y:S05]  /*16da0*/  BRA `(.L_x_2020) ;  /* 0xffffff5800fc7947 */ /* 0x000fea000383ffff */
.L_x_2026:
[----:B-1----:R-:W-:-:S04]  /*16db0*/  IMAD.U32 R3, RZ, RZ, UR5 ;  /* 0x00000005ff037e24 */ /* 0x002fc8000f8e00ff */
[----:B------:R1:W2:Y:S03]  /*16dc0*/  SYNCS.PHASECHK.TRANS64.TRYWAIT P0, [R3+URZ+0x36850], R2 ;  /* 0x03685002030075a7 */ /* 0x0002a6000800017f */
[----:B--2---:R-:W-:Y:S05]  /*16dd0*/  @!P0 NANOSLEEP.SYNCS 0x989680 ;  /* 0x009896800000895d */ /* 0x004fea0003900000 */
[----:B------:R-:W2:Y:S02]  /*16de0*/  @!P0 SYNCS.PHASECHK.TRANS64 P0, [R3+URZ+0x36850], R2 ;  /* 0x03685002030085a7 */ /* 0x000ea4000800007f */
[----:B--2---:R-:W-:Y:S05]  /*16df0*/  @!P0 BRA `(.L_x_2026) ;  /* 0xfffffffc00ec8947 */ /* 0x004fea000383ffff */
[----:B------:R-:W-:Y:S05]  /*16e00*/  BRA `(.L_x_2025) ;  /* 0xffffff7400ac7947 */ /* 0x000fea000383ffff */
.L_x_2067:
[----:B------:R-:W1:Y:S01]  /*16e10*/  S2R R8, SR_TID.X ;  /* 0x0000000000087919 */ /* 0x000e620000002100 */
[----:B------:R-:W-:Y:S01]  /*16e20*/  BSSY B0, `(.L_x_2135) ;  /* 0x000000a000007945 */ /* 0x000fe20003800000 */
[----:B------:R-:W-:Y:S01]  /*16e30*/  IMAD.MOV.U32 R12, RZ, RZ, RZ ;  /* 0x000000ffff0c7224 */ /* 0x000fe200078e00ff */
[----:B------:R-:W-:Y:S01]  /*16e40*/  MOV R11, 0x1f ;  /* 0x0000001f000b7802 */ /* 0x000fe20000000f00 */
[----:B------:R-:W-:Y:S01]  /*16e50*/  IMAD.MOV.U32 R15, RZ, RZ, -0x1 ;  /* 0xffffffffff0f7424 */ /* 0x000fe200078e00ff */
[----:B-1----:R-:W-:-:S04]  /*16e60*/  SHF.R.U32.HI R8, RZ, 0x5, R8 ;  /* 0x00000005ff087819 */ /* 0x002fc80000011608 */
[----:B------:R-:W-:-:S05]  /*16e70*/  LOP3.LUT R8, R8, 0x3, RZ, 0xc0, !PT ;  /* 0x0000000308087812 */ /* 0x000fca00078ec0ff */
[----:B0-----:R-:W-:-:S07]  /*16e80*/  IMAD.MOV.U32 R13, RZ, RZ, R8 ;  /* 0x000000ffff0d7224 */ /* 0x001fce00078e0008 */
[----:B------:R-:W-:Y:S05]  /*16e90*/  WARPSYNC.COLLECTIVE R15, `(.L_x_2136) ;  /* 0x000000000f087348 */ /* 0x000fea0003c00000 */
[----:B------:R0:W1:Y:S02]  /*16ea0*/  SHFL.IDX P6, R14, R13, R12, R11 ;  /* 0x0000000c0d0e7389 */ /* 0x00006400000c000b */
[----:B01----:R-:W-:Y:S01]  /*16eb0*/  ENDCOLLECTIVE ;  /* 0x000000000000791b */ /* 0x003fe20003800000 */
.L_x_2136:
[----:B------:R-:W-:Y:S05]  /*16ec0*/  BSYNC B0 ;  /* 0x0000000000007941 */ /* 0x000fea0003800000 */
.L_x_2135:
[----:B------:R-:W-:Y:S05]  /*16ed0*/  BRA `(.L_x_2137) ;  /* 0xffffffc4002c7947 */ /* 0x000fea000383ffff */
.L_x_2068:
[----:B------:R-:W-:Y:S01]  /*16ee0*/  BSSY B0, `(.L_x_2138) ;  /* 0x0000006000007945 */ /* 0x000fe20003800000 */
[----:B------:R-:W-:-:S07]  /*16ef0*/  IMAD.MOV.U32 R15, RZ, RZ, -0x1 ;  /* 0xffffffffff0f7424 */ /* 0x000fce00078e00ff */
[----:B------:R-:W-:Y:S05]  /*16f00*/  WARPSYNC.COLLECTIVE R15, `(.L_x_2139) ;  /* 0x000000000f0c7348 */ /* 0x000fea0003c00000 */
[----:B------:R-:W-:Y:S02]  /*16f10*/  ELECT P6, UR62, PT ;  /* 0x00000000003e782f */ /* 0x000fe400038c0000 */
[----:B------:R-:W-:Y:S01]  /*16f20*/  MOV R14, UR62 ;  /* 0x0000003e000e7c02 */ /* 0x000fe20008000f00 */
[----:B------:R-:W-:Y:S10]  /*16f30*/  ENDCOLLECTIVE ;  /* 0x000000000000791b */ /* 0x000ff40003800000 */
.L_x_2139:
[----:B------:R-:W-:Y:S05]  /*16f40*/  BSYNC B0 ;  /* 0x0000000000007941 */ /* 0x000fea0003800000 */
.L_x_2138:
[----:B------:R-:W-:Y:S05]  /*16f50*/  BRA `(.L_x_2140) ;  /* 0xffffffc4001c7947 */ /* 0x000fea000383ffff */
.L_x_2071:
[----:B0-----:R0:W1:Y:S02]  /*16f60*/  SYNCS.PHASECHK.TRANS64.TRYWAIT P0, [R8+URZ+0x36840], R9 ;  /* 0x03684009080075a7 */ /* 0x001064000800017f */
[----:B-1----:R-:W-:Y:S05]  /*16f70*/  @!P0 NANOSLEEP.SYNCS 0x989680 ;  /* 0x009896800000895d */ /* 0x002fea0003900000 */
[----:B------:R-:W1:Y:S02]  /*16f80*/  @!P0 SYNCS.PHASECHK.TRANS64 P0, [R8+URZ+0x36840], R9 ;  /* 0x03684009080085a7 */ /* 0x000e64000800007f */
[----:B-1----:R-:W-:Y:S05]  /*16f90*/  @!P0 BRA `(.L_x_2071) ;  /* 0xfffffffc00f08947 */ /* 0x002fea000383ffff */
[----:B------:R-:W-:Y:S05]  /*16fa0*/  BRA `(.L_x_2141) ;  /* 0xffffffc400887947 */ /* 0x000fea000383ffff */
.L_x_2074:
        /* <DEDUP_REMOVED lines=8> */
.L_x_2082:
[----:B0-----:R0:W1:Y:S02]  /*17030*/  SYNCS.PHASECHK.TRANS64.TRYWAIT P0, [R2+URZ+0x36840], R3 ;  /* 0x03684003020075a7 */ /* 0x001064000800017f */
[----:B-1----:R-:W-:Y:S05]  /*17040*/  @!P0 NANOSLEEP.SYNCS 0x989680 ;  /* 0x009896800000895d */ /* 0x002fea0003900000 */
[----:B------:R-:W1:Y:S02]  /*17050*/  @!P0 SYNCS.PHASECHK.TRANS64 P0, [R2+URZ+0x36840], R3 ;  /* 0x03684003020085a7 */ /* 0x000e64000800007f */
[----:B-1----:R-:W-:Y:S05]  /*17060*/  @!P0 BRA `(.L_x_2082) ;  /* 0xfffffffc00f08947 */ /* 0x002fea000383ffff */
[----:B------:R-:W-:Y:S05]  /*17070*/  BRA `(.L_x_2143) ;  /* 0xffffffcc008c7947 */ /* 0x000fea000383ffff */
.L_x_2084:
[----:B0-----:R0:W1:Y:S02]  /*17080*/  SYNCS.PHASECHK.TRANS64.TRYWAIT P0, [R3+URZ+0x60], R2 ;  /* 0x00006002030075a7 */ /* 0x001064000800017f */
[----:B-1----:R-:W-:Y:S05]  /*17090*/  @!P0 NANOSLEEP.SYNCS 0x989680 ;  /* 0x009896800000895d */ /* 0x002fea0003900000 */
[----:B------:R-:W1:Y:S02]  /*170a0*/  @!P0 SYNCS.PHASECHK.TRANS64 P0, [R3+URZ+0x60], R2 ;  /* 0x00006002030085a7 */ /* 0x000e64000800007f */
[----:B-1----:R-:W-:Y:S05]  /*170b0*/  @!P0 BRA `(.L_x_2084) ;  /* 0xfffffffc00f08947 */ /* 0x002fea000383ffff */
[----:B------:R-:W-:Y:S05]  /*170c0*/  BRA `(.L_x_2144) ;  /* 0xffffffd000387947 */ /* 0x000fea000383ffff */
.L_x_2089:
[----:B-1----:R1:W2:Y:S02]  /*170d0*/  SYNCS.PHASECHK.TRANS64.TRYWAIT P0, [R2+URZ+0x36840], R3 ;  /* 0x03684003020075a7 */ /* 0x0022a4000800017f */
[----:B--2---:R-:W-:Y:S05]  /*170e0*/  @!P0 NANOSLEEP.SYNCS 0x989680 ;  /* 0x009896800000895d */ /* 0x004fea0003900000 */
[----:B------:R-:W2:Y:S02]  /*170f0*/  @!P0 SYNCS.PHASECHK.TRANS64 P0, [R2+URZ+0x36840], R3 ;  /* 0x03684003020085a7 */ /* 0x000ea4000800007f */
[----:B--2---:R-:W-:Y:S05]  /*17100*/  @!P0 BRA `(.L_x_2089) ;  /* 0xfffffffc00f08947 */ /* 0x004fea000383ffff */
[----:B------:R-:W-:Y:S05]  /*17110*/  BRA `(.L_x_2145) ;  /* 0xffffffd400ac7947 */ /* 0x000fea000383ffff */
.L_x_2091:
[----:B0-----:R0:W1:Y:S02]  /*17120*/  SYNCS.PHASECHK.TRANS64.TRYWAIT P1, [R3+URZ+0x60], R2 ;  /* 0x00006002030075a7 */ /* 0x001064000802017f */
[----:B-1----:R-:W-:Y:S05]  /*17130*/  @!P1 NANOSLEEP.SYNCS 0x989680 ;  /* 0x009896800000995d */ /* 0x002fea0003900000 */
[----:B------:R-:W1:Y:S02]  /*17140*/  @!P1 SYNCS.PHASECHK.TRANS64 P1, [R3+URZ+0x60], R2 ;  /* 0x00006002030095a7 */ /* 0x000e64000802007f */
[----:B-1----:R-:W-:Y:S05]  /*17150*/  @!P1 BRA `(.L_x_2091) ;  /* 0xfffffffc00f09947 */ /* 0x002fea000383ffff */
[----:B------:R-:W-:Y:S05]  /*17160*/  BRA `(.L_x_2146) ;  /* 0xffffffd800587947 */ /* 0x000fea000383ffff */
.L_x_2096:
[----:B--2---:R2:W3:Y:S02]  /*17170*/  SYNCS.PHASECHK.TRANS64.TRYWAIT P0, [R2+URZ+0x36840], R3 ;  /* 0x03684003020075a7 */ /* 0x0044e4000800017f */
[----:B---3--:R-:W-:Y:S05]  /*17180*/  @!P0 NANOSLEEP.SYNCS 0x989680 ;  /* 0x009896800000895d */ /* 0x008fea0003900000 */
[----:B------:R-:W3:Y:S02]  /*17190*/  @!P0 SYNCS.PHASECHK.TRANS64 P0, [R2+URZ+0x36840], R3 ;  /* 0x03684003020085a7 */ /* 0x000ee4000800007f */
[----:B---3--:R-:W-:Y:S05]  /*171a0*/  @!P0 BRA `(.L_x_2096) ;  /* 0xfffffffc00f08947 */ /* 0x008fea000383ffff */
[----:B------:R-:W-:Y:S05]  /*171b0*/  BRA `(.L_x_2147) ;  /* 0xffffffdc00907947 */ /* 0x000fea000383ffff */
.L_x_2098:
[----:B0-----:R0:W1:Y:S02]  /*171c0*/  SYNCS.PHASECHK.TRANS64.TRYWAIT P1, [R2+URZ+0x60], R9 ;  /* 0x00006009020075a7 */ /* 0x001064000802017f */
[----:B-1----:R-:W-:Y:S05]  /*171d0*/  @!P1 NANOSLEEP.SYNCS 0x989680 ;  /* 0x009896800000995d */ /* 0x002fea0003900000 */
[----:B------:R-:W1:Y:S02]  /*171e0*/  @!P1 SYNCS.PHASECHK.TRANS64 P1, [R2+URZ+0x60], R9 ;  /* 0x00006009020095a7 */ /* 0x000e64000802007f */
[----:B-1----:R-:W-:Y:S05]  /*171f0*/  @!P1 BRA `(.L_x_2098) ;  /* 0xfffffffc00f09947 */ /* 0x002fea000383ffff */
[----:B------:R-:W-:Y:S05]  /*17200*/  BRA `(.L_x_2148) ;  /* 0xffffffe000407947 */ /* 0x000fea000383ffff */
.L_x_2105:
[----:B-1----:R1:W2:Y:S02]  /*17210*/  SYNCS.PHASECHK.TRANS64.TRYWAIT P0, [R3+URZ+0x36860], R2 ;  /* 0x03686002030075a7 */ /* 0x0022a4000800017f */
[----:B--2---:R-:W-:Y:S05]  /*17220*/  @!P0 NANOSLEEP.SYNCS 0x989680 ;  /* 0x009896800000895d */ /* 0x004fea0003900000 */
[----:B------:R-:W2:Y:S02]  /*17230*/  @!P0 SYNCS.PHASECHK.TRANS64 P0, [R3+URZ+0x36860], R2 ;  /* 0x03686002030085a7 */ /* 0x000ea4000800007f */
[----:B--2---:R-:W-:Y:S05]  /*17240*/  @!P0 BRA `(.L_x_2105) ;  /* 0xfffffffc00f08947 */ /* 0x004fea000383ffff */
[----:B------:R-:W-:Y:S05]  /*17250*/  BRA `(.L_x_2149) ;  /* 0xffffffe400607947 */ /* 0x000fea000383ffff */
.L_x_2107:
        /* <DEDUP_REMOVED lines=8> */
.L_x_2151:
[----:B------:R-:W-:Y:S05]  /*172e0*/  BSYNC B0 ;  /* 0x0000000000007941 */ /* 0x000fea0003800000 */
.L_x_2150:
        /* <DEDUP_REMOVED lines=8> */
.L_x_2152:
[----:B------:R-:W-:Y:S01]  /*17370*/  IMAD.MOV.U32 R16, RZ, RZ, R14 ;  /* 0x000000ffff107224 */ /* 0x000fe200078e000e */
[----:B------:R-:W-:Y:S06]  /*17380*/  BRA `(.L_x_2153) ;  /* 0xffffffe800007947 */ /* 0x000fec000383ffff */
.L_x_2110:
[----:B------:R-:W-:Y:S01]  /*17390*/  BSSY B0, `(.L_x_2154) ;  /* 0x0000008000007945 */ /* 0x000fe20003800000 */
[----:B0----5:R-:W-:Y:S02]  /*173a0*/  IMAD.MOV.U32 R13, RZ, RZ, R17 ;  /* 0x000000ffff0d7224 */ /* 0x021fe400078e0011 */
[----:B------:R-:W-:Y:S02]  /*173b0*/  IMAD.MOV.U32 R12, RZ, RZ, 0x1 ;  /* 0x00000001ff0c7424 */ /* 0x000fe400078e00ff */
[----:B------:R-:W-:Y:S02]  /*173c0*/  IMAD.MOV.U32 R11, RZ, RZ, RZ ;  /* 0x000000ffff0b7224 */ /* 0x000fe400078e00ff */
[----:B------:R-:W-:-:S07]  /*173d0*/  IMAD.MOV.U32 R15, RZ, RZ, -0x1 ;  /* 0xffffffffff0f7424 */ /* 0x000fce00078e00ff */
[----:B-1234-:R-:W-:Y:S05]  /*173e0*/  WARPSYNC.COLLECTIVE R15, `(.L_x_2155) ;  /* 0x000000000f087348 */ /* 0x01efea0003c00000 */
[----:B------:R0:W0:Y:S02]  /*173f0*/  SHFL.UP P6, R14, R13, R12, R11 ;  /* 0x0400000c0d0e7389 */ /* 0x00002400000c000b */
[----:B01234-:R-:W-:Y:S01]  /*17400*/  ENDCOLLECTIVE ;  /* 0x000000000000791b */ /* 0x01ffe20003800000 */
.L_x_2155:
[----:B------:R-:W-:Y:S05]  /*17410*/  BSYNC B0 ;  /* 0x0000000000007941 */ /* 0x000fea0003800000 */
.L_x_2154:
[----:B------:R-:W-:Y:S01]  /*17420*/  ISETP.NE.AND P0, PT, R6, RZ, PT ;  /* 0x000000ff0600720c */ /* 0x000fe20003f05270 */
[----:B------:R-:W-:Y:S01]  /*17430*/  IMAD.MOV.U32 R11, RZ, RZ, RZ ;  /* 0x000000ffff0b7224 */ /* 0x000fe200078e00ff */
[----:B------:R-:W-:Y:S01]  /*17440*/  MOV R12, 0x2 ;  /* 0x00000002000c7802 */ /* 0x000fe20000000f00 */
[----:B------:R-:W-:Y:S01]  /*17450*/  IMAD.MOV.U32 R15, RZ, RZ, -0x1 ;  /* 0xffffffffff0f7424 */ /* 0x000fe200078e00ff */
[----:B------:R-:W-:Y:S02]  /*17460*/  SEL R14, R14, RZ, P0 ;  /* 0x000000ff0e0e7207 */ /* 0x000fe40000000000 */
[----:B------:R-:W-:-:S03]  /*17470*/  ISETP.GE.U32.AND P0, PT, R6, 0x2, PT ;  /* 0x000000020600780c */ /* 0x000fc60003f06070 */
[----:B------:R-:W-:-:S10]  /*17480*/  IMAD.IADD R13, R17, 0x1, R14 ;  /* 0x00000001110d7824 */ /* 0x000fd400078e020e */
[----:B------:R-:W-:Y:S05]  /*17490*/  WARPSYNC.COLLECTIVE R15, `(.L_x_2156) ;  /* 0x000000000f087348 */ /* 0x000fea0003c00000 */
[----:B------:R0:W1:Y:S02]  /*174a0*/  SHFL.UP P6, R14, R13, R12, R11 ;  /* 0x0400000c0d0e7389 */ /* 0x00006400000c000b */
[----:B01----:R-:W-:Y:S01]  /*174b0*/  ENDCOLLECTIVE ;  /* 0x000000000000791b */ /* 0x003fe20003800000 */
.L_x_2156:
        /* <DEDUP_REMOVED lines=8> */
.L_x_2157:
        /* <DEDUP_REMOVED lines=8> */
.L_x_2158:
        /* <DEDUP_REMOVED lines=8> */
.L_x_2159:
        /* <DEDUP_REMOVED lines=8> */
.L_x_2160:
[----:B------:R-:W-:Y:S05]  /*176c0*/  BRA `(.L_x_2161) ;  /* 0xffffffe400c87947 */ /* 0x000fea000383ffff */
.L_x_2115:
[----:B------:R-:W-:Y:S01]  /*176d0*/  BSSY B0, `(.L_x_2162) ;  /* 0x0000008000007945 */ /* 0x000fe20003800000 */
[----:B-----5:R-:W-:Y:S01]  /*176e0*/  IMAD.MOV.U32 R13, RZ, RZ, R17 ;  /* 0x000000ffff0d7224 */ /* 0x020fe200078e0011 */
[----:B------:R-:W-:Y:S01]  /*176f0*/  MOV R11, RZ ;  /* 0x000000ff000b7202 */ /* 0x000fe20000000f00 */
[----:B------:R-:W-:Y:S02]  /*17700*/  IMAD.MOV.U32 R12, RZ, RZ, 0x1 ;  /* 0x00000001ff0c7424 */ /* 0x000fe400078e00ff */
[----:B------:R-:W-:-:S07]  /*17710*/  IMAD.MOV.U32 R15, RZ, RZ, -0x1 ;  /* 0xffffffffff0f7424 */ /* 0x000fce00078e00ff */
[----:B0-----:R-:W-:Y:S05]  /*17720*/  WARPSYNC.COLLECTIVE R15, `(.L_x_2163) ;  /* 0x000000000f087348 */ /* 0x001fea0003c00000 */
[----:B------:R1:W2:Y:S02]  /*17730*/  SHFL.UP P6, R14, R13, R12, R11 ;  /* 0x0400000c0d0e7389 */ /* 0x0002a400000c000b */
[----:B012---:R-:W-:Y:S01]  /*17740*/  ENDCOLLECTIVE ;  /* 0x000000000000791b */ /* 0x007fe20003800000 */
.L_x_2163:
[----:B------:R-:W-:Y:S05]  /*17750*/  BSYNC B0 ;  /* 0x0000000000007941 */ /* 0x000fea0003800000 */
.L_x_2162:
        /* <DEDUP_REMOVED lines=10> */
.L_x_2164:
        /* <DEDUP_REMOVED lines=8> */
.L_x_2165:
        /* <DEDUP_REMOVED lines=8> */
.L_x_2166:
        /* <DEDUP_REMOVED lines=8> */
.L_x_2167:
        /* <DEDUP_REMOVED lines=8> */
.L_x_2168:
[----:B------:R-:W-:Y:S05]  /*17a00*/  BRA `(.L_x_2169) ;  /* 0xffffffe400b07947 */ /* 0x000fea000383ffff */
.L_x_2117:
[----:B------:R-:W-:Y:S01]  /*17a10*/  BSSY B0, `(.L_x_2170) ;  /* 0x0000006000007945 */ /* 0x000fe20003800000 */
[----:B------:R-:W-:Y:S01]  /*17a20*/  PLOP3.LUT P6, PT, P6, PT, PT, 0x8, 0x0 ;  /* 0x000000000000781c */ /* 0x000fe200037ce170 */
[----:B------:R-:W-:-:S12]  /*17a30*/  IMAD.MOV.U32 R15, RZ, RZ, -0x1 ;  /* 0xffffffffff0f7424 */ /* 0x000fd800078e00ff */
[----:B0-----:R-:W-:Y:S05]  /*17a40*/  WARPSYNC.COLLECTIVE R15, `(.L_x_2171) ;  /* 0x000000000f087348 */ /* 0x001fea0003c00000 */
[----:B------:R-:W-:Y:S01]  /*17a50*/  VOTE.ANY R14, PT, P6 ;  /* 0x00000000000e7806 */ /* 0x000fe200030e0100 */
[----:B0-----:R-:W-:Y:S06]  /*17a60*/  ENDCOLLECTIVE ;  /* 0x000000000000791b */ /* 0x001fec0003800000 */
.L_x_2171:
[----:B------:R-:W-:Y:S05]  /*17a70*/  BSYNC B0 ;  /* 0x0000000000007941 */ /* 0x000fea0003800000 */
.L_x_2170:
        /* <DEDUP_REMOVED lines=9> */
.L_x_2172:
[----:B------:R-:W-:Y:S01]  /*17b10*/  IMAD.MOV.U32 R17, RZ, RZ, R14 ;  /* 0x000000ffff117224 */ /* 0x000fe200078e000e */
[----:B------:R-:W-:Y:S06]  /*17b20*/  BRA `(.L_x_2173) ;  /* 0xffffffe400a07947 */ /* 0x000fec000383ffff */
.L_x_2119:
[----:B------:R-:W-:Y:S01]  /*17b30*/  BSSY B0, `(.L_x_2174) ;  /* 0x0000007000007945 */ /* 0x000fe20003800000 */
[----:B------:R-:W-:Y:S02]  /*17b40*/  IMAD.MOV.U32 R13, RZ, RZ, R2 ;  /* 0x000000ffff0d7224 */ /* 0x000fe400078e0002 */
[----:B------:R-:W-:Y:S02]  /*17b50*/  IMAD.MOV.U32 R11, RZ, RZ, 0x1f ;  /* 0x0000001fff0b7424 */ /* 0x000fe400078e00ff */
[----:B------:R-:W-:-:S07]  /*17b60*/  IMAD.MOV.U32 R15, RZ, RZ, -0x1 ;  /* 0xffffffffff0f7424 */ /* 0x000fce00078e00ff */
[----:B012---:R-:W-:Y:S05]  /*17b70*/  WARPSYNC.COLLECTIVE R15, `(.L_x_2175) ;  /* 0x000000000f087348 */ /* 0x007fea0003c00000 */
[----:B------:R3:W4:Y:S02]  /*17b80*/  SHFL.IDX P6, R14, R13, R12, R11 ;  /* 0x0000000c0d0e7389 */ /* 0x00072400000c000b */
[----:B01234-:R-:W-:Y:S01]  /*17b90*/  ENDCOLLECTIVE ;  /* 0x000000000000791b */ /* 0x01ffe20003800000 */
.L_x_2175:
[----:B------:R-:W-:Y:S05]  /*17ba0*/  BSYNC B0 ;  /* 0x0000000000007941 */ /* 0x000fea0003800000 */
.L_x_2174:
[----:B------:R-:W-:Y:S01]  /*17bb0*/  IMAD.MOV.U32 R7, RZ, RZ, R14 ;  /* 0x000000ffff077224 */ /* 0x000fe200078e000e */
[----:B------:R-:W-:Y:S06]  /*17bc0*/  BRA `(.L_x_2118) ;  /* 0xffffffe400947947 */ /* 0x000fec000383ffff */
.L_x_2123:
[----:B-1----:R1:W2:Y:S02]  /*17bd0*/  SYNCS.PHASECHK.TRANS64.TRYWAIT P0, [R0+URZ+0x36820], R3 ;  /* 0x03682003000075a7 */ /* 0x0022a4000800017f */
[----:B--2---:R-:W-:Y:S05]  /*17be0*/  @!P0 NANOSLEEP.SYNCS 0x989680 ;  /* 0x009896800000895d */ /* 0x004fea0003900000 */
[----:B------:R-:W2:Y:S02]  /*17bf0*/  @!P0 SYNCS.PHASECHK.TRANS64 P0, [R0+URZ+0x36820], R3 ;  /* 0x03682003000085a7 */ /* 0x000ea4000800007f */
[----:B--2---:R-:W-:Y:S05]  /*17c00*/  @!P0 BRA `(.L_x_2123) ;  /* 0xfffffffc00f08947 */ /* 0x004fea000383ffff */
[----:B------:R-:W-:Y:S05]  /*17c10*/  BRA `(.L_x_2176) ;  /* 0xffffffec000c7947 */ /* 0x000fea000383ffff */
.L_x_2124:
[----:B------:R-:W2:Y:S01]  /*17c20*/  S2R R2, SR_TID.X ;  /* 0x0000000000027919 */ /* 0x000ea20000002100 */
[----:B------:R-:W-:Y:S01]  /*17c30*/  BSSY B0, `(.L_x_2177) ;  /* 0x000000a000007945 */ /* 0x000fe20003800000 */
[----:B------:R-:W-:Y:S02]  /*17c40*/  IMAD.MOV.U32 R12, RZ, RZ, RZ ;  /* 0x000000ffff0c7224 */ /* 0x000fe400078e00ff */
[----:B------:R-:W-:Y:S02]  /*17c50*/  IMAD.MOV.U32 R11, RZ, RZ, 0x1f ;  /* 0x0000001fff0b7424 */ /* 0x000fe400078e00ff */
[----:B------:R-:W-:Y:S01]  /*17c60*/  IMAD.MOV.U32 R15, RZ, RZ, -0x1 ;  /* 0xffffffffff0f7424 */ /* 0x000fe200078e00ff */
[----:B--2---:R-:W-:-:S04]  /*17c70*/  SHF.R.U32.HI R2, RZ, 0x5, R2 ;  /* 0x00000005ff027819 */ /* 0x004fc80000011602 */
[----:B------:R-:W-:-:S05]  /*17c80*/  LOP3.LUT R2, R2, 0x3, RZ, 0xc0, !PT ;  /* 0x0000000302027812 */ /* 0x000fca00078ec0ff */
[----:B0-----:R-:W-:-:S07]  /*17c90*/  IMAD.MOV.U32 R13, RZ, RZ, R2 ;  /* 0x000000ffff0d7224 */ /* 0x001fce00078e0002 */
[----:B-1----:R-:W-:Y:S05]  /*17ca0*/  WARPSYNC.COLLECTIVE R15, `(.L_x_2178) ;  /* 0x000000000f087348 */ /* 0x002fea0003c00000 */
[----:B------:R0:W2:Y:S02]  /*17cb0*/  SHFL.IDX P6, R14, R13, R12, R11 ;  /* 0x0000000c0d0e7389 */ /* 0x0000a400000c000b */
[----:B012---:R-:W-:Y:S01]  /*17cc0*/  ENDCOLLECTIVE ;  /* 0x000000000000791b */ /* 0x007fe20003800000 */
.L_x_2178:
[----:B------:R-:W-:Y:S05]  /*17cd0*/  BSYNC B0 ;  /* 0x0000000000007941 */ /* 0x000fea0003800000 */
.L_x_2177:
[----:B------:R-:W-:Y:S05]  /*17ce0*/  BRA `(.L_x_2179) ;  /* 0xffffffe800f47947 */ /* 0x000fea000383ffff */
.L_x_2127:
[----:B------:R-:W-:Y:S01]  /*17cf0*/  BSSY B1, `(.L_x_2180) ;  /* 0x0000006000017945 */ /* 0x000fe20003800000 */
[----:B------:R-:W-:-:S07]  /*17d00*/  IMAD.MOV.U32 R15, RZ, RZ, -0x1 ;  /* 0xffffffffff0f7424 */ /* 0x000fce00078e00ff */
[----:B012---:R-:W-:Y:S05]  /*17d10*/  WARPSYNC.COLLECTIVE R15, `(.L_x_2181) ;  /* 0x000000000f0c7348 */ /* 0x007fea0003c00000 */
[----:B------:R-:W-:Y:S02]  /*17d20*/  ELECT P6, UR62, PT ;  /* 0x00000000003e782f */ /* 0x000fe400038c0000 */
[----:B------:R-:W-:Y:S01]  /*17d30*/  MOV R14, UR62 ;  /* 0x0000003e000e7c02 */ /* 0x000fe20008000f00 */
[----:B012---:R-:W-:Y:S10]  /*17d40*/  ENDCOLLECTIVE ;  /* 0x000000000000791b */ /* 0x007ff40003800000 */
.L_x_2181:
[----:B------:R-:W-:Y:S05]  /*17d50*/  BSYNC B1 ;  /* 0x0000000000017941 */ /* 0x000fea0003800000 */
.L_x_2180:
[----:B------:R-:W-:Y:S05]  /*17d60*/  BRA `(.L_x_2182) ;  /* 0xffffffe800ec7947 */ /* 0x000fea000383ffff */
.L_x_2129:
[----:B-1----:R1:W2:Y:S02]  /*17d70*/  SYNCS.PHASECHK.TRANS64.TRYWAIT P0, [R6+URZ], R5 ;  /* 0x00000005060075a7 */ /* 0x0022a4000800017f */
[----:B--2---:R-:W-:Y:S05]  /*17d80*/  @!P0 NANOSLEEP.SYNCS 0x989680 ;  /* 0x009896800000895d */ /* 0x004fea0003900000 */
[----:B------:R-:W2:Y:S02]  /*17d90*/  @!P0 SYNCS.PHASECHK.TRANS64 P0, [R6+URZ], R5 ;  /* 0x00000005060085a7 */ /* 0x000ea4000800007f */
[----:B--2---:R-:W-:Y:S05]  /*17da0*/  @!P0 BRA `(.L_x_2129) ;  /* 0xfffffffc00f08947 */ /* 0x004fea000383ffff */
[----:B------:R-:W-:Y:S05]  /*17db0*/  BRA `(.L_x_2183) ;  /* 0xffffffec00307947 */ /* 0x000fea000383ffff */
.L_x_2130:
[----:B--2---:R2:W3:Y:S02]  /*17dc0*/  SYNCS.PHASECHK.TRANS64.TRYWAIT P0, [R7+URZ], R2 ;  /* 0x00000002070075a7 */ /* 0x0044e4000800017f */
[----:B---3--:R-:W-:Y:S05]  /*17dd0*/  @!P0 NANOSLEEP.SYNCS 0x989680 ;  /* 0x009896800000895d */ /* 0x008fea0003900000 */
[----:B------:R-:W3:Y:S02]  /*17de0*/  @!P0 SYNCS.PHASECHK.TRANS64 P0, [R7+URZ], R2 ;  /* 0x00000002070085a7 */ /* 0x000ee4000800007f */
[----:B---3--:R-:W-:Y:S05]  /*17df0*/  @!P0 BRA `(.L_x_2130) ;  /* 0xfffffffc00f08947 */ /* 0x008fea000383ffff */
[----:B------:R-:W-:Y:S05]  /*17e00*/  BRA `(.L_x_2184) ;  /* 0xffffffec00247947 */ /* 0x000fea000383ffff */
.L_x_2132:
[----:B---3--:R3:W4:Y:S02]  /*17e10*/  SYNCS.PHASECHK.TRANS64.TRYWAIT P0, [R4+URZ], R5 ;  /* 0x00000005040075a7 */ /* 0x008724000800017f */
[----:B----4-:R-:W-:Y:S05]  /*17e20*/  @!P0 NANOSLEEP.SYNCS 0x989680 ;  /* 0x009896800000895d */ /* 0x010fea0003900000 */
[----:B------:R-:W4:Y:S02]  /*17e30*/  @!P0 SYNCS.PHASECHK.TRANS64 P0, [R4+URZ], R5 ;  /* 0x00000005040085a7 */ /* 0x000f24000800007f */
[----:B----4-:R-:W-:Y:S05]  /*17e40*/  @!P0 BRA `(.L_x_2132) ;  /* 0xfffffffc00f08947 */ /* 0x010fea000383ffff */
[----:B------:R-:W-:Y:S05]  /*17e50*/  BRA `(.L_x_2185) ;  /* 0xffffffec002c7947 */ /* 0x000fea000383ffff */
.L_x_2186:
        /* <DEDUP_REMOVED lines=10> */
.L_x_2663:


//--------------------- .text._ZN7cutlass13device_kernelIN5flash11enable_sm90INS1_16FlashAttnFwdSm90INS1_25CollectiveMainloopFwdSm90ILi2EN4cute5tupleIJNS5_1CILi1EEES8_S8_EEENS6_IJNS7_ILi128EEENS7_ILi112EEENS7_ILi192EEEEEELi192ENS_10bfloat16_tEfNS_4arch4Sm90ELb1ELb0ELb0ELb1ELb0ELb1ELb0ELb1ELb1ELb0ELb0ELb0EEENS1_21CollectiveEpilogueFwdINS6_IJSA_SC_SB_EEES9_SE_SG_Li256ELb1ELb0ELb0ELb0EEENS1_36VarlenDynamicPersistentTileSchedulerILi128ELi112ELi256ELi32ELb0ELb0ELb1ELb1ELb1ELb1EEEEEEEEEvNT_6ParamsE --------------------------
	.section	.text._ZN7cutlass13device_kernelIN5flash11enable_sm90INS1_16FlashAttnFwdSm90INS1_25CollectiveMainloopFwdSm90ILi2EN4cute5tupleIJNS5_1CILi1EEES8_S8_EEENS6_IJNS7_ILi128EEENS7_ILi112EEENS7_ILi192EEEEEELi192ENS_10bfloat16_tEfNS_4arch4Sm90ELb1ELb0ELb0ELb1ELb0ELb1ELb0ELb1ELb1ELb0ELb0ELb0EEENS1_21CollectiveEpilogueFwdINS6_IJSA_SC_SB_EEES9_SE_SG_Li256ELb1ELb0ELb0ELb0EEENS1_36VarlenDynamicPersistentTileSchedulerILi128ELi112ELi256ELi32ELb0ELb0ELb1ELb1ELb1ELb1EEEEEEEEEvNT_6ParamsE,"ax",@progbits
	.align	128
.text._ZN7cutlass13device_kernelIN5flash11enable_sm90INS1_16FlashAttnFwdSm90INS1_25CollectiveMainloopFwdSm90ILi2EN4cute5tupleIJNS5_1CILi1EEES8_S8_EEENS6_IJNS7_ILi128EEENS7_ILi112EEENS7_ILi192EEEEEELi192ENS_10bfloat16_tEfNS_4arch4Sm90ELb1ELb0ELb0ELb1ELb0ELb1ELb0ELb1ELb1ELb0ELb0ELb0EEENS1_21CollectiveEpilogueFwdINS6_IJSA_SC_SB_EEES9_SE_SG_Li256ELb1ELb0ELb0ELb0EEENS1_36VarlenDynamicPersistentTileSchedulerILi128ELi112ELi256ELi32ELb0ELb0ELb1ELb1ELb1ELb1EEEEEEEEEvNT_6ParamsE:
        .type           _ZN7cutlass13device_kernelIN5flash11enable_sm90INS1_16FlashAttnFwdSm90INS1_25CollectiveMainloopFwdSm90ILi2EN4cute5tupleIJNS5_1CILi1EEES8_S8_EEENS6_IJNS7_ILi128EEENS7_ILi112EEENS7_ILi192EEEEEELi192ENS_10bfloat16_tEfNS_4arch4Sm90ELb1ELb0ELb0ELb1ELb0ELb1ELb0ELb1ELb1ELb0ELb0ELb0EEENS1_21CollectiveEpilogueFwdINS6_IJSA_SC_SB_EEES9_SE_SG_Li256ELb1ELb0ELb0ELb0EEENS1_36VarlenDynamicPersistentTileSchedulerILi128ELi112ELi256ELi32ELb0ELb0ELb1ELb1ELb1ELb1EEEEEEEEEvNT_6ParamsE,@function
        .size           _ZN7cutlass13device_kernelIN5flash11enable_sm90INS1_16FlashAttnFwdSm90INS1_25CollectiveMainloopFwdSm90ILi2EN4cute5tupleIJNS5_1CILi1EEES8_S8_EEENS6_IJNS7_ILi128EEENS7_ILi112EEENS7_ILi192EEEEEELi192ENS_10bfloat16_tEfNS_4arch4Sm90ELb1ELb0ELb0ELb1ELb0ELb1ELb0ELb1ELb1ELb0ELb0ELb0EEENS1_21CollectiveEpilogueFwdINS6_IJSA_SC_SB_EEES9_SE_SG_Li256ELb1ELb0ELb0ELb0EEENS1_36VarlenDynamicPersistentTileSchedulerILi128ELi112ELi256ELi32ELb0ELb0ELb1ELb1ELb1ELb1EEEEEEEEEvNT_6ParamsE,(.L_x_2664 - _ZN7cutlass13device_kernelIN5flash11enable_sm90INS1_16FlashAttnFwdSm90INS1_25CollectiveMainloopFwdSm90ILi2EN4cute5tupleIJNS5_1CILi1EEES8_S8_EEENS6_IJNS7_ILi128EEENS7_ILi112EEENS7_ILi192EEEEEELi192ENS_10bfloat16_tEfNS_4arch4Sm90ELb1ELb0ELb0ELb1ELb0ELb1ELb0ELb1ELb1ELb0ELb0ELb0EEENS1_21CollectiveEpilogueFwdINS6_IJSA_SC_SB_EEES9_SE_SG_Li256ELb1ELb0ELb0ELb0EEENS1_36VarlenDynamicPersistentTileSchedulerILi128ELi112ELi256ELi32ELb0ELb0ELb1ELb1ELb1ELb1EEEEEEEEEvNT_6ParamsE)
        .other          _ZN7cutlass13device_kernelIN5flash11enable_sm90INS1_16FlashAttnFwdSm90INS1_25CollectiveMainloopFwdSm90ILi2EN4cute5tupleIJNS5_1CILi1EEES8_S8_EEENS6_IJNS7_ILi128EEENS7_ILi112EEENS7_ILi192EEEEEELi192ENS_10bfloat16_tEfNS_4arch4Sm90ELb1ELb0ELb0ELb1ELb0ELb1ELb0ELb1ELb1ELb0ELb0ELb0EEENS1_21CollectiveEpilogueFwdINS6_IJSA_SC_SB_EEES9_SE_SG_Li256ELb1ELb0ELb0ELb0EEENS1_36VarlenDynamicPersistentTileSchedulerILi128ELi112ELi256ELi32ELb0ELb0ELb1ELb1ELb1ELb1EEEEEEEEEvNT_6ParamsE,@"STO_CUDA_ENTRY STV_DEFAULT"
_ZN7cutlass13device_kernelIN5flash11enable_sm90INS1_16FlashAttnFwdSm90INS1_25CollectiveMainloopFwdSm90ILi2EN4cute5tupleIJNS5_1CILi1EEES8_S8_EEENS6_IJNS7_ILi128EEENS7_ILi112EEENS7_ILi192EEEEEELi192ENS_10bfloat16_tEfNS_4arch4Sm90ELb1ELb0ELb0ELb1ELb0ELb1ELb0ELb1ELb1ELb0ELb0ELb0EEENS1_21CollectiveEpilogueFwdINS6_IJSA_SC_SB_EEES9_SE_SG_Li256ELb1ELb0ELb0ELb0EEENS1_36VarlenDynamicPersistentTileSchedulerILi128ELi112ELi256ELi32ELb0ELb0ELb1ELb1ELb1ELb1EEEEEEEEEvNT_6ParamsE:
        /* <DEDUP_REMOVED lines=27> */
.L_x_2188:
[----:B------:R-:W-:Y:S05]  /*01b0*/  BSYNC B0 ;  /* 0x0000000000007941 */ /* 0x000fea0003800000 */
.L_x_2187:
        /* <DEDUP_REMOVED lines=41> */
.L_x_2189:
        /* <DEDUP_REMOVED lines=22> */
.L_x_2190:
        /* <DEDUP_REMOVED lines=18> */
.L_x_2191:
        /* <DEDUP_REMOVED lines=22> */
.L_x_2192:
        /* <DEDUP_REMOVED lines=22> */
.L_x_2193:
        /* <DEDUP_REMOVED lines=10> */
.L_x_2196:
        /* <DEDUP_REMOVED lines=18> */
[----:B------:R-:W-:Y:S01]  /*0b50*/  IMAD.MOV.U32 R230, RZ, RZ, RZ ;  /* 0x000000ffffe67224 */ /* 0x000fe200078e00ff */
[----:B------:R-:W-:Y:S01]  /*0b60*/  CS2R R208, SRZ ;  /* 0x0000000000d07805 */ /* 0x000fe2000001ff00 */
[----:B------:R-:W-:Y:S01]  /*0b70*/  IMAD.MOV.U32 R19, RZ, RZ, RZ ;  /* 0x000000ffff137224 */ /* 0x000fe200078e00ff */
[----:B------:R-:W-:Y:S01]  /*0b80*/  SHF.R.S32.HI R3, RZ, 0x1f, R234 ;  /* 0x0000001fff037819 */ /* 0x000fe200000114ea */
[----:B------:R-:W-:-:S03]  /*0b90*/  IMAD.MOV.U32 R205, RZ, RZ, RZ ;  /* 0x000000ffffcd7224 */ /* 0x000fc600078e00ff */
[CC--:B0-----:R-:W-:Y:S02]  /*0ba0*/  LEA.HI R2, R3.reuse, R234.reuse, RZ, 0x4 ;  /* 0x000000ea03027211 */ /* 0x0c1fe400078f20ff */
[----:B------:R-:W-:Y:S02]  /*0bb0*/  LEA.HI R222, R3, R234, RZ, 0x3 ;  /* 0x000000ea03de7211 */ /* 0x000fe400078f18ff */
[----:B------:R-:W-:Y:S01]  /*0bc0*/  SHF.R.S32.HI R5, RZ, 0x4, R2 ;  /* 0x00000004ff057819 */ /* 0x000fe20000011402 */
[----:B------:R-:W-:-:S03]  /*0bd0*/  UIADD3 UR4, UR4, 0x15400, URZ ;  /* 0x0001540004047890 */ /* 0x000fc6000fffe03f */
[----:B------:R-:W-:Y:S02]  /*0be0*/  LEA.HI R4, R2, R5, RZ, 0x1 ;  /* 0x0000000502047211 */ /* 0x000fe400078f08ff */
[----:B--2---:R-:W-:Y:S02]  /*0bf0*/  R2UR UR5, R0 ;  /* 0x00000000000572ca */ /* 0x004fe400000e0000 */
[----:B------:R-:W-:-:S04]  /*0c00*/  LEA.HI R0, R3, R234, RZ, 0x7 ;  /* 0x000000ea03007211 */ /* 0x000fc800078f38ff */
[----:B------:R-:W-:Y:S02]  /*0c10*/  LOP3.LUT R237, R0, 0xffffff80, RZ, 0xc0, !PT ;  /* 0xffffff8000ed7812 */ /* 0x000fe400078ec0ff */
[----:B------:R-:W-:-:S03]  /*0c20*/  SHF.R.S32.HI R14, RZ, 0x7, R0 ;  /* 0x00000007ff0e7819 */ /* 0x000fc60000011400 */
[----:B------:R-:W-:Y:S01]  /*0c30*/  IMAD.IADD R237, R234, 0x1, -R237 ;  /* 0x00000001eaed7824 */ /* 0x000fe200078e0aed */
[----:B------:R-:W-:Y:S01]  /*0c40*/  LEA.HI R0, R0, R14, RZ, 0x1 ;  /* 0x0000000e00007211 */ /* 0x000fe200078f08ff */
[----:B------:R-:W-:Y:S01]  /*0c50*/  ULOP3.LUT UR5, UR5, 0x1, URZ, 0xfc, !UPT ;  /* 0x0000000105057892 */ /* 0x000fe2000f8efc3f */
[----:B------:R-:W-:Y:S02]  /*0c60*/  STL [R1+0x6c], R14 ;  /* 0x00006c0e01007387 */ /* 0x000fe40000100800 */
[----:B------:R-:W-:Y:S02]  /*0c70*/  SHF.R.S32.HI R8, RZ, 0x1f, R237 ;  /* 0x0000001fff087819 */ /* 0x000fe400000114ed */
[----:B------:R-:W-:Y:S02]  /*0c80*/  LOP3.LUT R0, R0, 0x3fffffe, RZ, 0xc0, !PT ;  /* 0x03fffffe00007812 */ /* 0x000fe400078ec0ff */
[CC--:B------:R-:W-:Y:S02]  /*0c90*/  LEA.HI R7, R8.reuse, R237.reuse, RZ, 0x2 ;  /* 0x000000ed08077211 */ /* 0x0c0fe400078f10ff */
[----:B------:R-:W-:Y:S01]  /*0ca0*/  LEA.HI R8, R8, R237, RZ, 0x5 ;  /* 0x000000ed08087211 */ /* 0x000fe200078f28ff */
[----:B------:R-:W-:Y:S01]  /*0cb0*/  IMAD.IADD R0, R14, 0x1, -R0 ;  /* 0x000000010e007824 */ /* 0x000fe200078e0a00 */
[----:B------:R-:W-:-:S02]  /*0cc0*/  SHF.R.S32.HI R9, RZ, 0x2, R7 ;  /* 0x00000002ff097819 */ /* 0x000fc40000011407 */
[----:B------:R-:W-:Y:S02]  /*0cd0*/  SHF.R.S32.HI R6, RZ, 0x1f, R7 ;  /* 0x0000001fff067819 */ /* 0x000fe40000011407 */
[----:B------:R-:W-:Y:S02]  /*0ce0*/  SHF.R.S32.HI R8, RZ, 0x5, R8 ;  /* 0x00000005ff087819 */ /* 0x000fe40000011408 */
[----:B------:R-:W-:Y:S02]  /*0cf0*/  LEA.HI R10, R6, R9, RZ, 0x3 ;  /* 0x00000009060a7211 */ /* 0x000fe400078f18ff */
[----:B------:R-:W-:Y:S02]  /*0d00*/  LOP3.LUT R6, R4, 0x1ffffffe, RZ, 0xc0, !PT ;  /* 0x1ffffffe04067812 */ /* 0x000fe400078ec0ff */
[----:B------:R-:W-:Y:S02]  /*0d10*/  LOP3.LUT R10, R10, 0xfffffff8, RZ, 0xc0, !PT ;  /* 0xfffffff80a0a7812 */ /* 0x000fe400078ec0ff */
[-C--:B------:R-:W-:Y:S01]  /*0d20*/  LEA.HI R4, R3, R234.reuse, RZ, 0x5 ;  /* 0x000000ea03047211 */ /* 0x080fe200078f28ff */
[----:B------:R-:W-:Y:S01]  /*0d30*/  IMAD.IADD R6, R5, 0x1, -R6 ;  /* 0x0000000105067824 */ /* 0x000fe200078e0a06 */
[----:B------:R-:W-:Y:S01]  /*0d40*/  LOP3.LUT R5, R222, 0x1ffffff8, RZ, 0xc0, !PT ;  /* 0x1ffffff8de057812 */ /* 0x000fe200078ec0ff */
[----:B------:R-:W-:Y:S01]  /*0d50*/  IMAD.IADD R9, R9, 0x1, -R10 ;  /* 0x0000000109097824 */ /* 0x000fe200078e0a0a */
[----:B------:R-:W-:-:S02]  /*0d60*/  LEA.HI R10, R3, R234, RZ, 0x2 ;  /* 0x000000ea030a7211 */ /* 0x000fc400078f10ff */
[----:B------:R-:W-:Y:S01]  /*0d70*/  LOP3.LUT R3, R2, 0x3fffff0, RZ, 0xc0, !PT ;  /* 0x03fffff002037812 */ /* 0x000fe200078ec0ff */
[----:B------:R-:W-:Y:S01]  /*0d80*/  IMAD.IADD R5, R234, 0x1, -R5 ;  /* 0x00000001ea057824 */ /* 0x000fe200078e0a05 */
[----:B------:R-:W-:Y:S01]  /*0d90*/  LOP3.LUT R11, R10, 0xfffffffc, RZ, 0xc0, !PT ;  /* 0xfffffffc0a0b7812 */ /* 0x000fe200078ec0ff */
[----:B------:R-:W-:Y:S01]  /*0da0*/  IMAD R9, R8, 0x10, R9 ;  /* 0x0000001008097824 */ /* 0x000fe200078e0209 */
[--C-:B------:R-:W-:Y:S01]  /*0db0*/  SHF.R.S32.HI R204, RZ, 0x2, R10.reuse ;  /* 0x00000002ffcc7819 */ /* 0x100fe2000001140a */
[C---:B------:R-:W-:Y:S01]  /*0dc0*/  IMAD.IADD R3, R234.reuse, 0x1, -R3 ;  /* 0x00000001ea037824 */ /* 0x040fe200078e0a03 */
[----:B------:R-:W-:Y:S01]  /*0dd0*/  SHF.R.S32.HI R13, RZ, 0x1f, R10 ;  /* 0x0000001fff0d7819 */ /* 0x000fe2000001140a */
[----:B------:R-:W-:Y:S01]  /*0de0*/  IMAD.IADD R234, R234, 0x1, -R11 ;  /* 0x00000001eaea7824 */ /* 0x000fe200078e0a0b */
[----:B------:R-:W-:Y:S01]  /*0df0*/  SHF.R.S32.HI R4, RZ, 0x5, R4 ;  /* 0x00000005ff047819 */ /* 0x000fe20000011404 */
[----:B------:R-:W-:Y:S01]  /*0e00*/  VIADD R231, R204, 0x40 ;  /* 0x00000040cce77836 */ /* 0x000fe20000000000 */
[----:B------:R-:W-:Y:S01]  /*0e10*/  LEA.HI R13, R13, R204, RZ, 0x3 ;  /* 0x000000cc0d0d7211 */ /* 0x000fe200078f18ff */
[----:B------:R-:W-:Y:S01]  /*0e20*/  IMAD.SHL.U32 R22, R234, 0x8, RZ ;  /* 0x00000008ea167824 */ /* 0x000fe200078e00ff */
[----:B------:R-:W-:Y:S01]  /*0e30*/  LOP3.LUT R224, R7, 0x7ffffffc, RZ, 0xc0, !PT ;  /* 0x7ffffffc07e07812 */ /* 0x000fe200078ec0ff */
[----:B------:R-:W-:Y:S01]  /*0e40*/  IMAD R3, R4, 0x10, R3 ;  /* 0x0000001004037824 */ /* 0x000fe200078e0203 */
[----:B------:R-:W-:Y:S01]  /*0e50*/  LOP3.LUT R13, R13, 0xfffffff8, RZ, 0xc0, !PT ;  /* 0xfffffff80d0d7812 */ /* 0x000fe200078ec0ff */
[----:B------:R-:W-:Y:S01]  /*0e60*/  VIADD R206, R22, 0x20 ;  /* 0x0000002016ce7836 */ /* 0x000fe20000000000 */
[----:B------:R-:W-:Y:S01]  /*0e70*/  SHF.R.S32.HI R2, RZ, 0x1f, R231 ;  /* 0x0000001fff027819 */ /* 0x000fe200000114e7 */
[----:B------:R-:W-:Y:S01]  /*0e80*/  IMAD R10, R3, 0x8, R6 ;  /* 0x00000008030a7824 */ /* 0x000fe200078e0206 */
[----:B------:R-:W-:Y:S01]  /*0e90*/  SHF.R.S32.HI R222, RZ, 0x3, R222 ;  /* 0x00000003ffde7819 */ /* 0x000fe200000114de */
[----:B------:R-:W-:Y:S01]  /*0ea0*/  IMAD.IADD R221, R204, 0x1, -R13 ;  /* 0x00000001ccdd7824 */ /* 0x000fe200078e0a0d */
[----:B------:R-:W-:Y:S01]  /*0eb0*/  SHF.R.S32.HI R3, RZ, 0x1f, R206 ;  /* 0x0000001fff037819 */ /* 0x000fe200000114ce */
[----:B------:R-:W-:Y:S01]  /*0ec0*/  IMAD.SHL.U32 R210, R231, 0x40, RZ ;  /* 0x00000040e7d27824 */ /* 0x000fe200078e00ff */
[----:B------:R-:W-:Y:S01]  /*0ed0*/  LEA.HI R2, R2, R231, RZ, 0x3 ;  /* 0x000000e702027211 */ /* 0x000fe200078f18ff */
[----:B------:R-:W-:Y:S01]  /*0ee0*/  IMAD.SHL.U32 R211, R221, 0x40, RZ ;  /* 0x00000040ddd37824 */ /* 0x000fe200078e00ff */
[----:B------:R-:W-:Y:S01]  /*0ef0*/  SHF.R.S32.HI R232, RZ, 0x1f, R204 ;  /* 0x0000001fffe87819 */ /* 0x000fe200000114cc */
[----:B------:R-:W-:Y:S01]  /*0f00*/  IMAD.SHL.U32 R217, R4, 0x200, RZ ;  /* 0x0000020004d97824 */ /* 0x000fe200078e00ff */
[-C--:B------:R-:W-:Y:S01]  /*0f10*/  LEA.HI R4, R3, R206.reuse, RZ, 0x6 ;  /* 0x000000ce03047211 */ /* 0x080fe200078f30ff */
[----:B------:R-:W-:Y:S01]  /*0f20*/  VIADD R207, R22, 0x40 ;  /* 0x0000004016cf7836 */ /* 0x000fe20000000000 */
[----:B------:R-:W-:Y:S01]  /*0f30*/  LOP3.LUT R211, R211, 0x1c0, RZ, 0xc0, !PT ;  /* 0x000001c0d3d37812 */ /* 0x000fe200078ec0ff */
[----:B------:R-:W-:Y:S01]  /*0f40*/  IMAD.SHL.U32 R2, R2, 0x40, RZ ;  /* 0x0000004002027824 */ /* 0x000fe200078e00ff */
[----:B------:R-:W-:Y:S01]  /*0f50*/  LEA.HI R3, R3, R206, RZ, 0x3 ;  /* 0x000000ce03037211 */ /* 0x000fe200078f18ff */
[----:B------:R-:W-:Y:S01]  /*0f60*/  IMAD R225, R0, 0x40, R9 ;  /* 0x0000004000e17824 */ /* 0x000fe200078e0209 */
[----:B------:R-:W-:Y:S01]  /*0f70*/  LOP3.LUT R210, R210, 0x1c0, RZ, 0xc0, !PT ;  /* 0x000001c0d2d27812 */ /* 0x000fe200078ec0ff */
[----:B------:R-:W-:Y:S01]  /*0f80*/  IMAD.U32 R0, RZ, RZ, UR5 ;  /* 0x00000005ff007e24 */ /* 0x000fe2000f8e00ff */
[----:B------:R-:W-:Y:S01]  /*0f90*/  SHF.R.S32.HI R6, RZ, 0x1f, R207 ;  /* 0x0000001fff067819 */ /* 0x000fe200000114cf */
[----:B------:R-:W-:Y:S01]  /*0fa0*/  IMAD.SHL.U32 R4, R4, 0x80, RZ ;  /* 0x0000008004047824 */ /* 0x000fe200078e00ff */
[----:B------:R-:W-:Y:S01]  /*0fb0*/  SHF.R.U32.HI R216, RZ, 0x3, R211 ;  /* 0x00000003ffd87819 */ /* 0x000fe200000116d3 */
[----:B------:R-:W-:Y:S01]  /*0fc0*/  IMAD.SHL.U32 R219, R5, 0x8, RZ ;  /* 0x0000000805db7824 */ /* 0x000fe200078e00ff */
[--C-:B------:R-:W-:Y:S01]  /*0fd0*/  LOP3.LUT R11, R211, 0x38, R3.reuse, 0xf8, !PT ;  /* 0x00000038d30b7812 */ /* 0x100fe200078ef803 */
[----:B------:R0:W-:Y:S01]  /*0fe0*/  STL [R1+0x4c], R0 ;  /* 0x00004c0001007387 */ /* 0x0001e20000100800 */
[----:B------:R-:W-:Y:S01]  /*0ff0*/  SHF.R.U32.HI R12, RZ, 0x3, R210 ;  /* 0x00000003ff0c7819 */ /* 0x000fe200000116d2 */
[----:B------:R-:W-:Y:S01]  /*1000*/  IMAD.SHL.U32 R16, R234, 0x4, RZ ;  /* 0x00000004ea107824 */ /* 0x000fe200078e00ff */
[----:B------:R-:W-:Y:S01]  /*1010*/  LOP3.LUT R8, R210, 0x38, R3, 0xf8, !PT ;  /* 0x00000038d2087812 */ /* 0x000fe200078ef803 */
[----:B------:R-:W-:Y:S01]  /*1020*/  IMAD.IADD R224, R237, 0x1, -R224 ;  /* 0x00000001ede07824 */ /* 0x000fe200078e0ae0 */
[----:B------:R-:W-:-:S02]  /*1030*/  LOP3.LUT R218, R2, 0xfffffe00, RZ, 0xc0, !PT ;  /* 0xfffffe0002da7812 */ /* 0x000fc400078ec0ff */
[CC--:B------:R-:W-:Y:S02]  /*1040*/  LEA.HI R2, R6.reuse, R207.reuse, RZ, 0x3 ;  /* 0x000000cf06027211 */ /* 0x0c0fe400078f18ff */
[----:B------:R-:W-:Y:S01]  /*1050*/  LEA.HI R6, R6, R207, RZ, 0x6 ;  /* 0x000000cf06067211 */ /* 0x000fe200078f30ff */
[----:B0-----:R-:W-:Y:S01]  /*1060*/  IMAD.U32 R0, RZ, RZ, UR4 ;  /* 0x00000004ff007e24 */ /* 0x001fe2000f8e00ff */
[----:B------:R-:W-:Y:S02]  /*1070*/  LOP3.LUT R4, R4, 0xffffe000, RZ, 0xc0, !PT ;  /* 0xffffe00004047812 */ /* 0x000fe400078ec0ff */
[----:B------:R-:W-:Y:S01]  /*1080*/  LOP3.LUT R11, R11, R216, RZ, 0x3c, !PT ;  /* 0x000000d80b0b7212 */ /* 0x000fe200078e3cff */
[----:B------:R-:W-:Y:S01]  /*1090*/  IMAD.SHL.U32 R6, R6, 0x80, RZ ;  /* 0x0000008006067824 */ /* 0x000fe200078e00ff */
[----:B------:R-:W-:Y:S01]  /*10a0*/  LOP3.LUT R13, R8, R12, RZ, 0x3c, !PT ;  /* 0x0000000c080d7212 */ /* 0x000fe200078e3cff */
[----:B------:R0:W-:Y:S01]  /*10b0*/  STL [R1+0x68], R0 ;  /* 0x0000680001007387 */ /* 0x0001e20000100800 */
[----:B------:R-:W-:-:S02]  /*10c0*/  LOP3.LUT R7, R210, 0x38, R22, 0xf8, !PT ;  /* 0x00000038d2077812 */ /* 0x000fc400078ef816 */
[-C--:B------:R-:W-:Y:S02]  /*10d0*/  IADD3 R11, R11, R4.reuse, R217 ;  /* 0x000000040b0b7210 */ /* 0x080fe40007ffe0d9 */
[----:B------:R-:W-:Y:S02]  /*10e0*/  IADD3 R4, R13, R4, R218 ;  /* 0x000000040d047210 */ /* 0x000fe40007ffe0da */
[--C-:B------:R-:W-:Y:S02]  /*10f0*/  LOP3.LUT R8, R210, 0x38, R2.reuse, 0xf8, !PT ;  /* 0x00000038d2087812 */ /* 0x100fe400078ef802 */
[----:B------:R-:W-:Y:S01]  /*1100*/  LOP3.LUT R13, R211, 0x38, R2, 0xf8, !PT ;  /* 0x00000038d30d7812 */ /* 0x000fe200078ef802 */
[----:B0-----:R-:W-:Y:S01]  /*1110*/  IMAD.SHL.U32 R0, R10, 0x8, RZ ;  /* 0x000000080a007824 */ /* 0x001fe200078e00ff */
[----:B------:R-:W-:Y:S02]  /*1120*/  LOP3.LUT R7, R218, R7, R12, 0xf6, !PT ;  /* 0x00000007da077212 */ /* 0x000fe400078ef60c */
[----:B------:R-:W-:-:S02]  /*1130*/  SHF.R.S32.HI R236, RZ, 0x3, R3 ;  /* 0x00000003ffec7819 */ /* 0x000fc40000011403 */
[----:B------:R-:W-:Y:S01]  /*1140*/  LOP3.LUT R6, R6, 0xffffe000, RZ, 0xc0, !PT ;  /* 0xffffe00006067812 */ /* 0x000fe200078ec0ff */
[----:B------:R0:W-:Y:S01]  /*1150*/  STL [R1+0x70], R0 ;  /* 0x0000700001007387 */ /* 0x0001e20000100800 */
[----:B------:R-:W-:Y:S02]  /*1160*/  LOP3.LUT R15, R8, R12, RZ, 0x3c, !PT ;  /* 0x0000000c080f7212 */ /* 0x000fe400078e3cff */
[----:B------:R-:W-:Y:S02]  /*1170*/  SHF.R.S32.HI R3, RZ, 0x3, R2 ;  /* 0x00000003ff037819 */ /* 0x000fe40000011402 */
[----:B------:R-:W-:Y:S02]  /*1180*/  LOP3.LUT R13, R13, R216, RZ, 0x3c, !PT ;  /* 0x000000d80d0d7212 */ /* 0x000fe400078e3cff */
[----:B------:R-:W-:Y:S01]  /*1190*/  LEA R2, R7, UR4, 0x1 ;  /* 0x0000000407027c11 */ /* 0x000fe2000f8e08ff */
[----:B------:R1:W-:Y:S01]  /*11a0*/  STL [R1+0x5c], R3 ;  /* 0x00005c0301007387 */ /* 0x0003e20000100800 */
[----:B------:R-:W-:-:S02]  /*11b0*/  IADD3 R15, R15, R6, R218 ;  /* 0x000000060f0f7210 */ /* 0x000fc40007ffe0da */
[----:B0-----:R-:W-:Y:S01]  /*11c0*/  LEA R0, R11, UR4, 0x1 ;  /* 0x000000040b007c11 */ /* 0x001fe2000f8e08ff */
[----:B------:R0:W-:Y:S01]  /*11d0*/  STL [R1+0x60], R2 ;  /* 0x0000600201007387 */ /* 0x0001e20000100800 */
[----:B------:R-:W-:-:S03]  /*11e0*/  IADD3 R13, R13, R6, R217 ;  /* 0x000000060d0d7210 */ /* 0x000fc60007ffe0d9 */
[----:B------:R2:W-:Y:S01]  /*11f0*/  STL [R1+0x64], R0 ;  /* 0x0000640001007387 */ /* 0x0005e20000100800 */
[----:B-1----:R-:W-:Y:S02]  /*1200*/  LEA R3, R4, UR4, 0x1 ;  /* 0x0000000404037c11 */ /* 0x002fe4000f8e08ff */
[----:B0-----:R-:W-:-:S03]  /*1210*/  LEA R2, R13, UR4, 0x1 ;  /* 0x000000040d027c11 */ /* 0x001fc6000f8e08ff */
[----:B------:R0:W-:Y:S01]  /*1220*/  STL [R1+0x54], R3 ;  /* 0x0000540301007387 */ /* 0x0001e20000100800 */
[----:B--2---:R-:W-:-:S05]  /*1230*/  LEA R0, R15, UR4, 0x1 ;  /* 0x000000040f007c11 */ /* 0x004fca000f8e08ff */
[----:B------:R0:W-:Y:S04]  /*1240*/  STL [R1+0x50], R0 ;  /* 0x0000500001007387 */ /* 0x0001e80000100800 */
[----:B------:R0:W-:Y:S02]  /*1250*/  STL [R1+0x58], R2 ;  /* 0x0000580201007387 */ /* 0x0001e40000100800 */
.L_x_2433:
[----:B0-----:R-:W0:Y:S01]  /*1260*/  LDC.64 R2, c[0x0][0xc60] ;  /* 0x00031800ff027b82 */ /* 0x001e220000000a00 */
[----:B------:R-:W-:Y:S01]  /*1270*/  ULDC.64 UR4, c[0x0][0xa28] ;  /* 0x00028a0000047ab9 */ /* 0x000fe20000000a00 */
[----:B------:R-:W-:Y:S01]  /*1280*/  ULDC.64 UR8, c[0x0][0xa18] ;  /* 0x0002860000087ab9 */ /* 0x000fe20000000a00 */
[----:B------:R-:W-:Y:S01]  /*1290*/  ULDC.64 UR6, c[0x0][0xa08] ;  /* 0x0002820000067ab9 */ /* 0x000fe20000000a00 */
[----:B0-----:R-:W-:-:S05]  /*12a0*/  IMAD.WIDE R2, R215, 0x4, R2 ;  /* 0x00000004d7027825 */ /* 0x001fca00078e0202 */
        /* <DEDUP_REMOVED lines=17> */
[----:B---34-:R-:W-:Y:S01]  /*13c0*/  @P1 IADD3 R4, P2, R227, UR8, RZ ;  /* 0x00000008e3041c10 */ /* 0x018fe2000ff5e0ff */
        /* <DEDUP_REMOVED lines=19> */
[----:B0-----:R-:W-:Y:S06]  /*1500*/  @P1 BRA `(.L_x_2198) ;  /* 0x0000000000241947 */ /* 0x001fec0003800000 */
        /* <DEDUP_REMOVED lines=9> */
.L_x_2198:
[----:B------:R-:W-:Y:S02]  /*15a0*/  IMAD.U32 R2, RZ, RZ, UR5 ;  /* 0x00000005ff027e24 */ /* 0x000fe4000f8e00ff */
[----:B------:R-:W-:Y:S01]  /*15b0*/  IMAD.U32 R27, RZ, RZ, UR4 ;  /* 0x00000004ff1b7e24 */ /* 0x000fe2000f8e00ff */
[----:B------:R-:W-:Y:S06]  /*15c0*/  @!P2 BRA `(.L_x_2199) ;  /* 0x000000000010a947 */ /* 0x000fec0003800000 */
[----:B------:R-:W-:-:S04]  /*15d0*/  IADD3 R4, P0, R227, UR8, RZ ;  /* 0x00000008e3047c10 */ /* 0x000fc8000ff1e0ff */
[----:B------:R-:W-:-:S05]  /*15e0*/  IADD3.X R5, R228, UR9, RZ, P0, !PT ;  /* 0x00000009e4057c10 */ /* 0x000fca00087fe4ff */
[----:B------:R0:W5:Y:S01]  /*15f0*/  LDG.E R27, desc[UR60][R4.64] ;  /* 0x0000003c041b7981 */ /* 0x000162000c1e1900 */
[----:B------:R-:W-:Y:S05]  /*1600*/  BRA `(.L_x_2200) ;  /* 0x0000000000107947 */ /* 0x000fea0003800000 */
.L_x_2199:
[----:B------:R-:W-:Y:S05]  /*1610*/  @!P0 BRA `(.L_x_2200) ;  /* 0x00000000000c8947 */ /* 0x000fea0003800000 */
[----:B------:R-:W2:Y:S04]  /*1620*/  LDG.E R4, desc[UR60][R6.64] ;  /* 0x0000003c06047981 */ /* 0x000ea8000c1e1900 */
[----:B------:R-:W2:Y:S02]  /*1630*/  LDG.E R27, desc[UR60][R6.64+0x4] ;  /* 0x0000043c061b7981 */ /* 0x000ea4000c1e1900 */
[----:B--2---:R-:W-:-:S07]  /*1640*/  IMAD.IADD R27, R27, 0x1, -R4 ;  /* 0x000000011b1b7824 */ /* 0x004fce00078e0a04 */
.L_x_2200:
        /* <DEDUP_REMOVED lines=22> */
[----:B--2---:R-:W-:Y:S01]  /*17b0*/  @P0 IMAD.IADD R2, R8, 0x1, -R3 ;  /* 0x0000000108020824 */ /* 0x004fe200078e0a03 */
[----:B------:R-:W-:-:S03]  /*17c0*/  LEA R8, R213, 0xef, 0x7 ;  /* 0x000000efd5087811 */ /* 0x000fc600078e38ff */
[----:B------:R-:W-:-:S04]  /*17d0*/  IMAD.IADD R220, R11, 0x1, R2 ;  /* 0x000000010bdc7824 */ /* 0x000fc800078e0202 */
        /* <DEDUP_REMOVED lines=9> */
[----:B------:R-:W-:-:S05]  /*1870*/  VIMNMX R148, R3, R148, PT ;  /* 0x0000009403947248 */ /* 0x000fca0003fe0100 */
        /* <DEDUP_REMOVED lines=30> */
.L_x_2203:
[----:B------:R-:W-:Y:S05]  /*1a60*/  BSYNC B6 ;  /* 0x0000000000067941 */ /* 0x000fea0003800000 */
.L_x_2202:
        /* <DEDUP_REMOVED lines=20> */
.L_x_2205:
[----:B------:R-:W-:Y:S05]  /*1bb0*/  BSYNC B6 ;  /* 0x0000000000067941 */ /* 0x000fea0003800000 */
.L_x_2204:
        /* <DEDUP_REMOVED lines=17> */
[----:B------:R-:W-:Y:S01]  /*1cd0*/  VIADD R0, R22, 0x60 ;  /* 0x0000006016007836 */ /* 0x000fe20000000000 */
[----:B------:R-:W-:Y:S01]  /*1ce0*/  ISETP.GE.AND P2, PT, R206, UR6, PT ;  /* 0x00000006ce007c0c */ /* 0x000fe2000bf46270 */
[----:B------:R-:W0:Y:S01]  /*1cf0*/  LDC R35, c[0x0][0x3d4] ;  /* 0x0000f500ff237b82 */ /* 0x000e220000000800 */
[----:B------:R-:W-:Y:S01]  /*1d00*/  ISETP.GE.AND P1, PT, R22, UR6, PT ;  /* 0x0000000616007c0c */ /* 0x000fe2000bf26270 */
[----:B------:R-:W0:Y:S01]  /*1d10*/  S2R R149, SR_TID.X ;  /* 0x0000000000957919 */ /* 0x000e220000002100 */
[----:B------:R-:W-:Y:S01]  /*1d20*/  SEL R6, RZ, 0xffffffff, P2 ;  /* 0xffffffffff067807 */ /* 0x000fe20001000000 */
[----:B-1----:R-:W-:Y:S01]  /*1d30*/  IMAD.SHL.U32 R136, R112, 0x40, RZ ;  /* 0x0000004070887824 */ /* 0x002fe200078e00ff */
[----:B------:R-:W-:Y:S01]  /*1d40*/  SEL R3, RZ, 0x1, P1 ;  /* 0x00000001ff037807 */ /* 0x000fe20000800000 */
[----:B---3--:R-:W-:Y:S01]  /*1d50*/  IMAD.WIDE.U32 R108, R204, R106, R22 ;  /* 0x0000006acc6c7225 */ /* 0x008fe200078e0016 */
[----:B------:R-:W-:-:S02]  /*1d60*/  ISETP.GE.AND P1, PT, R207, UR6, PT ;  /* 0x00000006cf007c0c */ /* 0x000fc4000bf26270 */
[----:B------:R-:W-:Y:S01]  /*1d70*/  ISETP.GE.AND P2, PT, R0, UR6, PT ;  /* 0x0000000600007c0c */ /* 0x000fe2000bf46270 */
[----:B------:R-:W1:Y:S01]  /*1d80*/  @P0 LDC R7, c[0x0][0x42c] ;  /* 0x00010b00ff070b82 */ /* 0x000e620000000800 */
[----:B------:R-:W-:Y:S01]  /*1d90*/  IMAD.SHL.U32 R4, R6, 0x2, RZ ;  /* 0x0000000206047824 */ /* 0x000fe200078e00ff */
[----:B------:R-:W-:Y:S01]  /*1da0*/  SEL R5, RZ, 0x4, P1 ;  /* 0x00000004ff057807 */ /* 0x000fe20000800000 */
[----:B----4-:R-:W-:Y:S01]  /*1db0*/  IMAD.WIDE.U32 R102, R204, R100, R22 ;  /* 0x00000064cc667225 */ /* 0x010fe200078e0016 */
[----:B------:R-:W-:Y:S02]  /*1dc0*/  SEL R6, RZ, 0x8, P2 ;  /* 0x00000008ff067807 */ /* 0x000fe40001000000 */
[----:B------:R-:W-:Y:S01]  /*1dd0*/  LOP3.LUT R4, R4, 0x2, R3, 0xe2, !PT ;  /* 0x0000000204047812 */ /* 0x000fe200078ee203 */
[----:B------:R-:W-:Y:S01]  /*1de0*/  VIADD R3, R22, 0x80 ;  /* 0x0000008016037836 */ /* 0x000fe20000000000 */
[----:B------:R-:W3:Y:S01]  /*1df0*/  @P0 LDC R9, c[0x0][0x430] ;  /* 0x00010c00ff090b82 */ /* 0x000ee20000000800 */
[----:B------:R-:W-:Y:S01]  /*1e00*/  SHF.R.S32.HI R15, RZ, 0x1f, R121 ;  /* 0x0000001fff0f7819 */ /* 0x000fe20000011479 */
[----:B------:R-:W-:Y:S01]  /*1e10*/  IMAD R27, R107, 0x70, RZ ;  /* 0x000000706b1b7824 */ /* 0x000fe200078e02ff */
[----:B------:R-:W-:Y:S01]  /*1e20*/  LOP3.LUT R5, R6, R4, R5, 0xfe, !PT ;  /* 0x0000000406057212 */ /* 0x000fe200078efe05 */
[----:B------:R-:W-:Y:S01]  /*1e30*/  IMAD R133, R101, 0x70, RZ ;  /* 0x0000007065857824 */ /* 0x000fe200078e02ff */
[----:B------:R-:W-:Y:S01]  /*1e40*/  ISETP.GE.AND P1, PT, R3, UR6, PT ;  /* 0x0000000603007c0c */ /* 0x000fe2000bf26270 */
[----:B0-----:R-:W-:Y:S01]  /*1e50*/  IMAD.SHL.U32 R124, R35, 0x2, RZ ;  /* 0x00000002237c7824 */ /* 0x001fe200078e00ff */
[----:B------:R-:W-:-:S02]  /*1e60*/  SHF.R.S32.HI R17, RZ, 0x1f, R16 ;  /* 0x0000001fff117819 */ /* 0x000fc40000011410 */
[----:B------:R-:W-:Y:S02]  /*1e70*/  SEL R6, RZ, 0x10, P1 ;  /* 0x00000010ff067807 */ /* 0x000fe40000800000 */
[-C--:B------:R-:W-:Y:S01]  /*1e80*/  ISETP.GE.AND P3, PT, R207, R35.reuse, PT ;  /* 0x00000023cf00720c */ /* 0x080fe20003f66270 */
[----:B------:R-:W-:Y:S01]  /*1e90*/  IMAD.WIDE.U32 R110, R204, R106, R16 ;  /* 0x0000006acc6e7225 */ /* 0x000fe200078e0010 */
[----:B------:R-:W-:Y:S02]  /*1ea0*/  LOP3.LUT R29, R5, R6, RZ, 0xfc, !PT ;  /* 0x00000006051d7212 */ /* 0x000fe400078efcff */
[----:B------:R-:W-:Y:S01]  /*1eb0*/  ISETP.GE.AND P1, PT, R206, R35, PT ;  /* 0x00000023ce00720c */ /* 0x000fe20003f26270 */
[----:B-1----:R-:W-:Y:S01]  /*1ec0*/  @P0 IMAD.HI.U32 R4, R214, R7, RZ ;  /* 0x00000007d6040227 */ /* 0x002fe200078e00ff */
[----:B------:R-:W-:Y:S02]  /*1ed0*/  LOP3.LUT P2, RZ, R221, 0x4, RZ, 0xc0, !PT ;  /* 0x00000004ddff7812 */ /* 0x000fe4000784c0ff */
[----:B------:R-:W-:Y:S01]  /*1ee0*/  SHF.R.U32.HI R30, RZ, 0x3, R210 ;  /* 0x00000003ff1e7819 */ /* 0x000fe200000116d2 */
[----:B------:R-:W-:Y:S01]  /*1ef0*/  IMAD R6, R15, R112, RZ ;  /* 0x000000700f067224 */ /* 0x000fe200078e02ff */
[----:B------:R-:W-:Y:S01]  /*1f00*/  SHF.L.U64.HI R135, R112, 0x6, R113 ;  /* 0x0000000670877819 */ /* 0x000fe20000010271 */
[----:B------:R-:W-:Y:S01]  /*1f10*/  IMAD.WIDE.U32 R104, R204, R100, R16 ;  /* 0x00000064cc687225 */ /* 0x000fe200078e0010 */
[----:B------:R-:W-:-:S02]  /*1f20*/  SHF.R.S32.HI R146, RZ, 0x1f, R231 ;  /* 0x0000001fff927819 */ /* 0x000fc400000114e7 */
[----:B---3--:R-:W-:Y:S01]  /*1f30*/  @P0 SHF.R.U32.HI R214, RZ, R9, R4 ;  /* 0x00000009ffd60219 */ /* 0x008fe20000011604 */
[C---:B------:R-:W-:Y:S01]  /*1f40*/  IMAD.WIDE.U32 R4, R121.reuse, R112, RZ ;  /* 0x0000007079047225 */ /* 0x040fe200078e00ff */
[----:B------:R-:W-:Y:S02]  /*1f50*/  ISETP.NE.U32.AND P0, PT, RZ, UR8, PT ;  /* 0x00000008ff007c0c */ /* 0x000fe4000bf05070 */
[----:B------:R-:W-:Y:S01]  /*1f60*/  SHF.R.S32.HI R8, RZ, 0x1f, R214 ;  /* 0x0000001fff087819 */ /* 0x000fe200000114d6 */
[----:B------:R-:W-:Y:S01]  /*1f70*/  IMAD R9, R121, R113, R6 ;  /* 0x0000007179097224 */ /* 0x000fe200078e0206 */
[----:B------:R-:W-:Y:S01]  /*1f80*/  ISETP.NE.AND.EX P0, PT, RZ, UR9, PT, P0 ;  /* 0x00000009ff007c0c */ /* 0x000fe2000bf05300 */
[----:B------:R-:W-:Y:S01]  /*1f90*/  IMAD.WIDE.U32 R6, R214, UR4, R22 ;  /* 0x00000004d6067c25 */ /* 0x000fe2000f8e0016 */
[----:B------:R-:W-:-:S03]  /*1fa0*/  LEA.HI R149, R149, 0x8, RZ, 0x19 ;  /* 0x0000000895957811 */ /* 0x000fc600078fc8ff */
[----:B------:R-:W-:Y:S02]  /*1fb0*/  IMAD R11, R8, UR4, RZ ;  /* 0x00000004080b7c24 */ /* 0x000fe4000f8e02ff */
[----:B------:R-:W-:Y:S02]  /*1fc0*/  IMAD.IADD R5, R5, 0x1, R9 ;  /* 0x0000000105057824 */ /* 0x000fe400078e0209 */
[----:B------:R-:W-:Y:S01]  /*1fd0*/  IMAD R11, R214, UR5, R11 ;  /* 0x00000005d60b7c24 */ /* 0x000fe2000f8e020b */
[----:B------:R-:W-:Y:S01]  /*1fe0*/  ULDC.64 UR4, c[0x0][0x2f8] ;  /* 0x0000be0000047ab9 */ /* 0x000fe20000000a00 */
[----:B------:R-:W-:Y:S02]  /*1ff0*/  IMAD.MOV.U32 R114, RZ, RZ, R6 ;  /* 0x000000ffff727224 */ /* 0x000fe400078e0006 */
[----:B------:R-:W-:Y:S02]  /*2000*/  IMAD R9, R8, UR4, RZ ;  /* 0x0000000408097c24 */ /* 0x000fe4000f8e02ff */
[----:B------:R-:W-:-:S02]  /*2010*/  IMAD.IADD R115, R7, 0x1, R11 ;  /* 0x0000000107737824 */ /* 0x000fc400078e020b */
[C---:B------:R-:W-:Y:S02]  /*2020*/  IMAD R9, R214.reuse, UR5, R9 ;  /* 0x00000005d6097c24 */ /* 0x040fe4000f8e0209 */
[----:B------:R-:W-:Y:S01]  /*2030*/  IMAD.WIDE.U32 R4, R214, UR4, R4 ;  /* 0x00000004d6047c25 */ /* 0x000fe2000f8e0004 */
[----:B------:R-:W-:-:S03]  /*2040*/  ULDC.64 UR4, c[0x0][0x300] ;  /* 0x0000c00000047ab9 */ /* 0x000fc60000000a00 */
[----:B------:R-:W-:Y:S02]  /*2050*/  IMAD.IADD R5, R5, 0x1, R9 ;  /* 0x0000000105057824 */ /* 0x000fe400078e0209 */
[----:B------:R-:W-:-:S04]  /*2060*/  IMAD R6, R232, R106, RZ ;  /* 0x0000006ae8067224 */ /* 0x000fc800078e02ff */
[----:B------:R-:W-:-:S04]  /*2070*/  IMAD R11, R204, R107, R6 ;  /* 0x0000006bcc0b7224 */ /* 0x000fc800078e0206 */
[----:B------:R-:W-:Y:S02]  /*2080*/  IMAD.IADD R111, R111, 0x1, R11 ;  /* 0x000000016f6f7824 */ /* 0x000fe400078e020b */
[----:B------:R-:W-:Y:S02]  /*2090*/  IMAD.IADD R109, R11, 0x1, R109 ;  /* 0x000000010b6d7824 */ /* 0x000fe400078e026d */
[----:B-----5:R-:W-:-:S04]  /*20a0*/  IMAD.WIDE.U32 R110, R144, R106, R110 ;  /* 0x0000006a906e7225 */ /* 0x020fc800078e006e */
[----:B------:R-:W-:Y:S01]  /*20b0*/  IMAD.WIDE.U32 R108, R144, R106, R108 ;  /* 0x0000006a906c7225 */ /* 0x000fe200078e006c */
[----:B--2---:R-:W-:-:S04]  /*20c0*/  LOP3.LUT R20, R20, 0xfffffffe, RZ, 0xc0, !PT ;  /* 0xfffffffe14147812 */ /* 0x004fc800078ec0ff */
[----:B------:R-:W-:-:S04]  /*20d0*/  @P3 LOP3.LUT R20, R20, 0x1, RZ, 0xfc, !PT ;  /* 0x0000000114143812 */ /* 0x000fc800078efcff */
[----:B------:R-:W-:-:S04]  /*20e0*/  LOP3.LUT R20, R20, 0xfffffffb, RZ, 0xc0, !PT ;  /* 0xfffffffb14147812 */ /* 0x000fc800078ec0ff */
[----:B------:R-:W-:-:S05]  /*20f0*/  @P2 LOP3.LUT R20, R20, 0x4, RZ, 0xfc, !PT ;  /* 0x0000000414142812 */ /* 0x000fca00078efcff */
[----:B------:R0:W-:Y:S01]  /*2100*/  STL [R1], R20 ;  /* 0x0000001401007387 */ /* 0x0001e20000100800 */
[----:B------:R-:W-:Y:S02]  /*2110*/  SHF.R.S32.HI R7, RZ, 0x1f, R25 ;  /* 0x0000001fff077819 */ /* 0x000fe40000011419 */
[----:B------:R-:W-:Y:S01]  /*2120*/  SEL R9, R25, RZ, !P0 ;  /* 0x000000ff19097207 */ /* 0x000fe20004000000 */
[----:B------:R-:W-:Y:S01]  /*2130*/  IMAD R25, R113, 0x70, RZ ;  /* 0x0000007071197824 */ /* 0x000fe200078e02ff */
        /* <DEDUP_REMOVED lines=8> */
[----:B------:R-:W-:Y:S02]  /*21c0*/  IMAD R21, R204, R113, R4 ;  /* 0x00000071cc157224 */ /* 0x000fe400078e0204 */
[----:B------:R-:W-:Y:S02]  /*21d0*/  IMAD.IADD R4, R117, 0x1, R13 ;  /* 0x0000000175047824 */ /* 0x000fe400078e020d */
[----:B------:R-:W-:Y:S02]  /*21e0*/  IMAD R8, R8, UR4, RZ ;  /* 0x0000000408087c24 */ /* 0x000fe4000f8e02ff */
[----:B------:R-:W-:Y:S01]  /*21f0*/  IMAD.WIDE.U32 R114, R9, UR4, R114 ;  /* 0x0000000409727c25 */ /* 0x000fe2000f8e0072 */
[----:B------:R-:W-:-:S02]  /*2200*/  IADD3.X R6, R4, R7, R21, P0, !PT ;  /* 0x0000000704067210 */ /* 0x000fc400007fe415 */
[----:B------:R-:W-:Y:S01]  /*2210*/  ISETP.GE.AND P0, PT, R22, R35, PT ;  /* 0x000000231600720c */ /* 0x000fe20003f06270 */
[----:B------:R-:W-:Y:S02]  /*2220*/  IMAD R7, R232, R100, RZ ;  /* 0x00000064e8077224 */ /* 0x000fe400078e02ff */
[----:B------:R-:W-:Y:S01]  /*2230*/  IMAD R39, R9, UR5, R8 ;  /* 0x0000000509277c24 */ /* 0x000fe2000f8e0208 */
[C---:B------:R-:W-:Y:S01]  /*2240*/  SEL R8, R35.reuse, RZ, P3 ;  /* 0x000000ff23087207 */ /* 0x040fe20001800000 */
[----:B------:R-:W-:Y:S01]  /*2250*/  IMAD R11, R204, R101, R7 ;  /* 0x00000065cc0b7224 */ /* 0x000fe200078e0207 */
[C---:B------:R-:W-:Y:S01]  /*2260*/  SEL R7, R35.reuse, RZ, P0 ;  /* 0x000000ff23077207 */ /* 0x040fe20000000000 */
[----:B------:R-:W-:Y:S01]  /*2270*/  IMAD.WIDE.U32 R112, R112, 0x70, RZ ;  /* 0x0000007070707825 */ /* 0x000fe200078e00ff */
[----:B------:R-:W-:Y:S02]  /*2280*/  SEL R9, R35, RZ, P1 ;  /* 0x000000ff23097207 */ /* 0x000fe40000800000 */
[----:B------:R-:W-:Y:S01]  /*2290*/  IADD3 R120, P3, R204, R121, RZ ;  /* 0x00000079cc787210 */ /* 0x000fe20007f7e0ff */
[----:B------:R-:W-:-:S02]  /*22a0*/  IMAD.IADD R7, R22, 0x1, R7 ;  /* 0x0000000116077824 */ /* 0x000fc400078e0207 */
[----:B------:R-:W-:Y:S02]  /*22b0*/  IMAD.IADD R12, R207, 0x1, R8 ;  /* 0x00000001cf0c7824 */ /* 0x000fe400078e0208 */
[----:B------:R-:W-:Y:S01]  /*22c0*/  IMAD.IADD R9, R206, 0x1, R9 ;  /* 0x00000001ce097824 */ /* 0x000fe200078e0209 */
[----:B------:R-:W-:Y:S01]  /*22d0*/  SHF.R.S32.HI R8, RZ, 0x1f, R7 ;  /* 0x0000001fff087819 */ /* 0x000fe20000011407 */
[----:B------:R-:W-:Y:S01]  /*22e0*/  IMAD.IADD R105, R105, 0x1, R11 ;  /* 0x0000000169697824 */ /* 0x000fe200078e020b */
[----:B------:R-:W-:Y:S01]  /*22f0*/  SHF.R.S32.HI R13, RZ, 0x1f, R12 ;  /* 0x0000001fff0d7819 */ /* 0x000fe2000001140c */
[----:B------:R-:W-:Y:S01]  /*2300*/  IMAD.IADD R103, R11, 0x1, R103 ;  /* 0x000000010b677824 */ /* 0x000fe200078e0267 */
[CC--:B------:R-:W-:Y:S01]  /*2310*/  LEA.HI R21, R8.reuse, R7.reuse, RZ, 0x3 ;  /* 0x0000000708157211 */ /* 0x0c0fe200078f18ff */
[----:B------:R-:W-:Y:S01]  /*2320*/  IMAD.IADD R132, R113, 0x1, R25 ;  /* 0x0000000171847824 */ /* 0x000fe200078e0219 */
[----:B------:R-:W-:Y:S01]  /*2330*/  LEA.HI R7, R8, R7, RZ, 0x6 ;  /* 0x0000000708077211 */ /* 0x000fe200078f30ff */
[----:B------:R-:W-:Y:S01]  /*2340*/  IMAD.WIDE.U32 R104, R144, R100, R104 ;  /* 0x0000006490687225 */ /* 0x000fe200078e0068 */
[----:B------:R-:W-:-:S02]  /*2350*/  SHF.R.S32.HI R10, RZ, 0x1f, R9 ;  /* 0x0000001fff0a7819 */ /* 0x000fc40000011409 */
[----:B------:R-:W-:Y:S01]  /*2360*/  SHF.R.S32.HI R8, RZ, 0x6, R7 ;  /* 0x00000006ff087819 */ /* 0x000fe20000011407 */
[----:B------:R-:W-:Y:S01]  /*2370*/  IMAD.WIDE.U32 R102, R144, R100, R102 ;  /* 0x0000006490667225 */ /* 0x000fe200078e0066 */
[----:B------:R-:W-:Y:S02]  /*2380*/  LEA.HI R11, R10, R9, RZ, 0x6 ;  /* 0x000000090a0b7211 */ /* 0x000fe400078f30ff */
[-C--:B------:R-:W-:Y:S01]  /*2390*/  LEA.HI R28, R13, R12.reuse, RZ, 0x3 ;  /* 0x0000000c0d1c7211 */ /* 0x080fe200078f18ff */
[C---:B------:R-:W-:Y:S01]  /*23a0*/  IMAD R143, R8.reuse, 0x1c00, R217 ;  /* 0x00001c00088f7824 */ /* 0x040fe200078e02d9 */
[----:B------:R-:W-:Y:S01]  /*23b0*/  LOP3.LUT R7, R211, 0x38, R21, 0xf8, !PT ;  /* 0x00000038d3077812 */ /* 0x000fe200078ef815 */
[----:B------:R-:W-:Y:S01]  /*23c0*/  IMAD R141, R8, 0x1c00, R218 ;  /* 0x00001c00088d7824 */ /* 0x000fe200078e02da */
[----:B------:R-:W-:Y:S01]  /*23d0*/  LEA.HI R12, R13, R12, RZ, 0x6 ;  /* 0x0000000c0d0c7211 */ /* 0x000fe200078f30ff */
[----:B------:R-:W-:Y:S01]  /*23e0*/  IMAD.X R121, R232, 0x1, R15, P3 ;  /* 0x00000001e8797824 */ /* 0x000fe200018e060f */
[----:B------:R-:W-:Y:S01]  /*23f0*/  SHF.R.S32.HI R11, RZ, 0x6, R11 ;  /* 0x00000006ff0b7819 */ /* 0x000fe2000001140b */
[----:B------:R-:W-:Y:S01]  /*2400*/  IMAD.IADD R38, R115, 0x1, R39 ;  /* 0x0000000173267824 */ /* 0x000fe200078e0227 */
[----:B------:R-:W-:-:S02]  /*2410*/  LOP3.LUT R8, R7, R216, RZ, 0x3c, !PT ;  /* 0x000000d807087212 */ /* 0x000fc400078e3cff */
[----:B------:R-:W-:Y:S01]  /*2420*/  SHF.R.S32.HI R12, RZ, 0x6, R12 ;  /* 0x00000006ff0c7819 */ /* 0x000fe2000001140c */
[--C-:B------:R-:W-:Y:S01]  /*2430*/  IMAD R142, R11, 0x1c00, R217.reuse ;  /* 0x00001c000b8e7824 */ /* 0x100fe200078e02d9 */
[----:B------:R-:W-:Y:S01]  /*2440*/  LOP3.LUT R7, R211, 0x38, R28, 0xf8, !PT ;  /* 0x00000038d3077812 */ /* 0x000fe200078ef81c */
[----:B------:R-:W-:Y:S01]  /*2450*/  IMAD R139, R11, 0x1c00, R218 ;  /* 0x00001c000b8b7824 */ /* 0x000fe200078e02da */
[----:B------:R-:W-:Y:S01]  /*2460*/  LEA.HI R26, R10, R9, RZ, 0x3 ;  /* 0x000000090a1a7211 */ /* 0x000fe200078f18ff */
[C---:B------:R-:W-:Y:S01]  /*2470*/  IMAD R140, R12.reuse, 0x1c00, R217 ;  /* 0x00001c000c8c7824 */ /* 0x040fe200078e02d9 */
[----:B------:R-:W-:Y:S01]  /*2480*/  LOP3.LUT R7, R7, R216, RZ, 0x3c, !PT ;  /* 0x000000d807077212 */ /* 0x000fe200078e3cff */
[----:B------:R-:W-:Y:S01]  /*2490*/  IMAD.IADD R143, R143, 0x1, R8 ;  /* 0x000000018f8f7824 */ /* 0x000fe200078e0208 */
[----:B------:R-:W-:Y:S01]  /*24a0*/  SHF.R.S32.HI R11, RZ, 0x1f, R144 ;  /* 0x0000001fff0b7819 */ /* 0x000fe20000011490 */
[----:B------:R-:W-:Y:S01]  /*24b0*/  IMAD R138, R12, 0x1c00, R218 ;  /* 0x00001c000c8a7824 */ /* 0x000fe200078e02da */
[--C-:B------:R-:W-:Y:S01]  /*24c0*/  LOP3.LUT R9, R211, 0x38, R26.reuse, 0xf8, !PT ;  /* 0x00000038d3097812 */ /* 0x100fe200078ef81a */
[----:B------:R-:W-:Y:S01]  /*24d0*/  IMAD.IADD R140, R140, 0x1, R7 ;  /* 0x000000018c8c7824 */ /* 0x000fe200078e0207 */
[----:B------:R-:W-:Y:S01]  /*24e0*/  LOP3.LUT R8, R210, 0x38, R26, 0xf8, !PT ;  /* 0x00000038d2087812 */ /* 0x000fe200078ef81a */
[----:B------:R-:W-:Y:S01]  /*24f0*/  IMAD R7, R11, R106, RZ ;  /* 0x0000006a0b077224 */ /* 0x000fe200078e02ff */
[----:B------:R-:W-:Y:S01]  /*2500*/  LOP3.LUT R9, R9, R216, RZ, 0x3c, !PT ;  /* 0x000000d809097212 */ /* 0x000fe200078e3cff */
[----:B------:R-:W-:Y:S01]  /*2510*/  IMAD R11, R11, R100, RZ ;  /* 0x000000640b0b7224 */ /* 0x000fe200078e02ff */
[-C--:B------:R-:W-:Y:S01]  /*2520*/  LOP3.LUT R8, R8, R30.reuse, RZ, 0x3c, !PT ;  /* 0x0000001e08087212 */ /* 0x080fe200078e3cff */
[----:B------:R-:W-:Y:S01]  /*2530*/  IMAD R33, R144, R107, R7 ;  /* 0x0000006b90217224 */ /* 0x000fe200078e0207 */
[----:B------:R-:W-:Y:S01]  /*2540*/  LOP3.LUT R10, R210, 0x38, R21, 0xf8, !PT ;  /* 0x00000038d20a7812 */ /* 0x000fe200078ef815 */
[----:B------:R-:W-:Y:S01]  /*2550*/  IMAD R31, R144, R101, R11 ;  /* 0x00000065901f7224 */ /* 0x000fe200078e020b */
[----:B------:R-:W-:Y:S01]  /*2560*/  LOP3.LUT R13, R211, 0x18, R22, 0xf8, !PT ;  /* 0x00000018d30d7812 */ /* 0x000fe200078ef816 */
[----:B------:R-:W-:Y:S01]  /*2570*/  VIADD R11, R22, 0xa0 ;  /* 0x000000a0160b7836 */ /* 0x000fe20000000000 */
[-C--:B------:R-:W-:Y:S01]  /*2580*/  LOP3.LUT R10, R10, R30.reuse, RZ, 0x3c, !PT ;  /* 0x0000001e0a0a7212 */ /* 0x080fe200078e3cff */
[----:B------:R-:W-:Y:S01]  /*2590*/  IMAD.IADD R142, R142, 0x1, R9 ;  /* 0x000000018e8e7824 */ /* 0x000fe200078e0209 */
[----:B------:R-:W-:Y:S01]  /*25a0*/  LOP3.LUT R9, R210, 0x38, R28, 0xf8, !PT ;  /* 0x00000038d2097812 */ /* 0x000fe200078ef81c */
[----:B------:R-:W-:Y:S01]  /*25b0*/  IMAD.IADD R139, R139, 0x1, R8 ;  /* 0x000000018b8b7824 */ /* 0x000fe200078e0208 */
[----:B------:R-:W-:Y:S01]  /*25c0*/  ISETP.GE.AND P2, PT, R11, UR6, PT ;  /* 0x000000060b007c0c */ /* 0x000fe2000bf46270 */
[C---:B------:R-:W-:Y:S01]  /*25d0*/  IMAD.SHL.U32 R8, R106.reuse, 0x40, RZ ;  /* 0x000000406a087824 */ /* 0x040fe200078e00ff */
[----:B------:R-:W-:Y:S01]  /*25e0*/  LOP3.LUT R9, R9, R30, RZ, 0x3c, !PT ;  /* 0x0000001e09097212 */ /* 0x000fe200078e3cff */
[----:B------:R-:W-:Y:S01]  /*25f0*/  IMAD.IADD R141, R141, 0x1, R10 ;  /* 0x000000018d8d7824 */ /* 0x000fe200078e020a */
[C---:B------:R-:W-:Y:S01]  /*2600*/  SHF.L.U64.HI R7, R106.reuse, 0x6, R107 ;  /* 0x000000066a077819 */ /* 0x040fe2000001026b */
[----:B------:R-:W-:Y:S01]  /*2610*/  IMAD.WIDE.U32 R106, R106, 0x70, RZ ;  /* 0x000000706a6a7825 */ /* 0x000fe200078e00ff */
[----:B------:R-:W-:-:S02]  /*2620*/  SEL R30, RZ, 0x20, P2 ;  /* 0x00000020ff1e7807 */ /* 0x000fc40001000000 */
[----:B------:R-:W-:Y:S01]  /*2630*/  LOP3.LUT R12, R13, R216, RZ, 0x3c, !PT ;  /* 0x000000d80d0c7212 */ /* 0x000fe200078e3cff */
[----:B------:R-:W-:Y:S01]  /*2640*/  IMAD.IADD R138, R138, 0x1, R9 ;  /* 0x000000018a8a7824 */ /* 0x000fe200078e0209 */
[C---:B------:R-:W-:Y:S01]  /*2650*/  SHF.L.U64.HI R9, R100.reuse, 0x6, R101 ;  /* 0x0000000664097819 */ /* 0x040fe20000010265 */
[----:B------:R-:W-:Y:S01]  /*2660*/  IMAD.IADD R134, R107, 0x1, R27 ;  /* 0x000000016b867824 */ /* 0x000fe200078e021b */
[----:B0-----:R-:W-:Y:S01]  /*2670*/  SHF.R.S32.HI R20, RZ, 0x3, R21 ;  /* 0x00000003ff147819 */ /* 0x001fe20000011415 */
[C---:B------:R-:W-:Y:S01]  /*2680*/  IMAD.SHL.U32 R10, R100.reuse, 0x40, RZ ;  /* 0x00000040640a7824 */ /* 0x040fe200078e00ff */
[----:B------:R-:W-:Y:S01]  /*2690*/  SHF.R.S32.HI R25, RZ, 0x3, R26 ;  /* 0x00000003ff197819 */ /* 0x000fe2000001141a */
[----:B------:R-:W-:Y:S01]  /*26a0*/  IMAD.WIDE.U32 R100, R100, 0x70, RZ ;  /* 0x0000007064647825 */ /* 0x000fe200078e00ff */
[----:B------:R-:W-:Y:S02]  /*26b0*/  SHF.R.S32.HI R27, RZ, 0x3, R28 ;  /* 0x00000003ff1b7819 */ /* 0x000fe4000001141c */
        /* <DEDUP_REMOVED lines=12> */
[----:B------:R-:W-:-:S02]  /*2780*/  LOP3.LUT R35, R37, 0x8, RZ, 0xc0, !PT ;  /* 0x0000000825237812 */ /* 0x000fc400078ec0ff */
[----:B------:R-:W-:Y:S02]  /*2790*/  LOP3.LUT R36, R37, 0x10, RZ, 0xc0, !PT ;  /* 0x0000001025247812 */ /* 0x000fe400078ec0ff */
[----:B------:R-:W-:Y:S02]  /*27a0*/  LOP3.LUT R29, R29, 0x1, RZ, 0xc0, !PT ;  /* 0x000000011d1d7812 */ /* 0x000fe400078ec0ff */
[----:B------:R-:W-:Y:S02]  /*27b0*/  SHF.R.S32.HI R30, RZ, 0x1f, R21 ;  /* 0x0000001fff1e7819 */ /* 0x000fe40000011415 */
[----:B------:R-:W-:Y:S02]  /*27c0*/  SHF.R.S32.HI R31, RZ, 0x1f, R26 ;  /* 0x0000001fff1f7819 */ /* 0x000fe4000001141a */
[----:B------:R-:W-:Y:S02]  /*27d0*/  SHF.R.S32.HI R32, RZ, 0x1f, R28 ;  /* 0x0000001fff207819 */ /* 0x000fe4000001141c */
[----:B------:R-:W-:-:S07]  /*27e0*/  LOP3.LUT R37, R37, 0x20, RZ, 0xc0, !PT ;  /* 0x0000002025257812 */ /* 0x000fce00078ec0ff */
.L_x_2305:
[----:B------:R-:W2:Y:S01]  /*27f0*/  LDL.LU R43, [R1] ;  /* 0x00000000012b7983 */ /* 0x000ea20000300800 */
[----:B-----5:R-:W-:Y:S01]  /*2800*/  VIADD R49, R24, 0xffffffff ;  /* 0xffffffff18317836 */ /* 0x020fe20000000000 */
[----:B------:R-:W0:Y:S01]  /*2810*/  LDC.64 R122, c[0x0][0x2d8] ;  /* 0x0000b600ff7a7b82 */ /* 0x000e220000000a00 */
[----:B------:R-:W-:Y:S01]  /*2820*/  LOP3.LUT P5, RZ, R221, 0x4, RZ, 0xc0, !PT ;  /* 0x00000004ddff7812 */ /* 0x000fe200078ac0ff */
        /* <DEDUP_REMOVED lines=13> */
[----:B------:R-:W-:Y:S02]  /*2900*/  ISETP.GT.AND P3, PT, R49, R125, PT ;  /* 0x0000007d3100720c */ /* 0x000fe40003f64270 */
[----:B0-----:R-:W-:-:S02]  /*2910*/  LEA R44, P2, R24, R122, 0x1 ;  /* 0x0000007a182c7211 */ /* 0x001fc400078408ff */
[----:B------:R-:W-:Y:S02]  /*2920*/  LEA R46, P4, R41, R122, 0x1 ;  /* 0x0000007a292e7211 */ /* 0x000fe400078808ff */
[-C--:B------:R-:W-:Y:S01]  /*2930*/  LEA.HI.X R45, R24, R123.reuse, R40, 0x1, P2 ;  /* 0x0000007b182d7211 */ /* 0x080fe200010f0c28 */
[----:B------:R-:W-:Y:S01]  /*2940*/  IMAD.MOV.U32 R24, RZ, RZ, R49 ;  /* 0x000000ffff187224 */ /* 0x000fe200078e0031 */
[----:B-1----:R-:W-:Y:S02]  /*2950*/  ISETP.GE.AND P2, PT, R119, 0x1, PT ;  /* 0x000000017700780c */ /* 0x002fe40003f46270 */
[----:B------:R-:W-:Y:S01]  /*2960*/  LEA.HI.X R47, R41, R123, R42, 0x1, P4 ;  /* 0x0000007b292f7211 */ /* 0x000fe200020f0c2a */
[C---:B------:R-:W-:Y:S02]  /*2970*/  VIADD R41, R39.reuse, 0x20 ;  /* 0x0000002027297836 */ /* 0x040fe40000000000 */
[C---:B------:R-:W-:Y:S02]  /*2980*/  @P5 VIADD R41, R39.reuse, 0xffffffe0 ;  /* 0xffffffe027295836 */ /* 0x040fe40000000000 */
[----:B------:R-:W-:-:S02]  /*2990*/  IMAD R39, R39, 0x2, R118 ;  /* 0x0000000227277824 */ /* 0x000fc400078e0276 */
[----:B------:R-:W-:Y:S01]  /*29a0*/  IMAD R96, R41, 0x2, R118 ;  /* 0x0000000229607824 */ /* 0x000fe200078e0276 */
[----:B--2---:R-:W-:-:S04]  /*29b0*/  LOP3.LUT R43, R43, 0xfffffffd, RZ, 0xc0, !PT ;  /* 0xfffffffd2b2b7812 */ /* 0x004fc800078ec0ff */
[----:B------:R-:W-:-:S05]  /*29c0*/  @P3 LOP3.LUT R43, R43, 0x2, RZ, 0xfc, !PT ;  /* 0x000000022b2b3812 */ /* 0x000fca00078efcff */
[----:B------:R0:W-:Y:S01]  /*29d0*/  STL [R1], R43 ;  /* 0x0000002b01007387 */ /* 0x0001e20000100800 */
[----:B------:R-:W-:Y:S05]  /*29e0*/  @!P2 BRA `(.L_x_2207) ;  /* 0x0000007400c8a947 */ /* 0x000fea0003800000 */
        /* <DEDUP_REMOVED lines=74> */
.L_x_2210:
[----:B------:R-:W-:Y:S05]  /*2e90*/  BSYNC B1 ;  /* 0x0000000000017941 */ /* 0x000fea0003800000 */
.L_x_2209:
        /* <DEDUP_REMOVED lines=61> */
.L_x_2212:
[----:B------:R-:W-:Y:S05]  /*3270*/  BSYNC B1 ;  /* 0x0000000000017941 */ /* 0x000fea0003800000 */
.L_x_2211:
[----:B01----:R-:W2:Y:S01]  /*3280*/  LDL R40, [R1+0x4c] ;  /* 0x00004c0001287983 */ /* 0x003ea20000100800 */
        /* <DEDUP_REMOVED lines=75> */
[----:B------:R-:W-:Y:S01]  /*3740*/  PRMT R172, R40, 0x7610, R172 ;  /* 0x0000761028ac7816 */ /* 0x000fe200000000ac */
[----:B------:R-:W-:-:S05]  /*3750*/  IMAD.MOV.U32 R40, RZ, RZ, R82 ;  /* 0x000000ffff287224 */ /* 0x000fca00078e0052 */
        /* <DEDUP_REMOVED lines=22> */
.L_x_2213:
[----:B------:R-:W-:Y:S01]  /*38c0*/  IMAD R98, R19, 0x8, R18 ;  /* 0x0000000813627824 */ /* 0x000fe200078e0212 */
[----:B------:R-:W-:Y:S01]  /*38d0*/  SHF.L.U32 R99, R209, 0x1f, RZ ;  /* 0x0000001fd1637819 */ /* 0x000fe200000006ff */
[----:B------:R-:W-:Y:S03]  /*38e0*/  BSSY B1, `(.L_x_2214) ;  /* 0x0000003000017945 */ /* 0x000fe60003800000 */
[----:B------:R-:W0:Y:S02]  /*38f0*/  SYNCS.PHASECHK.TRANS64.TRYWAIT P5, [R98+URZ+0x36890], R99 ;  /* 0x03689063620075a7 */ /* 0x000e2400080a017f */
[----:B0-----:R-:W-:Y:S05]  /*3900*/  @!P5 BRA `(.L_x_2215) ;  /* 0x0000027c00c4d947 */ /* 0x001fea0003800000 */
.L_x_2538:
[----:B------:R-:W-:Y:S05]  /*3910*/  BSYNC B1 ;  /* 0x0000000000017941 */ /* 0x000fea0003800000 */
.L_x_2214:
        /* <DEDUP_REMOVED lines=9> */
[----:B------:R-:W-:Y:S02]  /*39b0*/  SHF.R.U64 R159, R122, 0x10, R123 ;  /* 0x000000107a9f7819 */ /* 0x000fe4000000127b */
[--C-:B------:R-:W-:Y:S02]  /*39c0*/  SHF.R.U64 R160, R126, 0x10, R127.reuse ;  /* 0x000000107ea07819 */ /* 0x100fe4000000127f */
[----:B------:R-:W-:Y:S02]  /*39d0*/  SHF.R.U32.HI R162, RZ, 0x10, R127 ;  /* 0x00000010ffa27819 */ /* 0x000fe4000001167f */
[----:B------:R-:W-:Y:S01]  /*39e0*/  SHF.R.U32.HI R161, RZ, 0x10, R123 ;  /* 0x00000010ffa17819 */ /* 0x000fe2000001167b */
[----:B--2---:R-:W-:Y:S01]  /*39f0*/  IMAD.U32 R123, R42, 0x10000, RZ ;  /* 0x000100002a7b7824 */ /* 0x004fe200078e00ff */
[----:B------:R-:W-:Y:S02]  /*3a00*/  PRMT R126, R164, 0x5410, R159 ;  /* 0x00005410a47e7816 */ /* 0x000fe4000000009f */
[----:B------:R-:W-:-:S02]  /*3a10*/  PRMT R159, R128, 0x5432, R160 ;  /* 0x00005432809f7816 */ /* 0x000fc400000000a0 */
[----:B------:R-:W-:Y:S02]  /*3a20*/  PRMT R160, R91, 0x5432, R162 ;  /* 0x000054325ba07816 */ /* 0x000fe400000000a2 */
[----:B------:R-:W-:Y:S01]  /*3a30*/  PRMT R127, R163, 0x5410, R161 ;  /* 0x00005410a37f7816 */ /* 0x000fe200000000a1 */
[C---:B------:R-:W-:Y:S01]  /*3a40*/  IMAD.U32 R161, R41.reuse, 0x10000, RZ ;  /* 0x0001000029a17824 */ /* 0x040fe200078e00ff */
[----:B------:R-:W-:Y:S01]  /*3a50*/  LOP3.LUT R42, R42, 0xffff0000, RZ, 0xc0, !PT ;  /* 0xffff00002a2a7812 */ /* 0x000fe200078ec0ff */
[----:B------:R-:W-:Y:S01]  /*3a60*/  IMAD.U32 R163, R160, 0x10000, RZ ;  /* 0x00010000a0a37824 */ /* 0x000fe200078e00ff */
[----:B------:R-:W-:Y:S01]  /*3a70*/  LOP3.LUT R169, R41, 0xffff0000, RZ, 0xc0, !PT ;  /* 0xffff000029a97812 */ /* 0x000fe200078ec0ff */
[----:B------:R-:W-:Y:S01]  /*3a80*/  IMAD.U32 R165, R127, 0x10000, RZ ;  /* 0x000100007fa57824 */ /* 0x000fe200078e00ff */
[----:B------:R-:W-:Y:S01]  /*3a90*/  LOP3.LUT R162, R159, 0xffff0000, RZ, 0xc0, !PT ;  /* 0xffff00009fa27812 */ /* 0x000fe200078ec0ff */
[----:B------:R-:W-:Y:S01]  /*3aa0*/  FMUL.FTZ R170, R42, R163 ;  /* 0x000000a32aaa7220 */ /* 0x000fe20000410000 */
[----:B------:R-:W-:Y:S01]  /*3ab0*/  LOP3.LUT R164, R126, 0xffff0000, RZ, 0xc0, !PT ;  /* 0xffff00007ea47812 */ /* 0x000fe200078ec0ff */
[----:B------:R-:W-:Y:S01]  /*3ac0*/  IMAD.U32 R41, R40, 0x10000, RZ ;  /* 0x0001000028297824 */ /* 0x000fe200078e00ff */
[----:B------:R-:W-:Y:S01]  /*3ad0*/  LOP3.LUT R122, R43, 0xffff0000, RZ, 0xc0, !PT ;  /* 0xffff00002b7a7812 */ /* 0x000fe200078ec0ff */
[C---:B------:R-:W-:Y:S01]  /*3ae0*/  FMUL.FTZ R166, R169.reuse, R162 ;  /* 0x000000a2a9a67220 */ /* 0x040fe20000410000 */
[-C--:B------:R-:W-:Y:S01]  /*3af0*/  FMUL.FTZ R42, R42, R165.reuse ;  /* 0x000000a52a2a7220 */ /* 0x080fe20000410000 */
[----:B------:R-:W-:Y:S01]  /*3b00*/  FMUL.FTZ R169, R169, R164 ;  /* 0x000000a4a9a97220 */ /* 0x000fe20000410000 */
[----:B------:R-:W-:Y:S01]  /*3b10*/  LOP3.LUT R160, R160, 0xffff0000, RZ, 0xc0, !PT ;  /* 0xffff0000a0a07812 */ /* 0x000fe200078ec0ff */
[----:B------:R-:W-:Y:S01]  /*3b20*/  IMAD.U32 R159, R159, 0x10000, RZ ;  /* 0x000100009f9f7824 */ /* 0x000fe200078e00ff */
[----:B------:R-:W-:Y:S01]  /*3b30*/  LOP3.LUT R127, R127, 0xffff0000, RZ, 0xc0, !PT ;  /* 0xffff00007f7f7812 */ /* 0x000fe200078ec0ff */
[----:B------:R-:W-:Y:S01]  /*3b40*/  FFMA.FTZ R170, R123, R165, -R170 ;  /* 0x000000a57baa7223 */ /* 0x000fe200000108aa */
[----:B------:R-:W-:Y:S01]  /*3b50*/  LOP3.LUT R40, R40, 0xffff0000, RZ, 0xc0, !PT ;  /* 0xffff000028287812 */ /* 0x000fe200078ec0ff */
[----:B------:R-:W-:-:S02]  /*3b60*/  IMAD.U32 R126, R126, 0x10000, RZ ;  /* 0x000100007e7e7824 */ /* 0x000fc400078e00ff */
[C---:B------:R-:W-:Y:S01]  /*3b70*/  FFMA.FTZ R166, R161.reuse, R164, -R166 ;  /* 0x000000a4a1a67223 */ /* 0x040fe200000108a6 */
[----:B------:R-:W-:Y:S01]  /*3b80*/  FFMA.FTZ R169, R161, R162, R169 ;  /* 0x000000a2a1a97223 */ /* 0x000fe200000100a9 */
[----:B------:R-:W-:Y:S01]  /*3b90*/  FFMA.FTZ R123, R123, R163, R42 ;  /* 0x000000a37b7b7223 */ /* 0x000fe2000001002a */
[C---:B------:R-:W-:Y:S01]  /*3ba0*/  FMUL.FTZ R42, R122.reuse, R160 ;  /* 0x000000a07a2a7220 */ /* 0x040fe20000410000 */
[----:B------:R-:W-:Y:S01]  /*3bb0*/  FMUL.FTZ R161, R122, R127 ;  /* 0x0000007f7aa17220 */ /* 0x000fe20000410000 */
[C---:B------:R-:W-:Y:S01]  /*3bc0*/  FMUL.FTZ R122, R40.reuse, R159 ;  /* 0x0000009f287a7220 */ /* 0x040fe20000410000 */
[----:B------:R-:W-:Y:S02]  /*3bd0*/  IMAD.U32 R43, R43, 0x10000, RZ ;  /* 0x000100002b2b7824 */ /* 0x000fe400078e00ff */
[----:B------:R-:W-:Y:S01]  /*3be0*/  FMUL.FTZ R40, R40, R126 ;  /* 0x0000007e28287220 */ /* 0x000fe20000410000 */
[----:B------:R-:W-:Y:S01]  /*3bf0*/  F2FP.BF16.F32.PACK_AB R166, R169, R166 ;  /* 0x000000a6a9a6723e */ /* 0x000fe200000010ff */
[----:B------:R-:W-:Y:S01]  /*3c00*/  FFMA.FTZ R122, R41, R126, -R122 ;  /* 0x0000007e297a7223 */ /* 0x000fe2000001087a */
[C---:B------:R-:W-:Y:S01]  /*3c10*/  FFMA.FTZ R42, R43.reuse, R127, -R42 ;  /* 0x0000007f2b2a7223 */ /* 0x040fe2000001082a */
[----:B------:R-:W-:Y:S01]  /*3c20*/  FFMA.FTZ R161, R43, R160, R161 ;  /* 0x000000a02ba17223 */ /* 0x000fe200000100a1 */
[----:B------:R-:W-:-:S04]  /*3c30*/  FFMA.FTZ R41, R41, R159, R40 ;  /* 0x0000009f29297223 */ /* 0x000fc80000010028 */
[----:B------:R-:W-:Y:S02]  /*3c40*/  F2FP.BF16.F32.PACK_AB R43, R161, R42 ;  /* 0x0000002aa12b723e */ /* 0x000fe400000010ff */
[----:B------:R-:W-:Y:S01]  /*3c50*/  F2FP.BF16.F32.PACK_AB R40, R41, R122 ;  /* 0x0000007a2928723e */ /* 0x000fe200000010ff */
[----:B------:R-:W-:Y:S01]  /*3c60*/  IMAD.MOV.U32 R41, RZ, RZ, R166 ;  /* 0x000000ffff297224 */ /* 0x000fe200078e00a6 */
[----:B------:R-:W-:-:S07]  /*3c70*/  F2FP.BF16.F32.PACK_AB R42, R123, R170 ;  /* 0x000000aa7b2a723e */ /* 0x000fce00000010ff */
.L_x_2221:
[----:B------:R-:W-:Y:S05]  /*3c80*/  BSYNC B3 ;  /* 0x0000000000037941 */ /* 0x000fea0003800000 */
.L_x_2220:
[----:B--2---:R1:W-:Y:S02]  /*3c90*/  STG.E.128 desc[UR60][R46.64], R40 ;  /* 0x000000282e007986 */ /* 0x0043e4000c101d3c */
.L_x_2219:
[----:B------:R-:W-:Y:S05]  /*3ca0*/  BSYNC B2 ;  /* 0x0000000000027941 */ /* 0x000fea0003800000 */
.L_x_2218:
        /* <DEDUP_REMOVED lines=53> */
.L_x_2225:
[----:B------:R-:W-:Y:S05]  /*4000*/  BSYNC B3 ;  /* 0x0000000000037941 */ /* 0x000fea0003800000 */
.L_x_2224:
[----:B--2---:R2:W-:Y:S02]  /*4010*/  STG.E.128 desc[UR60][R46.64+0x40], R40 ;  /* 0x000040282e007986 */ /* 0x0045e4000c101d3c */
.L_x_2223:
[----:B------:R-:W-:Y:S05]  /*4020*/  BSYNC B2 ;  /* 0x0000000000027941 */ /* 0x000fea0003800000 */
.L_x_2222:
        /* <DEDUP_REMOVED lines=53> */
.L_x_2229:
[----:B------:R-:W-:Y:S05]  /*4380*/  BSYNC B3 ;  /* 0x0000000000037941 */ /* 0x000fea0003800000 */
.L_x_2228:
[----:B--2---:R3:W-:Y:S02]  /*4390*/  STG.E.128 desc[UR60][R46.64+0x80], R40 ;  /* 0x000080282e007986 */ /* 0x0047e4000c101d3c */
.L_x_2227:
[----:B------:R-:W-:Y:S05]  /*43a0*/  BSYNC B2 ;  /* 0x0000000000027941 */ /* 0x000fea0003800000 */
.L_x_2226:
        /* <DEDUP_REMOVED lines=54> */
.L_x_2233:
[----:B------:R-:W-:Y:S05]  /*4710*/  BSYNC B3 ;  /* 0x0000000000037941 */ /* 0x000fea0003800000 */
.L_x_2232:
[----:B--2---:R4:W-:Y:S02]  /*4720*/  STG.E.128 desc[UR60][R46.64+0xc0], R40 ;  /* 0x0000c0282e007986 */ /* 0x0049e4000c101d3c */
.L_x_2231:
[----:B------:R-:W-:Y:S05]  /*4730*/  BSYNC B2 ;  /* 0x0000000000027941 */ /* 0x000fea0003800000 */
.L_x_2230:
        /* <DEDUP_REMOVED lines=53> */
.L_x_2237:
[----:B------:R-:W-:Y:S05]  /*4a90*/  BSYNC B3 ;  /* 0x0000000000037941 */ /* 0x000fea0003800000 */
.L_x_2236:
[----:B--2---:R1:W-:Y:S02]  /*4aa0*/  STG.E.128 desc[UR60][R46.64+0x100], R40 ;  /* 0x000100282e007986 */ /* 0x0043e4000c101d3c */
.L_x_2235:
[----:B------:R-:W-:Y:S05]  /*4ab0*/  BSYNC B2 ;  /* 0x0000000000027941 */ /* 0x000fea0003800000 */
.L_x_2234:
        /* <DEDUP_REMOVED lines=52> */
.L_x_2239:
[----:B------:R-:W-:Y:S05]  /*4e00*/  BSYNC B2 ;  /* 0x0000000000027941 */ /* 0x000fea0003800000 */
.L_x_2238:
[----:B--2---:R1:W-:Y:S02]  /*4e10*/  STG.E.128 desc[UR60][R46.64+0x140], R40 ;  /* 0x000140282e007986 */ /* 0x0043e4000c101d3c */
.L_x_2217:
[----:B------:R-:W-:Y:S05]  /*4e20*/  BSYNC B1 ;  /* 0x0000000000017941 */ /* 0x000fea0003800000 */
.L_x_2216:
        /* <DEDUP_REMOVED lines=54> */
.L_x_2244:
[----:B------:R-:W-:Y:S05]  /*5190*/  BSYNC B2 ;  /* 0x0000000000027941 */ /* 0x000fea0003800000 */
.L_x_2243:
[----:B--2---:R1:W-:Y:S02]  /*51a0*/  STG.E.128 desc[UR60][R44.64], R40 ;  /* 0x000000282c007986 */ /* 0x0043e4000c101d3c */
.L_x_2242:
[----:B------:R-:W-:Y:S05]  /*51b0*/  BSYNC B1 ;  /* 0x0000000000017941 */ /* 0x000fea0003800000 */
.L_x_2241:
        /* <DEDUP_REMOVED lines=54> */
.L_x_2248:
[----:B------:R-:W-:Y:S05]  /*5520*/  BSYNC B2 ;  /* 0x0000000000027941 */ /* 0x000fea0003800000 */
.L_x_2247:
[----:B--2---:R1:W-:Y:S02]  /*5530*/  STG.E.128 desc[UR60][R44.64+0x40], R40 ;  /* 0x000040282c007986 */ /* 0x0043e4000c101d3c */
.L_x_2246:
[----:B------:R-:W-:Y:S05]  /*5540*/  BSYNC B1 ;  /* 0x0000000000017941 */ /* 0x000fea0003800000 */
.L_x_2245:
        /* <DEDUP_REMOVED lines=54> */
.L_x_2252:
[----:B------:R-:W-:Y:S05]  /*58b0*/  BSYNC B2 ;  /* 0x0000000000027941 */ /* 0x000fea0003800000 */
.L_x_2251:
[----:B--2---:R1:W-:Y:S02]  /*58c0*/  STG.E.128 desc[UR60][R44.64+0x80], R40 ;  /* 0x000080282c007986 */ /* 0x0043e4000c101d3c */
.L_x_2250:
[----:B------:R-:W-:Y:S05]  /*58d0*/  BSYNC B1 ;  /* 0x0000000000017941 */ /* 0x000fea0003800000 */
.L_x_2249:
        /* <DEDUP_REMOVED lines=42> */
[CC--:B------:R-:W-:Y:S01]  /*5b80*/  FMUL.FTZ R42, R40.reuse, R150.reuse ;  /* 0x00000096282a7220 */ /* 0x0c0fe20000410000 */
        /* <DEDUP_REMOVED lines=11> */
.L_x_2256:
[----:B------:R-:W-:Y:S05]  /*5c40*/  BSYNC B2 ;  /* 0x0000000000027941 */ /* 0x000fea0003800000 */
.L_x_2255:
[----:B--2---:R1:W-:Y:S02]  /*5c50*/  STG.E.128 desc[UR60][R44.64+0xc0], R40 ;  /* 0x0000c0282c007986 */ /* 0x0043e4000c101d3c */
.L_x_2254:
[----:B------:R-:W-:Y:S05]  /*5c60*/  BSYNC B1 ;  /* 0x0000000000017941 */ /* 0x000fea0003800000 */
.L_x_2253:
        /* <DEDUP_REMOVED lines=54> */
.L_x_2260:
[----:B------:R-:W-:Y:S05]  /*5fd0*/  BSYNC B2 ;  /* 0x0000000000027941 */ /* 0x000fea0003800000 */
.L_x_2259:
[----:B--2---:R1:W-:Y:S02]  /*5fe0*/  STG.E.128 desc[UR60][R44.64+0x100], R40 ;  /* 0x000100282c007986 */ /* 0x0043e4000c101d3c */
.L_x_2258:
[----:B------:R-:W-:Y:S05]  /*5ff0*/  BSYNC B1 ;  /* 0x0000000000017941 */ /* 0x000fea0003800000 */
.L_x_2257:
        /* <DEDUP_REMOVED lines=53> */
.L_x_2262:
[----:B------:R-:W-:Y:S05]  /*6350*/  BSYNC B1 ;  /* 0x0000000000017941 */ /* 0x000fea0003800000 */
.L_x_2261:
[----:B--2---:R1:W-:Y:S01]  /*6360*/  STG.E.128 desc[UR60][R44.64+0x140], R40 ;  /* 0x000140282c007986 */ /* 0x0043e2000c101d3c */
[----:B------:R-:W-:Y:S05]  /*6370*/  BRA `(.L_x_2240) ;  /* 0x0000004000447947 */ /* 0x000fea0003800000 */
.L_x_2208:
        /* <DEDUP_REMOVED lines=47> */
.L_x_2264:
[----:B------:R-:W-:Y:S05]  /*6670*/  BSYNC B1 ;  /* 0x0000000000017941 */ /* 0x000fea0003800000 */
.L_x_2263:
        /* <DEDUP_REMOVED lines=47> */
.L_x_2266:
[----:B------:R-:W-:Y:S05]  /*6970*/  BSYNC B1 ;  /* 0x0000000000017941 */ /* 0x000fea0003800000 */
.L_x_2265:
[----:B0-----:R-:W2:Y:S01]  /*6980*/  LDL R88, [R1+0x4c] ;  /* 0x00004c0001587983 */ /* 0x001ea20000100800 */
[----:B------:R-:W-:Y:S01]  /*6990*/  IMAD.MOV.U32 R89, RZ, RZ, R41 ;  /* 0x000000ffff597224 */ /* 0x000fe200078e0029 */
        /* <DEDUP_REMOVED lines=78> */
[----:B------:R-:W-:-:S04]  /*6e80*/  PRMT R174, R89, 0x5410, R88 ;  /* 0x0000541059ae7816 */ /* 0x000fc80000000058 */
[----:B------:R-:W-:Y:S01]  /*6e90*/  PRMT R173, R91, 0x5410, R90 ;  /* 0x000054105bad7816 */ /* 0x000fe2000000005a */
[----:B------:R-:W-:Y:S06]  /*6ea0*/  @!P2 BRA `(.L_x_2267) ;  /* 0x000000000004a947 */ /* 0x000fec0003800000 */
[----:B------:R-:W-:Y:S01]  /*6eb0*/  BPT.TRAP 0x1 ;  /* 0x000000040000795c */ /* 0x000fe20000300000 */
.L_x_2267:
[----:B------:R-:W-:Y:S01]  /*6ec0*/  IMAD R98, R19, 0x8, R18 ;  /* 0x0000000813627824 */ /* 0x000fe200078e0212 */
[----:B------:R-:W-:Y:S01]  /*6ed0*/  SHF.L.U32 R99, R209, 0x1f, RZ ;  /* 0x0000001fd1637819 */ /* 0x000fe200000006ff */
[----:B------:R-:W0:Y:S01]  /*6ee0*/  LDC R145, c[0x0][0x2e4] ;  /* 0x0000b900ff917b82 */ /* 0x000e220000000800 */
[----:B------:R-:W-:Y:S02]  /*6ef0*/  BSSY B1, `(.L_x_2268) ;  /* 0x0000004000017945 */ /* 0x000fe40003800000 */
[----:B------:R-:W1:Y:S05]  /*6f00*/  SYNCS.PHASECHK.TRANS64.TRYWAIT P5, [R98+URZ+0x36890], R99 ;  /* 0x03689063620075a7 */ /* 0x000e6a00080a017f */
[----:B------:R-:W2:Y:S01]  /*6f10*/  LDC.64 R126, c[0x0][0x2f0] ;  /* 0x0000bc00ff7e7b82 */ /* 0x000ea20000000a00 */
[----:B-1----:R-:W-:Y:S05]  /*6f20*/  @!P5 BRA `(.L_x_2269) ;  /* 0x000002480050d947 */ /* 0x002fea0003800000 */
.L_x_2539:
[----:B------:R-:W-:Y:S05]  /*6f30*/  BSYNC B1 ;  /* 0x0000000000017941 */ /* 0x000fea0003800000 */
.L_x_2268:
        /* <DEDUP_REMOVED lines=128> */
.L_x_2275:
[----:B------:R-:W-:Y:S05]  /*7740*/  BSYNC B3 ;  /* 0x0000000000037941 */ /* 0x000fea0003800000 */
.L_x_2274:
        /* <DEDUP_REMOVED lines=10> */
.L_x_2273:
[----:B------:R-:W-:Y:S05]  /*77f0*/  BSYNC B2 ;  /* 0x0000000000027941 */ /* 0x000fea0003800000 */
.L_x_2272:
        /* <DEDUP_REMOVED lines=45> */
[C---:B------:R-:W-:Y:S01]  /*7ad0*/  FMUL.FTZ R57, R93.reuse, R161 ;  /* 0x000000a15d397220 */ /* 0x040fe20000410000 */
        /* <DEDUP_REMOVED lines=9> */
[----:B------:R-:W-:Y:S01]  /*7b70*/  FMUL.FTZ R94, R94, R45 ;  /* 0x0000002d5e5e7220 */ /* 0x000fe20000410000 */
[----:B------:R-:W-:Y:S01]  /*7b80*/  LOP3.LUT R63, R63, 0xffff0000, RZ, 0xc0, !PT ;  /* 0xffff00003f3f7812 */ /* 0x000fe200078ec0ff */
[----:B------:R-:W-:Y:S01]  /*7b90*/  FFMA.FTZ R93, R59, R161, R93 ;  /* 0x000000a13b5d7223 */ /* 0x000fe2000001005d */
[----:B------:R-:W-:Y:S01]  /*7ba0*/  LOP3.LUT R58, R58, 0xffff0000, RZ, 0xc0, !PT ;  /* 0xffff00003a3a7812 */ /* 0x000fe200078ec0ff */
[----:B------:R-:W-:Y:S01]  /*7bb0*/  FFMA.FTZ R164, R92, R45, -R164 ;  /* 0x0000002d5ca47223 */ /* 0x000fe200000108a4 */
[----:B------:R-:W-:Y:S01]  /*7bc0*/  PRMT R47, R182, 0x5410, R47 ;  /* 0x00005410b62f7816 */ /* 0x000fe2000000002f */
[----:B------:R-:W-:-:S02]  /*7bd0*/  IMAD.U32 R59, R91, 0x10000, RZ ;  /* 0x000100005b3b7824 */ /* 0x000fc400078e00ff */
[----:B------:R-:W-:Y:S01]  /*7be0*/  FMUL.FTZ R45, R160, R162 ;  /* 0x000000a2a02d7220 */ /* 0x000fe20000410000 */
[----:B------:R-:W-:Y:S01]  /*7bf0*/  PRMT R44, R180, 0x5432, R44 ;  /* 0x00005432b42c7816 */ /* 0x000fe2000000002c */
[----:B------:R-:W-:Y:S01]  /*7c00*/  FFMA.FTZ R94, R92, R56, R94 ;  /* 0x000000385c5e7223 */ /* 0x000fe2000001005e */
[----:B------:R-:W-:Y:S01]  /*7c10*/  LOP3.LUT R51, R51, 0xffff0000, RZ, 0xc0, !PT ;  /* 0xffff000033337812 */ /* 0x000fe200078ec0ff */
[----:B------:R-:W-:Y:S01]  /*7c20*/  FMUL.FTZ R92, R63, R58 ;  /* 0x0000003a3f5c7220 */ /* 0x000fe20000410000 */
[----:B------:R-:W-:Y:S01]  /*7c30*/  LOP3.LUT R91, R91, 0xffff0000, RZ, 0xc0, !PT ;  /* 0xffff00005b5b7812 */ /* 0x000fe200078ec0ff */
[-C--:B------:R-:W-:Y:S01]  /*7c40*/  FMUL.FTZ R160, R160, R59.reuse ;  /* 0x0000003ba0a07220 */ /* 0x080fe20000410000 */
[----:B------:R-:W-:Y:S01]  /*7c50*/  FFMA.FTZ R45, R158, R59, -R45 ;  /* 0x0000003b9e2d7223 */ /* 0x000fe2000001082d */
[C---:B------:R-:W-:Y:S01]  /*7c60*/  IMAD.U32 R61, R60.reuse, 0x10000, RZ ;  /* 0x000100003c3d7824 */ /* 0x040fe200078e00ff */
[----:B------:R-:W-:Y:S01]  /*7c70*/  LOP3.LUT R60, R60, 0xffff0000, RZ, 0xc0, !PT ;  /* 0xffff00003c3c7812 */ /* 0x000fe200078ec0ff */
[----:B------:R-:W-:-:S02]  /*7c80*/  IMAD.U32 R59, R47, 0x10000, RZ ;  /* 0x000100002f3b7824 */ /* 0x000fc400078e00ff */
[-C--:B------:R-:W-:Y:S01]  /*7c90*/  FMUL.FTZ R63, R63, R91.reuse ;  /* 0x0000005b3f3f7220 */ /* 0x080fe20000410000 */
[C---:B------:R-:W-:Y:S02]  /*7ca0*/  IMAD.U32 R56, R44.reuse, 0x10000, RZ ;  /* 0x000100002c387824 */ /* 0x040fe400078e00ff */
        /* <DEDUP_REMOVED lines=44> */
.L_x_2279:
[----:B------:R-:W-:Y:S05]  /*7f70*/  BSYNC B3 ;  /* 0x0000000000037941 */ /* 0x000fea0003800000 */
.L_x_2278:
        /* <DEDUP_REMOVED lines=10> */
.L_x_2277:
[----:B------:R-:W-:Y:S05]  /*8020*/  BSYNC B2 ;  /* 0x0000000000027941 */ /* 0x000fea0003800000 */
.L_x_2276:
        /* <DEDUP_REMOVED lines=120> */
.L_x_2281:
[----:B------:R-:W-:Y:S05]  /*87b0*/  BSYNC B2 ;  /* 0x0000000000027941 */ /* 0x000fea0003800000 */
.L_x_2280:
        /* <DEDUP_REMOVED lines=10> */
.L_x_2271:
[----:B------:R-:W-:Y:S05]  /*8860*/  BSYNC B1 ;  /* 0x0000000000017941 */ /* 0x000fea0003800000 */
.L_x_2270:
        /* <DEDUP_REMOVED lines=13> */
[----:B------:R-:W-:Y:S02]  /*8940*/  LEA.HI R41, R41, R40, RZ, 0x4 ;  /* 0x0000002829297211 */ /* 0x000fe400078f20ff */
[----:B---3--:R-:W-:-:S02]  /*8950*/  SHF.R.U32.HI R46, RZ, 0x3, R210 ;  /* 0x00000003ff2e7819 */ /* 0x008fc400000116d2 */
[----:B------:R-:W-:-:S05]  /*8960*/  LEA.HI.SX32 R44, R41, R20, 0x1c ;  /* 0x00000014292c7211 */ /* 0x000fca00078fe2ff */
        /* <DEDUP_REMOVED lines=55> */
[C---:B------:R-:W-:Y:S01]  /*8ce0*/  FMUL.FTZ R75, R63.reuse, R74 ;  /* 0x0000004a3f4b7220 */ /* 0x040fe20000410000 */
[C---:B------:R-:W-:Y:S01]  /*8cf0*/  FMUL.FTZ R84, R60.reuse, R73 ;  /* 0x000000493c547220 */ /* 0x040fe20000410000 */
[----:B------:R-:W-:Y:S01]  /*8d00*/  FMUL.FTZ R85, R63, R72 ;  /* 0x000000483f557220 */ /* 0x000fe20000410000 */
[----:B------:R-:W-:Y:S01]  /*8d10*/  FMUL.FTZ R88, R60, R172 ;  /* 0x000000ac3c587220 */ /* 0x000fe20000410000 */
[----:B------:R-:W-:Y:S01]  /*8d20*/  FFMA.FTZ R63, R56, R72, -R75 ;  /* 0x00000048383f7223 */ /* 0x000fe2000001084b */
[----:B------:R-:W-:Y:S01]  /*8d30*/  LOP3.LUT R47, R47, 0xffff0000, RZ, 0xc0, !PT ;  /* 0xffff00002f2f7812 */ /* 0x000fe200078ec0ff */
[----:B------:R-:W-:Y:S01]  /*8d40*/  FFMA.FTZ R60, R55, R172, -R84 ;  /* 0x000000ac373c7223 */ /* 0x000fe20000010854 */
[----:B------:R-:W-:Y:S01]  /*8d50*/  LOP3.LUT R86, R86, 0xffff0000, RZ, 0xc0, !PT ;  /* 0xffff000056567812 */ /* 0x000fe200078ec0ff */
[----:B------:R-:W-:Y:S01]  /*8d60*/  IMAD.U32 R45, R44, 0x10000, RZ ;  /* 0x000100002c2d7824 */ /* 0x000fe200078e00ff */
[----:B------:R-:W-:Y:S01]  /*8d70*/  LOP3.LUT R72, R171, 0xffff0000, RZ, 0xc0, !PT ;  /* 0xffff0000ab487812 */ /* 0x000fe200078ec0ff */
[----:B------:R-:W-:Y:S01]  /*8d80*/  FFMA.FTZ R56, R56, R74, R85 ;  /* 0x0000004a38387223 */ /* 0x000fe20000010055 */
[----:B------:R-:W-:-:S02]  /*8d90*/  IMAD.U32 R84, R174, 0x10000, RZ ;  /* 0x00010000ae547824 */ /* 0x000fc400078e00ff */
[----:B------:R-:W-:Y:S01]  /*8da0*/  FFMA.FTZ R55, R55, R73, R88 ;  /* 0x0000004937377223 */ /* 0x000fe20000010058 */
[----:B------:R-:W-:Y:S01]  /*8db0*/  IMAD.U32 R74, R57, 0x10000, RZ ;  /* 0x00010000394a7824 */ /* 0x000fe200078e00ff */
        /* <DEDUP_REMOVED lines=45> */
.L_x_2285:
[----:B------:R-:W-:Y:S05]  /*9090*/  BSYNC B2 ;  /* 0x0000000000027941 */ /* 0x000fea0003800000 */
.L_x_2284:
[----:B0-----:R4:W-:Y:S04]  /*90a0*/  STG.E.128 desc[UR60][R48.64], R40 ;  /* 0x0000002830007986 */ /* 0x0019e8000c101d3c */
[----:B--2---:R4:W-:Y:S02]  /*90b0*/  @!P3 STG.E.128 desc[UR60][R50.64], R44 ;  /* 0x0000002c3200b986 */ /* 0x0049e4000c101d3c */
.L_x_2283:
[----:B------:R-:W-:Y:S05]  /*90c0*/  BSYNC B1 ;  /* 0x0000000000017941 */ /* 0x000fea0003800000 */
.L_x_2282:
        /* <DEDUP_REMOVED lines=125> */
.L_x_2289:
[----:B------:R-:W-:Y:S05]  /*98a0*/  BSYNC B2 ;  /* 0x0000000000027941 */ /* 0x000fea0003800000 */
.L_x_2288:
[----:B0-----:R0:W-:Y:S04]  /*98b0*/  STG.E.128 desc[UR60][R48.64], R40 ;  /* 0x0000002830007986 */ /* 0x0011e8000c101d3c */
[----:B--2---:R0:W-:Y:S02]  /*98c0*/  @!P3 STG.E.128 desc[UR60][R50.64], R44 ;  /* 0x0000002c3200b986 */ /* 0x0041e4000c101d3c */
.L_x_2287:
[----:B------:R-:W-:Y:S05]  /*98d0*/  BSYNC B1 ;  /* 0x0000000000017941 */ /* 0x000fea0003800000 */
.L_x_2286:
[----:B------:R-:W-:-:S13]  /*98e0*/  ISETP.NE.AND P3, PT, R34, RZ, PT ;  /* 0x000000ff2200720c */ /* 0x000fda0003f65270 */
[----:B------:R-:W-:Y:S05]  /*98f0*/  @!P3 BRA `(.L_x_2240) ;  /* 0x0000000800e4b947 */ /* 0x000fea0003800000 */
[----:B0---4-:R-:W2:Y:S01]  /*9900*/  LDL R40, [R1] ;  /* 0x0000000001287983 */ /* 0x011ea20000100800 */
[----:B------:R-:W-:Y:S01]  /*9910*/  SHF.R.U32.HI R43, RZ, 0x3, R210 ;  /* 0x00000003ff2b7819 */ /* 0x000fe200000116d2 */
[----:B------:R-:W-:Y:S01]  /*9920*/  BSSY B1, `(.L_x_2290) ;  /* 0x0000074000017945 */ /* 0x000fe20003800000 */
[----:B------:R-:W-:-:S04]  /*9930*/  IADD3 R42, P3, P4, R116, R128, R28 ;  /* 0x00000080742a7210 */ /* 0x000fc80007c7e01c */
        /* <DEDUP_REMOVED lines=114> */
.L_x_2291:
[----:B------:R-:W-:Y:S05]  /*a060*/  BSYNC B1 ;  /* 0x0000000000017941 */ /* 0x000fea0003800000 */
.L_x_2290:
        /* <DEDUP_REMOVED lines=10> */
.L_x_2207:
[----:B------:R-:W2:Y:S02]  /*a110*/  LDL R40, [R1+0x4c] ;  /* 0x00004c0001287983 */ /* 0x000ea40000100800 */
[----:B--2---:R-:W-:-:S13]  /*a120*/  R2UR UR4, R40 ;  /* 0x00000000280472ca */ /* 0x004fda00000e0000 */
[----:B------:R-:W-:-:S06]  /*a130*/  UISETP.NE.AND UP0, UPT, UR4, 0x3, UPT ;  /* 0x000000030400788c */ /* 0x000fcc000bf05270 */
[----:B------:R-:W-:-:S13]  /*a140*/  PLOP3.LUT P2, PT, PT, PT, UP0, 0x80, 0x0 ;  /* 0x000000000000781c */ /* 0x000fda0003f4f008 */
[----:B------:R-:W-:Y:S05]  /*a150*/  @!P2 BRA `(.L_x_2292) ;  /* 0x000000000004a947 */ /* 0x000fea0003800000 */
[----:B------:R-:W-:Y:S01]  /*a160*/  BPT.TRAP 0x1 ;  /* 0x000000040000795c */ /* 0x000fe20000300000 */
.L_x_2292:
[----:B------:R-:W-:Y:S01]  /*a170*/  IMAD R98, R19, 0x8, R18 ;  /* 0x0000000813627824 */ /* 0x000fe200078e0212 */
[----:B------:R-:W-:Y:S01]  /*a180*/  SHF.L.U32 R99, R209, 0x1f, RZ ;  /* 0x0000001fd1637819 */ /* 0x000fe200000006ff */
[----:B------:R-:W-:Y:S01]  /*a190*/  IMAD R97, R24, -0x70, R2 ;  /* 0xffffff9018617824 */ /* 0x000fe200078e0202 */
[----:B------:R-:W-:Y:S02]  /*a1a0*/  BSSY B1, `(.L_x_2293) ;  /* 0x0000004000017945 */ /* 0x000fe40003800000 */
[----:B------:R-:W1:Y:S02]  /*a1b0*/  SYNCS.PHASECHK.TRANS64.TRYWAIT P3, [R98+URZ+0x36890], R99 ;  /* 0x03689063620075a7 */ /* 0x000e64000806017f */
[----:B------:R-:W-:Y:S01]  /*a1c0*/  VIMNMX R97, R97, 0x70, PT ;  /* 0x0000007061617848 */ /* 0x000fe20003fe0100 */
[----:B-1----:R-:W-:Y:S06]  /*a1d0*/  @!P3 BRA `(.L_x_2294) ;  /* 0x0000021400b8b947 */ /* 0x002fec0003800000 */
.L_x_2540:
[----:B------:R-:W-:Y:S05]  /*a1e0*/  BSYNC B1 ;  /* 0x0000000000017941 */ /* 0x000fea0003800000 */
.L_x_2293:
        /* <DEDUP_REMOVED lines=21> */
.L_x_2296:
[----:B------:R-:W-:Y:S05]  /*a340*/  BSYNC B1 ;  /* 0x0000000000017941 */ /* 0x000fea0003800000 */
.L_x_2295:
        /* <DEDUP_REMOVED lines=20> */
.L_x_2240:
[----:B------:R-:W-:Y:S05]  /*a490*/  BSYNC B0 ;  /* 0x0000000000007941 */ /* 0x000fea0003800000 */
.L_x_2206:
        /* <DEDUP_REMOVED lines=17> */
.L_x_2298:
[----:B------:R-:W-:Y:S05]  /*a5b0*/  BSYNC B0 ;  /* 0x0000000000007941 */ /* 0x000fea0003800000 */
.L_x_2297:
[----:B------:R-:W1:Y:S01]  /*a5c0*/  SYNCS.PHASECHK.TRANS64.TRYWAIT P2, [R98+URZ+0x368b0], R99 ;  /* 0x0368b063620075a7 */ /* 0x000e62000804017f */
[----:B------:R-:W-:Y:S01]  /*a5d0*/  ULDC.64 UR4, c[0x0][0x308] ;  /* 0x0000c20000047ab9 */ /* 0x000fe20000000a00 */
[----:B------:R-:W-:Y:S01]  /*a5e0*/  ULDC.64 UR6, c[0x0][0x318] ;  /* 0x0000c60000067ab9 */ /* 0x000fe20000000a00 */
[----:B0-----:R-:W-:Y:S01]  /*a5f0*/  IMAD.U32 R40, RZ, RZ, UR4 ;  /* 0x00000004ff287e24 */ /* 0x001fe2000f8e00ff */
[----:B------:R-:W-:Y:S01]  /*a600*/  BSSY B0, `(.L_x_2299) ;  /* 0x0000009000007945 */ /* 0x000fe20003800000 */
[----:B------:R-:W-:Y:S02]  /*a610*/  IMAD.U32 R42, RZ, RZ, UR6 ;  /* 0x00000006ff2a7e24 */ /* 0x000fe4000f8e00ff */
[----:B------:R-:W-:Y:S01]  /*a620*/  IMAD.U32 R41, RZ, RZ, UR7 ;  /* 0x00000007ff297e24 */ /* 0x000fe2000f8e00ff */
[----:B------:R0:W-:Y:S04]  /*a630*/  STL [R1+0x40], R40 ;  /* 0x0000402801007387 */ /* 0x0001e80000100800 */
[----:B------:R2:W-:Y:S01]  /*a640*/  STL [R1+0x48], R42 ;  /* 0x0000482a01007387 */ /* 0x0005e20000100800 */
[----:B0-----:R-:W-:-:S05]  /*a650*/  IMAD.U32 R40, RZ, RZ, UR5 ;  /* 0x00000005ff287e24 */ /* 0x001fca000f8e00ff */
[----:B------:R2:W-:Y:S04]  /*a660*/  STL [R1+0x4], R40 ;  /* 0x0000042801007387 */ /* 0x0005e80000100800 */
[----:B------:R2:W-:Y:S02]  /*a670*/  STL [R1+0x44], R41 ;  /* 0x0000442901007387 */ /* 0x0005e40000100800 */
[----:B-12---:R-:W-:Y:S05]  /*a680*/  @!P2 BRA `(.L_x_2300) ;  /* 0x0000021000a0a947 */ /* 0x006fea0003800000 */
.L_x_2541:
[----:B------:R-:W-:Y:S05]  /*a690*/  BSYNC B0 ;  /* 0x0000000000007941 */ /* 0x000fea0003800000 */
.L_x_2299:
        /* <DEDUP_REMOVED lines=39> */
.L_x_2302:
[----:B------:R-:W-:Y:S05]  /*a910*/  BSYNC B0 ;  /* 0x0000000000007941 */ /* 0x000fea0003800000 */
.L_x_2301:
        /* <DEDUP_REMOVED lines=36> */
.L_x_2304:
[----:B------:R-:W-:Y:S05]  /*ab60*/  BSYNC B0 ;  /* 0x0000000000007941 */ /* 0x000fea0003800000 */
.L_x_2303:
        /* <DEDUP_REMOVED lines=14> */
[----:B-12---:R-:W-:Y:S02]  /*ac50*/  SEL R40, RZ, 0x1, P3 ;  /* 0x00000001ff287807 */ /* 0x006fe40001800000 */
[----:B------:R-:W-:Y:S02]  /*ac60*/  SEL R19, R19, RZ, P3 ;  /* 0x000000ff13137207 */ /* 0x000fe40001800000 */
[----:B------:R-:W-:Y:S02]  /*ac70*/  LOP3.LUT R209, R209, R40, RZ, 0x3c, !PT ;  /* 0x00000028d1d17212 */ /* 0x000fe400078e3cff */
[----:B---3--:R-:W-:-:S13]  /*ac80*/  LOP3.LUT P4, RZ, R39, 0x2, RZ, 0xc0, !PT ;  /* 0x0000000227ff7812 */ /* 0x008fda000788c0ff */
[----:B0-----:R-:W-:Y:S05]  /*ac90*/  @P4 BRA `(.L_x_2305) ;  /* 0xffffff7800d44947 */ /* 0x001fea000383ffff */
.L_x_2201:
        /* <DEDUP_REMOVED lines=40> */
[----:B-----5:R-:W-:Y:S02]  /*af20*/  CS2R R50, SRZ ;  /* 0x0000000000327805 */ /* 0x020fe4000001ff00 */
        /* <DEDUP_REMOVED lines=16> */
.L_x_2307:
[----:B------:R-:W-:Y:S05]  /*b030*/  BSYNC B0 ;  /* 0x0000000000007941 */ /* 0x000fea0003800000 */
.L_x_2306:
        /* <DEDUP_REMOVED lines=31> */
.L_x_2309:
        /* <DEDUP_REMOVED lines=12> */
.L_x_2313:
[----:B-1----:R1:W2:Y:S02]  /*b2f0*/  SYNCS.PHASECHK.TRANS64.TRYWAIT P0, [R18+URZ+0x36800], R3 ;  /* 0x03680003120075a7 */ /* 0x0022a4000800017f */
[----:B--2---:R-:W-:Y:S05]  /*b300*/  @!P0 NANOSLEEP.SYNCS 0x989680 ;  /* 0x009896800000895d */ /* 0x004fea0003900000 */
[----:B------:R-:W2:Y:S02]  /*b310*/  @!P0 SYNCS.PHASECHK.TRANS64 P0, [R18+URZ+0x36800], R3 ;  /* 0x03680003120085a7 */ /* 0x000ea4000800007f */
[----:B--2---:R-:W-:Y:S05]  /*b320*/  @!P0 BRA `(.L_x_2313) ;  /* 0xfffffffc00f08947 */ /* 0x004fea000383ffff */
.L_x_2312:
[----:B------:R-:W-:Y:S05]  /*b330*/  BSYNC B0 ;  /* 0x0000000000007941 */ /* 0x000fea0003800000 */
.L_x_2311:
[----:B------:R-:W-:Y:S05]  /*b340*/  BRA `(.L_x_2314) ;  /* 0x00000074002c7947 */ /* 0x000fea0003800000 */
.L_x_2310:
[----:B------:R-:W2:Y:S01]  /*b350*/  LDL R0, [R1+0x68] ;  /* 0x0000680001007983 */ /* 0x000ea20000100800 */
[----:B------:R-:W0:Y:S01]  /*b360*/  LDC.64 R70, c[0x0][0x3d8] ;  /* 0x0000f600ff467b82 */ /* 0x000e220000000a00 */
[----:B------:R-:W-:Y:S01]  /*b370*/  SHF.R.S32.HI R3, RZ, 0x1f, R144 ;  /* 0x0000001fff037819 */ /* 0x000fe20000011490 */
[--C-:B------:R-:W-:Y:S01]  /*b380*/  IMAD.MOV.U32 R4, RZ, RZ, R16.reuse ;  /* 0x000000ffff047224 */ /* 0x100fe200078e0010 */
[----:B------:R-:W-:Y:S02]  /*b390*/  SHF.R.S32.HI R5, RZ, 0x1f, R16 ;  /* 0x0000001fff057819 */ /* 0x000fe40000011410 */
[----:B------:R-:W-:-:S03]  /*b3a0*/  SHF.R.S32.HI R9, RZ, 0x1f, R22 ;  /* 0x0000001fff097819 */ /* 0x000fc60000011416 */
[----:B------:R-:W1:Y:S01]  /*b3b0*/  LDC.64 R10, c[0x0][0x3e8] ;  /* 0x0000fa00ff0a7b82 */ /* 0x000e620000000a00 */
[-C--:B0-----:R-:W-:Y:S02]  /*b3c0*/  IMAD R8, R232, R70.reuse, RZ ;  /* 0x00000046e8087224 */ /* 0x081fe400078e02ff */
[----:B------:R-:W-:-:S04]  /*b3d0*/  IMAD.WIDE.U32 R56, R144, R70, RZ ;  /* 0x0000004690387225 */ /* 0x000fc800078e00ff */
[----:B------:R-:W-:-:S04]  /*b3e0*/  IMAD.WIDE.U32 R6, R204, R70, R4 ;  /* 0x00000046cc067225 */ /* 0x000fc800078e0004 */
[----:B------:R-:W-:Y:S01]  /*b3f0*/  IMAD R80, R204, R71, R8 ;  /* 0x00000047cc507224 */ /* 0x000fe200078e0208 */
[----:B------:R-:W-:Y:S01]  /*b400*/  IADD3 R74, P0, R6, R56, RZ ;  /* 0x00000038064a7210 */ /* 0x000fe20007f1e0ff */
[----:B------:R-:W-:Y:S02]  /*b410*/  IMAD.MOV.U32 R8, RZ, RZ, R22 ;  /* 0x000000ffff087224 */ /* 0x000fe400078e0016 */
[----:B-1----:R-:W-:-:S04]  /*b420*/  IMAD.WIDE.U32 R4, R204, R10, R4 ;  /* 0x0000000acc047225 */ /* 0x002fc800078e0004 */
[----:B------:R-:W-:Y:S02]  /*b430*/  IMAD.SHL.U32 R73, R70, 0x40, RZ ;  /* 0x0000004046497824 */ /* 0x000fe400078e00ff */
[----:B------:R-:W-:Y:S01]  /*b440*/  IMAD.SHL.U32 R72, R10, 0x40, RZ ;  /* 0x000000400a487824 */ /* 0x000fe200078e00ff */
[----:B--2---:R-:W-:Y:S01]  /*b450*/  R2UR UR4, R0 ;  /* 0x00000000000472ca */ /* 0x004fe200000e0000 */
[C---:B------:R-:W-:Y:S02]  /*b460*/  IMAD R0, R3.reuse, R70, RZ ;  /* 0x0000004603007224 */ /* 0x040fe400078e02ff */
[----:B------:R-:W-:Y:S02]  /*b470*/  IMAD R3, R3, R10, RZ ;  /* 0x0000000a03037224 */ /* 0x000fe400078e02ff */
[----:B------:R-:W-:Y:S01]  /*b480*/  IMAD R75, R144, R71, R0 ;  /* 0x00000047904b7224 */ /* 0x000fe200078e0200 */
[----:B------:R-:W-:Y:S01]  /*b490*/  SHF.L.U64.HI R71, R70, 0x6, R71 ;  /* 0x0000000646477819 */ /* 0x000fe20000010247 */
[----:B------:R-:W-:-:S02]  /*b4a0*/  IMAD R3, R144, R11, R3 ;  /* 0x0000000b90037224 */ /* 0x000fc400078e0203 */
[----:B------:R-:W-:Y:S02]  /*b4b0*/  IMAD.IADD R75, R75, 0x1, R57 ;  /* 0x000000014b4b7824 */ /* 0x000fe400078e0239 */
[----:B------:R-:W-:Y:S02]  /*b4c0*/  IMAD R0, R232, R10, RZ ;  /* 0x0000000ae8007224 */ /* 0x000fe400078e02ff */
[----:B------:R-:W-:Y:S01]  /*b4d0*/  ULOP3.LUT UP0, URZ, UR4, 0x3ff, URZ, 0xc0, !UPT ;  /* 0x000003ff043f7892 */ /* 0x000fe2000f80c03f */
[----:B------:R-:W-:Y:S01]  /*b4e0*/  IADD3.X R76, R75, R7, R80, P0, !PT ;  /* 0x000000074b4c7210 */ /* 0x000fe200007fe450 */
[----:B------:R-:W-:Y:S01]  /*b4f0*/  IMAD.WIDE.U32 R6, R204, R70, R8 ;  /* 0x00000046cc067225 */ /* 0x000fe200078e0008 */
[----:B------:R-:W-:-:S03]  /*b500*/  SHF.L.U64.HI R70, R10, 0x6, R11 ;  /* 0x000000060a467819 */ /* 0x000fc6000001020b */
[----:B------:R-:W-:Y:S01]  /*b510*/  IMAD.WIDE.U32 R144, R144, R10, RZ ;  /* 0x0000000a90907225 */ /* 0x000fe200078e00ff */
[----:B------:R-:W-:-:S03]  /*b520*/  IADD3 R68, P1, R6, R56, RZ ;  /* 0x0000003806447210 */ /* 0x000fc60007f3e0ff */
[C---:B------:R-:W-:Y:S01]  /*b530*/  IMAD.WIDE.U32 R8, R204.reuse, R10, R8 ;  /* 0x0000000acc087225 */ /* 0x040fe200078e0008 */
        /* <DEDUP_REMOVED lines=25> */
.L_x_2315:
[----:B------:R-:W0:Y:S01]  /*b6d0*/  LDC.64 R10, c[0x0][0x3d8] ;  /* 0x0000f600ff0a7b82 */ /* 0x000e220000000a00 */
[----:B------:R-:W-:Y:S01]  /*b6e0*/  SHF.R.S32.HI R3, RZ, 0x1f, R213 ;  /* 0x0000001fff037819 */ /* 0x000fe200000114d5 */
[----:B------:R-:W-:Y:S01]  /*b6f0*/  ULDC.U8 UR4, c[0x0][0x3f0] ;  /* 0x0000fc0000047ab9 */ /* 0x000fe20000000000 */
[----:B------:R-:W-:Y:S01]  /*b700*/  BSSY B0, `(.L_x_2316) ;  /* 0x0000707000007945 */ /* 0x000fe20003800000 */
[----:B------:R-:W-:-:S04]  /*b710*/  ISETP.NE.AND P0, PT, RZ, UR4, PT ;  /* 0x00000004ff007c0c */ /* 0x000fc8000bf05270 */
[----:B------:R-:W1:Y:S01]  /*b720*/  LDC.64 R12, c[0x0][0x3e8] ;  /* 0x0000fa00ff0c7b82 */ /* 0x000e620000000a00 */
[-C--:B0-----:R-:W-:Y:S02]  /*b730*/  IMAD R0, R3, R10.reuse, RZ ;  /* 0x0000000a03007224 */ /* 0x081fe400078e02ff */
[----:B------:R-:W-:-:S04]  /*b740*/  IMAD.WIDE.U32 R4, R213, R10, RZ ;  /* 0x0000000ad5047225 */ /* 0x000fc800078e00ff */
[----:B------:R-:W-:Y:S02]  /*b750*/  IMAD.SHL.U32 R83, R4, 0x80, RZ ;  /* 0x0000008004537824 */ /* 0x000fe400078e00ff */
[-C--:B-1----:R-:W-:Y:S02]  /*b760*/  IMAD R8, R3, R12.reuse, RZ ;  /* 0x0000000c03087224 */ /* 0x082fe400078e02ff */
[C---:B------:R-:W-:Y:S02]  /*b770*/  IMAD R3, R213.reuse, R11, R0 ;  /* 0x0000000bd5037224 */ /* 0x040fe400078e0200 */
[----:B------:R-:W-:-:S04]  /*b780*/  IMAD.WIDE.U32 R6, R213, R12, RZ ;  /* 0x0000000cd5067225 */ /* 0x000fc800078e00ff */
[----:B------:R-:W-:Y:S02]  /*b790*/  IMAD R9, R213, R13, R8 ;  /* 0x0000000dd5097224 */ /* 0x000fe400078e0208 */
[----:B------:R-:W-:Y:S02]  /*b7a0*/  IMAD.IADD R5, R5, 0x1, R3 ;  /* 0x0000000105057824 */ /* 0x000fe400078e0203 */
[----:B------:R-:W-:Y:S02]  /*b7b0*/  IMAD R0, R213, -0x80, R215 ;  /* 0xffffff80d5007824 */ /* 0x000fe400078e02d7 */
[----:B------:R-:W-:Y:S01]  /*b7c0*/  IMAD.IADD R3, R7, 0x1, R9 ;  /* 0x0000000107037824 */ /* 0x000fe200078e0209 */
[----:B------:R-:W-:Y:S01]  /*b7d0*/  SHF.L.U64.HI R81, R4, 0x7, R5 ;  /* 0x0000000704517819 */ /* 0x000fe20000010205 */
[----:B------:R-:W-:Y:S01]  /*b7e0*/  IMAD.SHL.U32 R84, R6, 0x80, RZ ;  /* 0x0000008006547824 */ /* 0x000fe200078e00ff */
[----:B------:R-:W-:Y:S02]  /*b7f0*/  VIMNMX R8, R0, 0x80, PT ;  /* 0x0000008000087848 */ /* 0x000fe40003fe0100 */
        /* <DEDUP_REMOVED lines=65> */
.L_x_2319:
[----:B------:R-:W-:Y:S05]  /*bc10*/  BSYNC B1 ;  /* 0x0000000000017941 */ /* 0x000fea0003800000 */
.L_x_2318:
[----:B------:R-:W-:Y:S01]  /*bc20*/  ISETP.GE.AND P1, PT, R231, R8, PT ;  /* 0x00000008e700720c */ /* 0x000fe20003f26270 */
[----:B------:R-:W-:Y:S01]  /*bc30*/  BSSY B1, `(.L_x_2320) ;  /* 0x000003d000017945 */ /* 0x000fe20003800000 */
[----:B-1----:R-:W-:Y:S02]  /*bc40*/  LOP3.LUT R5, R211, 0x18, R22, 0xf8, !PT ;  /* 0x00000018d3057812 */ /* 0x002fe400078ef816 */
        /* <DEDUP_REMOVED lines=14> */
[----:B------:R-:W-:Y:S01]  /*bd30*/  VIADD R4, R16, 0x10 ;  /* 0x0000001010047836 */ /* 0x000fe20000000000 */
[----:B------:R-:W-:Y:S01]  /*bd40*/  IADD3 R73, P2, P3, R74, R73, R83 ;  /* 0x000000494a497210 */ /* 0x000fe20007b5e053 */
[----:B------:R-:W-:Y:S01]  /*bd50*/  ULDC UR4, c[0x0][0x3d4] ;  /* 0x0000f50000047ab9 */ /* 0x000fe20000000800 */
[----:B------:R-:W-:Y:S01]  /*bd60*/  IADD3.X R3, R78, R70, R3, P4, P5 ;  /* 0x000000464e037210 */ /* 0x000fe200027ea403 */
[----:B------:R-:W-:Y:S01]  /*bd70*/  VIADD R5, R16, 0x20 ;  /* 0x0000002010057836 */ /* 0x000fe20000000000 */
[----:B------:R-:W-:Y:S01]  /*bd80*/  IADD3.X R0, R76, R71, R81, P2, P3 ;  /* 0x000000474c007210 */ /* 0x000fe200017e6451 */
[----:B------:R-:W-:Y:S01]  /*bd90*/  ULDC.64 UR6, c[0x0][0x3c8] ;  /* 0x0000f20000067ab9 */ /* 0x000fe20000000a00 */
[----:B------:R-:W-:Y:S01]  /*bda0*/  ISETP.GE.AND P5, PT, R16, UR4, PT ;  /* 0x0000000410007c0c */ /* 0x000fe2000bfa6270 */
[----:B------:R-:W-:Y:S01]  /*bdb0*/  ULDC.64 UR8, c[0x0][0x3e0] ;  /* 0x0000f80000087ab9 */ /* 0x000fe20000000a00 */
[----:B------:R-:W-:Y:S01]  /*bdc0*/  ISETP.GE.AND P2, PT, R4, UR4, PT ;  /* 0x0000000404007c0c */ /* 0x000fe2000bf46270 */
[----:B------:R-:W-:Y:S01]  /*bdd0*/  VIADD R7, R16, 0x30 ;  /* 0x0000003010077836 */ /* 0x000fe20000000000 */
[----:B------:R-:W-:-:S02]  /*bde0*/  LEA R4, P3, R73, UR6, 0x1 ;  /* 0x0000000649047c11 */ /* 0x000fc4000f8608ff */
[----:B------:R-:W-:Y:S02]  /*bdf0*/  CS2R R42, SRZ ;  /* 0x00000000002a7805 */ /* 0x000fe4000001ff00 */
[----:B------:R-:W-:Y:S02]  /*be00*/  LEA R6, P6, R72, UR8, 0x1 ;  /* 0x0000000848067c11 */ /* 0x000fe4000f8c08ff */
[----:B------:R-:W-:Y:S02]  /*be10*/  CS2R R40, SRZ ;  /* 0x0000000000287805 */ /* 0x000fe4000001ff00 */
[----:B------:R-:W-:Y:S01]  /*be20*/  ISETP.GE.AND P4, PT, R5, UR4, PT ;  /* 0x0000000405007c0c */ /* 0x000fe2000bf86270 */
[C---:B------:R-:W-:Y:S01]  /*be30*/  VIADD R8, R16.reuse, 0x40 ;  /* 0x0000004010087836 */ /* 0x040fe20000000000 */
[----:B------:R-:W-:Y:S01]  /*be40*/  LEA.HI.X R5, R73, UR7, R0, 0x1, P3 ;  /* 0x0000000749057c11 */ /* 0x000fe200098f0c00 */
[----:B------:R-:W-:Y:S01]  /*be50*/  VIADD R0, R16, 0x50 ;  /* 0x0000005010007836 */ /* 0x000fe20000000000 */
[----:B------:R-:W-:-:S02]  /*be60*/  ISETP.GE.AND P3, PT, R7, UR4, PT ;  /* 0x0000000407007c0c */ /* 0x000fc4000bf66270 */
[----:B------:R-:W-:Y:S01]  /*be70*/  LEA.HI.X R7, R72, UR9, R3, 0x1, P6 ;  /* 0x0000000948077c11 */ /* 0x000fe2000b0f0c03 */
        /* <DEDUP_REMOVED lines=24> */
.L_x_2321:
[----:B------:R-:W-:Y:S05]  /*c000*/  BSYNC B1 ;  /* 0x0000000000017941 */ /* 0x000fea0003800000 */
.L_x_2320:
        /* <DEDUP_REMOVED lines=8> */
[----:B-1----:R-:W-:Y:S02]  /*c090*/  VIADD R5, R57, 0x15400 ;  /* 0x0001540039057836 */ /* 0x002fe40000000000 */
[----:B------:R-:W-:Y:S01]  /*c0a0*/  IMAD.MOV.U32 R0, RZ, RZ, R59 ;  /* 0x000000ffff007224 */ /* 0x000fe200078e003b */
[----:B------:R-:W-:Y:S01]  /*c0b0*/  PRMT R91, R3, 0x7610, R91 ;  /* 0x00007610035b7816 */ /* 0x000fe2000000005b */
[----:B------:R-:W-:-:S02]  /*c0c0*/  IMAD.MOV.U32 R6, RZ, RZ, R56 ;  /* 0x000000ffff067224 */ /* 0x000fc400078e0038 */
[----:B------:R-:W-:Y:S01]  /*c0d0*/  VIADD R56, R57, 0x15440 ;  /* 0x0001544039387836 */ /* 0x000fe20000000000 */
[----:B------:R-:W-:Y:S01]  /*c0e0*/  PRMT R99, R0, 0x7610, R99 ;  /* 0x0000761000637816 */ /* 0x000fe20000000063 */
[----:B------:R-:W-:Y:S02]  /*c0f0*/  IMAD.MOV.U32 R4, RZ, RZ, R58 ;  /* 0x000000ffff047224 */ /* 0x000fe400078e003a */
        /* <DEDUP_REMOVED lines=13> */
[--C-:B------:R-:W-:Y:S01]  /*c1d0*/  IMAD.MOV.U32 R7, RZ, RZ, R75.reuse ;  /* 0x000000ffff077224 */ /* 0x100fe200078e004b */
[----:B------:R-:W-:Y:S01]  /*c1e0*/  PRMT R75, R0, 0x7610, R75 ;  /* 0x00007610004b7816 */ /* 0x000fe2000000004b */
[----:B------:R-:W-:Y:S01]  /*c1f0*/  IMAD.MOV.U32 R3, RZ, RZ, R50 ;  /* 0x000000ffff037224 */ /* 0x000fe200078e0032 */
[----:B------:R-:W0:Y:S01]  /*c200*/  @P2 LDC R0, c[0x0][0x42c] ;  /* 0x00010b00ff002b82 */ /* 0x000e220000000800 */
[----:B------:R-:W-:Y:S01]  /*c210*/  PRMT R76, R4, 0x7610, R76 ;  /* 0x00007610044c7816 */ /* 0x000fe2000000004c */
[----:B------:R-:W-:-:S02]  /*c220*/  IMAD.MOV.U32 R4, RZ, RZ, R54 ;  /* 0x000000ffff047224 */ /* 0x000fc400078e0036 */
[----:B------:R-:W-:Y:S01]  /*c230*/  PRMT R82, R3, 0x7610, R82 ;  /* 0x0000761003527816 */ /* 0x000fe20000000052 */
[----:B------:R-:W-:Y:S02]  /*c240*/  IMAD.MOV.U32 R3, RZ, RZ, R51 ;  /* 0x000000ffff037224 */ /* 0x000fe400078e0033 */
[----:B------:R-:W-:Y:S01]  /*c250*/  PRMT R92, R4, 0x7610, R92 ;  /* 0x00007610045c7816 */ /* 0x000fe2000000005c */
[----:B------:R-:W1:Y:S01]  /*c260*/  @P2 LDC R5, c[0x0][0x430] ;  /* 0x00010c00ff052b82 */ /* 0x000e620000000800 */
[----:B------:R-:W-:Y:S01]  /*c270*/  IMAD.MOV.U32 R4, RZ, RZ, R61 ;  /* 0x000000ffff047224 */ /* 0x000fe200078e003d */
[----:B------:R-:W-:Y:S01]  /*c280*/  PRMT R83, R3, 0x7610, R83 ;  /* 0x0000761003537816 */ /* 0x000fe20000000053 */
[----:B------:R-:W-:Y:S02]  /*c290*/  IMAD.MOV.U32 R3, RZ, RZ, R60 ;  /* 0x000000ffff037224 */ /* 0x000fe400078e003c */
        /* <DEDUP_REMOVED lines=9> */
[----:B------:R-:W-:Y:S01]  /*c330*/  IMAD.MOV.U32 R4, RZ, RZ, R48 ;  /* 0x000000ffff047224 */ /* 0x000fe200078e0030 */
[----:B------:R-:W-:Y:S01]  /*c340*/  PRMT R102, R71, 0x7610, R102 ;  /* 0x0000761047667816 */ /* 0x000fe20000000066 */
[----:B0-----:R-:W-:-:S03]  /*c350*/  @P2 IMAD.HI.U32 R0, R3, R0, RZ ;  /* 0x0000000003002227 */ /* 0x001fc600078e00ff */
[----:B------:R-:W-:Y:S01]  /*c360*/  PRMT R88, R4, 0x7610, R88 ;  /* 0x0000761004587816 */ /* 0x000fe20000000058 */
[----:B------:R-:W-:Y:S02]  /*c370*/  IMAD.MOV.U32 R71, RZ, RZ, R66 ;  /* 0x000000ffff477224 */ /* 0x000fe400078e0042 */
[----:B------:R-:W-:Y:S01]  /*c380*/  IMAD.MOV.U32 R4, RZ, RZ, R49 ;  /* 0x000000ffff047224 */ /* 0x000fe200078e0031 */
[----:B-1----:R-:W-:Y:S01]  /*c390*/  @P2 SHF.R.U32.HI R3, RZ, R5, R0 ;  /* 0x00000005ff032219 */ /* 0x002fe20000011600 */
[----:B------:R-:W-:Y:S01]  /*c3a0*/  IMAD.MOV.U32 R72, RZ, RZ, R67 ;  /* 0x000000ffff487224 */ /* 0x000fe200078e0043 */
[C---:B------:R-:W-:Y:S01]  /*c3b0*/  PRMT R111, R71.reuse, 0x7610, R111 ;  /* 0x00007610476f7816 */ /* 0x040fe2000000006f */
[----:B------:R-:W-:Y:S01]  /*c3c0*/  IMAD.MOV.U32 R0, RZ, RZ, R20 ;  /* 0x000000ffff007224 */ /* 0x000fe200078e0014 */
[----:B------:R-:W-:Y:S01]  /*c3d0*/  PRMT R89, R4, 0x7610, R89 ;  /* 0x0000761004597816 */ /* 0x000fe20000000059 */
[----:B------:R-:W-:Y:S01]  /*c3e0*/  IMAD.MOV.U32 R4, RZ, RZ, R21 ;  /* 0x000000ffff047224 */ /* 0x000fe200078e0015 */
[----:B------:R-:W-:Y:S01]  /*c3f0*/  PRMT R71, R71, 0x5410, R72 ;  /* 0x0000541047477816 */ /* 0x000fe20000000048 */
[----:B------:R-:W-:Y:S01]  /*c400*/  IMAD.MOV.U32 R14, RZ, RZ, R144 ;  /* 0x000000ffff0e7224 */ /* 0x000fe200078e0090 */
[----:B------:R-:W-:Y:S01]  /*c410*/  SHF.R.S32.HI R5, RZ, 0x1f, R3 ;  /* 0x0000001fff057819 */ /* 0x000fe20000011403 */
[----:B------:R-:W-:Y:S01]  /*c420*/  IMAD.MOV.U32 R15, RZ, RZ, R77 ;  /* 0x000000ffff0f7224 */ /* 0x000fe200078e004d */
[----:B------:R-:W-:Y:S01]  /*c430*/  PRMT R71, R0, 0x7610, R71 ;  /* 0x0000761000477816 */ /* 0x000fe20000000047 */
[----:B------:R-:W-:Y:S01]  /*c440*/  IMAD.WIDE.U32 R6, R3, R10, R6 ;  /* 0x0000000a03067225 */ /* 0x000fe200078e0006 */
[----:B------:R-:W-:-:S03]  /*c450*/  PRMT R70, R4, 0x7610, R70 ;  /* 0x0000761004467816 */ /* 0x000fc60000000046 */
[C---:B------:R-:W-:Y:S02]  /*c460*/  IMAD R0, R5.reuse, R10, RZ ;  /* 0x0000000a05007224 */ /* 0x040fe400078e02ff */
[-C--:B------:R-:W-:Y:S02]  /*c470*/  IMAD R4, R5, R12.reuse, RZ ;  /* 0x0000000c05047224 */ /* 0x080fe400078e02ff */
[----:B------:R-:W-:-:S04]  /*c480*/  IMAD.WIDE.U32 R14, R3, R12, R14 ;  /* 0x0000000c030e7225 */ /* 0x000fc800078e000e */
[C---:B------:R-:W-:Y:S01]  /*c490*/  IMAD R5, R3.reuse, R11, R0 ;  /* 0x0000000b03057224 */ /* 0x040fe200078e0200 */
[----:B------:R-:W-:Y:S01]  /*c4a0*/  LEA R0, P3, R14, UR6, 0x1 ;  /* 0x000000060e007c11 */ /* 0x000fe2000f8608ff */
[----:B------:R-:W-:Y:S01]  /*c4b0*/  IMAD R3, R3, R13, R4 ;  /* 0x0000000d03037224 */ /* 0x000fe200078e0204 */
[C---:B------:R-:W-:Y:S01]  /*c4c0*/  LEA R4, P2, R6.reuse, UR4, 0x1 ;  /* 0x0000000406047c11 */ /* 0x040fe2000f8408ff */
[----:B------:R-:W-:Y:S01]  /*c4d0*/  IMAD.IADD R5, R7, 0x1, R5 ;  /* 0x0000000107057824 */ /* 0x000fe200078e0205 */
[----:B------:R-:W-:Y:S01]  /*c4e0*/  UMOV UR4, 0xffffffff ;  /* 0xffffffff00047882 */ /* 0x000fe20000000000 */
[----:B------:R-:W-:Y:S02]  /*c4f0*/  IMAD.IADD R3, R15, 0x1, R3 ;  /* 0x000000010f037824 */ /* 0x000fe400078e0203 */
[----:B------:R-:W-:Y:S01]  /*c500*/  IMAD.MOV.U32 R72, RZ, RZ, R46 ;  /* 0x000000ffff487224 */ /* 0x000fe200078e002e */
[----:B------:R-:W-:Y:S01]  /*c510*/  LEA.HI.X R5, R6, UR5, R5, 0x1, P2 ;  /* 0x0000000506057c11 */ /* 0x000fe200090f0c05 */
[----:B------:R-:W-:Y:S01]  /*c520*/  IMAD.MOV.U32 R73, RZ, RZ, R47 ;  /* 0x000000ffff497224 */ /* 0x000fe200078e002f */
[----:B------:R-:W-:Y:S01]  /*c530*/  LEA.HI.X R3, R14, UR7, R3, 0x1, P3 ;  /* 0x000000070e037c11 */ /* 0x000fe200098f0c03 */
[----:B------:R-:W-:Y:S01]  /*c540*/  IMAD.MOV.U32 R11, RZ, RZ, R29 ;  /* 0x000000ffff0b7224 */ /* 0x000fe200078e001d */
[----:B------:R-:W-:Y:S01]  /*c550*/  PRMT R80, R72, 0x7610, R80 ;  /* 0x0000761048507816 */ /* 0x000fe20000000050 */
[----:B------:R-:W-:Y:S01]  /*c560*/  IMAD.MOV.U32 R72, RZ, RZ, R24 ;  /* 0x000000ffff487224 */ /* 0x000fe200078e0018 */
[----:B------:R-:W-:Y:S01]  /*c570*/  PRMT R81, R73, 0x7610, R81 ;  /* 0x0000761049517816 */ /* 0x000fe20000000051 */
[----:B------:R-:W-:Y:S01]  /*c580*/  IMAD.MOV.U32 R73, RZ, RZ, R25 ;  /* 0x000000ffff497224 */ /* 0x000fe200078e0019 */
[----:B------:R-:W-:Y:S01]  /*c590*/  PRMT R74, R11, 0x7610, R74 ;  /* 0x000076100b4a7816 */ /* 0x000fe2000000004a */
[----:B------:R-:W-:Y:S01]  /*c5a0*/  IMAD.MOV.U32 R10, RZ, RZ, R28 ;  /* 0x000000ffff0a7224 */ /* 0x000fe200078e001c */
[----:B------:R-:W-:Y:S01]  /*c5b0*/  LEA.HI R6, R230, R230, RZ, 0x1 ;  /* 0x000000e6e6067211 */ /* 0x000fe200078f08ff */
[----:B------:R-:W-:Y:S06]  /*c5c0*/  BRA.DIV UR4, `(.L_x_2322) ;  /* 0x000001f204e47947 */ /* 0x000fec000b800000 */
.L_x_2544:
[----:B------:R-:W-:-:S03]  /*c5d0*/  UMOV UR4, 0xffffffff ;  /* 0xffffffff00047882 */ /* 0x000fc60000000000 */
[----:B------:R-:W-:Y:S05]  /*c5e0*/  BRA.DIV UR4, `(.L_x_2323) ;  /* 0x000001f604047947 */ /* 0x000fea000b800000 */
.L_x_2547:
[----:B------:R-:W-:-:S03]  /*c5f0*/  UMOV UR4, 0xffffffff ;  /* 0xffffffff00047882 */ /* 0x000fc60000000000 */
[----:B------:R-:W-:Y:S05]  /*c600*/  BRA.DIV UR4, `(.L_x_2324) ;  /* 0x000001f604247947 */ /* 0x000fea000b800000 */
.L_x_2550:
[----:B------:R-:W-:-:S03]  /*c610*/  UMOV UR4, 0xffffffff ;  /* 0xffffffff00047882 */ /* 0x000fc60000000000 */
[----:B------:R-:W-:Y:S05]  /*c620*/  BRA.DIV UR4, `(.L_x_2325) ;  /* 0x000001f604447947 */ /* 0x000fea000b800000 */
.L_x_2553:
[----:B------:R-:W-:-:S03]  /*c630*/  UMOV UR4, 0xffffffff ;  /* 0xffffffff00047882 */ /* 0x000fc60000000000 */
[----:B------:R-:W-:Y:S05]  /*c640*/  BRA.DIV UR4, `(.L_x_2326) ;  /* 0x000001f604647947 */ /* 0x000fea000b800000 */
.L_x_2556:
[----:B------:R-:W-:Y:S01]  /*c650*/  UMOV UR4, 0xffffffff ;  /* 0xffffffff00047882 */ /* 0x000fe20000000000 */
[----:B------:R-:W-:Y:S02]  /*c660*/  LOP3.LUT R5, R6, 0xfffffffe, RZ, 0xc0, !PT ;  /* 0xfffffffe06057812 */ /* 0x000fe400078ec0ff */
[----:B------:R-:W-:Y:S05]  /*c670*/  BRA.DIV UR4, `(.L_x_2327) ;  /* 0x000001f604807947 */ /* 0x000fea000b800000 */
.L_x_2559:
[----:B------:R-:W-:Y:S01]  /*c680*/  UMOV UR4, 0xffffffff ;  /* 0xffffffff00047882 */ /* 0x000fe20000000000 */
[----:B------:R-:W-:Y:S02]  /*c690*/  IMAD.IADD R5, R230, 0x1, -R5 ;  /* 0x00000001e6057824 */ /* 0x000fe400078e0a05 */
[----:B------:R-:W-:Y:S05]  /*c6a0*/  BRA.DIV UR4, `(.L_x_2328) ;  /* 0x000001f6049c7947 */ /* 0x000fea000b800000 */
.L_x_2562:
[----:B------:R-:W-:Y:S01]  /*c6b0*/  UMOV UR4, 0xffffffff ;  /* 0xffffffff00047882 */ /* 0x000fe20000000000 */
[----:B------:R-:W-:Y:S02]  /*c6c0*/  SHF.L.U32 R3, R5, 0x1f, RZ ;  /* 0x0000001f05037819 */ /* 0x000fe400000006ff */
[----:B------:R-:W-:Y:S05]  /*c6d0*/  BRA.DIV UR4, `(.L_x_2329) ;  /* 0x000001f604b87947 */ /* 0x000fea000b800000 */
.L_x_2565:
        /* <DEDUP_REMOVED lines=36> */
[----:B0-----:R-:W-:Y:S06]  /*c920*/  @!P2 BRA `(.L_x_2331) ;  /* 0x000001f4004ca947 */ /* 0x001fec0003800000 */
.L_x_2566:
[----:B------:R-:W-:Y:S05]  /*c930*/  BSYNC B1 ;  /* 0x0000000000017941 */ /* 0x000fea0003800000 */
.L_x_2330:
[----:B------:R-:W-:Y:S01]  /*c940*/  BSSY B1, `(.L_x_2332) ;  /* 0x0000133000017945 */ /* 0x000fe20003800000 */
[----:B0-----:R-:W-:-:S03]  /*c950*/  PRMT R3, R4, 0x7610, R3 ;  /* 0x0000761004037816 */ /* 0x001fc60000000003 */
[----:B------:R-:W-:Y:S05]  /*c960*/  @P0 BRA `(.L_x_2333) ;  /* 0x0000001000c00947 */ /* 0x000fea0003800000 */
[----:B------:R-:W0:Y:S01]  /*c970*/  LDC R5, c[0x0][0x3d4] ;  /* 0x0000f500ff057b82 */ /* 0x000e220000000800 */
        /* <DEDUP_REMOVED lines=14> */
[----:B------:R-:W-:Y:S02]  /*ca60*/  SHF.R.U32.HI R110, RZ, 0x10, R67 ;  /* 0x00000010ff6e7819 */ /* 0x000fe40000011643 */
[----:B------:R-:W-:Y:S02]  /*ca70*/  SHF.R.U32.HI R107, RZ, 0x10, R69 ;  /* 0x00000010ff6b7819 */ /* 0x000fe40000011645 */
[----:B------:R-:W-:Y:S02]  /*ca80*/  SHF.R.U64 R109, R66, 0x10, R67 ;  /* 0x00000010426d7819 */ /* 0x000fe40000001243 */
[----:B------:R-:W-:Y:S02]  /*ca90*/  PRMT R110, R71, 0x5432, R110 ;  /* 0x00005432476e7816 */ /* 0x000fe4000000006e */
[----:B------:R-:W-:Y:S02]  /*caa0*/  PRMT R107, R108, 0x5410, R107 ;  /* 0x000054106c6b7816 */ /* 0x000fe4000000006b */
[----:B------:R-:W-:Y:S01]  /*cab0*/  PRMT R109, R111, 0x5410, R109 ;  /* 0x000054106f6d7816 */ /* 0x000fe2000000006d */
[----:B------:R-:W-:Y:S01]  /*cac0*/  IMAD.U32 R111, R110, 0x10000, RZ ;  /* 0x000100006e6f7824 */ /* 0x000fe200078e00ff */
[----:B------:R-:W-:Y:S01]  /*cad0*/  SHF.R.U64 R106, R68, 0x10, R69 ;  /* 0x00000010446a7819 */ /* 0x000fe20000001245 */
[----:B------:R-:W-:Y:S01]  /*cae0*/  IMAD.U32 R108, R107, 0x10000, RZ ;  /* 0x000100006b6c7824 */ /* 0x000fe200078e00ff */
[----:B------:R-:W-:-:S02]  /*caf0*/  LOP3.LUT R110, R110, 0xffff0000, RZ, 0xc0, !PT ;  /* 0xffff00006e6e7812 */ /* 0x000fc400078ec0ff */
[----:B------:R-:W-:Y:S02]  /*cb00*/  LOP3.LUT R107, R107, 0xffff0000, RZ, 0xc0, !PT ;  /* 0xffff00006b6b7812 */ /* 0x000fe400078ec0ff */
[----:B------:R-:W-:Y:S02]  /*cb10*/  PRMT R106, R70, 0x5432, R106 ;  /* 0x00005432466a7816 */ /* 0x000fe4000000006a */
[C---:B0-----:R-:W-:Y:S01]  /*cb20*/  LOP3.LUT R67, R6.reuse, 0xffff0000, RZ, 0xc0, !PT ;  /* 0xffff000006437812 */ /* 0x041fe200078ec0ff */
[----:B------:R-:W-:Y:S01]  /*cb30*/  IMAD.U32 R66, R6, 0x10000, RZ ;  /* 0x0001000006427824 */ /* 0x000fe200078e00ff */
[C---:B------:R-:W-:Y:S01]  /*cb40*/  LOP3.LUT R69, R7.reuse, 0xffff0000, RZ, 0xc0, !PT ;  /* 0xffff000007457812 */ /* 0x040fe200078ec0ff */
[----:B------:R-:W-:Y:S02]  /*cb50*/  IMAD.U32 R68, R7, 0x10000, RZ ;  /* 0x0001000007447824 */ /* 0x000fe400078e00ff */
[C---:B------:R-:W-:Y:S01]  /*cb60*/  FMUL.FTZ R113, R67.reuse, R111 ;  /* 0x0000006f43717220 */ /* 0x040fe20000410000 */
[----:B------:R-:W-:Y:S01]  /*cb70*/  FMUL.FTZ R112, R67, R108 ;  /* 0x0000006c43707220 */ /* 0x000fe20000410000 */
[----:B------:R-:W-:Y:S01]  /*cb80*/  FMUL.FTZ R67, R69, R110 ;  /* 0x0000006e45437220 */ /* 0x000fe20000410000 */
[----:B------:R-:W-:-:S02]  /*cb90*/  IMAD.U32 R6, R4, 0x10000, RZ ;  /* 0x0001000004067824 */ /* 0x000fc400078e00ff */
        /* <DEDUP_REMOVED lines=25> */
.L_x_2335:
[----:B------:R-:W-:Y:S05]  /*cd30*/  BSYNC B2 ;  /* 0x0000000000027941 */ /* 0x000fea0003800000 */
.L_x_2334:
[----:B------:R-:W-:Y:S04]  /*cd40*/  BSSY B2, `(.L_x_2336) ;  /* 0x0000030000027945 */ /* 0x000fe80003800000 */
[----:B------:R-:W-:Y:S05]  /*cd50*/  @P2 BRA `(.L_x_2337) ;  /* 0x0000000000b82947 */ /* 0x000fea0003800000 */
[----:B0-----:R-:W0:Y:S01]  /*cd60*/  LDS.128 R4, [R56] ;  /* 0x0000000038047984 */ /* 0x001e220000000c00 */
        /* <DEDUP_REMOVED lines=17> */
[----:B------:R-:W-:Y:S01]  /*ce80*/  FMUL.FTZ R69, R63, R67 ;  /* 0x000000433f457220 */ /* 0x000fe20000410000 */
[C---:B------:R-:W-:Y:S01]  /*ce90*/  FMUL.FTZ R63, R65.reuse, R103 ;  /* 0x00000067413f7220 */ /* 0x040fe20000410000 */
[----:B------:R-:W-:Y:S02]  /*cea0*/  IMAD.U32 R6, R4, 0x10000, RZ ;  /* 0x0001000004067824 */ /* 0x000fe400078e00ff */
[C---:B------:R-:W-:Y:S01]  /*ceb0*/  FFMA.FTZ R107, R62.reuse, R67, R106 ;  /* 0x000000433e6b7223 */ /* 0x040fe2000001006a */
[----:B------:R-:W-:Y:S01]  /*cec0*/  FMUL.FTZ R67, R65, R104 ;  /* 0x0000006841437220 */ /* 0x000fe20000410000 */
[C---:B------:R-:W-:Y:S02]  /*ced0*/  IMAD.U32 R7, R5.reuse, 0x10000, RZ ;  /* 0x0001000005077824 */ /* 0x040fe400078e00ff */
[----:B------:R-:W-:Y:S01]  /*cee0*/  FFMA.FTZ R68, R62, R66, -R69 ;  /* 0x000000423e447223 */ /* 0x000fe20000010845 */
[----:B------:R-:W-:Y:S01]  /*cef0*/  IMAD.U32 R65, R102, 0x10000, RZ ;  /* 0x0001000066417824 */ /* 0x000fe200078e00ff */
[----:B------:R-:W-:Y:S01]  /*cf00*/  LOP3.LUT R4, R4, 0xffff0000, RZ, 0xc0, !PT ;  /* 0xffff000004047812 */ /* 0x000fe200078ec0ff */
[----:B------:R-:W-:Y:S01]  /*cf10*/  FFMA.FTZ R104, R64, R104, -R63 ;  /* 0x0000006840687223 */ /* 0x000fe2000001083f */
[----:B------:R-:W-:Y:S01]  /*cf20*/  LOP3.LUT R5, R5, 0xffff0000, RZ, 0xc0, !PT ;  /* 0xffff000005057812 */ /* 0x000fe200078ec0ff */
[C---:B------:R-:W-:Y:S01]  /*cf30*/  IMAD.U32 R63, R105.reuse, 0x10000, RZ ;  /* 0x00010000693f7824 */ /* 0x040fe200078e00ff */
        /* <DEDUP_REMOVED lines=15> */
[----:B------:R1:W-:Y:S02]  /*d030*/  STS.128 [R56], R4 ;  /* 0x0000000438007388 */ /* 0x0003e40000000c00 */
.L_x_2337:
[----:B------:R-:W-:Y:S05]  /*d040*/  BSYNC B2 ;  /* 0x0000000000027941 */ /* 0x000fea0003800000 */
.L_x_2336:
        /* <DEDUP_REMOVED lines=48> */
.L_x_2339:
[----:B------:R-:W-:Y:S05]  /*d350*/  BSYNC B2 ;  /* 0x0000000000027941 */ /* 0x000fea0003800000 */
.L_x_2338:
        /* <DEDUP_REMOVED lines=48> */
.L_x_2341:
[----:B------:R-:W-:Y:S05]  /*d660*/  BSYNC B2 ;  /* 0x0000000000027941 */ /* 0x000fea0003800000 */
.L_x_2340:
        /* <DEDUP_REMOVED lines=48> */
.L_x_2343:
[----:B------:R-:W-:Y:S05]  /*d970*/  BSYNC B2 ;  /* 0x0000000000027941 */ /* 0x000fea0003800000 */
.L_x_2342:
        /* <DEDUP_REMOVED lines=47> */
.L_x_2333:
[----:B------:R-:W-:Y:S05]  /*dc70*/  BSYNC B1 ;  /* 0x0000000000017941 */ /* 0x000fea0003800000 */
.L_x_2332:
        /* <DEDUP_REMOVED lines=61> */
.L_x_2346:
[----:B------:R-:W-:Y:S05]  /*e050*/  BSYNC B1 ;  /* 0x0000000000017941 */ /* 0x000fea0003800000 */
.L_x_2345:
[----:B------:R-:W-:Y:S04]  /*e060*/  BSSY B1, `(.L_x_2347) ;  /* 0x0000030000017945 */ /* 0x000fe80003800000 */
[----:B------:R-:W-:Y:S05]  /*e070*/  @P1 BRA `(.L_x_2348) ;  /* 0x0000000000b81947 */ /* 0x000fea0003800000 */
[----:B0-----:R-:W0:Y:S01]  /*e080*/  LDS.128 R4, [R56+0x2000] ;  /* 0x0020000038047984 */ /* 0x001e220000000c00 */
        /* <DEDUP_REMOVED lines=45> */
.L_x_2348:
[----:B------:R-:W-:Y:S05]  /*e360*/  BSYNC B1 ;  /* 0x0000000000017941 */ /* 0x000fea0003800000 */
.L_x_2347:
[----:B------:R-:W-:Y:S04]  /*e370*/  BSSY B1, `(.L_x_2349) ;  /* 0x0000030000017945 */ /* 0x000fe80003800000 */
[----:B------:R-:W-:Y:S05]  /*e380*/  @P2 BRA `(.L_x_2350) ;  /* 0x0000000000b82947 */ /* 0x000fea0003800000 */
[----:B01----:R-:W0:Y:S01]  /*e390*/  LDS.128 R4, [R57+0x1b400] ;  /* 0x01b4000039047984 */ /* 0x003e220000000c00 */
        /* <DEDUP_REMOVED lines=9> */
[----:B------:R-:W-:Y:S01]  /*e430*/  IMAD.U32 R35, R79, 0x10000, RZ ;  /* 0x000100004f237824 */ /* 0x000fe200078e00ff */
[----:B------:R-:W-:Y:S02]  /*e440*/  LOP3.LUT R77, R77, 0xffff0000, RZ, 0xc0, !PT ;  /* 0xffff00004d4d7812 */ /* 0x000fe400078ec0ff */
[----:B------:R-:W-:Y:S02]  /*e450*/  LOP3.LUT R79, R79, 0xffff0000, RZ, 0xc0, !PT ;  /* 0xffff00004f4f7812 */ /* 0x000fe400078ec0ff */
[C---:B0-----:R-:W-:Y:S01]  /*e460*/  LOP3.LUT R32, R6.reuse, 0xffff0000, RZ, 0xc0, !PT ;  /* 0xffff000006207812 */ /* 0x041fe200078ec0ff */
[----:B------:R-:W-:Y:S01]  /*e470*/  IMAD.U32 R15, R6, 0x10000, RZ ;  /* 0x00010000060f7824 */ /* 0x000fe200078e00ff */
[C---:B------:R-:W-:Y:S01]  /*e480*/  LOP3.LUT R34, R7.reuse, 0xffff0000, RZ, 0xc0, !PT ;  /* 0xffff000007227812 */ /* 0x040fe200078ec0ff */
[----:B------:R-:W-:-:S02]  /*e490*/  IMAD.U32 R33, R7, 0x10000, RZ ;  /* 0x0001000007217824 */ /* 0x000fc400078e00ff */
[C---:B------:R-:W-:Y:S01]  /*e4a0*/  FMUL.FTZ R38, R32.reuse, R37 ;  /* 0x0000002520267220 */ /* 0x040fe20000410000 */
[----:B------:R-:W-:Y:S01]  /*e4b0*/  FMUL.FTZ R32, R32, R35 ;  /* 0x0000002320207220 */ /* 0x000fe20000410000 */
[----:B------:R-:W-:Y:S02]  /*e4c0*/  IMAD.U32 R6, R4, 0x10000, RZ ;  /* 0x0001000004067824 */ /* 0x000fe400078e00ff */
[----:B------:R-:W-:Y:S01]  /*e4d0*/  FMUL.FTZ R40, R34, R77 ;  /* 0x0000004d22287220 */ /* 0x000fe20000410000 */
[C---:B------:R-:W-:Y:S01]  /*e4e0*/  FFMA.FTZ R38, R15.reuse, R35, -R38 ;  /* 0x000000230f267223 */ /* 0x040fe20000010826 */
[----:B------:R-:W-:Y:S01]  /*e4f0*/  FFMA.FTZ R39, R15, R37, R32 ;  /* 0x000000250f277223 */ /* 0x000fe20000010020 */
[C---:B------:R-:W-:Y:S01]  /*e500*/  IMAD.U32 R7, R5.reuse, 0x10000, RZ ;  /* 0x0001000005077824 */ /* 0x040fe200078e00ff */
[----:B------:R-:W-:Y:S01]  /*e510*/  LOP3.LUT R4, R4, 0xffff0000, RZ, 0xc0, !PT ;  /* 0xffff000004047812 */ /* 0x000fe200078ec0ff */
[----:B------:R-:W-:Y:S01]  /*e520*/  IMAD.U32 R35, R36, 0x10000, RZ ;  /* 0x0001000024237824 */ /* 0x000fe200078e00ff */
[----:B------:R-:W-:Y:S01]  /*e530*/  LOP3.LUT R5, R5, 0xffff0000, RZ, 0xc0, !PT ;  /* 0xffff000005057812 */ /* 0x000fe200078ec0ff */
[----:B------:R-:W-:-:S02]  /*e540*/  IMAD.U32 R15, R78, 0x10000, RZ ;  /* 0x000100004e0f7824 */ /* 0x000fc400078e00ff */
[-C--:B------:R-:W-:Y:S01]  /*e550*/  FMUL.FTZ R34, R34, R79.reuse ;  /* 0x0000004f22227220 */ /* 0x080fe20000410000 */
[----:B------:R-:W-:Y:S01]  /*e560*/  LOP3.LUT R36, R36, 0xffff0000, RZ, 0xc0, !PT ;  /* 0xffff000024247812 */ /* 0x000fe200078ec0ff */
[C---:B------:R-:W-:Y:S01]  /*e570*/  FFMA.FTZ R40, R33.reuse, R79, -R40 ;  /* 0x0000004f21287223 */ /* 0x040fe20000010828 */
        /* <DEDUP_REMOVED lines=15> */
.L_x_2350:
[----:B------:R-:W-:Y:S05]  /*e670*/  BSYNC B1 ;  /* 0x0000000000017941 */ /* 0x000fea0003800000 */
.L_x_2349:
[----:B------:R-:W-:Y:S04]  /*e680*/  BSSY B1, `(.L_x_2351) ;  /* 0x0000030000017945 */ /* 0x000fe80003800000 */
[----:B------:R-:W-:Y:S05]  /*e690*/  @P3 BRA `(.L_x_2352) ;  /* 0x0000000000b83947 */ /* 0x000fea0003800000 */
[----:B012---:R-:W0:Y:S01]  /*e6a0*/  LDS.128 R4, [R56+0x6000] ;  /* 0x0060000038047984 */ /* 0x007e220000000c00 */
[----:B------:R-:W-:Y:S02]  /*e6b0*/  SHF.R.U32.HI R15, RZ, 0x10, R29 ;  /* 0x00000010ff0f7819 */ /* 0x000fe4000001161d */
[--C-:B------:R-:W-:Y:S02]  /*e6c0*/  SHF.R.U32.HI R33, RZ, 0x10, R31.reuse ;  /* 0x00000010ff217819 */ /* 0x100fe4000001161f */
[----:B------:R-:W-:Y:S02]  /*e6d0*/  SHF.R.U64 R30, R30, 0x10, R31 ;  /* 0x000000101e1e7819 */ /* 0x000fe4000000121f */
[----:B------:R-:W-:Y:S02]  /*e6e0*/  SHF.R.U64 R31, R28, 0x10, R29 ;  /* 0x000000101c1f7819 */ /* 0x000fe4000000121d */
        /* <DEDUP_REMOVED lines=14> */
[C---:B------:R-:W-:Y:S01]  /*e7d0*/  IMAD.U32 R6, R4.reuse, 0x10000, RZ ;  /* 0x0001000004067824 */ /* 0x040fe200078e00ff */
[----:B------:R-:W-:Y:S01]  /*e7e0*/  LOP3.LUT R4, R4, 0xffff0000, RZ, 0xc0, !PT ;  /* 0xffff000004047812 */ /* 0x000fe200078ec0ff */
[C---:B------:R-:W-:Y:S02]  /*e7f0*/  IMAD.U32 R7, R5.reuse, 0x10000, RZ ;  /* 0x0001000005077824 */ /* 0x040fe400078e00ff */
[C---:B------:R-:W-:Y:S01]  /*e800*/  FFMA.FTZ R32, R10.reuse, R32, R13 ;  /* 0x000000200a207223 */ /* 0x040fe2000001000d */
[----:B------:R-:W-:Y:S01]  /*e810*/  FFMA.FTZ R33, R10, R30, -R33 ;  /* 0x0000001e0a217223 */ /* 0x000fe20000010821 */
[C---:B------:R-:W-:Y:S01]  /*e820*/  IMAD.U32 R13, R28.reuse, 0x10000, RZ ;  /* 0x000100001c0d7824 */ /* 0x040fe200078e00ff */
[----:B------:R-:W-:Y:S01]  /*e830*/  LOP3.LUT R5, R5, 0xffff0000, RZ, 0xc0, !PT ;  /* 0xffff000005057812 */ /* 0x000fe200078ec0ff */
[CC--:B------:R-:W-:Y:S01]  /*e840*/  FMUL.FTZ R35, R15.reuse, R74.reuse ;  /* 0x0000004a0f237220 */ /* 0x0c0fe20000410000 */
[-C--:B------:R-:W-:Y:S01]  /*e850*/  FMUL.FTZ R37, R15, R29.reuse ;  /* 0x0000001d0f257220 */ /* 0x080fe20000410000 */
[C---:B------:R-:W-:Y:S01]  /*e860*/  LOP3.LUT R10, R31.reuse, 0xffff0000, RZ, 0xc0, !PT ;  /* 0xffff00001f0a7812 */ /* 0x040fe200078ec0ff */
[----:B------:R-:W-:Y:S01]  /*e870*/  IMAD.U32 R15, R31, 0x10000, RZ ;  /* 0x000100001f0f7824 */ /* 0x000fe200078e00ff */
[----:B------:R-:W-:Y:S01]  /*e880*/  LOP3.LUT R28, R28, 0xffff0000, RZ, 0xc0, !PT ;  /* 0xffff00001c1c7812 */ /* 0x000fe200078ec0ff */
[C---:B------:R-:W-:Y:S01]  /*e890*/  FFMA.FTZ R35, R14.reuse, R29, -R35 ;  /* 0x0000001d0e237223 */ /* 0x040fe20000010823 */
        /* <DEDUP_REMOVED lines=14> */
.L_x_2352:
[----:B------:R-:W-:Y:S05]  /*e980*/  BSYNC B1 ;  /* 0x0000000000017941 */ /* 0x000fea0003800000 */
.L_x_2351:
[----:B------:R-:W-:Y:S04]  /*e990*/  BSSY B1, `(.L_x_2353) ;  /* 0x0000030000017945 */ /* 0x000fe80003800000 */
[----:B------:R-:W-:Y:S05]  /*e9a0*/  @P4 BRA `(.L_x_2354) ;  /* 0x0000000000b84947 */ /* 0x000fea0003800000 */
[----:B0123--:R-:W0:Y:S01]  /*e9b0*/  LDS.128 R4, [R57+0x1f400] ;  /* 0x01f4000039047984 */ /* 0x00fe220000000c00 */
[--C-:B------:R-:W-:Y:S02]  /*e9c0*/  SHF.R.U64 R13, R24, 0x10, R25.reuse ;  /* 0x00000010180d7819 */ /* 0x100fe40000001219 */
[----:B------:R-:W-:Y:S02]  /*e9d0*/  SHF.R.U32.HI R24, RZ, 0x10, R25 ;  /* 0x00000010ff187819 */ /* 0x000fe40000011619 */
[--C-:B------:R-:W-:Y:S02]  /*e9e0*/  SHF.R.U32.HI R15, RZ, 0x10, R27.reuse ;  /* 0x00000010ff0f7819 */ /* 0x100fe4000001161b */
[----:B------:R-:W-:Y:S02]  /*e9f0*/  SHF.R.U64 R14, R26, 0x10, R27 ;  /* 0x000000101a0e7819 */ /* 0x000fe4000000121b */
        /* <DEDUP_REMOVED lines=41> */
.L_x_2354:
[----:B------:R-:W-:Y:S05]  /*ec90*/  BSYNC B1 ;  /* 0x0000000000017941 */ /* 0x000fea0003800000 */
.L_x_2353:
[----:B------:R-:W-:Y:S05]  /*eca0*/  @P5 BRA `(.L_x_2344) ;  /* 0x0000003800b05947 */ /* 0x000fea0003800000 */
[----:B01234-:R-:W0:Y:S01]  /*ecb0*/  LDS.128 R4, [R56+0xa000] ;  /* 0x00a0000038047984 */ /* 0x01fe220000000c00 */
[----:B------:R-:W-:Y:S02]  /*ecc0*/  SHF.R.U64 R11, R8, 0x10, R9 ;  /* 0x00000010080b7819 */ /* 0x000fe40000001209 */
[--C-:B------:R-:W-:Y:S02]  /*ecd0*/  SHF.R.U64 R8, R20, 0x10, R21.reuse ;  /* 0x0000001014087819 */ /* 0x100fe40000001215 */
[----:B------:R-:W-:Y:S02]  /*ece0*/  SHF.R.U32.HI R21, RZ, 0x10, R21 ;  /* 0x00000010ff157819 */ /* 0x000fe40000011615 */
[----:B------:R-:W-:Y:S02]  /*ecf0*/  SHF.R.U32.HI R12, RZ, 0x10, R9 ;  /* 0x00000010ff0c7819 */ /* 0x000fe40000011609 */
[----:B------:R-:W-:Y:S02]  /*ed00*/  PRMT R10, R0, 0x5410, R11 ;  /* 0x00005410000a7816 */ /* 0x000fe4000000000b */
[----:B------:R-:W-:-:S02]  /*ed10*/  PRMT R70, R70, 0x5410, R21 ;  /* 0x0000541046467816 */ /* 0x000fc40000000015 */
[----:B------:R-:W-:Y:S02]  /*ed20*/  PRMT R11, R3, 0x5410, R12 ;  /* 0x00005410030b7816 */ /* 0x000fe4000000000c */
[----:B------:R-:W-:Y:S01]  /*ed30*/  PRMT R71, R71, 0x5410, R8 ;  /* 0x0000541047477816 */ /* 0x000fe20000000008 */
[C---:B------:R-:W-:Y:S01]  /*ed40*/  IMAD.U32 R15, R70.reuse, 0x10000, RZ ;  /* 0x00010000460f7824 */ /* 0x040fe200078e00ff */
        /* <DEDUP_REMOVED lines=14> */
[----:B------:R-:W-:Y:S01]  /*ee30*/  FFMA.FTZ R14, R8, R15, R6 ;  /* 0x0000000f080e7223 */ /* 0x000fe20000010006 */
        /* <DEDUP_REMOVED lines=22> */
.L_x_2317:
[----:B------:R-:W-:Y:S01]  /*efa0*/  IMAD.MOV.U32 R9, RZ, RZ, R77 ;  /* 0x000000ffff097224 */ /* 0x000fe200078e004d */
[-C--:B------:R-:W-:Y:S01]  /*efb0*/  ISETP.GE.AND P0, PT, R204, R8.reuse, PT ;  /* 0x00000008cc00720c */ /* 0x080fe20003f06270 */
[----:B------:R-:W0:Y:S01]  /*efc0*/  LDC R77, c[0x0][0x428] ;  /* 0x00010a00ff4d7b82 */ /* 0x000e220000000800 */
[----:B------:R-:W-:Y:S01]  /*efd0*/  BSSY B1, `(.L_x_2355) ;  /* 0x000003d000017945 */ /* 0x000fe20003800000 */
[----:B------:R-:W-:Y:S01]  /*efe0*/  ISETP.GE.AND P1, PT, R231, R8, PT ;  /* 0x00000008e700720c */ /* 0x000fe20003f26270 */
        /* <DEDUP_REMOVED lines=59> */
.L_x_2356:
[----:B------:R-:W-:Y:S05]  /*f3a0*/  BSYNC B1 ;  /* 0x0000000000017941 */ /* 0x000fea0003800000 */
.L_x_2355:
[----:B------:R-:W-:Y:S01]  /*f3b0*/  BSSY B1, `(.L_x_2357) ;  /* 0x0000026000017945 */ /* 0x000fe20003800000 */
[----:B-----5:R-:W-:Y:S01]  /*f3c0*/  IMAD.MOV.U32 R74, RZ, RZ, R4 ;  /* 0x000000ffff4a7224 */ /* 0x020fe200078e0004 */
[----:B0-----:R-:W-:Y:S01]  /*f3d0*/  CS2R R66, SRZ ;  /* 0x0000000000427805 */ /* 0x001fe2000001ff00 */
[----:B------:R-:W-:Y:S02]  /*f3e0*/  IMAD.MOV.U32 R75, RZ, RZ, R5 ;  /* 0x000000ffff4b7224 */ /* 0x000fe400078e0005 */
[----:B------:R-:W-:Y:S01]  /*f3f0*/  IMAD.MOV.U32 R76, RZ, RZ, R6 ;  /* 0x000000ffff4c7224 */ /* 0x000fe200078e0006 */
[----:B------:R-:W-:Y:S06]  /*f400*/  @P1 BRA `(.L_x_2358) ;  /* 0x0000000000801947 */ /* 0x000fec0003800000 */
[----:B------:R-:W-:Y:S01]  /*f410*/  IADD3 R73, P2, P3, R68, R73, R83 ;  /* 0x0000004944497210 */ /* 0x000fe20007b5e053 */
[----:B------:R-:W-:Y:S01]  /*f420*/  ULDC.64 UR4, c[0x0][0x3c8] ;  /* 0x0000f20000047ab9 */ /* 0x000fe20000000a00 */
[----:B------:R-:W-:Y:S01]  /*f430*/  IADD3 R72, P4, P5, R69, R72, R84 ;  /* 0x0000004845487210 */ /* 0x000fe20007d9e054 */
[----:B------:R-:W-:Y:S01]  /*f440*/  ULDC.64 UR6, c[0x0][0x3e0] ;  /* 0x0000f80000067ab9 */ /* 0x000fe20000000a00 */
[----:B------:R-:W-:Y:S02]  /*f450*/  IADD3.X R0, R80, R71, R81, P2, P3 ;  /* 0x0000004750007210 */ /* 0x000fe400017e6451 */
        /* <DEDUP_REMOVED lines=27> */
.L_x_2358:
[----:B------:R-:W-:Y:S05]  /*f610*/  BSYNC B1 ;  /* 0x0000000000017941 */ /* 0x000fea0003800000 */
.L_x_2357:
[----:B------:R-:W-:Y:S01]  /*f620*/  IMAD.MOV.U32 R0, RZ, RZ, R7 ;  /* 0x000000ffff007224 */ /* 0x000fe200078e0007 */
[----:B------:R-:W-:Y:S01]  /*f630*/  ISETP.NE.AND P2, PT, R77, 0x1, PT ;  /* 0x000000014d00780c */ /* 0x000fe20003f45270 */
[----:B------:R-:W-:Y:S01]  /*f640*/  IMAD.MOV.U32 R3, RZ, RZ, R24 ;  /* 0x000000ffff037224 */ /* 0x000fe200078e0018 */
[----:B------:R-:W-:Y:S01]  /*f650*/  PRMT R107, R74, 0x7610, R107 ;  /* 0x000076104a6b7816 */ /* 0x000fe2000000006b */
[----:B0-----:R-:W-:Y:S01]  /*f660*/  IMAD.MOV.U32 R20, RZ, RZ, R25 ;  /* 0x000000ffff147224 */ /* 0x001fe200078e0019 */
        /* <DEDUP_REMOVED lines=32> */
[----:B------:R-:W-:Y:S01]  /*f870*/  IMAD R3, R234, 0x40, R3 ;  /* 0x00000040ea037824 */ /* 0x000fe200078e0203 */
[----:B------:R-:W-:Y:S01]  /*f880*/  PRMT R108, R75, 0x7610, R108 ;  /* 0x000076104b6c7816 */ /* 0x000fe2000000006c */
[----:B------:R-:W-:Y:S01]  /*f890*/  IMAD.MOV.U32 R20, RZ, RZ, R60 ;  /* 0x000000ffff147224 */ /* 0x000fe200078e003c */
[----:B------:R-:W-:Y:S01]  /*f8a0*/  PRMT R103, R68, 0x7610, R103 ;  /* 0x0000761044677816 */ /* 0x000fe20000000067 */
[----:B------:R-:W-:Y:S01]  /*f8b0*/  IMAD.MOV.U32 R68, RZ, RZ, R62 ;  /* 0x000000ffff447224 */ /* 0x000fe200078e003e */
[----:B------:R-:W-:Y:S01]  /*f8c0*/  ULDC.64 UR4, c[0x0][0x3c8] ;  /* 0x0000f20000047ab9 */ /* 0x000fe20000000a00 */
        /* <DEDUP_REMOVED lines=8> */
[----:B-1----:R-:W-:Y:S01]  /*f950*/  @P2 IMAD.HI.U32 R0, R3, R0, RZ ;  /* 0x0000000003002227 */ /* 0x002fe200078e00ff */
[----:B------:R-:W-:Y:S01]  /*f960*/  PRMT R76, R68, 0x7610, R76 ;  /* 0x00007610444c7816 */ /* 0x000fe2000000004c */
[----:B------:R-:W-:Y:S01]  /*f970*/  ULDC.64 UR6, c[0x0][0x3e0] ;  /* 0x0000f80000067ab9 */ /* 0x000fe20000000a00 */
[----:B------:R-:W-:Y:S01]  /*f980*/  PRMT R92, R69, 0x7610, R92 ;  /* 0x00007610455c7816 */ /* 0x000fe2000000005c */
[----:B------:R-:W-:Y:S01]  /*f990*/  IMAD.MOV.U32 R20, RZ, RZ, R41 ;  /* 0x000000ffff147224 */ /* 0x000fe200078e0029 */
[----:B0-----:R-:W-:Y:S01]  /*f9a0*/  @P2 SHF.R.U32.HI R3, RZ, R21, R0 ;  /* 0x00000015ff032219 */ /* 0x001fe20000011600 */
[----:B------:R-:W-:-:S02]  /*f9b0*/  IMAD.MOV.U32 R0, RZ, RZ, R40 ;  /* 0x000000ffff007224 */ /* 0x000fc400078e0028 */
[----:B------:R-:W-:Y:S01]  /*f9c0*/  IMAD.MOV.U32 R69, RZ, RZ, R43 ;  /* 0x000000ffff457224 */ /* 0x000fe200078e002b */
[----:B------:R-:W-:Y:S01]  /*f9d0*/  SHF.R.S32.HI R21, RZ, 0x1f, R3 ;  /* 0x0000001fff157819 */ /* 0x000fe20000011403 */
[-C--:B------:R-:W-:Y:S01]  /*f9e0*/  IMAD.WIDE.U32 R14, R3, R10.reuse, R14 ;  /* 0x0000000a030e7225 */ /* 0x080fe200078e000e */
[----:B------:R-:W-:Y:S02]  /*f9f0*/  PRMT R74, R0, 0x7610, R74 ;  /* 0x00007610004a7816 */ /* 0x000fe4000000004a */
[----:B------:R-:W-:Y:S01]  /*fa00*/  PRMT R75, R20, 0x7610, R75 ;  /* 0x00007610144b7816 */ /* 0x000fe2000000004b */
[----:B------:R-:W-:Y:S01]  /*fa10*/  IMAD R0, R21, R10, RZ ;  /* 0x0000000a15007224 */ /* 0x000fe200078e02ff */
[----:B------:R-:W-:Y:S01]  /*fa20*/  PRMT R77, R69, 0x7610, R77 ;  /* 0x00007610454d7816 */ /* 0x000fe2000000004d */
[-C--:B------:R-:W-:Y:S02]  /*fa30*/  IMAD R68, R21, R12.reuse, RZ ;  /* 0x0000000c15447224 */ /* 0x080fe400078e02ff */
[----:B------:R-:W-:Y:S01]  /*fa40*/  IMAD.WIDE.U32 R20, R3, R12, R8 ;  /* 0x0000000c03147225 */ /* 0x000fe200078e0008 */
[----:B------:R-:W-:Y:S01]  /*fa50*/  LEA R8, P2, R14, UR4, 0x1 ;  /* 0x000000040e087c11 */ /* 0x000fe2000f8408ff */
[----:B------:R-:W-:-:S02]  /*fa60*/  UMOV UR4, 0xffffffff ;  /* 0xffffffff00047882 */ /* 0x000fc40000000000 */
[C---:B------:R-:W-:Y:S01]  /*fa70*/  IMAD R9, R3.reuse, R11, R0 ;  /* 0x0000000b03097224 */ /* 0x040fe200078e0200 */
[----:B------:R-:W-:Y:S01]  /*fa80*/  LEA R0, P3, R20, UR6, 0x1 ;  /* 0x0000000614007c11 */ /* 0x000fe2000f8608ff */
[----:B------:R-:W-:Y:S02]  /*fa90*/  IMAD R3, R3, R13, R68 ;  /* 0x0000000d03037224 */ /* 0x000fe400078e0244 */
[----:B------:R-:W-:Y:S02]  /*faa0*/  IMAD.IADD R9, R15, 0x1, R9 ;  /* 0x000000010f097824 */ /* 0x000fe400078e0209 */
[----:B------:R-:W-:Y:S02]  /*fab0*/  IMAD.IADD R3, R21, 0x1, R3 ;  /* 0x0000000115037824 */ /* 0x000fe400078e0203 */
        /* <DEDUP_REMOVED lines=8> */
.L_x_2569:
[----:B------:R-:W-:-:S03]  /*fb40*/  UMOV UR4, 0xffffffff ;  /* 0xffffffff00047882 */ /* 0x000fc60000000000 */
[----:B------:R-:W-:Y:S05]  /*fb50*/  BRA.DIV UR4, `(.L_x_2360) ;  /* 0x000001c204fc7947 */ /* 0x000fea000b800000 */
.L_x_2572:
[----:B------:R-:W-:-:S03]  /*fb60*/  UMOV UR4, 0xffffffff ;  /* 0xffffffff00047882 */ /* 0x000fc60000000000 */
[----:B------:R-:W-:Y:S05]  /*fb70*/  BRA.DIV UR4, `(.L_x_2361) ;  /* 0x000001c6041c7947 */ /* 0x000fea000b800000 */
.L_x_2575:
[----:B------:R-:W-:-:S03]  /*fb80*/  UMOV UR4, 0xffffffff ;  /* 0xffffffff00047882 */ /* 0x000fc60000000000 */
[----:B------:R-:W-:Y:S05]  /*fb90*/  BRA.DIV UR4, `(.L_x_2362) ;  /* 0x000001c6043c7947 */ /* 0x000fea000b800000 */
.L_x_2578:
[----:B------:R-:W-:-:S03]  /*fba0*/  UMOV UR4, 0xffffffff ;  /* 0xffffffff00047882 */ /* 0x000fc60000000000 */
[----:B------:R-:W-:Y:S05]  /*fbb0*/  BRA.DIV UR4, `(.L_x_2363) ;  /* 0x000001c6045c7947 */ /* 0x000fea000b800000 */
.L_x_2581:
[----:B------:R-:W-:Y:S01]  /*fbc0*/  UMOV UR4, 0xffffffff ;  /* 0xffffffff00047882 */ /* 0x000fe20000000000 */
[----:B------:R-:W-:Y:S02]  /*fbd0*/  LOP3.LUT R9, R10, 0xfffffffe, RZ, 0xc0, !PT ;  /* 0xfffffffe0a097812 */ /* 0x000fe400078ec0ff */
[----:B------:R-:W-:Y:S05]  /*fbe0*/  BRA.DIV UR4, `(.L_x_2364) ;  /* 0x000001c604787947 */ /* 0x000fea000b800000 */
.L_x_2584:
[----:B------:R-:W-:Y:S01]  /*fbf0*/  UMOV UR4, 0xffffffff ;  /* 0xffffffff00047882 */ /* 0x000fe20000000000 */
[----:B------:R-:W-:Y:S02]  /*fc00*/  IMAD.IADD R9, R230, 0x1, -R9 ;  /* 0x00000001e6097824 */ /* 0x000fe400078e0a09 */
[----:B------:R-:W-:Y:S05]  /*fc10*/  BRA.DIV UR4, `(.L_x_2365) ;  /* 0x000001c604947947 */ /* 0x000fea000b800000 */
.L_x_2587:
[----:B------:R-:W-:Y:S01]  /*fc20*/  UMOV UR4, 0xffffffff ;  /* 0xffffffff00047882 */ /* 0x000fe20000000000 */
[----:B------:R-:W-:Y:S02]  /*fc30*/  SHF.L.U32 R9, R9, 0x1f, RZ ;  /* 0x0000001f09097819 */ /* 0x000fe400000006ff */
[----:B------:R-:W-:Y:S05]  /*fc40*/  BRA.DIV UR4, `(.L_x_2366) ;  /* 0x000001c604b07947 */ /* 0x000fea000b800000 */
.L_x_2590:
        /* <DEDUP_REMOVED lines=37> */
.L_x_2591:
[----:B------:R-:W-:Y:S05]  /*fea0*/  BSYNC B1 ;  /* 0x0000000000017941 */ /* 0x000fea0003800000 */
.L_x_2367:
        /* <DEDUP_REMOVED lines=14> */
[----:B------:R-:W-:Y:S02]  /*ff90*/  LOP3.LUT R8, R9, R216, RZ, 0x3c, !PT ;  /* 0x000000d809087212 */ /* 0x000fe400078e3cff */
        /* <DEDUP_REMOVED lines=12> */
[--C-:B------:R-:W-:Y:S02]  /*10060*/  SHF.R.U64 R4, R6, 0x10, R7.reuse ;  /* 0x0000001006047819 */ /* 0x100fe40000001207 */
        /* <DEDUP_REMOVED lines=88> */
.L_x_2372:
[----:B------:R-:W-:Y:S05]  /*105f0*/  BSYNC B2 ;  /* 0x0000000000027941 */ /* 0x000fea0003800000 */
.L_x_2371:
[----:B------:R-:W-:Y:S04]  /*10600*/  BSSY B2, `(.L_x_2373) ;  /* 0x0000069000027945 */ /* 0x000fe80003800000 */
[----:B------:R-:W-:Y:S05]  /*10610*/  @P2 BRA `(.L_x_2374) ;  /* 0x00000004009c2947 */ /* 0x000fea0003800000 */
[----:B-1----:R-:W2:Y:S01]  /*10620*/  LDL R105, [R1+0x64] ;  /* 0x0000640001697983 */ /* 0x002ea20000100800 */
[----:B------:R-:W-:Y:S02]  /*10630*/  LEA.HI R4, R89, R236, RZ, 0x1d ;  /* 0x000000ec59047211 */ /* 0x000fe400078fe8ff */
        /* <DEDUP_REMOVED lines=14> */
[----:B------:R-:W-:Y:S01]  /*10720*/  SHF.R.U32.HI R37, RZ, 0x10, R37 ;  /* 0x00000010ff257819 */ /* 0x000fe20000011625 */
[----:B------:R-:W-:Y:S01]  /*10730*/  IMAD.U32 R36, R97, 0x10000, RZ ;  /* 0x0001000061247824 */ /* 0x000fe200078e00ff */
[----:B------:R-:W-:Y:S01]  /*10740*/  SHF.R.U64 R14, R26, 0x10, R27 ;  /* 0x000000101a0e7819 */ /* 0x000fe2000000121b */
[----:B------:R-:W-:Y:S01]  /*10750*/  IMAD R12, R9, 0x2, R18 ;  /* 0x00000002090c7824 */ /* 0x000fe200078e0212 */
[----:B------:R-:W-:Y:S02]  /*10760*/  PRMT R98, R98, 0x5410, R25 ;  /* 0x0000541062627816 */ /* 0x000fe40000000019 */
[----:B------:R-:W-:Y:S02]  /*10770*/  SHF.R.U32.HI R27, RZ, 0x10, R27 ;  /* 0x00000010ff1b7819 */ /* 0x000fe4000001161b */
[----:B------:R-:W0:Y:S01]  /*10780*/  LDS.128 R8, [R12+0x15400] ;  /* 0x015400000c087984 */ /* 0x000e220000000c00 */
[----:B------:R-:W-:Y:S01]  /*10790*/  SHF.R.U64 R32, R38, 0x10, R39 ;  /* 0x0000001026207819 */ /* 0x000fe20000001227 */
[----:B------:R-:W-:Y:S01]  /*107a0*/  IMAD.U32 R33, R98, 0x10000, RZ ;  /* 0x0001000062217824 */ /* 0x000fe200078e00ff */
[----:B------:R-:W-:-:S02]  /*107b0*/  PRMT R102, R102, 0x5410, R37 ;  /* 0x0000541066667816 */ /* 0x000fc40000000025 */
[----:B------:R-:W-:Y:S02]  /*107c0*/  SHF.R.U32.HI R39, RZ, 0x10, R39 ;  /* 0x00000010ff277819 */ /* 0x000fe40000011627 */
[----:B------:R-:W-:Y:S02]  /*107d0*/  PRMT R100, R100, 0x5410, R27 ;  /* 0x0000541064647816 */ /* 0x000fe4000000001b */
[----:B------:R-:W-:Y:S02]  /*107e0*/  PRMT R99, R99, 0x5410, R14 ;  /* 0x0000541063637816 */ /* 0x000fe4000000000e */
[----:B------:R-:W-:Y:S01]  /*107f0*/  PRMT R103, R103, 0x5410, R32 ;  /* 0x0000541067677816 */ /* 0x000fe20000000020 */
[----:B------:R-:W-:Y:S01]  /*10800*/  IMAD.U32 R35, R100, 0x10000, RZ ;  /* 0x0001000064237824 */ /* 0x000fe200078e00ff */
[----:B------:R-:W-:Y:S02]  /*10810*/  PRMT R104, R104, 0x5410, R39 ;  /* 0x0000541068687816 */ /* 0x000fe40000000027 */
[----:B------:R-:W-:-:S02]  /*10820*/  LOP3.LUT R97, R97, 0xffff0000, RZ, 0xc0, !PT ;  /* 0xffff000061617812 */ /* 0x000fc400078ec0ff */
[----:B------:R-:W-:Y:S02]  /*10830*/  LOP3.LUT R101, R101, 0xffff0000, RZ, 0xc0, !PT ;  /* 0xffff000065657812 */ /* 0x000fe400078ec0ff */
[----:B------:R-:W-:Y:S02]  /*10840*/  LOP3.LUT R98, R98, 0xffff0000, RZ, 0xc0, !PT ;  /* 0xffff000062627812 */ /* 0x000fe400078ec0ff */
        /* <DEDUP_REMOVED lines=9> */
[C---:B------:R-:W-:Y:S01]  /*108e0*/  IMAD.U32 R32, R11.reuse, 0x10000, RZ ;  /* 0x000100000b207824 */ /* 0x040fe200078e00ff */
[----:B------:R-:W-:Y:S01]  /*108f0*/  LOP3.LUT R102, R102, 0xffff0000, RZ, 0xc0, !PT ;  /* 0xffff000066667812 */ /* 0x000fe200078ec0ff */
[-C--:B------:R-:W-:Y:S01]  /*10900*/  FMUL.FTZ R39, R26, R25.reuse ;  /* 0x000000191a277220 */ /* 0x080fe20000410000 */
[C---:B------:R-:W-:Y:S01]  /*10910*/  IMAD.U32 R27, R10.reuse, 0x10000, RZ ;  /* 0x000100000a1b7824 */ /* 0x040fe200078e00ff */
[----:B------:R-:W-:Y:S02]  /*10920*/  LOP3.LUT R10, R10, 0xffff0000, RZ, 0xc0, !PT ;  /* 0xffff00000a0a7812 */ /* 0x000fe400078ec0ff */
[----:B------:R-:W-:Y:S01]  /*10930*/  LOP3.LUT R11, R11, 0xffff0000, RZ, 0xc0, !PT ;  /* 0xffff00000b0b7812 */ /* 0x000fe200078ec0ff */
[----:B--2---:R-:W0:Y:S02]  /*10940*/  LDS.128 R4, [R105] ;  /* 0x0000000069047984 */ /* 0x004e240000000c00 */
[C---:B0-----:R-:W-:Y:S01]  /*10950*/  IMAD.U32 R13, R4.reuse, 0x10000, RZ ;  /* 0x00010000040d7824 */ /* 0x041fe200078e00ff */
[----:B------:R-:W-:Y:S01]  /*10960*/  LOP3.LUT R4, R4, 0xffff0000, RZ, 0xc0, !PT ;  /* 0xffff000004047812 */ /* 0x000fe200078ec0ff */
[C---:B------:R-:W-:Y:S01]  /*10970*/  IMAD.U32 R14, R5.reuse, 0x10000, RZ ;  /* 0x00010000050e7824 */ /* 0x040fe200078e00ff */
[----:B------:R-:W-:Y:S01]  /*10980*/  LOP3.LUT R5, R5, 0xffff0000, RZ, 0xc0, !PT ;  /* 0xffff000005057812 */ /* 0x000fe200078ec0ff */
[C---:B------:R-:W-:Y:S01]  /*10990*/  FFMA.FTZ R38, R13.reuse, R34, -R38 ;  /* 0x000000220d267223 */ /* 0x040fe20000010826 */
[----:B------:R-:W-:Y:S01]  /*109a0*/  FFMA.FTZ R106, R13, R36, R106 ;  /* 0x000000240d6a7223 */ /* 0x000fe2000001006a */
[----:B------:R-:W-:Y:S01]  /*109b0*/  FFMA.FTZ R37, R14, R25, -R37 ;  /* 0x000000190e257223 */ /* 0x000fe20000010825 */
[----:B------:R-:W-:-:S02]  /*109c0*/  IMAD.U32 R24, R7, 0x10000, RZ ;  /* 0x0001000007187824 */ /* 0x000fc400078e00ff */
[----:B------:R-:W-:Y:S01]  /*109d0*/  FMUL.FTZ R25, R32, R35 ;  /* 0x0000002320197220 */ /* 0x000fe20000410000 */
[----:B------:R-:W-:Y:S02]  /*109e0*/  IMAD.U32 R13, R104, 0x10000, RZ ;  /* 0x00010000680d7824 */ /* 0x000fe400078e00ff */
[----:B------:R-:W-:Y:S01]  /*109f0*/  FFMA.FTZ R39, R14, R33, R39 ;  /* 0x000000210e277223 */ /* 0x000fe20000010027 */
[C---:B------:R-:W-:Y:S01]  /*10a00*/  IMAD.U32 R14, R99.reuse, 0x10000, RZ ;  /* 0x00010000630e7824 */ /* 0x040fe200078e00ff */
[----:B------:R-:W-:Y:S01]  /*10a10*/  LOP3.LUT R99, R99, 0xffff0000, RZ, 0xc0, !PT ;  /* 0xffff000063637812 */ /* 0x000fe200078ec0ff */
[-C--:B------:R-:W-:Y:S01]  /*10a20*/  FMUL.FTZ R32, R32, R13.reuse ;  /* 0x0000000d20207220 */ /* 0x080fe20000410000 */
[----:B------:R-:W-:Y:S01]  /*10a30*/  FFMA.FTZ R33, R24, R13, -R25 ;  /* 0x0000000d18217223 */ /* 0x000fe20000010819 */
[C---:B------:R-:W-:Y:S01]  /*10a40*/  FMUL.FTZ R13, R8.reuse, R97 ;  /* 0x00000061080d7220 */ /* 0x040fe20000410000 */
[----:B------:R-:W-:Y:S01]  /*10a50*/  FMUL.FTZ R25, R8, R101 ;  /* 0x0000006508197220 */ /* 0x000fe20000410000 */
[----:B------:R-:W-:Y:S01]  /*10a60*/  FFMA.FTZ R35, R24, R35, R32 ;  /* 0x0000002318237223 */ /* 0x000fe20000010020 */
[----:B------:R-:W-:Y:S01]  /*10a70*/  FMUL.FTZ R24, R9, R98 ;  /* 0x0000006209187220 */ /* 0x000fe20000410000 */
[C---:B------:R-:W-:Y:S01]  /*10a80*/  FFMA.FTZ R13, R4.reuse, R101, -R13 ;  /* 0x00000065040d7223 */ /* 0x040fe2000001080d */
[----:B------:R-:W-:Y:S01]  /*10a90*/  FFMA.FTZ R25, R4, R97, R25 ;  /* 0x0000006104197223 */ /* 0x000fe20000010019 */
[----:B------:R-:W-:-:S02]  /*10aa0*/  IMAD.U32 R15, R6, 0x10000, RZ ;  /* 0x00010000060f7824 */ /* 0x000fc400078e00ff */
[----:B------:R-:W-:Y:S01]  /*10ab0*/  FMUL.FTZ R9, R9, R102 ;  /* 0x0000006609097220 */ /* 0x000fe20000410000 */
[----:B------:R-:W-:Y:S02]  /*10ac0*/  IMAD.U32 R8, R103, 0x10000, RZ ;  /* 0x0001000067087824 */ /* 0x000fe400078e00ff */
[----:B------:R-:W-:Y:S01]  /*10ad0*/  FMUL.FTZ R4, R27, R14 ;  /* 0x0000000e1b047220 */ /* 0x000fe20000410000 */
[----:B------:R-:W-:Y:S01]  /*10ae0*/  LOP3.LUT R103, R103, 0xffff0000, RZ, 0xc0, !PT ;  /* 0xffff000067677812 */ /* 0x000fe200078ec0ff */
[C---:B------:R-:W-:Y:S01]  /*10af0*/  FFMA.FTZ R24, R5.reuse, R102, -R24 ;  /* 0x0000006605187223 */ /* 0x040fe20000010818 */
[----:B------:R-:W-:Y:S01]  /*10b00*/  LOP3.LUT R104, R104, 0xffff0000, RZ, 0xc0, !PT ;  /* 0xffff000068687812 */ /* 0x000fe200078ec0ff */
[----:B------:R-:W-:Y:S01]  /*10b10*/  FFMA.FTZ R98, R5, R98, R9 ;  /* 0x0000006205627223 */ /* 0x000fe20000010009 */
[----:B------:R-:W-:Y:S01]  /*10b20*/  LOP3.LUT R6, R6, 0xffff0000, RZ, 0xc0, !PT ;  /* 0xffff000006067812 */ /* 0x000fe200078ec0ff */
[----:B------:R-:W-:Y:S01]  /*10b30*/  FFMA.FTZ R26, R15, R8, -R4 ;  /* 0x000000080f1a7223 */ /* 0x000fe20000010804 */
[----:B------:R-:W-:Y:S01]  /*10b40*/  LOP3.LUT R7, R7, 0xffff0000, RZ, 0xc0, !PT ;  /* 0xffff000007077812 */ /* 0x000fe200078ec0ff */
[C---:B------:R-:W-:Y:S01]  /*10b50*/  FMUL.FTZ R5, R10.reuse, R99 ;  /* 0x000000630a057220 */ /* 0x040fe20000410000 */
[----:B------:R-:W-:Y:S01]  /*10b60*/  FMUL.FTZ R4, R11, R100 ;  /* 0x000000640b047220 */ /* 0x000fe20000410000 */
[----:B------:R-:W-:Y:S01]  /*10b70*/  FMUL.FTZ R32, R27, R8 ;  /* 0x000000081b207220 */ /* 0x000fe20000410000 */
[-C--:B------:R-:W-:Y:S01]  /*10b80*/  FMUL.FTZ R10, R10, R103.reuse ;  /* 0x000000670a0a7220 */ /* 0x080fe20000410000 */
[-C--:B------:R-:W-:Y:S01]  /*10b90*/  FMUL.FTZ R11, R11, R104.reuse ;  /* 0x000000680b0b7220 */ /* 0x080fe20000410000 */
[C---:B------:R-:W-:Y:S01]  /*10ba0*/  FFMA.FTZ R103, R6.reuse, R103, -R5 ;  /* 0x0000006706677223 */ /* 0x040fe20000010805 */
        /* <DEDUP_REMOVED lines=14> */
.L_x_2374:
[----:B------:R-:W-:Y:S05]  /*10c90*/  BSYNC B2 ;  /* 0x0000000000027941 */ /* 0x000fea0003800000 */
.L_x_2373:
[----:B------:R-:W-:Y:S05]  /*10ca0*/  @P3 BRA `(.L_x_2370) ;  /* 0x0000000400a03947 */ /* 0x000fea0003800000 */
[----:B-12---:R-:W2:Y:S04]  /*10cb0*/  LDL R4, [R1+0x5c] ;  /* 0x00005c0001047983 */ /* 0x006ea80000100800 */
[----:B------:R-:W3:Y:S01]  /*10cc0*/  LDL R38, [R1+0x58] ;  /* 0x0000580001267983 */ /* 0x000ee20000100800 */
[----:B------:R-:W-:Y:S02]  /*10cd0*/  SHF.R.U64 R25, R60, 0x10, R61 ;  /* 0x000000103c197819 */ /* 0x000fe4000000123d */
[----:B------:R-:W-:Y:S02]  /*10ce0*/  SHF.R.U64 R15, R28, 0x10, R29 ;  /* 0x000000101c0f7819 */ /* 0x000fe4000000121d */
[--C-:B------:R-:W-:Y:S02]  /*10cf0*/  SHF.R.U64 R13, R30, 0x10, R31.reuse ;  /* 0x000000101e0d7819 */ /* 0x100fe4000000121f */
[----:B------:R-:W-:-:S02]  /*10d00*/  SHF.R.U32.HI R30, RZ, 0x10, R31 ;  /* 0x00000010ff1e7819 */ /* 0x000fc4000001161f */
[----:B------:R-:W-:Y:S02]  /*10d10*/  PRMT R88, R88, 0x5410, R25 ;  /* 0x0000541058587816 */ /* 0x000fe40000000019 */
[----:B------:R-:W-:Y:S02]  /*10d20*/  PRMT R84, R84, 0x5410, R15 ;  /* 0x0000541054547816 */ /* 0x000fe4000000000f */
[----:B------:R-:W-:Y:S02]  /*10d30*/  SHF.R.U32.HI R28, RZ, 0x10, R29 ;  /* 0x00000010ff1c7819 */ /* 0x000fe4000001161d */
[----:B------:R-:W-:Y:S01]  /*10d40*/  SHF.R.U32.HI R61, RZ, 0x10, R61 ;  /* 0x00000010ff3d7819 */ /* 0x000fe2000001163d */
[----:B------:R-:W-:Y:S01]  /*10d50*/  IMAD.U32 R32, R84, 0x10000, RZ ;  /* 0x0001000054207824 */ /* 0x000fe200078e00ff */
[--C-:B------:R-:W-:Y:S02]  /*10d60*/  SHF.R.U64 R14, R62, 0x10, R63.reuse ;  /* 0x000000103e0e7819 */ /* 0x100fe4000000123f */
[----:B------:R-:W-:Y:S01]  /*10d70*/  PRMT R87, R87, 0x5410, R30 ;  /* 0x0000541057577816 */ /* 0x000fe2000000001e */
[----:B------:R-:W-:Y:S01]  /*10d80*/  IMAD.U32 R30, R88, 0x10000, RZ ;  /* 0x00010000581e7824 */ /* 0x000fe200078e00ff */
[----:B------:R-:W-:-:S02]  /*10d90*/  SHF.R.U32.HI R63, RZ, 0x10, R63 ;  /* 0x00000010ff3f7819 */ /* 0x000fc4000001163f */
[----:B------:R-:W-:Y:S01]  /*10da0*/  PRMT R85, R85, 0x5410, R28 ;  /* 0x0000541055557816 */ /* 0x000fe2000000001c */
[----:B------:R-:W-:Y:S01]  /*10db0*/  IMAD.U32 R31, R87, 0x10000, RZ ;  /* 0x00010000571f7824 */ /* 0x000fe200078e00ff */
[----:B------:R-:W-:Y:S02]  /*10dc0*/  PRMT R90, R90, 0x5410, R61 ;  /* 0x000054105a5a7816 */ /* 0x000fe4000000003d */
[----:B------:R-:W-:Y:S01]  /*10dd0*/  PRMT R86, R86, 0x5410, R13 ;  /* 0x0000541056567816 */ /* 0x000fe2000000000d */
[----:B------:R-:W-:Y:S01]  /*10de0*/  IMAD.U32 R29, R85, 0x10000, RZ ;  /* 0x00010000551d7824 */ /* 0x000fe200078e00ff */
[----:B------:R-:W-:Y:S02]  /*10df0*/  PRMT R92, R92, 0x5410, R63 ;  /* 0x000054105c5c7816 */ /* 0x000fe4000000003f */
[----:B------:R-:W-:Y:S02]  /*10e00*/  PRMT R91, R91, 0x5410, R14 ;  /* 0x000054105b5b7816 */ /* 0x000fe4000000000e */
[----:B--2---:R-:W-:-:S04]  /*10e10*/  LEA.HI R89, R89, R4, RZ, 0x1d ;  /* 0x0000000459597211 */ /* 0x004fc800078fe8ff */
[----:B------:R-:W-:Y:S01]  /*10e20*/  SHF.R.S32.HI R6, RZ, 0x1f, R89 ;  /* 0x0000001fff067819 */ /* 0x000fe20000011459 */
[----:B------:R-:W-:-:S03]  /*10e30*/  IMAD.SHL.U32 R4, R89, 0x8, RZ ;  /* 0x0000000859047824 */ /* 0x000fc600078e00ff */
[----:B------:R-:W-:Y:S02]  /*10e40*/  LEA.HI R6, R6, R89, RZ, 0x3 ;  /* 0x0000005906067211 */ /* 0x000fe400078f18ff */
[----:B------:R-:W-:-:S03]  /*10e50*/  LOP3.LUT R5, R211, 0x38, R4, 0xf8, !PT ;  /* 0x00000038d3057812 */ /* 0x000fc600078ef804 */
[----:B------:R-:W-:Y:S01]  /*10e60*/  IMAD.SHL.U32 R6, R6, 0x400, RZ ;  /* 0x0000040006067824 */ /* 0x000fe200078e00ff */
[----:B------:R-:W-:-:S04]  /*10e70*/  LOP3.LUT R5, R5, R216, RZ, 0x3c, !PT ;  /* 0x000000d805057212 */ /* 0x000fc800078e3cff */
[----:B------:R-:W-:-:S04]  /*10e80*/  LOP3.LUT R6, R6, 0x7fffe000, RZ, 0xc0, !PT ;  /* 0x7fffe00006067812 */ /* 0x000fc800078ec0ff */
[----:B0-----:R-:W-:Y:S02]  /*10e90*/  IADD3 R9, R5, R6, R217 ;  /* 0x0000000605097210 */ /* 0x001fe40007ffe0d9 */
[----:B---3--:R-:W0:Y:S03]  /*10ea0*/  LDS.128 R4, [R38] ;  /* 0x0000000026047984 */ /* 0x008e260000000c00 */
        /* <DEDUP_REMOVED lines=22> */
[----:B------:R-:W-:Y:S01]  /*11010*/  FMUL.FTZ R37, R28, R31 ;  /* 0x0000001f1c257220 */ /* 0x000fe20000410000 */
        /* <DEDUP_REMOVED lines=9> */
[----:B------:R-:W-:Y:S01]  /*110b0*/  FMUL.FTZ R29, R8, R25 ;  /* 0x00000019081d7220 */ /* 0x000fe20000410000 */
        /* <DEDUP_REMOVED lines=22> */
[-C--:B------:R-:W-:Y:S02]  /*11220*/  FMUL.FTZ R8, R10, R91.reuse ;  /* 0x0000005b0a087220 */ /* 0x080fe40000410000 */
[C---:B------:R-:W-:Y:S01]  /*11230*/  FMUL.FTZ R24, R11.reuse, R4 ;  /* 0x000000040b187220 */ /* 0x040fe20000410000 */
[C---:B------:R-:W-:Y:S01]  /*11240*/  FFMA.FTZ R10, R6.reuse, R91, -R9 ;  /* 0x0000005b060a7223 */ /* 0x040fe20000010809 */
[-C--:B------:R-:W-:Y:S01]  /*11250*/  FMUL.FTZ R15, R11, R92.reuse ;  /* 0x0000005c0b0f7220 */ /* 0x080fe20000410000 */
[----:B------:R-:W-:Y:S01]  /*11260*/  FFMA.FTZ R11, R6, R5, R8 ;  /* 0x00000005060b7223 */ /* 0x000fe20000010008 */
[C---:B------:R-:W-:Y:S01]  /*11270*/  FFMA.FTZ R24, R7.reuse, R92, -R24 ;  /* 0x0000005c07187223 */ /* 0x040fe20000010818 */
        /* <DEDUP_REMOVED lines=11> */
.L_x_2370:
[----:B------:R-:W-:Y:S05]  /*11330*/  BSYNC B1 ;  /* 0x0000000000017941 */ /* 0x000fea0003800000 */
.L_x_2369:
[----:B------:R-:W-:Y:S05]  /*11340*/  @P1 BRA `(.L_x_2344) ;  /* 0x0000001400081947 */ /* 0x000fea0003800000 */
[----:B------:R-:W4:Y:S01]  /*11350*/  LDC R13, c[0x0][0x3d4] ;  /* 0x0000f500ff0d7b82 */ /* 0x000f220000000800 */
[----:B------:R-:W-:Y:S01]  /*11360*/  BSSY B1, `(.L_x_2375) ;  /* 0x000006d000017945 */ /* 0x000fe20003800000 */
[----:B------:R-:W-:Y:S02]  /*11370*/  SHF.R.U32.HI R60, RZ, 0x3, R210 ;  /* 0x00000003ff3c7819 */ /* 0x000fe400000116d2 */
[-C--:B----4-:R-:W-:Y:S02]  /*11380*/  ISETP.GE.AND P0, PT, R22, R13.reuse, PT ;  /* 0x0000000d1600720c */ /* 0x090fe40003f06270 */
[-C--:B------:R-:W-:Y:S02]  /*11390*/  ISETP.GE.AND P1, PT, R206, R13.reuse, PT ;  /* 0x0000000dce00720c */ /* 0x080fe40003f26270 */
[----:B------:R-:W-:-:S09]  /*113a0*/  ISETP.GE.AND P2, PT, R207, R13, PT ;  /* 0x0000000dcf00720c */ /* 0x000fd20003f46270 */
[----:B------:R-:W-:Y:S05]  /*113b0*/  @P0 BRA `(.L_x_2376) ;  /* 0x00000004009c0947 */ /* 0x000fea0003800000 */
[----:B---3--:R-:W3:Y:S01]  /*113c0*/  LDL R38, [R1+0x60] ;  /* 0x0000600001267983 */ /* 0x008ee20000100800 */
[----:B-12---:R-:W-:Y:S02]  /*113d0*/  LEA.HI R4, R13, R234, RZ, 0x1d ;  /* 0x000000ea0d047211 */ /* 0x006fe400078fe8ff */
        /* <DEDUP_REMOVED lines=16> */
[--C-:B------:R-:W-:Y:S01]  /*114e0*/  SHF.R.U64 R15, R42, 0x10, R43.reuse ;  /* 0x000000102a0f7819 */ /* 0x100fe2000000122b */
        /* <DEDUP_REMOVED lines=22> */
[----:B------:R-:W-:Y:S01]  /*11650*/  IMAD.U32 R29, R11, 0x10000, RZ ;  /* 0x000100000b1d7824 */ /* 0x000fe200078e00ff */
[----:B------:R-:W-:Y:S01]  /*11660*/  LOP3.LUT R94, R94, 0xffff0000, RZ, 0xc0, !PT ;  /* 0xffff00005e5e7812 */ /* 0x000fe200078ec0ff */
[-C--:B------:R-:W-:Y:S01]  /*11670*/  FMUL.FTZ R36, R27, R26.reuse ;  /* 0x0000001a1b247220 */ /* 0x080fe20000410000 */
[----:B------:R-:W-:Y:S01]  /*11680*/  LOP3.LUT R27, R74, 0xffff0000, RZ, 0xc0, !PT ;  /* 0xffff00004a1b7812 */ /* 0x000fe200078ec0ff */
[C---:B------:R-:W-:Y:S01]  /*11690*/  IMAD.U32 R28, R10.reuse, 0x10000, RZ ;  /* 0x000100000a1c7824 */ /* 0x040fe200078e00ff */
[----:B------:R-:W-:Y:S02]  /*116a0*/  LOP3.LUT R10, R10, 0xffff0000, RZ, 0xc0, !PT ;  /* 0xffff00000a0a7812 */ /* 0x000fe400078ec0ff */
[----:B------:R-:W-:Y:S01]  /*116b0*/  LOP3.LUT R11, R11, 0xffff0000, RZ, 0xc0, !PT ;  /* 0xffff00000b0b7812 */ /* 0x000fe200078ec0ff */
[----:B---3--:R-:W0:Y:S02]  /*116c0*/  LDS.128 R4, [R38] ;  /* 0x0000000026047984 */ /* 0x008e240000000c00 */
        /* <DEDUP_REMOVED lines=11> */
[----:B------:R-:W-:Y:S01]  /*11780*/  FMUL.FTZ R15, R8, R27 ;  /* 0x0000001b080f7220 */ /* 0x000fe20000410000 */
[----:B------:R-:W-:Y:S01]  /*11790*/  FMUL.FTZ R31, R9, R94 ;  /* 0x0000005e091f7220 */ /* 0x000fe20000410000 */
[-C--:B------:R-:W-:Y:S01]  /*117a0*/  FMUL.FTZ R29, R29, R14.reuse ;  /* 0x0000000e1d1d7220 */ /* 0x080fe20000410000 */
[----:B------:R-:W-:Y:S01]  /*117b0*/  FFMA.FTZ R33, R25, R14, -R26 ;  /* 0x0000000e19217223 */ /* 0x000fe2000001081a */
[----:B------:R-:W-:Y:S01]  /*117c0*/  LOP3.LUT R14, R75, 0xffff0000, RZ, 0xc0, !PT ;  /* 0xffff00004b0e7812 */ /* 0x000fe200078ec0ff */
[----:B------:R-:W-:Y:S02]  /*117d0*/  IMAD.U32 R24, R6, 0x10000, RZ ;  /* 0x0001000006187824 */ /* 0x000fe400078e00ff */
[----:B------:R-:W-:Y:S01]  /*117e0*/  FFMA.FTZ R32, R25, R32, R29 ;  /* 0x0000002019207223 */ /* 0x000fe2000001001d */
[-C--:B------:R-:W-:Y:S01]  /*117f0*/  FMUL.FTZ R29, R8, R93.reuse ;  /* 0x0000005d081d7220 */ /* 0x080fe20000410000 */
[----:B------:R-:W-:Y:S01]  /*11800*/  FFMA.FTZ R8, R4, R93, -R15 ;  /* 0x0000005d04087223 */ /* 0x000fe2000001080f */
[----:B------:R-:W-:Y:S01]  /*11810*/  FMUL.FTZ R30, R9, R14 ;  /* 0x0000000e091e7220 */ /* 0x000fe20000410000 */
[----:B------:R-:W-:-:S02]  /*11820*/  IMAD.U32 R25, R76, 0x10000, RZ ;  /* 0x000100004c197824 */ /* 0x000fc400078e00ff */
[----:B------:R-:W-:Y:S01]  /*11830*/  FFMA.FTZ R26, R4, R27, R29 ;  /* 0x0000001b041a7223 */ /* 0x000fe2000001001d */
[----:B------:R-:W-:Y:S02]  /*11840*/  IMAD.U32 R15, R95, 0x10000, RZ ;  /* 0x000100005f0f7824 */ /* 0x000fe400078e00ff */
[C---:B------:R-:W-:Y:S01]  /*11850*/  FFMA.FTZ R9, R5.reuse, R94, -R30 ;  /* 0x0000005e05097223 */ /* 0x040fe2000001081e */
[----:B------:R-:W-:Y:S01]  /*11860*/  FFMA.FTZ R31, R5, R14, R31 ;  /* 0x0000000e051f7223 */ /* 0x000fe2000001001f */
[C---:B------:R-:W-:Y:S01]  /*11870*/  FMUL.FTZ R27, R28.reuse, R25 ;  /* 0x000000191c1b7220 */ /* 0x040fe20000410000 */
[-C--:B------:R-:W-:Y:S01]  /*11880*/  FMUL.FTZ R29, R28, R15.reuse ;  /* 0x0000000f1c1d7220 */ /* 0x080fe20000410000 */
[----:B------:R-:W-:Y:S02]  /*11890*/  LOP3.LUT R5, R76, 0xffff0000, RZ, 0xc0, !PT ;  /* 0xffff00004c057812 */ /* 0x000fe400078ec0ff */
[----:B------:R-:W-:Y:S01]  /*118a0*/  LOP3.LUT R4, R77, 0xffff0000, RZ, 0xc0, !PT ;  /* 0xffff00004d047812 */ /* 0x000fe200078ec0ff */
[C---:B------:R-:W-:Y:S01]  /*118b0*/  FFMA.FTZ R27, R24.reuse, R15, -R27 ;  /* 0x0000000f181b7223 */ /* 0x040fe2000001081b */
[----:B------:R-:W-:Y:S01]  /*118c0*/  LOP3.LUT R95, R95, 0xffff0000, RZ, 0xc0, !PT ;  /* 0xffff00005f5f7812 */ /* 0x000fe200078ec0ff */
[----:B------:R-:W-:Y:S01]  /*118d0*/  FFMA.FTZ R29, R24, R25, R29 ;  /* 0x00000019181d7223 */ /* 0x000fe2000001001d */
[----:B------:R-:W-:Y:S01]  /*118e0*/  LOP3.LUT R96, R96, 0xffff0000, RZ, 0xc0, !PT ;  /* 0xffff000060607812 */ /* 0x000fe200078ec0ff */
[----:B------:R-:W-:Y:S01]  /*118f0*/  FMUL.FTZ R15, R10, R5 ;  /* 0x000000050a0f7220 */ /* 0x000fe20000410000 */
[----:B------:R-:W-:Y:S01]  /*11900*/  LOP3.LUT R6, R6, 0xffff0000, RZ, 0xc0, !PT ;  /* 0xffff000006067812 */ /* 0x000fe200078ec0ff */
[----:B------:R-:W-:Y:S01]  /*11910*/  FMUL.FTZ R24, R11, R4 ;  /* 0x000000040b187220 */ /* 0x000fe20000410000 */
[----:B------:R-:W-:Y:S01]  /*11920*/  LOP3.LUT R7, R7, 0xffff0000, RZ, 0xc0, !PT ;  /* 0xffff000007077812 */ /* 0x000fe200078ec0ff */
[-C--:B------:R-:W-:Y:S01]  /*11930*/  FMUL.FTZ R14, R10, R95.reuse ;  /* 0x0000005f0a0e7220 */ /* 0x080fe20000410000 */
[----:B------:R-:W-:Y:S01]  /*11940*/  FMUL.FTZ R11, R11, R96 ;  /* 0x000000600b0b7220 */ /* 0x000fe20000410000 */
[----:B------:R-:W-:-:S02]  /*11950*/  FFMA.FTZ R10, R6, R95, -R15 ;  /* 0x0000005f060a7223 */ /* 0x000fc4000001080f */
[C---:B------:R-:W-:Y:S01]  /*11960*/  FFMA.FTZ R24, R7.reuse, R96, -R24 ;  /* 0x0000006007187223 */ /* 0x040fe20000010818 */
[----:B------:R-:W-:Y:S01]  /*11970*/  FFMA.FTZ R14, R6, R5, R14 ;  /* 0x00000005060e7223 */ /* 0x000fe2000001000e */
[----:B------:R-:W-:Y:S01]  /*11980*/  FFMA.FTZ R11, R7, R4, R11 ;  /* 0x00000004070b7223 */ /* 0x000fe2000001000b */
[----:B------:R-:W-:Y:S02]  /*11990*/  F2FP.BF16.F32.PACK_AB R4, R8, R35 ;  /* 0x000000230804723e */ /* 0x000fe400000010ff */
[----:B------:R-:W-:Y:S02]  /*119a0*/  F2FP.BF16.F32.PACK_AB R5, R9, R34 ;  /* 0x000000220905723e */ /* 0x000fe400000010ff */
[----:B------:R-:W-:Y:S02]  /*119b0*/  F2FP.BF16.F32.PACK_AB R6, R10, R27 ;  /* 0x0000001b0a06723e */ /* 0x000fe400000010ff */
[----:B------:R-:W-:Y:S02]  /*119c0*/  F2FP.BF16.F32.PACK_AB R7, R24, R33 ;  /* 0x000000211807723e */ /* 0x000fe400000010ff */
[----:B------:R-:W-:-:S02]  /*119d0*/  F2FP.BF16.F32.PACK_AB R8, R26, R37 ;  /* 0x000000251a08723e */ /* 0x000fc400000010ff */
[----:B------:R-:W-:Y:S01]  /*119e0*/  F2FP.BF16.F32.PACK_AB R9, R31, R36 ;  /* 0x000000241f09723e */ /* 0x000fe200000010ff */
[----:B------:R4:W-:Y:S01]  /*119f0*/  STS.128 [R38], R4 ;  /* 0x0000000426007388 */ /* 0x0009e20000000c00 */
[----:B------:R-:W-:Y:S02]  /*11a00*/  F2FP.BF16.F32.PACK_AB R10, R14, R29 ;  /* 0x0000001d0e0a723e */ /* 0x000fe400000010ff */
[----:B------:R-:W-:-:S05]  /*11a10*/  F2FP.BF16.F32.PACK_AB R11, R11, R32 ;  /* 0x000000200b0b723e */ /* 0x000fca00000010ff */
[----:B------:R4:W-:Y:S02]  /*11a20*/  STS.128 [R12+0x15400], R8 ;  /* 0x015400080c007388 */ /* 0x0009e40000000c00 */
.L_x_2376:
[----:B------:R-:W-:Y:S05]  /*11a30*/  BSYNC B1 ;  /* 0x0000000000017941 */ /* 0x000fea0003800000 */
.L_x_2375:
[----:B------:R-:W-:Y:S04]  /*11a40*/  BSSY B1, `(.L_x_2377) ;  /* 0x0000069000017945 */ /* 0x000fe80003800000 */
[----:B------:R-:W-:Y:S05]  /*11a50*/  @P1 BRA `(.L_x_2378) ;  /* 0x00000004009c1947 */ /* 0x000fea0003800000 */
[----:B------:R-:W5:Y:S01]  /*11a60*/  LDL R40, [R1+0x54] ;  /* 0x0000540001287983 */ /* 0x000f620000100800 */
        /* <DEDUP_REMOVED lines=19> */
[--C-:B------:R-:W-:Y:S02]  /*11ba0*/  SHF.R.U64 R15, R46, 0x10, R47.reuse ;  /* 0x000000102e0f7819 */ /* 0x100fe4000000122f */
[----:B------:R-:W-:Y:S02]  /*11bb0*/  PRMT R73, R73, 0x5410, R44 ;  /* 0x0000541049497816 */ /* 0x000fe4000000002c */
[----:B------:R-:W0:Y:S01]  /*11bc0*/  LDS.128 R8, [R12+0x15400] ;  /* 0x015400000c087984 */ /* 0x000e220000000c00 */
[----:B------:R-:W-:Y:S02]  /*11bd0*/  SHF.R.U32.HI R46, RZ, 0x10, R47 ;  /* 0x00000010ff2e7819 */ /* 0x000fe4000001162f */
[----:B------:R-:W-:Y:S01]  /*11be0*/  SHF.R.U32.HI R58, RZ, 0x10, R59 ;  /* 0x00000010ff3a7819 */ /* 0x000fe2000001163b */
[----:B------:R-:W-:Y:S01]  /*11bf0*/  IMAD.U32 R30, R73, 0x10000, RZ ;  /* 0x00010000491e7824 */ /* 0x000fe200078e00ff */
[----:B------:R-:W-:-:S02]  /*11c00*/  PRMT R81, R81, 0x5410, R56 ;  /* 0x0000541051517816 */ /* 0x000fc40000000038 */
[----:B------:R-:W-:Y:S02]  /*11c10*/  PRMT R82, R82, 0x5410, R27 ;  /* 0x0000541052527816 */ /* 0x000fe4000000001b */
[----:B------:R-:W-:Y:S02]  /*11c20*/  PRMT R79, R79, 0x5410, R46 ;  /* 0x000054104f4f7816 */ /* 0x000fe4000000002e */
[----:B------:R-:W-:Y:S02]  /*11c30*/  PRMT R83, R83, 0x5410, R58 ;  /* 0x0000541053537816 */ /* 0x000fe4000000003a */
[----:B------:R-:W-:Y:S01]  /*11c40*/  PRMT R78, R78, 0x5410, R15 ;  /* 0x000054104e4e7816 */ /* 0x000fe2000000000f */
[----:B------:R-:W-:Y:S02]  /*11c50*/  IMAD.U32 R32, R79, 0x10000, RZ ;  /* 0x000100004f207824 */ /* 0x000fe400078e00ff */
        /* <DEDUP_REMOVED lines=10> */
[----:B------:R-:W-:Y:S01]  /*11d00*/  FMUL.FTZ R36, R27, R26 ;  /* 0x0000001a1b247220 */ /* 0x000fe20000410000 */
[----:B------:R-:W-:Y:S01]  /*11d10*/  LOP3.LUT R27, R72, 0xffff0000, RZ, 0xc0, !PT ;  /* 0xffff0000481b7812 */ /* 0x000fe200078ec0ff */
[C---:B------:R-:W-:Y:S01]  /*11d20*/  IMAD.U32 R28, R10.reuse, 0x10000, RZ ;  /* 0x000100000a1c7824 */ /* 0x040fe200078e00ff */
[----:B------:R-:W-:Y:S01]  /*11d30*/  LOP3.LUT R10, R10, 0xffff0000, RZ, 0xc0, !PT ;  /* 0xffff00000a0a7812 */ /* 0x000fe200078ec0ff */
[----:B-----5:R-:W0:Y:S02]  /*11d40*/  LDS.128 R4, [R40] ;  /* 0x0000000028047984 */ /* 0x020e240000000c00 */
[C---:B0-----:R-:W-:Y:S01]  /*11d50*/  IMAD.U32 R14, R4.reuse, 0x10000, RZ ;  /* 0x00010000040e7824 */ /* 0x041fe200078e00ff */
[----:B------:R-:W-:Y:S01]  /*11d60*/  LOP3.LUT R4, R4, 0xffff0000, RZ, 0xc0, !PT ;  /* 0xffff000004047812 */ /* 0x000fe200078ec0ff */
[C---:B------:R-:W-:Y:S01]  /*11d70*/  IMAD.U32 R15, R5.reuse, 0x10000, RZ ;  /* 0x00010000050f7824 */ /* 0x040fe200078e00ff */
[----:B------:R-:W-:Y:S01]  /*11d80*/  LOP3.LUT R5, R5, 0xffff0000, RZ, 0xc0, !PT ;  /* 0xffff000005057812 */ /* 0x000fe200078ec0ff */
[C---:B------:R-:W-:Y:S01]  /*11d90*/  FFMA.FTZ R35, R14.reuse, R31, -R35 ;  /* 0x0000001f0e237223 */ /* 0x040fe20000010823 */
[----:B------:R-:W-:Y:S01]  /*11da0*/  FFMA.FTZ R37, R14, R33, R37 ;  /* 0x000000210e257223 */ /* 0x000fe20000010025 */
[----:B------:R-:W-:-:S02]  /*11db0*/  IMAD.U32 R14, R83, 0x10000, RZ ;  /* 0x00010000530e7824 */ /* 0x000fc400078e00ff */
[----:B------:R-:W-:Y:S01]  /*11dc0*/  FFMA.FTZ R34, R15, R26, -R34 ;  /* 0x0000001a0f227223 */ /* 0x000fe20000010822 */
[----:B------:R-:W-:Y:S02]  /*11dd0*/  IMAD.U32 R25, R7, 0x10000, RZ ;  /* 0x0001000007197824 */ /* 0x000fe400078e00ff */
[C---:B------:R-:W-:Y:S01]  /*11de0*/  FMUL.FTZ R26, R29.reuse, R32 ;  /* 0x000000201d1a7220 */ /* 0x040fe20000410000 */
[----:B------:R-:W-:Y:S01]  /*11df0*/  FMUL.FTZ R29, R29, R14 ;  /* 0x0000000e1d1d7220 */ /* 0x000fe20000410000 */
[----:B------:R-:W-:Y:S01]  /*11e00*/  FFMA.FTZ R36, R15, R30, R36 ;  /* 0x0000001e0f247223 */ /* 0x000fe20000010024 */
[----:B------:R-:W-:Y:S01]  /*11e10*/  LOP3.LUT R15, R80, 0xffff0000, RZ, 0xc0, !PT ;  /* 0xffff0000500f7812 */ /* 0x000fe200078ec0ff */
[----:B------:R-:W-:Y:S01]  /*11e20*/  FFMA.FTZ R38, R25, R14, -R26 ;  /* 0x0000000e19267223 */ /* 0x000fe2000001081a */
[----:B------:R-:W-:Y:S01]  /*11e30*/  LOP3.LUT R26, R73, 0xffff0000, RZ, 0xc0, !PT ;  /* 0xffff0000491a7812 */ /* 0x000fe200078ec0ff */
[----:B------:R-:W-:Y:S01]  /*11e40*/  FFMA.FTZ R39, R25, R32, R29 ;  /* 0x0000002019277223 */ /* 0x000fe2000001001d */
[----:B------:R-:W-:Y:S01]  /*11e50*/  LOP3.LUT R14, R81, 0xffff0000, RZ, 0xc0, !PT ;  /* 0xffff0000510e7812 */ /* 0x000fe200078ec0ff */
[C---:B------:R-:W-:Y:S01]  /*11e60*/  FMUL.FTZ R25, R8.reuse, R27 ;  /* 0x0000001b08197220 */ /* 0x040fe20000410000 */
[----:B------:R-:W-:Y:S01]  /*11e70*/  FMUL.FTZ R29, R8, R15 ;  /* 0x0000000f081d7220 */ /* 0x000fe20000410000 */
[----:B------:R-:W-:Y:S01]  /*11e80*/  FMUL.FTZ R8, R9, R26 ;  /* 0x0000001a09087220 */ /* 0x000fe20000410000 */
[----:B------:R-:W-:-:S02]  /*11e90*/  IMAD.U32 R24, R6, 0x10000, RZ ;  /* 0x0001000006187824 */ /* 0x000fc400078e00ff */
[----:B------:R-:W-:Y:S01]  /*11ea0*/  FFMA.FTZ R30, R4, R15, -R25 ;  /* 0x0000000f041e7223 */ /* 0x000fe20000010819 */
[-C--:B------:R-:W-:Y:S01]  /*11eb0*/  FMUL.FTZ R9, R9, R14.reuse ;  /* 0x0000000e09097220 */ /* 0x080fe20000410000 */
[----:B------:R-:W-:Y:S02]  /*11ec0*/  IMAD.U32 R25, R78, 0x10000, RZ ;  /* 0x000100004e197824 */ /* 0x000fe400078e00ff */
[----:B------:R-:W-:Y:S01]  /*11ed0*/  FFMA.FTZ R32, R4, R27, R29 ;  /* 0x0000001b04207223 */ /* 0x000fe2000001001d */
[----:B------:R-:W-:Y:S02]  /*11ee0*/  IMAD.U32 R15, R82, 0x10000, RZ ;  /* 0x00010000520f7824 */ /* 0x000fe400078e00ff */
[C---:B------:R-:W-:Y:S01]  /*11ef0*/  FFMA.FTZ R27, R5.reuse, R14, -R8 ;  /* 0x0000000e051b7223 */ /* 0x040fe20000010808 */
[----:B------:R-:W-:Y:S01]  /*11f00*/  FFMA.FTZ R29, R5, R26, R9 ;  /* 0x0000001a051d7223 */ /* 0x000fe20000010009 */
[C---:B------:R-:W-:Y:S01]  /*11f10*/  FMUL.FTZ R31, R28.reuse, R25 ;  /* 0x000000191c1f7220 */ /* 0x040fe20000410000 */
[----:B------:R-:W-:Y:S01]  /*11f20*/  FMUL.FTZ R33, R28, R15 ;  /* 0x0000000f1c217220 */ /* 0x000fe20000410000 */
[----:B------:R-:W-:-:S02]  /*11f30*/  LOP3.LUT R9, R78, 0xffff0000, RZ, 0xc0, !PT ;  /* 0xffff00004e097812 */ /* 0x000fc400078ec0ff */
[----:B------:R-:W-:Y:S01]  /*11f40*/  LOP3.LUT R8, R79, 0xffff0000, RZ, 0xc0, !PT ;  /* 0xffff00004f087812 */ /* 0x000fe200078ec0ff */
[----:B------:R-:W-:Y:S01]  /*11f50*/  FFMA.FTZ R31, R24, R15, -R31 ;  /* 0x0000000f181f7223 */ /* 0x000fe2000001081f */
        /* <DEDUP_REMOVED lines=9> */
[C---:B------:R-:W-:Y:S01]  /*11ff0*/  FFMA.FTZ R10, R6.reuse, R5, -R15 ;  /* 0x00000005060a7223 */ /* 0x040fe2000001080f */
[----:B------:R-:W-:Y:S01]  /*12000*/  F2FP.BF16.F32.PACK_AB R5, R27, R34 ;  /* 0x000000221b05723e */ /* 0x000fe200000010ff */
[C---:B------:R-:W-:Y:S01]  /*12010*/  FFMA.FTZ R11, R7.reuse, R4, -R24 ;  /* 0x00000004070b7223 */ /* 0x040fe20000010818 */
[----:B------:R-:W-:Y:S01]  /*12020*/  FFMA.FTZ R14, R6, R9, R14 ;  /* 0x00000009060e7223 */ /* 0x000fe2000001000e */
        /* <DEDUP_REMOVED lines=10> */
.L_x_2378:
[----:B------:R-:W-:Y:S05]  /*120d0*/  BSYNC B1 ;  /* 0x0000000000017941 */ /* 0x000fea0003800000 */
.L_x_2377:
[----:B------:R-:W-:Y:S05]  /*120e0*/  @P2 BRA `(.L_x_2344) ;  /* 0x0000000400a02947 */ /* 0x000fea0003800000 */
[----:B01234-:R-:W2:Y:S04]  /*120f0*/  LDL R4, [R1+0x5c] ;  /* 0x00005c0001047983 */ /* 0x01fea80000100800 */
[----:B------:R-:W3:Y:S01]  /*12100*/  LDL R36, [R1+0x50] ;  /* 0x0000500001247983 */ /* 0x000ee20000100800 */
[----:B------:R-:W-:Y:S02]  /*12110*/  SHF.R.U64 R15, R48, 0x10, R49 ;  /* 0x00000010300f7819 */ /* 0x000fe40000001231 */
[----:B------:R-:W-:Y:S02]  /*12120*/  SHF.R.U64 R27, R64, 0x10, R65 ;  /* 0x00000010401b7819 */ /* 0x000fe40000001241 */
[----:B------:R-:W-:Y:S02]  /*12130*/  SHF.R.U32.HI R28, RZ, 0x10, R49 ;  /* 0x00000010ff1c7819 */ /* 0x000fe40000011631 */
[----:B------:R-:W-:-:S02]  /*12140*/  PRMT R26, R0, 0x5410, R15 ;  /* 0x00005410001a7816 */ /* 0x000fc4000000000f */
[----:B------:R-:W-:Y:S02]  /*12150*/  SHF.R.U64 R25, R66, 0x10, R67 ;  /* 0x0000001042197819 */ /* 0x000fe40000001243 */
[----:B------:R-:W-:Y:S01]  /*12160*/  PRMT R68, R68, 0x5410, R27 ;  /* 0x0000541044447816 */ /* 0x000fe2000000001b */
[----:B------:R-:W-:Y:S01]  /*12170*/  IMAD.U32 R27, R26, 0x10000, RZ ;  /* 0x000100001a1b7824 */ /* 0x000fe200078e00ff */
[----:B------:R-:W-:Y:S02]  /*12180*/  SHF.R.U32.HI R64, RZ, 0x10, R65 ;  /* 0x00000010ff407819 */ /* 0x000fe40000011641 */
[----:B------:R-:W-:Y:S02]  /*12190*/  PRMT R28, R3, 0x5410, R28 ;  /* 0x00005410031c7816 */ /* 0x000fe4000000001c */
[----:B------:R-:W-:Y:S02]  /*121a0*/  SHF.R.U32.HI R66, RZ, 0x10, R67 ;  /* 0x00000010ff427819 */ /* 0x000fe40000011643 */
[----:B------:R-:W-:Y:S01]  /*121b0*/  PRMT R70, R70, 0x5410, R25 ;  /* 0x0000541046467816 */ /* 0x000fe20000000019 */
[----:B------:R-:W-:Y:S01]  /*121c0*/  IMAD.U32 R25, R68, 0x10000, RZ ;  /* 0x0001000044197824 */ /* 0x000fe200078e00ff */
[----:B------:R-:W-:Y:S01]  /*121d0*/  PRMT R69, R69, 0x5410, R64 ;  /* 0x0000541045457816 */ /* 0x000fe20000000040 */
[----:B------:R-:W-:Y:S01]  /*121e0*/  IMAD.U32 R29, R28, 0x10000, RZ ;  /* 0x000100001c1d7824 */ /* 0x000fe200078e00ff */
[----:B------:R-:W-:-:S02]  /*121f0*/  PRMT R71, R71, 0x5410, R66 ;  /* 0x0000541047477816 */ /* 0x000fc40000000042 */
[----:B------:R-:W-:Y:S02]  /*12200*/  LOP3.LUT R26, R26, 0xffff0000, RZ, 0xc0, !PT ;  /* 0xffff00001a1a7812 */ /* 0x000fe400078ec0ff */
[----:B------:R-:W-:Y:S02]  /*12210*/  LOP3.LUT R68, R68, 0xffff0000, RZ, 0xc0, !PT ;  /* 0xffff000044447812 */ /* 0x000fe400078ec0ff */
[----:B------:R-:W-:Y:S02]  /*12220*/  LOP3.LUT R28, R28, 0xffff0000, RZ, 0xc0, !PT ;  /* 0xffff00001c1c7812 */ /* 0x000fe400078ec0ff */
[----:B--2---:R-:W-:-:S04]  /*12230*/  LEA.HI R13, R13, R4, RZ, 0x1d ;  /* 0x000000040d0d7211 */ /* 0x004fc800078fe8ff */
[----:B------:R-:W-:Y:S01]  /*12240*/  SHF.R.S32.HI R4, RZ, 0x1f, R13 ;  /* 0x0000001fff047819 */ /* 0x000fe2000001140d */
[----:B------:R-:W-:-:S03]  /*12250*/  IMAD.SHL.U32 R5, R13, 0x8, RZ ;  /* 0x000000080d057824 */ /* 0x000fc600078e00ff */
[----:B------:R-:W-:Y:S02]  /*12260*/  LEA.HI R13, R4, R13, RZ, 0x3 ;  /* 0x0000000d040d7211 */ /* 0x000fe400078f18ff */
[----:B------:R-:W-:-:S03]  /*12270*/  LOP3.LUT R4, R210, 0x38, R5, 0xf8, !PT ;  /* 0x00000038d2047812 */ /* 0x000fc600078ef805 */
[----:B------:R-:W-:Y:S01]  /*12280*/  IMAD.SHL.U32 R13, R13, 0x400, RZ ;  /* 0x000004000d0d7824 */ /* 0x000fe200078e00ff */
[----:B------:R-:W-:-:S04]  /*12290*/  LOP3.LUT R5, R4, R60, RZ, 0x3c, !PT ;  /* 0x0000003c04057212 */ /* 0x000fc800078e3cff */
[----:B------:R-:W-:Y:S02]  /*122a0*/  LOP3.LUT R9, R13, 0x7fffe000, RZ, 0xc0, !PT ;  /* 0x7fffe0000d097812 */ /* 0x000fe400078ec0ff */
[--C-:B------:R-:W-:Y:S02]  /*122b0*/  SHF.R.U64 R13, R50, 0x10, R51.reuse ;  /* 0x00000010320d7819 */ /* 0x100fe40000001233 */
[----:B------:R-:W-:Y:S02]  /*122c0*/  IADD3 R9, R5, R9, R218 ;  /* 0x0000000905097210 */ /* 0x000fe40007ffe0da */
[----:B---3--:R-:W0:Y:S01]  /*122d0*/  LDS.128 R4, [R36] ;  /* 0x0000000024047984 */ /* 0x008e220000000c00 */
[----:B------:R-:W-:Y:S02]  /*122e0*/  SHF.R.U32.HI R50, RZ, 0x10, R51 ;  /* 0x00000010ff327819 */ /* 0x000fe40000011633 */
[----:B------:R-:W-:Y:S01]  /*122f0*/  IMAD R12, R9, 0x2, R18 ;  /* 0x00000002090c7824 */ /* 0x000fe200078e0212 */
[----:B------:R-:W-:-:S02]  /*12300*/  PRMT R30, R20, 0x5410, R13 ;  /* 0x00005410141e7816 */ /* 0x000fc4000000000d */
[----:B------:R-:W-:Y:S02]  /*12310*/  PRMT R31, R21, 0x5410, R50 ;  /* 0x00005410151f7816 */ /* 0x000fe40000000032 */
        /* <DEDUP_REMOVED lines=18> */
[----:B------:R-:W-:Y:S02]  /*12440*/  IMAD.U32 R24, R11, 0x10000, RZ ;  /* 0x000100000b187824 */ /* 0x000fe400078e00ff */
[-C--:B------:R-:W-:Y:S01]  /*12450*/  FMUL.FTZ R20, R20, R15.reuse ;  /* 0x0000000f14147220 */ /* 0x080fe20000410000 */
[----:B------:R-:W-:Y:S02]  /*12460*/  IMAD.U32 R33, R31, 0x10000, RZ ;  /* 0x000100001f217824 */ /* 0x000fe400078e00ff */
[----:B------:R-:W-:Y:S01]  /*12470*/  FFMA.FTZ R34, R13, R15, -R34 ;  /* 0x0000000f0d227223 */ /* 0x000fe20000010822 */
[----:B------:R-:W-:Y:S02]  /*12480*/  IMAD.U32 R25, R71, 0x10000, RZ ;  /* 0x0001000047197824 */ /* 0x000fe400078e00ff */
[----:B------:R-:W-:Y:S01]  /*12490*/  FFMA.FTZ R35, R0, R27, R35 ;  /* 0x0000001b00237223 */ /* 0x000fe20000010023 */
[C---:B------:R-:W-:Y:S01]  /*124a0*/  FMUL.FTZ R15, R24.reuse, R33 ;  /* 0x00000021180f7220 */ /* 0x040fe20000410000 */
[----:B------:R-:W-:Y:S01]  /*124b0*/  LOP3.LUT R69, R69, 0xffff0000, RZ, 0xc0, !PT ;  /* 0xffff000045457812 */ /* 0x000fe200078ec0ff */
[-C--:B------:R-:W-:Y:S01]  /*124c0*/  FMUL.FTZ R24, R24, R25.reuse ;  /* 0x0000001918187220 */ /* 0x080fe20000410000 */
[----:B------:R-:W-:Y:S01]  /*124d0*/  FMUL.FTZ R0, R8, R26 ;  /* 0x0000001a08007220 */ /* 0x000fe20000410000 */
[----:B------:R-:W-:Y:S01]  /*124e0*/  FFMA.FTZ R27, R14, R25, -R15 ;  /* 0x000000190e1b7223 */ /* 0x000fe2000001080f */
[----:B------:R-:W-:-:S02]  /*124f0*/  IMAD.U32 R21, R10, 0x10000, RZ ;  /* 0x000100000a157824 */ /* 0x000fc400078e00ff */
[----:B------:R-:W-:Y:S01]  /*12500*/  FFMA.FTZ R33, R14, R33, R24 ;  /* 0x000000210e217223 */ /* 0x000fe20000010018 */
[----:B------:R-:W-:Y:S01]  /*12510*/  FMUL.FTZ R14, R8, R68 ;  /* 0x00000044080e7220 */ /* 0x000fe20000410000 */
[----:B------:R-:W-:Y:S02]  /*12520*/  IMAD.U32 R8, R30, 0x10000, RZ ;  /* 0x000100001e087824 */ /* 0x000fe400078e00ff */
[----:B------:R-:W-:Y:S01]  /*12530*/  FFMA.FTZ R20, R13, R29, R20 ;  /* 0x0000001d0d147223 */ /* 0x000fe20000010014 */
[----:B------:R-:W-:Y:S01]  /*12540*/  FMUL.FTZ R15, R9, R28 ;  /* 0x0000001c090f7220 */ /* 0x000fe20000410000 */
[----:B------:R-:W-:Y:S01]  /*12550*/  FFMA.FTZ R13, R3, R68, -R0 ;  /* 0x00000044030d7223 */ /* 0x000fe20000010800 */
[-C--:B------:R-:W-:Y:S01]  /*12560*/  FMUL.FTZ R9, R9, R69.reuse ;  /* 0x0000004509097220 */ /* 0x080fe20000410000 */
[----:B------:R-:W-:Y:S02]  /*12570*/  IMAD.U32 R0, R70, 0x10000, RZ ;  /* 0x0001000046007824 */ /* 0x000fe400078e00ff */
[----:B------:R-:W-:Y:S01]  /*12580*/  FMUL.FTZ R24, R21, R8 ;  /* 0x0000000815187220 */ /* 0x000fe20000410000 */
[----:B------:R-:W-:Y:S01]  /*12590*/  FFMA.FTZ R14, R3, R26, R14 ;  /* 0x0000001a030e7223 */ /* 0x000fe2000001000e */
[----:B------:R-:W-:Y:S01]  /*125a0*/  FFMA.FTZ R25, R4, R28, R9 ;  /* 0x0000001c04197223 */ /* 0x000fe20000010009 */
[----:B------:R-:W-:Y:S01]  /*125b0*/  LOP3.LUT R10, R10, 0xffff0000, RZ, 0xc0, !PT ;  /* 0xffff00000a0a7812 */ /* 0x000fe200078ec0ff */
[----:B------:R-:W-:Y:S01]  /*125c0*/  FFMA.FTZ R15, R4, R69, -R15 ;  /* 0x00000045040f7223 */ /* 0x000fe2000001080f */
[-C--:B------:R-:W-:Y:S01]  /*125d0*/  FMUL.FTZ R26, R21, R0.reuse ;  /* 0x00000000151a7220 */ /* 0x080fe20000410000 */
[----:B------:R-:W-:Y:S01]  /*125e0*/  LOP3.LUT R9, R30, 0xffff0000, RZ, 0xc0, !PT ;  /* 0xffff00001e097812 */ /* 0x000fe200078ec0ff */
[----:B------:R-:W-:Y:S01]  /*125f0*/  FFMA.FTZ R24, R5, R0, -R24 ;  /* 0x0000000005187223 */ /* 0x000fe20000010818 */
[----:B------:R-:W-:Y:S01]  /*12600*/  LOP3.LUT R11, R11, 0xffff0000, RZ, 0xc0, !PT ;  /* 0xffff00000b0b7812 */ /* 0x000fe200078ec0ff */
[----:B------:R-:W-:Y:S01]  /*12610*/  FFMA.FTZ R26, R5, R8, R26 ;  /* 0x00000008051a7223 */ /* 0x000fe2000001001a */
[----:B------:R-:W-:Y:S01]  /*12620*/  LOP3.LUT R3, R70, 0xffff0000, RZ, 0xc0, !PT ;  /* 0xffff000046037812 */ /* 0x000fe200078ec0ff */
[----:B------:R-:W-:Y:S01]  /*12630*/  FMUL.FTZ R5, R10, R9 ;  /* 0x000000090a057220 */ /* 0x000fe20000410000 */
[----:B------:R-:W-:-:S02]  /*12640*/  LOP3.LUT R4, R31, 0xffff0000, RZ, 0xc0, !PT ;  /* 0xffff00001f047812 */ /* 0x000fc400078ec0ff */
[----:B------:R-:W-:Y:S01]  /*12650*/  LOP3.LUT R0, R71, 0xffff0000, RZ, 0xc0, !PT ;  /* 0xffff000047007812 */ /* 0x000fe200078ec0ff */
[-C--:B------:R-:W-:Y:S01]  /*12660*/  FMUL.FTZ R10, R10, R3.reuse ;  /* 0x000000030a0a7220 */ /* 0x080fe20000410000 */
[C---:B------:R-:W-:Y:S01]  /*12670*/  FFMA.FTZ R3, R6.reuse, R3, -R5 ;  /* 0x0000000306037223 */ /* 0x040fe20000010805 */
[----:B------:R-:W-:Y:S01]  /*12680*/  FMUL.FTZ R8, R11, R4 ;  /* 0x000000040b087220 */ /* 0x000fe20000410000 */
[----:B------:R-:W-:Y:S01]  /*12690*/  F2FP.BF16.F32.PACK_AB R5, R15, R34 ;  /* 0x000000220f05723e */ /* 0x000fe200000010ff */
        /* <DEDUP_REMOVED lines=13> */
.L_x_2344:
[----:B------:R-:W-:Y:S05]  /*12770*/  BSYNC B0 ;  /* 0x0000000000007941 */ /* 0x000fea0003800000 */
.L_x_2316:
        /* <DEDUP_REMOVED lines=8> */
.L_x_2314:
[----:B------:R-:W5:Y:S02]  /*12800*/  LDL R0, [R1+0x4c] ;  /* 0x00004c0001007983 */ /* 0x000f640000100800 */
[----:B-----5:R-:W-:-:S13]  /*12810*/  R2UR UR4, R0 ;  /* 0x00000000000472ca */ /* 0x020fda00000e0000 */
[----:B------:R-:W-:-:S05]  /*12820*/  IMAD.U32 R0, RZ, RZ, UR4 ;  /* 0x00000004ff007e24 */ /* 0x000fca000f8e00ff */
[----:B------:R-:W-:-:S13]  /*12830*/  ISETP.NE.AND P0, PT, R0, 0x3, PT ;  /* 0x000000030000780c */ /* 0x000fda0003f05270 */
[----:B------:R-:W-:Y:S05]  /*12840*/  @!P0 BRA `(.L_x_2379) ;  /* 0x0000000000048947 */ /* 0x000fea0003800000 */
[----:B------:R-:W-:Y:S01]  /*12850*/  BPT.TRAP 0x1 ;  /* 0x000000040000795c */ /* 0x000fe20000300000 */
.L_x_2379:
[----:B01234-:R-:W-:Y:S01]  /*12860*/  IMAD R6, R205, 0x8, R18 ;  /* 0x00000008cd067824 */ /* 0x01ffe200078e0212 */
[----:B------:R-:W-:-:S04]  /*12870*/  SHF.L.U32 R3, R208, 0x1f, RZ ;  /* 0x0000001fd0037819 */ /* 0x000fc800000006ff */
[----:B------:R0:W1:Y:S01]  /*12880*/  SYNCS.PHASECHK.TRANS64.TRYWAIT P2, [R6+URZ+0x36830], R3 ;  /* 0x03683003060075a7 */ /* 0x000062000804017f */
[----:B------:R-:W-:Y:S05]  /*12890*/  @!P0 BRA `(.L_x_2380) ;  /* 0x0000000000048947 */ /* 0x000fea0003800000 */
[----:B------:R-:W-:Y:S01]  /*128a0*/  BPT.TRAP 0x1 ;  /* 0x000000040000795c */ /* 0x000fe20000300000 */
.L_x_2380:
[----:B------:R-:W2:Y:S01]  /*128b0*/  S2R R0, SR_TID.X ;  /* 0x0000000000007919 */ /* 0x000ea20000002100 */
[----:B------:R-:W-:Y:S01]  /*128c0*/  IMAD.MOV.U32 R119, RZ, RZ, RZ ;  /* 0x000000ffff777224 */ /* 0x000fe200078e00ff */
[----:B--2---:R-:W-:-:S04]  /*128d0*/  LOP3.LUT R0, R0, 0x7f, RZ, 0xc0, !PT ;  /* 0x0000007f00007812 */ /* 0x004fc800078ec0ff */
[----:B------:R-:W-:Y:S01]  /*128e0*/  ISETP.NE.AND P1, PT, R0, RZ, PT ;  /* 0x000000ff0000720c */ /* 0x000fe20003f25270 */
[----:B-1----:R-:W-:-:S12]  /*128f0*/  @P2 BRA `(.L_x_2381) ;  /* 0x0000000000082947 */ /* 0x002fd80003800000 */
[----:B------:R-:W1:Y:S02]  /*12900*/  SYNCS.PHASECHK.TRANS64.TRYWAIT P2, [R6+URZ+0x36830], R3 ;  /* 0x03683003060075a7 */ /* 0x000e64000804017f */
[----:B-1----:R-:W-:Y:S05]  /*12910*/  @!P2 BRA `(.L_x_2382) ;  /* 0x0000019800b8a947 */ /* 0x002fea0003800000 */
.L_x_2381:
[----:B------:R-:W-:Y:S05]  /*12920*/  WARPSYNC.ALL ;  /* 0x0000000000007948 */ /* 0x000fea0003800000 */
[----:B------:R-:W-:Y:S01]  /*12930*/  VIADD R0, R18, 0x21400 ;  /* 0x0002140012007836 */ /* 0x000fe20000000000 */
[----:B------:R-:W-:Y:S01]  /*12940*/  R2UR UR20, R2 ;  /* 0x00000000021472ca */ /* 0x000fe200000e0000 */
[----:B01----:R-:W-:Y:S01]  /*12950*/  IMAD.MOV.U32 R3, RZ, RZ, 0x40000040 ;  /* 0x40000040ff037424 */ /* 0x003fe200078e00ff */
[----:B------:R-:W-:Y:S01]  /*12960*/  WARPGROUP.ARRIVE ;  /* 0x00000000000079c5 */ /* 0x000fe20000000000 */
[----:B------:R-:W-:Y:S01]  /*12970*/  UMOV UR9, 0x40000040 ;  /* 0x4000004000097882 */ /* 0x000fe20000000000 */
[----:B------:R-:W-:Y:S01]  /*12980*/  SHF.R.U32.HI R0, RZ, 0x4, R0 ;  /* 0x00000004ff007819 */ /* 0x000fe20000011600 */
[----:B------:R-:W-:Y:S01]  /*12990*/  IMAD.MOV.U32 R5, RZ, RZ, 0x40000040 ;  /* 0x40000040ff057424 */ /* 0x000fe200078e00ff */
[----:B------:R-:W-:Y:S01]  /*129a0*/  R2UR UR11, R3 ;  /* 0x00000000030b72ca */ /* 0x000fe200000e0000 */
[----:B------:R-:W-:Y:S01]  /*129b0*/  UMOV UR17, UR9 ;  /* 0x0000000900117c82 */ /* 0x000fe20008000000 */
[----:B------:R-:W-:Y:S01]  /*129c0*/  LOP3.LUT R0, R0, 0x3fff, RZ, 0xc0, !PT ;  /* 0x00003fff00007812 */ /* 0x000fe200078ec0ff */
[----:B------:R-:W-:Y:S01]  /*129d0*/  UMOV UR5, UR17 ;  /* 0x0000001100057c82 */ /* 0x000fe20008000000 */
[----:B------:R-:W-:Y:S01]  /*129e0*/  R2UR UR7, R5 ;  /* 0x00000000050772ca */ /* 0x000fe200000e0000 */
[----:B------:R-:W-:Y:S01]  /*129f0*/  IMAD.MOV.U32 R5, RZ, RZ, 0x40000040 ;  /* 0x40000040ff057424 */ /* 0x000fe200078e00ff */
[----:B------:R-:W-:Y:S01]  /*12a00*/  LOP3.LUT R212, R0, 0x10000, RZ, 0xfc, !PT ;  /* 0x0001000000d47812 */ /* 0x000fe200078efcff */
[----:B------:R-:W-:Y:S01]  /*12a10*/  ULOP3.LUT UR20, UR20, 0x10000, URZ, 0xfc, !UPT ;  /* 0x0001000014147892 */ /* 0x000fe2000f8efc3f */
[----:B------:R-:W-:Y:S01]  /*12a20*/  IMAD.U32 R11, RZ, RZ, UR9 ;  /* 0x00000009ff0b7e24 */ /* 0x000fe2000f8e00ff */
[----:B------:R-:W-:Y:S01]  /*12a30*/  UMOV UR13, UR17 ;  /* 0x00000011000d7c82 */ /* 0x000fe20008000000 */
[----:B------:R-:W-:Y:S01]  /*12a40*/  IMAD.MOV.U32 R9, RZ, RZ, 0x40000040 ;  /* 0x40000040ff097424 */ /* 0x000fe200078e00ff */
[----:B------:R-:W-:Y:S01]  /*12a50*/  UMOV UR25, 0x40000040 ;  /* 0x4000004000197882 */ /* 0x000fe20000000000 */
[----:B------:R-:W-:Y:S01]  /*12a60*/  IMAD R2, R205, 0xa80, R212 ;  /* 0x00000a80cd027824 */ /* 0x000fe200078e02d4 */
[----:B------:R-:W-:Y:S01]  /*12a70*/  UMOV UR23, UR25 ;  /* 0x0000001900177c82 */ /* 0x000fe20008000000 */
[----:B------:R-:W-:Y:S01]  /*12a80*/  UMOV UR8, UR20 ;  /* 0x0000001400087c82 */ /* 0x000fe20008000000 */
[----:B------:R-:W-:Y:S01]  /*12a90*/  R2UR UR15, R9 ;  /* 0x00000000090f72ca */ /* 0x000fe200000e0000 */
[C---:B------:R-:W-:Y:S01]  /*12aa0*/  VIADD R4, R2.reuse, 0x80 ;  /* 0x0000008002047836 */ /* 0x040fe20000000000 */
[----:B------:R-:W-:Y:S01]  /*12ab0*/  R2UR UR10, R2 ;  /* 0x00000000020a72ca */ /* 0x000fe200000e0000 */
[----:B------:R-:W-:Y:S01]  /*12ac0*/  UMOV UR16, UR8 ;  /* 0x0000000800107c82 */ /* 0x000fe20008000000 */
[----:B------:R-:W-:Y:S01]  /*12ad0*/  IMAD.U32 R10, RZ, RZ, UR8 ;  /* 0x00000008ff0a7e24 */ /* 0x000fe2000f8e00ff */
[----:B------:R-:W-:Y:S01]  /*12ae0*/  UMOV UR4, UR16 ;  /* 0x0000001000047c82 */ /* 0x000fe20008000000 */
[----:B------:R-:W-:Y:S01]  /*12af0*/  R2UR UR6, R4 ;  /* 0x00000000040672ca */ /* 0x000fe200000e0000 */
[C---:B------:R-:W-:Y:S01]  /*12b00*/  VIADD R4, R2.reuse, 0x100 ;  /* 0x0000010002047836 */ /* 0x040fe20000000000 */
[----:B------:R-:W-:Y:S01]  /*12b10*/  UMOV UR12, UR16 ;  /* 0x00000010000c7c82 */ /* 0x000fe20008000000 */
[----:B------:R-:W-:Y:S01]  /*12b20*/  VIADD R8, R2, 0x200 ;  /* 0x0000020002087836 */ /* 0x000fe20000000000 */
[----:B------:R0:W-:Y:S01]  /*12b30*/  STL.64 [R1+0x38], R10 ;  /* 0x0000380a01007387 */ /* 0x0001e20000100a00 */
[----:B------:R-:W-:Y:S01]  /*12b40*/  IMAD.MOV.U32 R9, RZ, RZ, 0x40000040 ;  /* 0x40000040ff097424 */ /* 0x000fe200078e00ff */
[----:B------:R-:W-:Y:S01]  /*12b50*/  UIADD3 UR52, UR20, 0x406, URZ ;  /* 0x0000040614347890 */ /* 0x000fe2000fffe03f */
[----:B------:R-:W-:Y:S01]  /*12b60*/  IMAD R0, R148, -0x70, R220 ;  /* 0xffffff9094007824 */ /* 0x000fe200078e02dc */
[----:B------:R-:W-:Y:S01]  /*12b70*/  R2UR UR14, R8 ;  /* 0x00000000080e72ca */ /* 0x000fe200000e0000 */
[----:B------:R-:W-:Y:S01]  /*12b80*/  HGMMA.64x16x16.F32.BF16 R72, gdesc[UR8], RZ, !UPT, gsb0 ;  /* 0x00200000084879f0 */ /* 0x000fe2000c0018ff */
[----:B------:R-:W-:Y:S01]  /*12b90*/  UMOV UR8, UR16 ;  /* 0x0000001000087c82 */ /* 0x000fe20008000000 */
[----:B------:R-:W-:Y:S01]  /*12ba0*/  UMOV UR9, UR17 ;  /* 0x0000001100097c82 */ /* 0x000fe20008000000 */
[----:B------:R-:W-:Y:S01]  /*12bb0*/  VIADD R8, R2, 0x300 ;  /* 0x0000030002087836 */ /* 0x000fe20000000000 */
[----:B------:R-:W-:Y:S01]  /*12bc0*/  R2UR UR19, R9 ;  /* 0x00000000091372ca */ /* 0x000fe200000e0000 */
[----:B------:R-:W-:Y:S01]  /*12bd0*/  IMAD.MOV.U32 R9, RZ, RZ, 0x40000040 ;  /* 0x40000040ff097424 */ /* 0x000fe200078e00ff */
[----:B------:R-:W-:Y:S01]  /*12be0*/  UMOV UR53, 0x40000040 ;  /* 0x4000004000357882 */ /* 0x000fe20000000000 */
[----:B0-----:R-:W-:Y:S01]  /*12bf0*/  IMAD.U32 R11, RZ, RZ, UR25 ;  /* 0x00000019ff0b7e24 */ /* 0x001fe2000f8e00ff */
[----:B------:R-:W-:Y:S01]  /*12c00*/  R2UR UR18, R8 ;  /* 0x00000000081272ca */ /* 0x000fe200000e0000 */
[C---:B------:R-:W-:Y:S01]  /*12c10*/  VIADD R8, R2.reuse, 0x202 ;  /* 0x0000020202087836 */ /* 0x040fe20000000000 */
[----:B------:R-:W-:Y:S01]  /*12c20*/  UIADD3 UR48, UR20, 0x800, URZ ;  /* 0x0000080014307890 */ /* 0x000fe2000fffe03f */
[----:B------:R-:W-:Y:S01]  /*12c30*/  VIADD R12, R2, 0x986 ;  /* 0x00000986020c7836 */ /* 0x000fe20000000000 */
[----:B------:R-:W-:Y:S01]  /*12c40*/  UMOV UR49, 0x40000040 ;  /* 0x4000004000317882 */ /* 0x000fe20000000000 */
[----:B------:R-:W-:Y:S01]  /*12c50*/  UIADD3 UR44, UR20, 0x802, URZ ;  /* 0x00000802142c7890 */ /* 0x000fe2000fffe03f */
[----:B------:R-:W-:Y:S01]  /*12c60*/  IMAD.MOV.U32 R13, RZ, RZ, 0x40000040 ;  /* 0x40000040ff0d7424 */ /* 0x000fe200078e00ff */
[----:B------:R-:W-:Y:S01]  /*12c70*/  UMOV UR45, 0x40000040 ;  /* 0x40000040002d7882 */ /* 0x000fe20000000000 */
[----:B------:R-:W-:Y:S01]  /*12c80*/  UIADD3 UR40, UR20, 0x804, URZ ;  /* 0x0000080414287890 */ /* 0x000fe2000fffe03f */
[----:B------:R-:W-:Y:S01]  /*12c90*/  VIADD R3, R0, 0x70 ;  /* 0x0000007000037836 */ /* 0x000fe20000000000 */
[----:B------:R-:W-:Y:S01]  /*12ca0*/  UMOV UR41, 0x40000040 ;  /* 0x4000004000297882 */ /* 0x000fe20000000000 */
[----:B------:R-:W-:Y:S01]  /*12cb0*/  UIADD3 UR36, UR20, 0x806, URZ ;  /* 0x0000080614247890 */ /* 0x000fe2000fffe03f */
[----:B------:R-:W-:Y:S01]  /*12cc0*/  @!P1 VIADD R6, R6, 0x36840 ;  /* 0x0003684006069836 */ /* 0x000fe20000000000 */
[----:B------:R-:W-:Y:S01]  /*12cd0*/  UMOV UR37, 0x40000040 ;  /* 0x4000004000257882 */ /* 0x000fe20000000000 */
[----:B------:R-:W-:Y:S01]  /*12ce0*/  BSSY B0, `(.L_x_2383) ;  /* 0x0000a50000007945 */ /* 0x000fe20003800000 */
[----:B------:R-:W-:-:S02]  /*12cf0*/  IMAD.MOV.U32 R118, RZ, RZ, R119 ;  /* 0x000000ffff767224 */ /* 0x000fc400078e0077 */
[----:B------:R-:W-:Y:S01]  /*12d00*/  @!P1 PRMT R6, RZ, 0x654, R6 ;  /* 0x00000654ff069816 */ /* 0x000fe20000000006 */
        /* <DEDUP_REMOVED lines=12> */
[--C-:B------:R-:W-:Y:S01]  /*12dd0*/  IMAD.MOV.U32 R105, RZ, RZ, R119.reuse ;  /* 0x000000ffff697224 */ /* 0x100fe200078e0077 */
[----:B------:R-:W-:Y:S02]  /*12de0*/  WARPGROUP.DEPBAR.LE gsb0, 0x0 ;  /* 0x00008000000079c5 */ /* 0x000fe40000010000 */
[----:B------:R-:W-:Y:S01]  /*12df0*/  WARPGROUP.ARRIVE ;  /* 0x00000000000079c5 */ /* 0x000fe20000000000 */
[--C-:B------:R-:W-:Y:S02]  /*12e00*/  IMAD.MOV.U32 R104, RZ, RZ, R119.reuse ;  /* 0x000000ffff687224 */ /* 0x100fe400078e0077 */
[--C-:B------:R-:W-:Y:S02]  /*12e10*/  IMAD.MOV.U32 R103, RZ, RZ, R119.reuse ;  /* 0x000000ffff677224 */ /* 0x100fe400078e0077 */
[----:B------:R-:W-:Y:S01]  /*12e20*/  IMAD.MOV.U32 R102, RZ, RZ, R119 ;  /* 0x000000ffff667224 */ /* 0x000fe200078e0077 */
[----:B------:R-:W-:Y:S01]  /*12e30*/  HGMMA.64x16x16.F32.BF16 R64, gdesc[UR4], RZ, !UPT, gsb0 ;  /* 0x00200000044079f0 */ /* 0x000fe2000c0018ff */
[----:B------:R-:W-:Y:S01]  /*12e40*/  R2UR UR6, R4 ;  /* 0x00000000040672ca */ /* 0x000fe200000e0000 */
[----:B------:R-:W-:Y:S01]  /*12e50*/  UMOV UR4, UR16 ;  /* 0x0000001000047c82 */ /* 0x000fe20008000000 */
[----:B------:R-:W-:Y:S01]  /*12e60*/  R2UR UR7, R5 ;  /* 0x00000000050772ca */ /* 0x000fe200000e0000 */
[----:B------:R-:W-:Y:S01]  /*12e70*/  UMOV UR5, UR17 ;  /* 0x0000001100057c82 */ /* 0x000fe20008000000 */
[----:B------:R-:W-:-:S02]  /*12e80*/  VIADD R4, R2, 0x180 ;  /* 0x0000018002047836 */ /* 0x000fc40000000000 */
[----:B------:R-:W-:Y:S02]  /*12e90*/  IMAD.MOV.U32 R5, RZ, RZ, 0x40000040 ;  /* 0x40000040ff057424 */ /* 0x000fe400078e00ff */
[--C-:B------:R-:W-:Y:S01]  /*12ea0*/  IMAD.MOV.U32 R101, RZ, RZ, R119.reuse ;  /* 0x000000ffff657224 */ /* 0x100fe200078e0077 */
[----:B------:R-:W-:Y:S01]  /*12eb0*/  R2UR UR10, R4 ;  /* 0x00000000040a72ca */ /* 0x000fe200000e0000 */
[----:B------:R-:W-:Y:S01]  /*12ec0*/  VIADD R4, R2, 0x280 ;  /* 0x0000028002047836 */ /* 0x000fe20000000000 */
[----:B------:R-:W-:Y:S01]  /*12ed0*/  R2UR UR11, R5 ;  /* 0x00000000050b72ca */ /* 0x000fe200000e0000 */
[----:B------:R-:W-:Y:S02]  /*12ee0*/  IMAD.MOV.U32 R5, RZ, RZ, 0x40000040 ;  /* 0x40000040ff057424 */ /* 0x000fe400078e00ff */
        /* <DEDUP_REMOVED lines=11> */
[----:B------:R-:W-:Y:S01]  /*12fa0*/  IMAD.MOV.U32 R80, RZ, RZ, R119 ;  /* 0x000000ffff507224 */ /* 0x000fe200078e0077 */
        /* <DEDUP_REMOVED lines=9> */
[----:B------:R-:W-:Y:S01]  /*13040*/  R2UR UR26, R4 ;  /* 0x00000000041a72ca */ /* 0x000fe200000e0000 */
[----:B------:R-:W-:Y:S01]  /*13050*/  VIADD R4, R2, 0x82 ;  /* 0x0000008202047836 */ /* 0x000fe20000000000 */
[----:B------:R-:W-:Y:S01]  /*13060*/  R2UR UR27, R5 ;  /* 0x00000000051b72ca */ /* 0x000fe200000e0000 */
[----:B------:R-:W-:Y:S01]  /*13070*/  IMAD.MOV.U32 R5, RZ, RZ, 0x40000040 ;  /* 0x40000040ff057424 */ /* 0x000fe200078e00ff */
[----:B------:R-:W-:Y:S02]  /*13080*/  WARPGROUP.DEPBAR.LE gsb0, 0x0 ;  /* 0x00008000000079c5 */ /* 0x000fe40000010000 */
[----:B------:R-:W-:-:S06]  /*13090*/  WARPGROUP.ARRIVE ;  /* 0x00000000000079c5 */ /* 0x000fcc0000000000 */
[----:B------:R-:W-:Y:S01]  /*130a0*/  HGMMA.64x16x16.F32.BF16 R48, gdesc[UR8], RZ, !UPT, gsb0 ;  /* 0x00200000083079f0 */ /* 0x000fe2000c0018ff */
[----:B------:R-:W-:Y:S02]  /*130b0*/  UMOV UR9, UR23 ;  /* 0x0000001700097c82 */ /* 0x000fe40008000000 */
[----:B------:R-:W-:Y:S02]  /*130c0*/  WARPGROUP.DEPBAR.LE gsb0, 0x0 ;  /* 0x00008000000079c5 */ /* 0x000fe40000010000 */
[----:B------:R-:W-:-:S06]  /*130d0*/  WARPGROUP.ARRIVE ;  /* 0x00000000000079c5 */ /* 0x000fcc0000000000 */
[----:B------:R-:W-:Y:S01]  /*130e0*/  HGMMA.64x16x16.F32.BF16 R40, gdesc[UR12], RZ, !UPT, gsb0 ;  /* 0x002000000c2879f0 */ /* 0x000fe2000c0018ff */
[----:B------:R-:W-:Y:S02]  /*130f0*/  UMOV UR13, UR23 ;  /* 0x00000017000d7c82 */ /* 0x000fe40008000000 */
[----:B------:R-:W-:Y:S02]  /*13100*/  WARPGROUP.DEPBAR.LE gsb0, 0x0 ;  /* 0x00008000000079c5 */ /* 0x000fe40000010000 */
[----:B------:R-:W-:-:S06]  /*13110*/  WARPGROUP.ARRIVE ;  /* 0x00000000000079c5 */ /* 0x000fcc0000000000 */
[----:B------:R-:W-:Y:S01]  /*13120*/  HGMMA.64x16x16.F32.BF16 R32, gdesc[UR4], RZ, !UPT, gsb0 ;  /* 0x00200000042079f0 */ /* 0x000fe2000c0018ff */
        /* <DEDUP_REMOVED lines=8> */
[----:B------:R-:W-:Y:S01]  /*131b0*/  R2UR UR10, R4 ;  /* 0x00000000040a72ca */ /* 0x000fe200000e0000 */
[----:B------:R-:W-:Y:S01]  /*131c0*/  UMOV UR4, UR22 ;  /* 0x0000001600047c82 */ /* 0x000fe20008000000 */
[----:B------:R-:W-:Y:S01]  /*131d0*/  R2UR UR11, R5 ;  /* 0x00000000050b72ca */ /* 0x000fe200000e0000 */
[----:B------:R-:W-:Y:S01]  /*131e0*/  UMOV UR8, UR22 ;  /* 0x0000001600087c82 */ /* 0x000fe20008000000 */
[----:B------:R-:W-:Y:S01]  /*131f0*/  VIADD R4, R2, 0x182 ;  /* 0x0000018202047836 */ /* 0x000fe20000000000 */
[----:B------:R-:W-:Y:S01]  /*13200*/  UMOV UR12, UR22 ;  /* 0x00000016000c7c82 */ /* 0x000fe20008000000 */
[----:B------:R-:W-:-:S02]  /*13210*/  IMAD.MOV.U32 R5, RZ, RZ, 0x40000040 ;  /* 0x40000040ff057424 */ /* 0x000fc400078e00ff */
[----:B------:R-:W-:Y:S01]  /*13220*/  IMAD.U32 R10, RZ, RZ, UR24 ;  /* 0x00000018ff0a7e24 */ /* 0x000fe2000f8e00ff */
[----:B------:R-:W-:Y:S01]  /*13230*/  R2UR UR14, R4 ;  /* 0x00000000040e72ca */ /* 0x000fe200000e0000 */
[----:B------:R-:W-:Y:S01]  /*13240*/  VIADD R4, R2, 0x282 ;  /* 0x0000028202047836 */ /* 0x000fe20000000000 */
[----:B------:R-:W-:Y:S01]  /*13250*/  R2UR UR15, R5 ;  /* 0x00000000050f72ca */ /* 0x000fe200000e0000 */
[----:B------:R-:W-:Y:S01]  /*13260*/  IMAD.MOV.U32 R5, RZ, RZ, 0x40000040 ;  /* 0x40000040ff057424 */ /* 0x000fe200078e00ff */
        /* <DEDUP_REMOVED lines=40> */
[----:B------:R-:W-:Y:S02]  /*134f0*/  UMOV UR13, UR25 ;  /* 0x00000019000d7c82 */ /* 0x000fe40008000000 */
        /* <DEDUP_REMOVED lines=12> */
[----:B------:R-:W-:-:S04]  /*135c0*/  UMOV UR4, UR12 ;  /* 0x0000000c00047c82 */ /* 0x000fc80008000000 */
[----:B------:R0:W-:Y:S01]  /*135d0*/  STL.64 [R1+0x28], R10 ;  /* 0x0000280a01007387 */ /* 0x0001e20000100a00 */
[----:B------:R-:W-:Y:S02]  /*135e0*/  WARPGROUP.DEPBAR.LE gsb0, 0x0 ;  /* 0x00008000000079c5 */ /* 0x000fe40000010000 */
[----:B------:R-:W-:-:S06]  /*135f0*/  WARPGROUP.ARRIVE ;  /* 0x00000000000079c5 */ /* 0x000fcc0000000000 */
[----:B------:R-:W-:Y:S01]  /*13600*/  HGMMA.64x16x16.F32.BF16 R32, gdesc[UR16], R32, gsb0 ;  /* 0x00200000102079f0 */ /* 0x000fe20008001820 */
[----:B------:R-:W-:Y:S01]  /*13610*/  UMOV UR16, UR12 ;  /* 0x0000000c00107c82 */ /* 0x000fe20008000000 */
        /* <DEDUP_REMOVED lines=16> */
[----:B------:R-:W-:Y:S01]  /*13720*/  HGMMA.64x16x16.F32.BF16 R72, gdesc[UR24], R72, gsb0 ;  /* 0x00200000184879f0 */ /* 0x000fe20008001848 */
[----:B------:R-:W-:Y:S02]  /*13730*/  UMOV UR25, 0x40000040 ;  /* 0x4000004000197882 */ /* 0x000fe40000000000 */
        /* <DEDUP_REMOVED lines=29> */
[----:B------:R-:W-:Y:S03]  /*13910*/  HGMMA.64x16x16.F32.BF16 R48, gdesc[UR16], R48, gsb0 ;  /* 0x00200000103079f0 */ /* 0x000fe60008001830 */
[----:B------:R-:W-:Y:S02]  /*13920*/  WARPGROUP.DEPBAR.LE gsb0, 0x0 ;  /* 0x00008000000079c5 */ /* 0x000fe40000010000 */
[----:B------:R-:W-:-:S06]  /*13930*/  WARPGROUP.ARRIVE ;  /* 0x00000000000079c5 */ /* 0x000fcc0000000000 */
[----:B------:R-:W-:Y:S01]  /*13940*/  HGMMA.64x16x16.F32.BF16 R40, gdesc[UR4], R40, gsb0 ;  /* 0x00200000042879f0 */ /* 0x000fe20008001828 */
[----:B------:R-:W-:Y:S01]  /*13950*/  UIADD3 UR4, UR20, 0x6, URZ ;  /* 0x0000000614047890 */ /* 0x000fe2000fffe03f */
[----:B------:R-:W-:Y:S01]  /*13960*/  R2UR UR6, R4 ;  /* 0x00000000040672ca */ /* 0x000fe200000e0000 */
[----:B------:R-:W-:Y:S01]  /*13970*/  VIADD R4, R2, 0x106 ;  /* 0x0000010602047836 */ /* 0x000fe20000000000 */
[----:B------:R-:W-:Y:S01]  /*13980*/  R2UR UR7, R5 ;  /* 0x00000000050772ca */ /* 0x000fe200000e0000 */
[----:B------:R-:W-:-:S03]  /*13990*/  IMAD.MOV.U32 R5, RZ, RZ, 0x40000040 ;  /* 0x40000040ff057424 */ /* 0x000fc600078e00ff */
[----:B------:R-:W-:Y:S02]  /*139a0*/  UMOV UR24, UR4 ;  /* 0x0000000400187c82 */ /* 0x000fe40008000000 */
[----:B------:R-:W-:-:S05]  /*139b0*/  IMAD.U32 R10, RZ, RZ, UR24 ;  /* 0x00000018ff0a7e24 */ /* 0x000fca000f8e00ff */
[----:B------:R0:W-:Y:S01]  /*139c0*/  STL.64 [R1+0x20], R10 ;  /* 0x0000200a01007387 */ /* 0x0001e20000100a00 */
[----:B------:R-:W-:Y:S02]  /*139d0*/  WARPGROUP.DEPBAR.LE gsb0, 0x0 ;  /* 0x00008000000079c5 */ /* 0x000fe40000010000 */
[----:B------:R-:W-:-:S06]  /*139e0*/  WARPGROUP.ARRIVE ;  /* 0x00000000000079c5 */ /* 0x000fcc0000000000 */
[----:B------:R-:W-:Y:S01]  /*139f0*/  HGMMA.64x16x16.F32.BF16 R32, gdesc[UR8], R32, gsb0 ;  /* 0x00200000082079f0 */ /* 0x000fe20008001820 */
[----:B------:R-:W-:Y:S01]  /*13a00*/  R2UR UR10, R4 ;  /* 0x00000000040a72ca */ /* 0x000fe200000e0000 */
[----:B------:R-:W-:Y:S01]  /*13a10*/  VIADD R4, R2, 0x186 ;  /* 0x0000018602047836 */ /* 0x000fe20000000000 */
[----:B------:R-:W-:Y:S01]  /*13a20*/  R2UR UR11, R5 ;  /* 0x00000000050b72ca */ /* 0x000fe200000e0000 */
        /* <DEDUP_REMOVED lines=8> */
[----:B------:R-:W-:Y:S01]  /*13ab0*/  UMOV UR12, UR24 ;  /* 0x00000018000c7c82 */ /* 0x000fe20008000000 */
[----:B------:R-:W-:Y:S01]  /*13ac0*/  UMOV UR13, UR25 ;  /* 0x00000019000d7c82 */ /* 0x000fe20008000000 */
[----:B------:R-:W-:Y:S01]  /*13ad0*/  UMOV UR4, UR12 ;  /* 0x0000000c00047c82 */ /* 0x000fe20008000000 */
[----:B------:R-:W-:Y:S01]  /*13ae0*/  UMOV UR5, UR13 ;  /* 0x0000000d00057c82 */ /* 0x000fe20008000000 */
[----:B------:R-:W-:Y:S01]  /*13af0*/  UMOV UR8, UR12 ;  /* 0x0000000c00087c82 */ /* 0x000fe20008000000 */
[----:B------:R-:W-:Y:S01]  /*13b00*/  UMOV UR9, UR13 ;  /* 0x0000000d00097c82 */ /* 0x000fe20008000000 */
[----:B------:R-:W-:Y:S01]  /*13b10*/  UMOV UR16, UR12 ;  /* 0x0000000c00107c82 */ /* 0x000fe20008000000 */
[----:B------:R-:W-:Y:S01]  /*13b20*/  UMOV UR17, UR13 ;  /* 0x0000000d00117c82 */ /* 0x000fe20008000000 */
        /* <DEDUP_REMOVED lines=178> */
[----:B------:R0:W-:Y:S02]  /*14650*/  STL.64 [R1+0x8], R10 ;  /* 0x0000080a01007387 */ /* 0x0001e40000100a00 */
[----:B0-----:R-:W-:Y:S01]  /*14660*/  IMAD R10, R213, 0x80, R225 ;  /* 0x00000080d50a7824 */ /* 0x001fe200078e02e1 */
        /* <DEDUP_REMOVED lines=325> */
[----:B------:R-:W-:Y:S01]  /*15ac0*/  IADD3 R5, -R215, 0x71, R0 ;  /* 0x00000071d7057810 */ /* 0x000fe20007ffe100 */
[C---:B------:R-:W-:Y:S02]  /*15ad0*/  VIADD R4, R2.reuse, 0x906 ;  /* 0x0000090602047836 */ /* 0x040fe40000000000 */
[----:B------:R-:W-:Y:S02]  /*15ae0*/  VIADD R2, R2, 0xa06 ;  /* 0x00000a0602027836 */ /* 0x000fe40000000000 */
[----:B------:R-:W-:Y:S01]  /*15af0*/  IMAD R81, R224, -0x2, R5 ;  /* 0xfffffffee0517824 */ /* 0x000fe200078e0205 */
[----:B------:R-:W-:Y:S01]  /*15b00*/  R2UR UR10, R4 ;  /* 0x00000000040a72ca */ /* 0x000fe200000e0000 */
[----:B------:R-:W-:-:S05]  /*15b10*/  IMAD.MOV.U32 R5, RZ, RZ, 0x40000040 ;  /* 0x40000040ff057424 */ /* 0x000fca00078e00ff */
[----:B------:R-:W-:Y:S01]  /*15b20*/  R2UR UR11, R5 ;  /* 0x00000000050b72ca */ /* 0x000fe200000e0000 */
[----:B------:R-:W-:Y:S02]  /*15b30*/  WARPGROUP.DEPBAR.LE gsb0, 0x0 ;  /* 0x00008000000079c5 */ /* 0x000fe40000010000 */
[----:B------:R-:W-:-:S06]  /*15b40*/  WARPGROUP.ARRIVE ;  /* 0x00000000000079c5 */ /* 0x000fcc0000000000 */
[----:B------:R-:W-:Y:S01]  /*15b50*/  HGMMA.64x16x16.F32.BF16 R56, gdesc[UR4], R56, gsb0 ;  /* 0x00200000043879f0 */ /* 0x000fe20008001838 */
[----:B------:R-:W-:Y:S01]  /*15b60*/  R2UR UR6, R8 ;  /* 0x00000000080672ca */ /* 0x000fe200000e0000 */
[----:B------:R-:W-:Y:S01]  /*15b70*/  UMOV UR4, UR36 ;  /* 0x0000002400047c82 */ /* 0x000fe20008000000 */
[----:B------:R-:W-:Y:S01]  /*15b80*/  R2UR UR7, R9 ;  /* 0x00000000090772ca */ /* 0x000fe200000e0000 */
[----:B------:R-:W-:Y:S01]  /*15b90*/  UMOV UR5, UR37 ;  /* 0x0000002500057c82 */ /* 0x000fe20008000000 */
[----:B------:R-:W-:Y:S01]  /*15ba0*/  IMAD R8, R224, -0x2, R3 ;  /* 0xfffffffee0087824 */ /* 0x000fe200078e0203 */
[----:B------:R-:W-:-:S04]  /*15bb0*/  IADD3 R3, R81, 0x8, R10 ;  /* 0x0000000851037810 */ /* 0x000fc80007ffe00a */
[----:B------:R-:W-:Y:S01]  /*15bc0*/  VIMNMX R0, R8, R3, PT ;  /* 0x0000000308007248 */ /* 0x000fe20003fe0100 */
[----:B------:R-:W-:-:S03]  /*15bd0*/  IMAD.MOV.U32 R3, RZ, RZ, 0x40000040 ;  /* 0x40000040ff037424 */ /* 0x000fc600078e00ff */
[C---:B------:R-:W-:Y:S02]  /*15be0*/  ISETP.GT.AND P2, PT, R0.reuse, RZ, PT ;  /* 0x000000ff0000720c */ /* 0x040fe40003f44270 */
[C---:B------:R-:W-:Y:S02]  /*15bf0*/  ISETP.GT.AND P3, PT, R0.reuse, 0x1, PT ;  /* 0x000000010000780c */ /* 0x040fe40003f64270 */
[----:B------:R-:W-:Y:S02]  /*15c00*/  ISETP.GT.AND P4, PT, R0, 0x8, PT ;  /* 0x000000080000780c */ /* 0x000fe40003f84270 */
[----:B------:R-:W-:Y:S01]  /*15c10*/  FSEL R83, R74, -INF , P2 ;  /* 0xff8000004a537808 */ /* 0x000fe20001000000 */
[----:B------:R-:W-:Y:S01]  /*15c20*/  IMAD.MOV.U32 R74, RZ, RZ, R119 ;  /* 0x000000ffff4a7224 */ /* 0x000fe200078e0077 */
[----:B------:R-:W-:Y:S02]  /*15c30*/  FSEL R75, R75, -INF , P3 ;  /* 0xff8000004b4b7808 */ /* 0x000fe40001800000 */
[----:B------:R-:W-:-:S02]  /*15c40*/  ISETP.GT.AND P2, PT, R0, 0x9, PT ;  /* 0x000000090000780c */ /* 0x000fc40003f44270 */
[----:B------:R-:W-:Y:S01]  /*15c50*/  FSEL R85, R78, -INF , P4 ;  /* 0xff8000004e557808 */ /* 0x000fe20002000000 */
[----:B------:R-:W-:Y:S01]  /*15c60*/  IMAD.MOV.U32 R78, RZ, RZ, R119 ;  /* 0x000000ffff4e7224 */ /* 0x000fe200078e0077 */
[----:B------:R-:W-:Y:S02]  /*15c70*/  FMNMX.FTZ R4, R83, R75, !PT ;  /* 0x0000004b53047209 */ /* 0x000fe40007810000 */
[C---:B------:R-:W-:Y:S02]  /*15c80*/  ISETP.GT.AND P3, PT, R0.reuse, 0x10, PT ;  /* 0x000000100000780c */ /* 0x040fe40003f64270 */
[----:B------:R-:W-:Y:S02]  /*15c90*/  FSEL R79, R79, -INF , P2 ;  /* 0xff8000004f4f7808 */ /* 0x000fe40001000000 */
[----:B------:R-:W-:Y:S02]  /*15ca0*/  FMNMX.FTZ R4, R85, R4, !PT ;  /* 0x0000000455047209 */ /* 0x000fe40007810000 */
        /* <DEDUP_REMOVED lines=10> */
[----:B------:R-:W-:Y:S02]  /*15d50*/  WARPGROUP.DEPBAR.LE gsb0, 0x0 ;  /* 0x00008000000079c5 */ /* 0x000fe40000010000 */
[----:B------:R-:W-:Y:S01]  /*15d60*/  WARPGROUP.ARRIVE ;  /* 0x00000000000079c5 */ /* 0x000fe20000000000 */
[----:B------:R-:W-:Y:S02]  /*15d70*/  FMNMX.FTZ R4, R89, R4, !PT ;  /* 0x0000000459047209 */ /* 0x000fe40007810000 */
[----:B------:R-:W-:Y:S02]  /*15d80*/  ISETP.GT.AND P4, PT, R0, 0x20, PT ;  /* 0x000000200000780c */ /* 0x000fe40003f84270 */
[----:B------:R-:W-:Y:S01]  /*15d90*/  FSEL R93, R71, -INF , P2 ;  /* 0xff800000475d7808 */ /* 0x000fe20001000000 */
[----:B------:R-:W-:Y:S01]  /*15da0*/  HGMMA.64x16x16.F32.BF16 R48, gdesc[UR4], R48, gsb0 ;  /* 0x00200000043079f0 */ /* 0x000fe20008001830 */
[----:B------:R-:W-:Y:S01]  /*15db0*/  R2UR UR6, R12 ;  /* 0x000000000c0672ca */ /* 0x000fe200000e0000 */
[----:B------:R-:W-:Y:S01]  /*15dc0*/  UMOV UR4, UR36 ;  /* 0x0000002400047c82 */ /* 0x000fe20008000000 */
[----:B------:R-:W-:Y:S01]  /*15dd0*/  R2UR UR7, R13 ;  /* 0x000000000d0772ca */ /* 0x000fe200000e0000 */
[----:B------:R-:W-:Y:S01]  /*15de0*/  UMOV UR5, UR37 ;  /* 0x0000002500057c82 */ /* 0x000fe20008000000 */
[----:B------:R-:W-:-:S02]  /*15df0*/  FMNMX.FTZ R4, R91, R4, !PT ;  /* 0x000000045b047209 */ /* 0x000fc40007810000 */
[----:B------:R-:W-:Y:S02]  /*15e00*/  ISETP.GT.AND P2, PT, R0, 0x21, PT ;  /* 0x000000210000780c */ /* 0x000fe40003f44270 */
[----:B------:R-:W-:Y:S01]  /*15e10*/  FSEL R95, R58, -INF , P4 ;  /* 0xff8000003a5f7808 */ /* 0x000fe20002000000 */
[----:B------:R-:W-:Y:S01]  /*15e20*/  IMAD.MOV.U32 R58, RZ, RZ, R119 ;  /* 0x000000ffff3a7224 */ /* 0x000fe200078e0077 */
[----:B------:R-:W-:Y:S02]  /*15e30*/  FMNMX.FTZ R4, R93, R4, !PT ;  /* 0x000000045d047209 */ /* 0x000fe40007810000 */
[----:B------:R-:W-:Y:S02]  /*15e40*/  ISETP.GT.AND P3, PT, R0, 0x28, PT ;  /* 0x000000280000780c */ /* 0x000fe40003f64270 */
[----:B------:R-:W-:Y:S02]  /*15e50*/  FSEL R97, R59, -INF , P2 ;  /* 0xff8000003b617808 */ /* 0x000fe40001000000 */
        /* <DEDUP_REMOVED lines=9> */
[----:B------:R-:W-:Y:S01]  /*15ef0*/  FMNMX.FTZ R4, R63, R4, !PT ;  /* 0x000000043f047209 */ /* 0x000fe20007810000 */
[----:B------:R-:W-:Y:S02]  /*15f00*/  WARPGROUP.DEPBAR.LE gsb0, 0x0 ;  /* 0x00008000000079c5 */ /* 0x000fe40000010000 */
[----:B------:R-:W-:Y:S01]  /*15f10*/  WARPGROUP.ARRIVE ;  /* 0x00000000000079c5 */ /* 0x000fe20000000000 */
[----:B------:R-:W-:Y:S01]  /*15f20*/  FSEL R13, R50, -INF , P3 ;  /* 0xff800000320d7808 */ /* 0x000fe20001800000 */
[----:B------:R-:W-:Y:S01]  /*15f30*/  IMAD.MOV.U32 R50, RZ, RZ, R119 ;  /* 0x000000ffff327224 */ /* 0x000fe200078e0077 */
[----:B------:R-:W-:Y:S02]  /*15f40*/  ISETP.GT.AND P3, PT, R0, 0x38, PT ;  /* 0x000000380000780c */ /* 0x000fe40003f64270 */
[----:B------:R-:W-:Y:S01]  /*15f50*/  FSEL R51, R51, -INF , P2 ;  /* 0xff80000033337808 */ /* 0x000fe20001000000 */
[----:B------:R-:W-:Y:S01]  /*15f60*/  HGMMA.64x16x16.F32.BF16 R40, gdesc[UR8], R40, gsb0 ;  /* 0x00200000082879f0 */ /* 0x000fe20008001828 */
[----:B------:R-:W-:-:S02]  /*15f70*/  FMNMX.FTZ R4, R13, R4, !PT ;  /* 0x000000040d047209 */ /* 0x000fc40007810000 */
[C---:B------:R-:W-:Y:S02]  /*15f80*/  ISETP.GT.AND P2, PT, R0.reuse, 0x39, PT ;  /* 0x000000390000780c */ /* 0x040fe40003f44270 */
[----:B------:R-:W-:Y:S02]  /*15f90*/  FMNMX.FTZ R4, R51, R4, !PT ;  /* 0x0000000433047209 */ /* 0x000fe40007810000 */
[----:B------:R-:W-:Y:S02]  /*15fa0*/  FSEL R55, R55, -INF , P2 ;  /* 0xff80000037377808 */ /* 0x000fe40001000000 */
[----:B------:R-:W-:Y:S01]  /*15fb0*/  ISETP.GT.AND P2, PT, R0, 0x41, PT ;  /* 0x000000410000780c */ /* 0x000fe20003f44270 */
[----:B------:R-:W-:Y:S02]  /*15fc0*/  WARPGROUP.DEPBAR.LE gsb0, 0x0 ;  /* 0x00008000000079c5 */ /* 0x000fe40000010000 */
[----:B------:R-:W-:Y:S01]  /*15fd0*/  WARPGROUP.ARRIVE ;  /* 0x00000000000079c5 */ /* 0x000fe20000000000 */
[----:B------:R-:W-:-:S02]  /*15fe0*/  FSEL R43, R43, -INF , P2 ;  /* 0xff8000002b2b7808 */ /* 0x000fc40001000000 */
[----:B------:R-:W-:-:S03]  /*15ff0*/  ISETP.GT.AND P2, PT, R0, 0x49, PT ;  /* 0x000000490000780c */ /* 0x000fc60003f44270 */
[----:B------:R-:W-:Y:S01]  /*16000*/  HGMMA.64x16x16.F32.BF16 R32, gdesc[UR4], R32, gsb0 ;  /* 0x00200000042079f0 */ /* 0x000fe20008001820 */
[----:B------:R-:W-:Y:S01]  /*16010*/  R2UR UR6, R2 ;  /* 0x00000000020672ca */ /* 0x000fe200000e0000 */
[----:B------:R-:W-:Y:S01]  /*16020*/  UMOV UR4, UR36 ;  /* 0x0000002400047c82 */ /* 0x000fe20008000000 */
[----:B------:R-:W-:Y:S01]  /*16030*/  R2UR UR7, R3 ;  /* 0x00000000030772ca */ /* 0x000fe200000e0000 */
[----:B------:R-:W-:Y:S01]  /*16040*/  UMOV UR5, UR37 ;  /* 0x0000002500057c82 */ /* 0x000fe20008000000 */
[----:B------:R-:W-:Y:S01]  /*16050*/  FSEL R3, R54, -INF , P3 ;  /* 0xff80000036037808 */ /* 0x000fe20001800000 */
[----:B------:R-:W-:Y:S01]  /*16060*/  IMAD.MOV.U32 R54, RZ, RZ, R119 ;  /* 0x000000ffff367224 */ /* 0x000fe200078e0077 */
[----:B------:R-:W-:Y:S02]  /*16070*/  ISETP.GT.AND P3, PT, R0, 0x40, PT ;  /* 0x000000400000780c */ /* 0x000fe40003f64270 */
[----:B------:R-:W-:Y:S02]  /*16080*/  FMNMX.FTZ R4, R3, R4, !PT ;  /* 0x0000000403047209 */ /* 0x000fe40007810000 */
[----:B------:R-:W-:-:S02]  /*16090*/  FSEL R5, R42, -INF , P3 ;  /* 0xff8000002a057808 */ /* 0x000fc40001800000 */
[----:B------:R-:W-:Y:S02]  /*160a0*/  FMNMX.FTZ R4, R55, R4, !PT ;  /* 0x0000000437047209 */ /* 0x000fe40007810000 */
[----:B------:R-:W-:Y:S02]  /*160b0*/  ISETP.GT.AND P3, PT, R0, 0x48, PT ;  /* 0x000000480000780c */ /* 0x000fe40003f64270 */
[----:B------:R-:W-:Y:S02]  /*160c0*/  FMNMX.FTZ R4, R5, R4, !PT ;  /* 0x0000000405047209 */ /* 0x000fe40007810000 */
[----:B------:R-:W-:Y:S02]  /*160d0*/  FSEL R7, R46, -INF , P3 ;  /* 0xff8000002e077808 */ /* 0x000fe40001800000 */
[----:B------:R-:W-:Y:S02]  /*160e0*/  FMNMX.FTZ R4, R43, R4, !PT ;  /* 0x000000042b047209 */ /* 0x000fe40007810000 */
[----:B------:R-:W-:-:S02]  /*160f0*/  ISETP.GT.AND P3, PT, R0, 0x50, PT ;  /* 0x000000500000780c */ /* 0x000fc40003f64270 */
        /* <DEDUP_REMOVED lines=10> */
[----:B------:R-:W-:Y:S01]  /*161a0*/  FMNMX.FTZ R4, R9, R4, !PT ;  /* 0x0000000409047209 */ /* 0x000fe20007810000 */
[----:B------:R-:W-:Y:S01]  /*161b0*/  ULDC UR4, c[0x0][0x988] ;  /* 0x0002620000047ab9 */ /* 0x000fe20000000800 */
[----:B------:R-:W-:Y:S02]  /*161c0*/  ISETP.GT.AND P2, PT, R0, 0x59, PT ;  /* 0x000000590000780c */ /* 0x000fe40003f44270 */
[----:B------:R-:W-:Y:S02]  /*161d0*/  FSEL R11, R38, -INF , P3 ;  /* 0xff800000260b7808 */ /* 0x000fe40001800000 */
[----:B------:R-:W-:-:S02]  /*161e0*/  FMNMX.FTZ R4, R35, R4, !PT ;  /* 0x0000000423047209 */ /* 0x000fc40007810000 */
[C---:B------:R-:W-:Y:S02]  /*161f0*/  ISETP.GT.AND P3, PT, R0.reuse, 0x60, PT ;  /* 0x000000600000780c */ /* 0x040fe40003f64270 */
[----:B------:R-:W-:Y:S02]  /*16200*/  FSEL R39, R39, -INF , P2 ;  /* 0xff80000027277808 */ /* 0x000fe40001000000 */
[----:B------:R-:W-:Y:S02]  /*16210*/  FMNMX.FTZ R4, R11, R4, !PT ;  /* 0x000000040b047209 */ /* 0x000fe40007810000 */
[----:B------:R-:W-:Y:S02]  /*16220*/  ISETP.GT.AND P2, PT, R0, 0x61, PT ;  /* 0x000000610000780c */ /* 0x000fe40003f44270 */
[----:B------:R-:W-:Y:S02]  /*16230*/  FMNMX.FTZ R4, R39, R4, !PT ;  /* 0x0000000427047209 */ /* 0x000fe40007810000 */
[----:B------:R-:W-:-:S04]  /*16240*/  VIADDMNMX R34, R10, R81, R8, PT ;  /* 0x000000510a227246 */ /* 0x000fc80003800108 */
[----:B------:R-:W-:Y:S01]  /*16250*/  ISETP.GT.AND P4, PT, R34, 0x8, PT ;  /* 0x000000082200780c */ /* 0x000fe20003f84270 */
[----:B------:R-:W-:Y:S02]  /*16260*/  WARPGROUP.DEPBAR.LE gsb0, 0x0 ;  /* 0x00008000000079c5 */ /* 0x000fe40000010000 */
        /* <DEDUP_REMOVED lines=12> */
[----:B------:R-:W-:-:S05]  /*16330*/  FMNMX.FTZ R2, R31, R4, !PT ;  /* 0x000000041f027209 */ /* 0x000fca0007810000 */
[----:B------:R-:W1:Y:S02]  /*16340*/  SHFL.BFLY PT, R67, R2, 0x2, 0x1f ;  /* 0x0c401f0002437f89 */ /* 0x000e6400000e0000 */
[----:B-1----:R-:W-:Y:S02]  /*16350*/  FMNMX.FTZ R67, R2, R67, !PT ;  /* 0x0000004302437209 */ /* 0x002fe40007810000 */
        /* <DEDUP_REMOVED lines=11> */
[----:B-1----:R-:W-:Y:S02]  /*16410*/  FMNMX.FTZ R4, R67, R4, !PT ;  /* 0x0000000443047209 */ /* 0x002fe40007810000 */
[----:B------:R-:W-:Y:S01]  /*16420*/  FSEL R67, R76, -INF , P4 ;  /* 0xff8000004c437808 */ /* 0x000fe20002000000 */
[----:B------:R-:W-:Y:S01]  /*16430*/  IMAD.MOV.U32 R76, RZ, RZ, R119 ;  /* 0x000000ffff4c7224 */ /* 0x000fe200078e0077 */
[C---:B------:R-:W-:Y:S01]  /*16440*/  FSETP.NEU.FTZ.AND P2, PT, R4.reuse, -INF , PT ;  /* 0xff8000000400780b */ /* 0x040fe20003f5d000 */
[----:B------:R-:W-:Y:S01]  /*16450*/  FMUL.FTZ R26, R4, R0 ;  /* 0x00000000041a7220 */ /* 0x000fe20000410000 */
[----:B------:R-:W-:-:S02]  /*16460*/  FSEL R49, R49, -INF , P3 ;  /* 0xff80000031317808 */ /* 0x000fc40001800000 */
[----:B------:R-:W-:Y:S02]  /*16470*/  ISETP.GT.AND P3, PT, R34, 0x39, PT ;  /* 0x000000392200780c */ /* 0x000fe40003f64270 */
[----:B------:R-:W-:Y:S02]  /*16480*/  FSEL R26, R26, RZ, P2 ;  /* 0x000000ff1a1a7208 */ /* 0x000fe40001000000 */
[----:B------:R-:W-:-:S03]  /*16490*/  ISETP.GT.AND P2, PT, R34, RZ, PT ;  /* 0x000000ff2200720c */ /* 0x000fc60003f44270 */
[-CC-:B------:R-:W-:Y:S01]  /*164a0*/  FFMA.FTZ R8, R75, R0.reuse, -R26.reuse ;  /* 0x000000004b087223 */ /* 0x180fe2000001081a */
[----:B------:R-:W-:Y:S01]  /*164b0*/  FSEL R71, R72, -INF , P2 ;  /* 0xff80000048477808 */ /* 0x000fe20001000000 */
[-CC-:B------:R-:W-:Y:S01]  /*164c0*/  FFMA.FTZ R14, R79, R0.reuse, -R26.reuse ;  /* 0x000000004f0e7223 */ /* 0x180fe2000001081a */
[C---:B------:R-:W-:Y:S01]  /*164d0*/  ISETP.GT.AND P2, PT, R34.reuse, 0x9, PT ;  /* 0x000000092200780c */ /* 0x040fe20003f44270 */
[--C-:B------:R-:W-:Y:S01]  /*164e0*/  FFMA.FTZ R201, R83, R0, -R26.reuse ;  /* 0x0000000053c97223 */ /* 0x100fe2000001081a */
[----:B------:R-:W-:Y:S01]  /*164f0*/  FMNMX.FTZ R10, R71, R2, !PT ;  /* 0x00000002470a7209 */ /* 0x000fe20007810000 */
[-CC-:B------:R-:W-:Y:S01]  /*16500*/  FFMA.FTZ R203, R85, R0.reuse, -R26.reuse ;  /* 0x0000000055cb7223 */ /* 0x180fe2000001081a */
[----:B------:R-:W-:Y:S01]  /*16510*/  FSEL R77, R77, -INF , P2 ;  /* 0xff8000004d4d7808 */ /* 0x000fe20001000000 */
[-CC-:B------:R-:W-:Y:S01]  /*16520*/  FFMA.FTZ R197, R87, R0.reuse, -R26.reuse ;  /* 0x0000000057c57223 */ /* 0x180fe2000001081a */
[----:B------:R-:W-:Y:S01]  /*16530*/  ISETP.GT.AND P2, PT, R34, 0x10, PT ;  /* 0x000000102200780c */ /* 0x000fe20003f44270 */
[--C-:B------:R-:W-:Y:S01]  /*16540*/  FFMA.FTZ R199, R91, R0, -R26.reuse ;  /* 0x000000005bc77223 */ /* 0x100fe2000001081a */
[----:B------:R-:W-:Y:S01]  /*16550*/  FMNMX.FTZ R10, R67, R10, !PT ;  /* 0x0000000a430a7209 */ /* 0x000fe20007810000 */
[-CC-:B------:R-:W-:Y:S01]  /*16560*/  FFMA.FTZ R89, R89, R0.reuse, -R26.reuse ;  /* 0x0000000059597223 */ /* 0x180fe2000001081a */
[----:B------:R-:W-:Y:S01]  /*16570*/  FSEL R73, R64, -INF , P2 ;  /* 0xff80000040497808 */ /* 0x000fe20001000000 */
[--C-:B------:R-:W-:Y:S01]  /*16580*/  FFMA.FTZ R195, R59, R0, -R26.reuse ;  /* 0x000000003bc37223 */ /* 0x100fe2000001081a */
[----:B------:R-:W-:Y:S01]  /*16590*/  FMNMX.FTZ R10, R77, R10, !PT ;  /* 0x0000000a4d0a7209 */ /* 0x000fe20007810000 */
        /* <DEDUP_REMOVED lines=20> */
[-CC-:B------:R-:W-:Y:S01]  /*166e0*/  FFMA.FTZ R93, R93, R0.reuse, -R26.reuse ;  /* 0x000000005d5d7223 */ /* 0x180fe2000001081a */
[----:B------:R-:W-:Y:S01]  /*166f0*/  FSEL R81, R60, -INF , P2 ;  /* 0xff8000003c517808 */ /* 0x000fe20001000000 */
[--C-:B------:R-:W-:Y:S01]  /*16700*/  FFMA.FTZ R193, R95, R0, -R26.reuse ;  /* 0x000000005fc17223 */ /* 0x100fe2000001081a */
[----:B------:R-:W-:Y:S01]  /*16710*/  ISETP.GT.AND P2, PT, R34, 0x30, PT ;  /* 0x000000302200780c */ /* 0x000fe20003f44270 */
[----:B------:R-:W2:Y:S01]  /*16720*/  MUFU.EX2 R8, R8 ;  /* 0x0000000800087308 */ /* 0x000ea20000000800 */
[----:B-1----:R-:W-:Y:S01]  /*16730*/  FMNMX.FTZ R14, R57, R12, !PT ;  /* 0x0000000c390e7209 */ /* 0x002fe20007810000 */
[-CC-:B------:R-:W-:Y:S01]  /*16740*/  FFMA.FTZ R179, R21, R0.reuse, -R26.reuse ;  /* 0x0000000015b37223 */ /* 0x180fe2000001081a */
[----:B------:R-:W-:Y:S01]  /*16750*/  FSEL R83, R48, -INF , P2 ;  /* 0xff80000030537808 */ /* 0x000fe20001000000 */
[--C-:B------:R-:W-:Y:S01]  /*16760*/  FFMA.FTZ R97, R97, R0, -R26.reuse ;  /* 0x0000000061617223 */ /* 0x100fe2000001081a */
[----:B------:R-:W-:Y:S01]  /*16770*/  FMNMX.FTZ R14, R81, R14, !PT ;  /* 0x0000000e510e7209 */ /* 0x000fe20007810000 */
[----:B------:R-:W-:Y:S01]  /*16780*/  FFMA.FTZ R27, R27, R0, -R26 ;  /* 0x000000001b1b7223 */ /* 0x000fe2000001081a */
[----:B------:R-:W-:Y:S01]  /*16790*/  ISETP.GT.AND P2, PT, R34, 0x38, PT ;  /* 0x000000382200780c */ /* 0x000fe20003f44270 */
[----:B------:R1:W-:Y:S01]  /*167a0*/  MUFU.EX2 R12, R89 ;  /* 0x00000059000c7308 */ /* 0x0003e20000000800 */
[----:B------:R-:W-:Y:S01]  /*167b0*/  FMNMX.FTZ R14, R61, R14, !PT ;  /* 0x0000000e3d0e7209 */ /* 0x000fe20007810000 */
[--C-:B------:R-:W-:Y:S01]  /*167c0*/  IMAD.MOV.U32 R95, RZ, RZ, R119.reuse ;  /* 0x000000ffff5f7224 */ /* 0x100fe200078e0077 */
[----:B------:R-:W-:Y:S01]  /*167d0*/  FSEL R85, R52, -INF , P2 ;  /* 0xff80000034557808 */ /* 0x000fe20001000000 */
[--C-:B------:R-:W-:Y:S01]  /*167e0*/  IMAD.MOV.U32 R72, RZ, RZ, R119.reuse ;  /* 0x000000ffff487224 */ /* 0x100fe200078e0077 */
[----:B------:R-:W-:Y:S01]  /*167f0*/  FMNMX.FTZ R14, R83, R14, !PT ;  /* 0x0000000e530e7209 */ /* 0x000fe20007810000 */
[--C-:B------:R-:W-:Y:S01]  /*16800*/  IMAD.MOV.U32 R68, RZ, RZ, R119.reuse ;  /* 0x000000ffff447224 */ /* 0x100fe200078e0077 */
[----:B------:R-:W-:Y:S01]  /*16810*/  FSEL R87, R53, -INF , P3 ;  /* 0xff80000035577808 */ /* 0x000fe20001800000 */
[----:B------:R-:W3:Y:S01]  /*16820*/  MUFU.EX2 R203, R203 ;  /* 0x000000cb00cb7308 */ /* 0x000ee20000000800 */
[----:B------:R-:W-:Y:S01]  /*16830*/  FMNMX.FTZ R20, R49, R14, !PT ;  /* 0x0000000e31147209 */ /* 0x000fe20007810000 */
[--C-:B------:R-:W-:Y:S01]  /*16840*/  IMAD.MOV.U32 R64, RZ, RZ, R119.reuse ;  /* 0x000000ffff407224 */ /* 0x100fe200078e0077 */
[C---:B------:R-:W-:Y:S01]  /*16850*/  ISETP.GT.AND P2, PT, R34.reuse, 0x40, PT ;  /* 0x000000402200780c */ /* 0x040fe20003f44270 */
[--C-:B------:R-:W-:Y:S01]  /*16860*/  IMAD.MOV.U32 R60, RZ, RZ, R119.reuse ;  /* 0x000000ffff3c7224 */ /* 0x100fe200078e0077 */
[----:B------:R-:W-:Y:S01]  /*16870*/  FMNMX.FTZ R20, R85, R20, !PT ;  /* 0x0000001455147209 */ /* 0x000fe20007810000 */
[--C-:B------:R-:W-:Y:S01]  /*16880*/  IMAD.MOV.U32 R56, RZ, RZ, R119.reuse ;  /* 0x000000ffff387224 */ /* 0x100fe200078e0077 */
[----:B------:R-:W-:Y:S01]  /*16890*/  ISETP.GT.AND P3, PT, R34, 0x41, PT ;  /* 0x000000412200780c */ /* 0x000fe20003f64270 */
[----:B------:R-:W4:Y:S01]  /*168a0*/  MUFU.EX2 R197, R197 ;  /* 0x000000c500c57308 */ /* 0x000f220000000800 */
[----:B------:R-:W-:Y:S01]  /*168b0*/  FSEL R91, R40, -INF , P2 ;  /* 0xff800000285b7808 */ /* 0x000fe20001000000 */
[--C-:B------:R-:W-:Y:S01]  /*168c0*/  IMAD.MOV.U32 R52, RZ, RZ, R119.reuse ;  /* 0x000000ffff347224 */ /* 0x100fe200078e0077 */
[----:B------:R-:W-:Y:S01]  /*168d0*/  FMNMX.FTZ R20, R87, R20, !PT ;  /* 0x0000001457147209 */ /* 0x000fe20007810000 */
[----:B------:R-:W-:Y:S01]  /*168e0*/  IMAD.MOV.U32 R48, RZ, RZ, R119 ;  /* 0x000000ffff307224 */ /* 0x000fe200078e0077 */
[----:B------:R-:W-:-:S02]  /*168f0*/  ISETP.GT.AND P2, PT, R34, 0x48, PT ;  /* 0x000000482200780c */ /* 0x000fc40003f44270 */
[----:B------:R-:W-:Y:S01]  /*16900*/  FSEL R53, R41, -INF , P3 ;  /* 0xff80000029357808 */ /* 0x000fe20001800000 */
[----:B------:R-:W5:Y:S01]  /*16910*/  MUFU.EX2 R199, R199 ;  /* 0x000000c700c77308 */ /* 0x000f620000000800 */
[----:B------:R-:W-:Y:S02]  /*16920*/  FMNMX.FTZ R20, R91, R20, !PT ;  /* 0x000000145b147209 */ /* 0x000fe40007810000 */
[----:B------:R-:W-:Y:S02]  /*16930*/  ISETP.GT.AND P3, PT, R34, 0x49, PT ;  /* 0x000000492200780c */ /* 0x000fe40003f64270 */
[----:B-1----:R-:W-:Y:S01]  /*16940*/  FSEL R89, R44, -INF , P2 ;  /* 0xff8000002c597808 */ /* 0x002fe20001000000 */
[----:B------:R-:W-:Y:S01]  /*16950*/  IMAD.IADD R44, R220, 0x1, -R215 ;  /* 0x00000001dc2c7824 */ /* 0x000fe200078e0ad7 */
[----:B------:R-:W-:Y:S01]  /*16960*/  FMNMX.FTZ R30, R53, R20, !PT ;  /* 0x00000014351e7209 */ /* 0x000fe20007810000 */
[----:B------:R1:W0:Y:S01]  /*16970*/  MUFU.EX2 R14, R93 ;  /* 0x0000005d000e7308 */ /* 0x0002220000000800 */
[----:B------:R-:W-:-:S02]  /*16980*/  FSEL R45, R45, -INF , P3 ;  /* 0xff8000002d2d7808 */ /* 0x000fc40001800000 */
[C---:B------:R-:W-:Y:S02]  /*16990*/  ISETP.GT.AND P2, PT, R34.reuse, 0x50, PT ;  /* 0x000000502200780c */ /* 0x040fe40003f44270 */
[----:B------:R-:W-:Y:S02]  /*169a0*/  FMNMX.FTZ R30, R89, R30, !PT ;  /* 0x0000001e591e7209 */ /* 0x000fe40007810000 */
[----:B------:R-:W-:Y:S01]  /*169b0*/  ISETP.GT.AND P3, PT, R34, 0x51, PT ;  /* 0x000000512200780c */ /* 0x000fe20003f64270 */
[----:B------:R-:W-:Y:S01]  /*169c0*/  MUFU.EX2 R193, R193 ;  /* 0x000000c100c17308 */ /* 0x000fe20000000800 */
[----:B------:R-:W-:Y:S01]  /*169d0*/  FSEL R41, R32, -INF , P2 ;  /* 0xff80000020297808 */ /* 0x000fe20001000000 */
[----:B-1----:R-:W-:Y:S01]  /*169e0*/  IMAD.MOV.U32 R93, RZ, RZ, R119 ;  /* 0x000000ffff5d7224 */ /* 0x002fe200078e0077 */
[----:B------:R-:W-:Y:S02]  /*169f0*/  FMNMX.FTZ R30, R45, R30, !PT ;  /* 0x0000001e2d1e7209 */ /* 0x000fe40007810000 */
[----:B------:R-:W-:-:S02]  /*16a00*/  ISETP.GT.AND P2, PT, R34, 0x58, PT ;  /* 0x000000582200780c */ /* 0x000fc40003f44270 */
[----:B------:R-:W-:Y:S01]  /*16a10*/  FSEL R33, R33, -INF , P3 ;  /* 0xff80000021217808 */ /* 0x000fe20001800000 */
[----:B------:R1:W-:Y:S01]  /*16a20*/  MUFU.EX2 R20, R97 ;  /* 0x0000006100147308 */ /* 0x0003e20000000800 */
[----:B------:R-:W-:Y:S02]  /*16a30*/  FMNMX.FTZ R30, R41, R30, !PT ;  /* 0x0000001e291e7209 */ /* 0x000fe40007810000 */
[----:B------:R-:W-:Y:S02]  /*16a40*/  ISETP.GT.AND P3, PT, R34, 0x59, PT ;  /* 0x000000592200780c */ /* 0x000fe40003f64270 */
[----:B------:R-:W-:Y:S01]  /*16a50*/  FSEL R59, R36, -INF , P2 ;  /* 0xff800000243b7808 */ /* 0x000fe20001000000 */
[----:B------:R-:W-:Y:S01]  /*16a60*/  FFMA.FTZ R36, R63, R0, -R26 ;  /* 0x000000003f247223 */ /* 0x000fe2000001081a */
[----:B------:R-:W-:Y:S01]  /*16a70*/  FMNMX.FTZ R32, R33, R30, !PT ;  /* 0x0000001e21207209 */ /* 0x000fe20007810000 */
[----:B------:R-:W-:Y:S01]  /*16a80*/  MUFU.EX2 R195, R195 ;  /* 0x000000c300c37308 */ /* 0x000fe20000000800 */
[----:B------:R-:W-:Y:S01]  /*16a90*/  FSEL R37, R37, -INF , P3 ;  /* 0xff80000025257808 */ /* 0x000fe20001800000 */
[----:B-1----:R-:W-:Y:S01]  /*16aa0*/  IMAD.MOV.U32 R97, RZ, RZ, R119 ;  /* 0x000000ffff617224 */ /* 0x002fe200078e0077 */
[----:B------:R-:W-:-:S02]  /*16ab0*/  ISETP.GT.AND P2, PT, R34, 0x60, PT ;  /* 0x000000602200780c */ /* 0x000fc40003f44270 */
[----:B------:R-:W-:Y:S02]  /*16ac0*/  FMNMX.FTZ R32, R59, R32, !PT ;  /* 0x000000203b207209 */ /* 0x000fe40007810000 */
[----:B------:R-:W-:Y:S01]  /*16ad0*/  ISETP.GT.AND P3, PT, R34, 0x61, PT ;  /* 0x000000612200780c */ /* 0x000fe20003f64270 */
[----:B------:R1:W-:Y:S01]  /*16ae0*/  MUFU.EX2 R30, R36 ;  /* 0x00000024001e7308 */ /* 0x0003e20000000800 */
[----:B------:R-:W-:Y:S01]  /*16af0*/  FSEL R63, R24, -INF , P2 ;  /* 0xff800000183f7808 */ /* 0x000fe20001000000 */
[----:B------:R-:W-:Y:S01]  /*16b00*/  FFMA.FTZ R24, R51, R0, -R26 ;  /* 0x0000000033187223 */ /* 0x000fe2000001081a */
[----:B------:R-:W-:Y:S01]  /*16b10*/  FMNMX.FTZ R32, R37, R32, !PT ;  /* 0x0000002025207209 */ /* 0x000fe20007810000 */
[----:B------:R-:W-:Y:S01]  /*16b20*/  IMAD.MOV.U32 R51, RZ, RZ, R119 ;  /* 0x000000ffff337224 */ /* 0x000fe200078e0077 */
[----:B------:R-:W-:Y:S02]  /*16b30*/  ISETP.GT.AND P2, PT, R34, 0x68, PT ;  /* 0x000000682200780c */ /* 0x000fe40003f44270 */
[----:B------:R-:W-:Y:S01]  /*16b40*/  FSEL R25, R25, -INF , P3 ;  /* 0xff80000019197808 */ /* 0x000fe20001800000 */
[----:B------:R-:W-:Y:S01]  /*16b50*/  MUFU.EX2 R189, R189 ;  /* 0x000000bd00bd7308 */ /* 0x000fe20000000800 */
[----:B------:R-:W-:-:S02]  /*16b60*/  FMNMX.FTZ R32, R63, R32, !PT ;  /* 0x000000203f207209 */ /* 0x000fc40007810000 */
[----:B------:R-:W-:Y:S01]  /*16b70*/  ISETP.GT.AND P3, PT, R34, 0x69, PT ;  /* 0x000000692200780c */ /* 0x000fe20003f64270 */
[-CC-:B------:R-:W-:Y:S01]  /*16b80*/  FFMA.FTZ R34, R47, R0.reuse, -R26.reuse ;  /* 0x000000002f227223 */ /* 0x180fe2000001081a */
[----:B------:R-:W-:Y:S01]  /*16b90*/  FSEL R13, R28, -INF , P2 ;  /* 0xff8000001c0d7808 */ /* 0x000fe20001000000 */
[----:B------:R-:W-:Y:S01]  /*16ba0*/  FFMA.FTZ R28, R55, R0, -R26 ;  /* 0x00000000371c7223 */ /* 0x000fe2000001081a */
[----:B------:R-:W-:Y:S01]  /*16bb0*/  FMNMX.FTZ R32, R25, R32, !PT ;  /* 0x0000002019207209 */ /* 0x000fe20007810000 */
[----:B------:R-:W-:Y:S01]  /*16bc0*/  MUFU.EX2 R24, R24 ;  /* 0x0000001800187308 */ /* 0x000fe20000000800 */
[----:B------:R-:W-:Y:S01]  /*16bd0*/  FSEL R29, R29, -INF , P3 ;  /* 0xff8000001d1d7808 */ /* 0x000fe20001800000 */
[--C-:B------:R-:W-:Y:S01]  /*16be0*/  IMAD.MOV.U32 R55, RZ, RZ, R119.reuse ;  /* 0x000000ffff377224 */ /* 0x100fe200078e0077 */
[----:B------:R-:W-:Y:S01]  /*16bf0*/  FMNMX.FTZ R32, R13, R32, !PT ;  /* 0x000000200d207209 */ /* 0x000fe20007810000 */
[----:B------:R-:W-:-:S03]  /*16c00*/  IMAD.MOV.U32 R47, RZ, RZ, R119 ;  /* 0x000000ffff2f7224 */ /* 0x000fc600078e0077 */
[----:B------:R-:W-:Y:S01]  /*16c10*/  FMNMX.FTZ R3, R29, R32, !PT ;  /* 0x000000201d037209 */ /* 0x000fe20007810000 */
[--C-:B------:R-:W-:Y:S01]  /*16c20*/  FFMA.FTZ R32, R43, R0, -R26.reuse ;  /* 0x000000002b207223 */ /* 0x100fe2000001081a */
[----:B------:R-:W-:Y:S01]  /*16c30*/  MUFU.EX2 R191, R191 ;  /* 0x000000bf00bf7308 */ /* 0x000fe20000000800 */
[----:B------:R-:W-:Y:S02]  /*16c40*/  IMAD.MOV.U32 R43, RZ, RZ, R119 ;  /* 0x000000ffff2b7224 */ /* 0x000fe400078e0077 */
[----:B-1----:R-:W1:Y:S05]  /*16c50*/  SHFL.BFLY PT, R36, R3, 0x2, 0x1f ;  /* 0x0c401f0003247f89 */ /* 0x002e6a00000e0000 */
[----:B------:R-:W-:Y:S08]  /*16c60*/  MUFU.EX2 R28, R28 ;  /* 0x0000001c001c7308 */ /* 0x000ff00000000800 */
[----:B------:R-:W-:Y:S08]  /*16c70*/  MUFU.EX2 R185, R185 ;  /* 0x000000b900b97308 */ /* 0x000ff00000000800 */
[----:B------:R-:W-:Y:S01]  /*16c80*/  MUFU.EX2 R32, R32 ;  /* 0x0000002000207308 */ /* 0x000fe20000000800 */
[----:B-1----:R-:W-:Y:S01]  /*16c90*/  FMNMX.FTZ R7, R3, R36, !PT ;  /* 0x0000002403077209 */ /* 0x002fe20007810000 */
[-CC-:B------:R-:W-:Y:S01]  /*16ca0*/  FFMA.FTZ R36, R35, R0.reuse, -R26.reuse ;  /* 0x0000000023247223 */ /* 0x180fe2000001081a */
[----:B------:R-:W-:-:S03]  /*16cb0*/  FFMA.FTZ R26, R31, R0, -R26 ;  /* 0x000000001f1a7223 */ /* 0x000fc6000001081a */
[----:B------:R-:W1:Y:S02]  /*16cc0*/  SHFL.BFLY PT, R40, R7, 0x1, 0x1f ;  /* 0x0c201f0007287f89 */ /* 0x000e6400000e0000 */
[----:B------:R-:W-:Y:S08]  /*16cd0*/  MUFU.EX2 R187, R187 ;  /* 0x000000bb00bb7308 */ /* 0x000ff00000000800 */
[----:B------:R-:W-:Y:S08]  /*16ce0*/  MUFU.EX2 R34, R34 ;  /* 0x0000002200227308 */ /* 0x000ff00000000800 */
[----:B------:R-:W-:Y:S01]  /*16cf0*/  MUFU.EX2 R181, R181 ;  /* 0x000000b500b57308 */ /* 0x000fe20000000800 */
[----:B-1----:R-:W-:-:S07]  /*16d00*/  FMNMX.FTZ R5, R7, R40, !PT ;  /* 0x0000002807057209 */ /* 0x002fce0007810000 */
[----:B------:R-:W-:Y:S01]  /*16d10*/  MUFU.EX2 R36, R36 ;  /* 0x0000002400247308 */ /* 0x000fe20000000800 */
[C---:B------:R-:W-:Y:S01]  /*16d20*/  FSETP.NEU.FTZ.AND P2, PT, R5.reuse, -INF , PT ;  /* 0xff8000000500780b */ /* 0x040fe20003f5d000 */
[----:B------:R-:W-:-:S06]  /*16d30*/  FMUL.FTZ R3, R5, R0 ;  /* 0x0000000005037220 */ /* 0x000fcc0000410000 */
[----:B------:R1:W-:Y:S01]  /*16d40*/  MUFU.EX2 R40, R27 ;  /* 0x0000001b00287308 */ /* 0x0003e20000000800 */
[----:B------:R-:W-:-:S05]  /*16d50*/  FSEL R42, R3, RZ, P2 ;  /* 0x000000ff032a7208 */ /* 0x000fca0001000000 */
[-CC-:B------:R-:W-:Y:S01]  /*16d60*/  FFMA.FTZ R200, R71, R0.reuse, -R42.reuse ;  /* 0x0000000047c87223 */ /* 0x180fe2000001082a */
[-CC-:B------:R-:W-:Y:S01]  /*16d70*/  FFMA.FTZ R7, R2, R0.reuse, -R42.reuse ;  /* 0x0000000002077223 */ /* 0x180fe2000001082a */
[-C--:B------:R-:W-:Y:S01]  /*16d80*/  FFMA.FTZ R202, R67, R0.reuse, -R42 ;  /* 0x0000000043ca7223 */ /* 0x080fe2000001082a */
[----:B--2---:R-:W-:Y:S01]  /*16d90*/  FADD.FTZ R2, R201, R8 ;  /* 0x00000008c9027221 */ /* 0x004fe20000010000 */
[-CC-:B------:R-:W-:Y:S01]  /*16da0*/  FFMA.FTZ R9, R77, R0.reuse, -R42.reuse ;  /* 0x000000004d097223 */ /* 0x180fe2000001082a */
[-C--:B------:R-:W-:Y:S01]  /*16db0*/  FFMA.FTZ R196, R73, R0.reuse, -R42 ;  /* 0x0000000049c47223 */ /* 0x080fe2000001082a */
[----:B------:R-:W-:Y:S01]  /*16dc0*/  MUFU.EX2 R200, R200 ;  /* 0x000000c800c87308 */ /* 0x000fe20000000800 */
[----:B---3--:R-:W-:Y:S01]  /*16dd0*/  FADD.FTZ R3, R203, R2 ;  /* 0x00000002cb037221 */ /* 0x008fe20000010000 */
[-CC-:B------:R-:W-:Y:S01]  /*16de0*/  FFMA.FTZ R11, R65, R0.reuse, -R42.reuse ;  /* 0x00000000410b7223 */ /* 0x180fe2000001082a */
[-CC-:B------:R-:W-:Y:S01]  /*16df0*/  FFMA.FTZ R198, R75, R0.reuse, -R42.reuse ;  /* 0x000000004bc67223 */ /* 0x180fe2000001082a */
[----:B------:R-:W-:Y:S01]  /*16e00*/  FFMA.FTZ R15, R69, R0, -R42 ;  /* 0x00000000450f7223 */ /* 0x000fe2000001082a */
[----:B------:R-:W-:Y:S01]  /*16e10*/  FADD.FTZ R2, R10, R3 ;  /* 0x000000030a027221 */ /* 0x000fe20000010000 */
[----:B------:R-:W-:-:S02]  /*16e20*/  IMAD R3, R213, 0x80, R44 ;  /* 0x00000080d5037824 */ /* 0x000fc400078e022c */
[-C--:B------:R-:W-:Y:S01]  /*16e30*/  FFMA.FTZ R192, R79, R0.reuse, -R42 ;  /* 0x000000004fc07223 */ /* 0x080fe2000001082a */
[----:B------:R-:W2:Y:S01]  /*16e40*/  MUFU.EX2 R7, R7 ;  /* 0x0000000700077308 */ /* 0x000ea20000000800 */
[----:B----4-:R-:W-:Y:S01]  /*16e50*/  FADD.FTZ R35, R197, R2 ;  /* 0x00000002c5237221 */ /* 0x010fe20000010000 */
[-CC-:B------:R-:W-:Y:S01]  /*16e60*/  FFMA.FTZ R21, R57, R0.reuse, -R42.reuse ;  /* 0x0000000039157223 */ /* 0x180fe2000001082a */
[-CC-:B------:R-:W-:Y:S01]  /*16e70*/  FFMA.FTZ R194, R81, R0.reuse, -R42.reuse ;  /* 0x0000000051c27223 */ /* 0x180fe2000001082a */
[-CC-:B-1----:R-:W-:Y:S01]  /*16e80*/  FFMA.FTZ R27, R61, R0.reuse, -R42.reuse ;  /* 0x000000003d1b7223 */ /* 0x182fe2000001082a */
[----:B------:R-:W-:Y:S01]  /*16e90*/  FADD.FTZ R2, R12, R35 ;  /* 0x000000230c027221 */ /* 0x000fe20000010000 */
[-CC-:B------:R-:W-:Y:S01]  /*16ea0*/  FFMA.FTZ R188, R83, R0.reuse, -R42.reuse ;  /* 0x0000000053bc7223 */ /* 0x180fe2000001082a */
[----:B------:R-:W-:Y:S01]  /*16eb0*/  FFMA.FTZ R31, R49, R0, -R42 ;  /* 0x00000000311f7223 */ /* 0x000fe2000001082a */
[----:B------:R-:W1:Y:S01]  /*16ec0*/  MUFU.EX2 R202, R202 ;  /* 0x000000ca00ca7308 */ /* 0x000e620000000800 */
[----:B-----5:R-:W-:Y:S01]  /*16ed0*/  FADD.FTZ R39, R199, R2 ;  /* 0x00000002c7277221 */ /* 0x020fe20000010000 */
[----:B------:R-:W-:-:S02]  /*16ee0*/  IMAD.MOV.U32 R2, RZ, RZ, RZ ;  /* 0x000000ffff027224 */ /* 0x000fc400078e00ff */
[-CC-:B------:R-:W-:Y:S01]  /*16ef0*/  FFMA.FTZ R190, R85, R0.reuse, -R42.reuse ;  /* 0x0000000055be7223 */ /* 0x180fe2000001082a */
[----:B------:R-:W-:Y:S01]  /*16f00*/  FFMA.FTZ R87, R87, R0, -R42 ;  /* 0x0000000057577223 */ /* 0x000fe2000001082a */
[----:B0-----:R-:W-:Y:S01]  /*16f10*/  FADD.FTZ R46, R14, R39 ;  /* 0x000000270e2e7221 */ /* 0x001fe20000010000 */
[----:B------:R-:W-:-:S04]  /*16f20*/  IMAD.HI R214, R3, -0x6db6db6d, R2 ;  /* 0x9249249303d67827 */ /* 0x000fc800078e0202 */
[-CC-:B------:R-:W-:Y:S01]  /*16f30*/  FFMA.FTZ R91, R91, R0.reuse, -R42.reuse ;  /* 0x000000005b5b7223 */ /* 0x180fe2000001082a */
[----:B------:R-:W0:Y:S01]  /*16f40*/  MUFU.EX2 R9, R9 ;  /* 0x0000000900097308 */ /* 0x000e220000000800 */
[----:B--2---:R-:W-:Y:S01]  /*16f50*/  FADD.FTZ R35, R200, R7 ;  /* 0x00000007c8237221 */ /* 0x004fe20000010000 */
[-CC-:B------:R-:W-:Y:S01]  /*16f60*/  FFMA.FTZ R53, R53, R0.reuse, -R42.reuse ;  /* 0x0000000035357223 */ /* 0x180fe2000001082a */
[-CC-:B------:R-:W-:Y:S01]  /*16f70*/  FFMA.FTZ R89, R89, R0.reuse, -R42.reuse ;  /* 0x0000000059597223 */ /* 0x180fe2000001082a */
[-CC-:B------:R-:W-:Y:S01]  /*16f80*/  FFMA.FTZ R45, R45, R0.reuse, -R42.reuse ;  /* 0x000000002d2d7223 */ /* 0x180fe2000001082a */
[-CC-:B------:R-:W-:Y:S01]  /*16f90*/  FFMA.FTZ R41, R41, R0.reuse, -R42.reuse ;  /* 0x0000000029297223 */ /* 0x180fe2000001082a */
[-CC-:B------:R-:W-:Y:S01]  /*16fa0*/  FFMA.FTZ R33, R33, R0.reuse, -R42.reuse ;  /* 0x0000000021217223 */ /* 0x180fe2000001082a */
[-C--:B------:R-:W-:Y:S01]  /*16fb0*/  FFMA.FTZ R59, R59, R0.reuse, -R42 ;  /* 0x000000003b3b7223 */ /* 0x080fe2000001082a */
[----:B------:R-:W2:Y:S01]  /*16fc0*/  MUFU.EX2 R196, R196 ;  /* 0x000000c400c47308 */ /* 0x000ea20000000800 */
[----:B-1----:R-:W-:Y:S01]  /*16fd0*/  FADD.FTZ R44, R202, R35 ;  /* 0x00000023ca2c7221 */ /* 0x002fe20000010000 */
[----:B------:R-:W-:Y:S01]  /*16fe0*/  FADD.FTZ R35, R193, R46 ;  /* 0x0000002ec1237221 */ /* 0x000fe20000010000 */
[-CC-:B------:R-:W-:Y:S01]  /*16ff0*/  FFMA.FTZ R37, R37, R0.reuse, -R42.reuse ;  /* 0x0000000025257223 */ /* 0x180fe2000001082a */
[-CC-:B------:R-:W-:Y:S01]  /*17000*/  FFMA.FTZ R63, R63, R0.reuse, -R42.reuse ;  /* 0x000000003f3f7223 */ /* 0x180fe2000001082a */
[-CC-:B------:R-:W-:Y:S01]  /*17010*/  FFMA.FTZ R25, R25, R0.reuse, -R42.reuse ;  /* 0x0000000019197223 */ /* 0x180fe2000001082a */
[-C--:B------:R-:W-:Y:S01]  /*17020*/  FFMA.FTZ R13, R13, R0.reuse, -R42 ;  /* 0x000000000d0d7223 */ /* 0x080fe2000001082a */
[----:B------:R-:W-:Y:S01]  /*17030*/  SHF.R.U32.HI R39, RZ, 0x1f, R214 ;  /* 0x0000001fff277819 */ /* 0x000fe200000116d6 */
[----:B------:R-:W1:Y:S01]  /*17040*/  MUFU.EX2 R11, R11 ;  /* 0x0000000b000b7308 */ /* 0x000e620000000800 */
[----:B0-----:R-:W-:Y:S01]  /*17050*/  FADD.FTZ R3, R9, R44 ;  /* 0x0000002c09037221 */ /* 0x001fe20000010000 */
[----:B------:R-:W-:Y:S01]  /*17060*/  FADD.FTZ R44, R20, R35 ;  /* 0x00000023142c7221 */ /* 0x000fe20000010000 */
[----:B------:R-:W-:Y:S01]  /*17070*/  LEA.HI.SX32 R214, R214, R39, 0x1a ;  /* 0x00000027d6d67211 */ /* 0x000fe200078fd2ff */
[----:B------:R-:W-:Y:S01]  /*17080*/  FFMA.FTZ R29, R29, R0, -R42 ;  /* 0x000000001d1d7223 */ /* 0x000fe2000001082a */
[----:B------:R-:W-:Y:S01]  /*17090*/  F2FP.BF16.F32.PACK_AB R203, R10, R203 ;  /* 0x000000cb0acb723e */ /* 0x000fe200000010ff */
[----:B------:R-:W-:Y:S01]  /*170a0*/  FADD.FTZ R35, R195, R44 ;  /* 0x0000002cc3237221 */ /* 0x000fe20000010000 */
[----:B------:R-:W-:Y:S01]  /*170b0*/  VIADD R10, R148, 0xfffffffe ;  /* 0xfffffffe940a7836 */ /* 0x000fe20000000000 */
[----:B------:R-:W0:Y:S01]  /*170c0*/  MUFU.EX2 R198, R198 ;  /* 0x000000c600c67308 */ /* 0x000e220000000800 */
[----:B--2---:R-:W-:Y:S01]  /*170d0*/  FADD.FTZ R2, R196, R3 ;  /* 0x00000003c4027221 */ /* 0x004fe20000010000 */
[----:B------:R-:W-:Y:S01]  /*170e0*/  FADD.FTZ R44, R30, R35 ;  /* 0x000000231e2c7221 */ /* 0x000fe20000010000 */
[----:B------:R-:W-:Y:S01]  /*170f0*/  VIMNMX R214, RZ, R214, !PT ;  /* 0x000000d6ffd67248 */ /* 0x000fe20007fe0100 */
[----:B------:R-:W-:Y:S01]  /*17100*/  IMAD.MOV.U32 R85, RZ, RZ, R119 ;  /* 0x000000ffff557224 */ /* 0x000fe200078e0077 */
[----:B------:R-:W-:Y:S01]  /*17110*/  F2FP.BF16.F32.PACK_AB R200, R7, R200 ;  /* 0x000000c807c8723e */ /* 0x000fe200000010ff */
[----:B------:R-:W-:Y:S01]  /*17120*/  FADD.FTZ R35, R189, R44 ;  /* 0x0000002cbd237221 */ /* 0x000fe20000010000 */
[----:B------:R-:W-:Y:S01]  /*17130*/  ISETP.GE.AND P2, PT, R10, R214, PT ;  /* 0x000000d60a00720c */ /* 0x000fe20003f46270 */
[----:B------:R-:W2:Y:S01]  /*17140*/  MUFU.EX2 R15, R15 ;  /* 0x0000000f000f7308 */ /* 0x000ea20000000800 */
[----:B-1----:R-:W-:Y:S01]  /*17150*/  FADD.FTZ R3, R11, R2 ;  /* 0x000000020b037221 */ /* 0x002fe20000010000 */
[----:B------:R-:W-:Y:S01]  /*17160*/  FADD.FTZ R44, R24, R35 ;  /* 0x00000023182c7221 */ /* 0x000fe20000010000 */
[----:B------:R-:W-:Y:S01]  /*17170*/  F2FP.BF16.F32.PACK_AB R195, R30, R195 ;  /* 0x000000c31ec3723e */ /* 0x000fe200000010ff */
[----:B------:R-:W-:Y:S01]  /*17180*/  IMAD.MOV.U32 R83, RZ, RZ, R119 ;  /* 0x000000ffff537224 */ /* 0x000fe200078e0077 */
[----:B------:R-:W-:Y:S01]  /*17190*/  F2FP.BF16.F32.PACK_AB R189, R24, R189 ;  /* 0x000000bd18bd723e */ /* 0x000fe200000010ff */
[----:B------:R-:W-:Y:S01]  /*171a0*/  FADD.FTZ R35, R191, R44 ;  /* 0x0000002cbf237221 */ /* 0x000fe20000010000 */
[----:B------:R-:W-:Y:S01]  /*171b0*/  F2FP.BF16.F32.PACK_AB R191, R28, R191 ;  /* 0x000000bf1cbf723e */ /* 0x000fe200000010ff */
[----:B------:R-:W1:Y:S01]  /*171c0*/  MUFU.EX2 R192, R192 ;  /* 0x000000c000c07308 */ /* 0x000e620000000800 */
[----:B0-----:R-:W-:Y:S01]  /*171d0*/  FADD.FTZ R2, R198, R3 ;  /* 0x00000003c6027221 */ /* 0x001fe20000010000 */
[----:B------:R-:W-:Y:S01]  /*171e0*/  FADD.FTZ R6, R28, R35 ;  /* 0x000000231c067221 */ /* 0x000fe20000010000 */
[----:B------:R-:W-:Y:S01]  /*171f0*/  F2FP.BF16.F32.PACK_AB R201, R8, R201 ;  /* 0x000000c908c9723e */ /* 0x000fe200000010ff */
[----:B------:R-:W-:Y:S01]  /*17200*/  IMAD.MOV.U32 R81, RZ, RZ, R119 ;  /* 0x000000ffff517224 */ /* 0x000fe200078e0077 */
[----:B------:R-:W-:Y:S01]  /*17210*/  F2FP.BF16.F32.PACK_AB R197, R12, R197 ;  /* 0x000000c50cc5723e */ /* 0x000fe200000010ff */
[----:B------:R-:W-:Y:S01]  /*17220*/  FADD.FTZ R35, R185, R6 ;  /* 0x00000006b9237221 */ /* 0x000fe20000010000 */
[C---:B------:R-:W-:Y:S01]  /*17230*/  F2FP.BF16.F32.PACK_AB R185, R32.reuse, R185 ;  /* 0x000000b920b9723e */ /* 0x040fe200000010ff */
[----:B------:R-:W0:Y:S01]  /*17240*/  MUFU.EX2 R21, R21 ;  /* 0x0000001500157308 */ /* 0x000e220000000800 */
[----:B--2---:R-:W-:Y:S01]  /*17250*/  FADD.FTZ R3, R15, R2 ;  /* 0x000000020f037221 */ /* 0x004fe20000010000 */
[----:B------:R-:W-:Y:S01]  /*17260*/  FADD.FTZ R6, R32, R35 ;  /* 0x0000002320067221 */ /* 0x000fe20000010000 */
[----:B------:R-:W-:Y:S01]  /*17270*/  F2FP.BF16.F32.PACK_AB R199, R14, R199 ;  /* 0x000000c70ec7723e */ /* 0x000fe200000010ff */
[----:B------:R-:W-:Y:S01]  /*17280*/  IMAD.MOV.U32 R79, RZ, RZ, R119 ;  /* 0x000000ffff4f7224 */ /* 0x000fe200078e0077 */
[----:B------:R-:W-:Y:S01]  /*17290*/  F2FP.BF16.F32.PACK_AB R193, R20, R193 ;  /* 0x000000c114c1723e */ /* 0x000fe200000010ff */
[----:B------:R-:W-:Y:S01]  /*172a0*/  FADD.FTZ R35, R187, R6 ;  /* 0x00000006bb237221 */ /* 0x000fe20000010000 */
[----:B------:R-:W-:Y:S01]  /*172b0*/  F2FP.BF16.F32.PACK_AB R187, R34, R187 ;  /* 0x000000bb22bb723e */ /* 0x000fe200000010ff */
[----:B------:R-:W2:Y:S01]  /*172c0*/  MUFU.EX2 R194, R194 ;  /* 0x000000c200c27308 */ /* 0x000ea20000000800 */
[----:B-1----:R-:W-:Y:S01]  /*172d0*/  FADD.FTZ R2, R192, R3 ;  /* 0x00000003c0027221 */ /* 0x002fe20000010000 */
[----:B------:R-:W-:Y:S01]  /*172e0*/  FADD.FTZ R6, R34, R35 ;  /* 0x0000002322067221 */ /* 0x000fe20000010000 */
[----:B------:R-:W-:Y:S01]  /*172f0*/  F2FP.BF16.F32.PACK_AB R202, R9, R202 ;  /* 0x000000ca09ca723e */ /* 0x000fe200000010ff */
[--C-:B------:R-:W-:Y:S01]  /*17300*/  IMAD.MOV.U32 R77, RZ, RZ, R119.reuse ;  /* 0x000000ffff4d7224 */ /* 0x100fe200078e0077 */
[----:B------:R-:W-:Y:S01]  /*17310*/  F2FP.BF16.F32.PACK_AB R196, R11, R196 ;  /* 0x000000c40bc4723e */ /* 0x000fe200000010ff */
[--C-:B------:R-:W-:Y:S01]  /*17320*/  IMAD.MOV.U32 R75, RZ, RZ, R119.reuse ;  /* 0x000000ffff4b7224 */ /* 0x100fe200078e0077 */
[----:B------:R-:W-:Y:S01]  /*17330*/  F2FP.BF16.F32.PACK_AB R198, R15, R198 ;  /* 0x000000c60fc6723e */ /* 0x000fe200000010ff */
[----:B------:R-:W1:Y:S01]  /*17340*/  MUFU.EX2 R27, R27 ;  /* 0x0000001b001b7308 */ /* 0x000e620000000800 */
[C---:B0-----:R-:W-:Y:S01]  /*17350*/  FADD.FTZ R3, R21.reuse, R2 ;  /* 0x0000000215037221 */ /* 0x041fe20000010000 */
[----:B------:R-:W-:Y:S01]  /*17360*/  F2FP.BF16.F32.PACK_AB R192, R21, R192 ;  /* 0x000000c015c0723e */ /* 0x000fe200000010ff */
[----:B------:R-:W-:-:S02]  /*17370*/  IMAD.MOV.U32 R73, RZ, RZ, R119 ;  /* 0x000000ffff497224 */ /* 0x000fc400078e0077 */
[--C-:B------:R-:W-:Y:S02]  /*17380*/  IMAD.MOV.U32 R71, RZ, RZ, R119.reuse ;  /* 0x000000ffff477224 */ /* 0x100fe400078e0077 */
[----:B------:R-:W-:Y:S01]  /*17390*/  IMAD.MOV.U32 R69, RZ, RZ, R119 ;  /* 0x000000ffff457224 */ /* 0x000fe200078e0077 */
[----:B------:R-:W0:Y:S01]  /*173a0*/  MUFU.EX2 R188, R188 ;  /* 0x000000bc00bc7308 */ /* 0x000e220000000800 */
[----:B--2---:R-:W-:Y:S01]  /*173b0*/  FADD.FTZ R2, R194, R3 ;  /* 0x00000003c2027221 */ /* 0x004fe20000010000 */
[--C-:B------:R-:W-:Y:S02]  /*173c0*/  IMAD.MOV.U32 R67, RZ, RZ, R119.reuse ;  /* 0x000000ffff437224 */ /* 0x100fe400078e0077 */
[--C-:B------:R-:W-:Y:S02]  /*173d0*/  IMAD.MOV.U32 R65, RZ, RZ, R119.reuse ;  /* 0x000000ffff417224 */ /* 0x100fe400078e0077 */
[--C-:B------:R-:W-:Y:S02]  /*173e0*/  IMAD.MOV.U32 R61, RZ, RZ, R119.reuse ;  /* 0x000000ffff3d7224 */ /* 0x100fe400078e0077 */
[----:B------:R-:W2:Y:S01]  /*173f0*/  MUFU.EX2 R31, R31 ;  /* 0x0000001f001f7308 */ /* 0x000ea20000000800 */
[C---:B-1----:R-:W-:Y:S01]  /*17400*/  FADD.FTZ R3, R27.reuse, R2 ;  /* 0x000000021b037221 */ /* 0x042fe20000010000 */
[----:B------:R-:W-:Y:S01]  /*17410*/  F2FP.BF16.F32.PACK_AB R194, R27, R194 ;  /* 0x000000c21bc2723e */ /* 0x000fe200000010ff */
[----:B------:R-:W-:-:S02]  /*17420*/  IMAD.MOV.U32 R57, RZ, RZ, R119 ;  /* 0x000000ffff397224 */ /* 0x000fc400078e0077 */
[--C-:B------:R-:W-:Y:S02]  /*17430*/  IMAD.MOV.U32 R49, RZ, RZ, R119.reuse ;  /* 0x000000ffff317224 */ /* 0x100fe400078e0077 */
[----:B------:R-:W-:Y:S01]  /*17440*/  IMAD.MOV.U32 R46, RZ, RZ, R119 ;  /* 0x000000ffff2e7224 */ /* 0x000fe200078e0077 */
[----:B------:R-:W1:Y:S01]  /*17450*/  MUFU.EX2 R190, R190 ;  /* 0x000000be00be7308 */ /* 0x000e620000000800 */
[----:B0-----:R-:W-:Y:S01]  /*17460*/  FADD.FTZ R2, R188, R3 ;  /* 0x00000003bc027221 */ /* 0x001fe20000010000 */
[--C-:B------:R-:W-:Y:S02]  /*17470*/  IMAD.MOV.U32 R44, RZ, RZ, R119.reuse ;  /* 0x000000ffff2c7224 */ /* 0x100fe400078e0077 */
[--C-:B------:R-:W-:Y:S02]  /*17480*/  IMAD.MOV.U32 R42, RZ, RZ, R119.reuse ;  /* 0x000000ffff2a7224 */ /* 0x100fe400078e0077 */
[--C-:B------:R-:W-:Y:S02]  /*17490*/  IMAD.MOV.U32 R39, RZ, RZ, R119.reuse ;  /* 0x000000ffff277224 */ /* 0x100fe400078e0077 */
[----:B------:R-:W0:Y:S01]  /*174a0*/  MUFU.EX2 R87, R87 ;  /* 0x0000005700577308 */ /* 0x000e220000000800 */
[C---:B--2---:R-:W-:Y:S01]  /*174b0*/  FADD.FTZ R3, R31.reuse, R2 ;  /* 0x000000021f037221 */ /* 0x044fe20000010000 */
[----:B------:R-:W-:Y:S01]  /*174c0*/  F2FP.BF16.F32.PACK_AB R188, R31, R188 ;  /* 0x000000bc1fbc723e */ /* 0x000fe200000010ff */
[----:B------:R-:W-:-:S02]  /*174d0*/  IMAD.MOV.U32 R35, RZ, RZ, R119 ;  /* 0x000000ffff237224 */ /* 0x000fc400078e0077 */
[--C-:B------:R-:W-:Y:S02]  /*174e0*/  IMAD.MOV.U32 R34, RZ, RZ, R119.reuse ;  /* 0x000000ffff227224 */ /* 0x100fe400078e0077 */
[----:B------:R-:W-:Y:S01]  /*174f0*/  IMAD.MOV.U32 R32, RZ, RZ, R119 ;  /* 0x000000ffff207224 */ /* 0x000fe200078e0077 */
[----:B------:R-:W2:Y:S01]  /*17500*/  MUFU.EX2 R91, R91 ;  /* 0x0000005b005b7308 */ /* 0x000ea20000000800 */
[----:B-1----:R-:W-:Y:S01]  /*17510*/  FADD.FTZ R2, R190, R3 ;  /* 0x00000003be027221 */ /* 0x002fe20000010000 */
[--C-:B------:R-:W-:Y:S02]  /*17520*/  IMAD.MOV.U32 R31, RZ, RZ, R119.reuse ;  /* 0x000000ffff1f7224 */ /* 0x100fe400078e0077 */
[--C-:B------:R-:W-:Y:S02]  /*17530*/  IMAD.MOV.U32 R30, RZ, RZ, R119.reuse ;  /* 0x000000ffff1e7224 */ /* 0x100fe400078e0077 */
[--C-:B------:R-:W-:Y:S02]  /*17540*/  IMAD.MOV.U32 R28, RZ, RZ, R119.reuse ;  /* 0x000000ffff1c7224 */ /* 0x100fe400078e0077 */
[----:B------:R1:W3:Y:S01]  /*17550*/  MUFU.EX2 R184, R53 ;  /* 0x0000003500b87308 */ /* 0x0002e20000000800 */
[C---:B0-----:R-:W-:Y:S01]  /*17560*/  FADD.FTZ R2, R87.reuse, R2 ;  /* 0x0000000257027221 */ /* 0x041fe20000010000 */
[----:B------:R-:W-:Y:S01]  /*17570*/  F2FP.BF16.F32.PACK_AB R190, R87, R190 ;  /* 0x000000be57be723e */ /* 0x000fe200000010ff */
[----:B------:R-:W-:-:S02]  /*17580*/  IMAD.MOV.U32 R87, RZ, RZ, R119 ;  /* 0x000000ffff577224 */ /* 0x000fc400078e0077 */
[--C-:B------:R-:W-:Y:S02]  /*17590*/  IMAD.MOV.U32 R27, RZ, RZ, R119.reuse ;  /* 0x000000ffff1b7224 */ /* 0x100fe400078e0077 */
[--C-:B------:R-:W-:Y:S01]  /*175a0*/  IMAD.MOV.U32 R24, RZ, RZ, R119.reuse ;  /* 0x000000ffff187224 */ /* 0x100fe200078e0077 */
[----:B------:R-:W0:Y:S01]  /*175b0*/  MUFU.EX2 R89, R89 ;  /* 0x0000005900597308 */ /* 0x000e220000000800 */
[----:B--2---:R-:W-:Y:S01]  /*175c0*/  FADD.FTZ R3, R91, R2 ;  /* 0x000000025b037221 */ /* 0x004fe20000010000 */
[----:B-1----:R-:W-:-:S06]  /*175d0*/  IMAD.MOV.U32 R53, RZ, RZ, R119 ;  /* 0x000000ffff357224 */ /* 0x002fcc00078e0077 */
[----:B------:R1:W2:Y:S01]  /*175e0*/  MUFU.EX2 R186, R45 ;  /* 0x0000002d00ba7308 */ /* 0x0002a20000000800 */
[C---:B---3--:R-:W-:Y:S01]  /*175f0*/  FADD.FTZ R2, R184.reuse, R3 ;  /* 0x00000003b8027221 */ /* 0x048fe20000010000 */
[----:B------:R-:W-:Y:S01]  /*17600*/  F2FP.BF16.F32.PACK_AB R184, R184, R91 ;  /* 0x0000005bb8b8723e */ /* 0x000fe200000010ff */
[----:B------:R-:W-:-:S05]  /*17610*/  IMAD.MOV.U32 R91, RZ, RZ, R119 ;  /* 0x000000ffff5b7224 */ /* 0x000fca00078e0077 */
        /* <DEDUP_REMOVED lines=8> */
[----:B0-----:R-:W-:Y:S01]  /*176a0*/  FADD.FTZ R33, R181, R6 ;  /* 0x00000006b5217221 */ /* 0x001fe20000010000 */
[----:B---3--:R-:W-:Y:S01]  /*176b0*/  FADD.FTZ R3, R41, R2 ;  /* 0x0000000229037221 */ /* 0x008fe20000010000 */
[C---:B------:R-:W-:Y:S02]  /*176c0*/  F2FP.BF16.F32.PACK_AB R181, R36.reuse, R181 ;  /* 0x000000b524b5723e */ /* 0x040fe400000010ff */
[----:B------:R-:W-:Y:S01]  /*176d0*/  FADD.FTZ R6, R36, R33 ;  /* 0x0000002124067221 */ /* 0x000fe20000010000 */
[----:B------:R-:W-:Y:S02]  /*176e0*/  IMAD.MOV.U32 R36, RZ, RZ, R119 ;  /* 0x000000ffff247224 */ /* 0x000fe400078e0077 */
[----:B------:R-:W0:Y:S01]  /*176f0*/  MUFU.EX2 R59, R59 ;  /* 0x0000003b003b7308 */ /* 0x000e220000000800 */
[C---:B-1----:R-:W-:Y:S01]  /*17700*/  FADD.FTZ R2, R180.reuse, R3 ;  /* 0x00000003b4027221 */ /* 0x042fe20000010000 */
[----:B------:R-:W-:Y:S01]  /*17710*/  F2FP.BF16.F32.PACK_AB R180, R180, R41 ;  /* 0x00000029b4b4723e */ /* 0x000fe200000010ff */
[----:B------:R-:W-:-:S05]  /*17720*/  IMAD.MOV.U32 R41, RZ, RZ, R119 ;  /* 0x000000ffff297224 */ /* 0x000fca00078e0077 */
[----:B------:R-:W1:Y:S01]  /*17730*/  MUFU.EX2 R38, R38 ;  /* 0x0000002600267308 */ /* 0x000e620000000800 */
[----:B--2---:R-:W-:-:S07]  /*17740*/  FADD.FTZ R33, R183, R6 ;  /* 0x00000006b7217221 */ /* 0x004fce0000010000 */
[----:B------:R2:W3:Y:S01]  /*17750*/  MUFU.EX2 R182, R37 ;  /* 0x0000002500b67308 */ /* 0x0004e20000000800 */
[----:B0-----:R-:W-:-:S07]  /*17760*/  FADD.FTZ R3, R59, R2 ;  /* 0x000000023b037221 */ /* 0x001fce0000010000 */
[----:B------:R-:W0:Y:S01]  /*17770*/  MUFU.EX2 R177, R177 ;  /* 0x000000b100b17308 */ /* 0x000e220000000800 */
[C---:B-1----:R-:W-:Y:S01]  /*17780*/  FADD.FTZ R6, R38.reuse, R33 ;  /* 0x0000002126067221 */ /* 0x042fe20000010000 */
[----:B------:R-:W-:Y:S01]  /*17790*/  F2FP.BF16.F32.PACK_AB R183, R38, R183 ;  /* 0x000000b726b7723e */ /* 0x000fe200000010ff */
[--C-:B------:R-:W-:Y:S02]  /*177a0*/  IMAD.MOV.U32 R38, RZ, RZ, R119.reuse ;  /* 0x000000ffff267224 */ /* 0x100fe400078e0077 */
[----:B--2---:R-:W-:-:S03]  /*177b0*/  IMAD.MOV.U32 R37, RZ, RZ, R119 ;  /* 0x000000ffff257224 */ /* 0x004fc600078e0077 */
[----:B------:R-:W1:Y:S01]  /*177c0*/  MUFU.EX2 R63, R63 ;  /* 0x0000003f003f7308 */ /* 0x000e620000000800 */
[C---:B---3--:R-:W-:Y:S01]  /*177d0*/  FADD.FTZ R2, R182.reuse, R3 ;  /* 0x00000003b6027221 */ /* 0x048fe20000010000 */
[----:B------:R-:W-:Y:S01]  /*177e0*/  F2FP.BF16.F32.PACK_AB R182, R182, R59 ;  /* 0x0000003bb6b6723e */ /* 0x000fe200000010ff */
[----:B------:R-:W-:-:S05]  /*177f0*/  IMAD.MOV.U32 R59, RZ, RZ, R119 ;  /* 0x000000ffff3b7224 */ /* 0x000fca00078e0077 */
[----:B------:R2:W3:Y:S01]  /*17800*/  MUFU.EX2 R176, R25 ;  /* 0x0000001900b07308 */ /* 0x0004e20000000800 */
[----:B0-----:R-:W-:Y:S01]  /*17810*/  FADD.FTZ R33, R177, R6 ;  /* 0x00000006b1217221 */ /* 0x001fe20000010000 */
[----:B------:R-:W-:-:S03]  /*17820*/  F2FP.BF16.F32.PACK_AB R177, R40, R177 ;  /* 0x000000b128b1723e */ /* 0x000fc600000010ff */
[----:B------:R-:W-:Y:S01]  /*17830*/  FADD.FTZ R6, R40, R33 ;  /* 0x0000002128067221 */ /* 0x000fe20000010000 */
[--C-:B------:R-:W-:Y:S02]  /*17840*/  IMAD.MOV.U32 R40, RZ, RZ, R119.reuse ;  /* 0x000000ffff287224 */ /* 0x100fe400078e0077 */
[----:B------:R-:W0:Y:S01]  /*17850*/  MUFU.EX2 R179, R179 ;  /* 0x000000b300b37308 */ /* 0x000e220000000800 */
[----:B-1----:R-:W-:Y:S01]  /*17860*/  FADD.FTZ R3, R63, R2 ;  /* 0x000000023f037221 */ /* 0x002fe20000010000 */
[----:B--2---:R-:W-:-:S06]  /*17870*/  IMAD.MOV.U32 R25, RZ, RZ, R119 ;  /* 0x000000ffff197224 */ /* 0x004fcc00078e0077 */
[----:B------:R-:W1:Y:S01]  /*17880*/  MUFU.EX2 R13, R13 ;  /* 0x0000000d000d7308 */ /* 0x000e620000000800 */
[C---:B---3--:R-:W-:Y:S01]  /*17890*/  FADD.FTZ R2, R176.reuse, R3 ;  /* 0x00000003b0027221 */ /* 0x048fe20000010000 */
[----:B------:R-:W-:Y:S01]  /*178a0*/  F2FP.BF16.F32.PACK_AB R176, R176, R63 ;  /* 0x0000003fb0b0723e */ /* 0x000fe200000010ff */
[----:B------:R-:W-:Y:S02]  /*178b0*/  IMAD.MOV.U32 R3, RZ, RZ, 0x3f800000 ;  /* 0x3f800000ff037424 */ /* 0x000fe400078e00ff */
[----:B------:R-:W-:-:S03]  /*178c0*/  IMAD.MOV.U32 R63, RZ, RZ, R119 ;  /* 0x000000ffff3f7224 */ /* 0x000fc600078e0077 */
[----:B------:R-:W2:Y:S01]  /*178d0*/  MUFU.EX2 R26, R26 ;  /* 0x0000001a001a7308 */ /* 0x000ea20000000800 */
[----:B0-----:R-:W-:-:S07]  /*178e0*/  FADD.FTZ R33, R179, R6 ;  /* 0x00000006b3217221 */ /* 0x001fce0000010000 */
[----:B------:R0:W3:Y:S01]  /*178f0*/  MUFU.EX2 R178, R29 ;  /* 0x0000001d00b27308 */ /* 0x0000e20000000800 */
[----:B-1----:R-:W-:Y:S01]  /*17900*/  FADD.FTZ R7, R13, R2 ;  /* 0x000000020d077221 */ /* 0x002fe20000010000 */
[----:B------:R-:W-:Y:S02]  /*17910*/  IMAD.MOV.U32 R2, RZ, RZ, 0x3f800000 ;  /* 0x3f800000ff027424 */ /* 0x000fe400078e00ff */
[C---:B--2---:R-:W-:Y:S01]  /*17920*/  FADD.FTZ R6, R26.reuse, R33 ;  /* 0x000000211a067221 */ /* 0x044fe20000010000 */
[----:B------:R-:W-:Y:S01]  /*17930*/  F2FP.BF16.F32.PACK_AB R179, R26, R179 ;  /* 0x000000b31ab3723e */ /* 0x000fe200000010ff */
[--C-:B------:R-:W-:Y:S02]  /*17940*/  IMAD.MOV.U32 R33, RZ, RZ, R119.reuse ;  /* 0x000000ffff217224 */ /* 0x100fe400078e0077 */
[--C-:B0-----:R-:W-:Y:S02]  /*17950*/  IMAD.MOV.U32 R29, RZ, RZ, R119.reuse ;  /* 0x000000ffff1d7224 */ /* 0x101fe400078e0077 */
[----:B------:R-:W-:-:S02]  /*17960*/  IMAD.MOV.U32 R26, RZ, RZ, R119 ;  /* 0x000000ffff1a7224 */ /* 0x000fc400078e0077 */
[C---:B---3--:R-:W-:Y:S01]  /*17970*/  FADD.FTZ R7, R178.reuse, R7 ;  /* 0x00000007b2077221 */ /* 0x048fe20000010000 */
[----:B------:R-:W-:Y:S01]  /*17980*/  F2FP.BF16.F32.PACK_AB R178, R178, R13 ;  /* 0x0000000db2b2723e */ /* 0x000fe200000010ff */
[----:B------:R-:W-:Y:S06]  /*17990*/  @!P2 BRA `(.L_x_2384) ;  /* 0x000000580010a947 */ /* 0x000fec0003800000 */
[----:B------:R-:W-:Y:S01]  /*179a0*/  BSSY B1, `(.L_x_2384) ;  /* 0x0000583000017945 */ /* 0x000fe20003800000 */
        /* <DEDUP_REMOVED lines=53> */
.L_x_2395:
[----:B------:R-:W-:-:S05]  /*17d00*/  VIADD R0, R12, 0x1 ;  /* 0x000000010c007836 */ /* 0x000fca0000000000 */
[----:B------:R-:W-:-:S04]  /*17d10*/  ISETP.NE.AND P2, PT, R0, 0x2, PT ;  /* 0x000000020000780c */ /* 0x000fc80003f45270 */
[----:B------:R-:W-:Y:S02]  /*17d20*/  SEL R208, RZ, 0x1, P2 ;  /* 0x00000001ffd07807 */ /* 0x000fe40001000000 */
[----:B------:R-:W-:Y:S02]  /*17d30*/  SEL R205, R0, RZ, P2 ;  /* 0x000000ff00cd7207 */ /* 0x000fe40001000000 */
[----:B------:R-:W-:Y:S01]  /*17d40*/  LOP3.LUT R208, R11, R208, RZ, 0x3c, !PT ;  /* 0x000000d00bd07212 */ /* 0x000fe200078e3cff */
[----:B------:R-:W-:Y:S06]  /*17d50*/  @!P0 BRA `(.L_x_2385) ;  /* 0x0000000000048947 */ /* 0x000fec0003800000 */
[----:B------:R-:W-:Y:S01]  /*17d60*/  BPT.TRAP 0x1 ;  /* 0x000000040000795c */ /* 0x000fe20000300000 */
.L_x_2385:
[----:B------:R-:W-:Y:S01]  /*17d70*/  IMAD R13, R205, 0x8, R18 ;  /* 0x00000008cd0d7824 */ /* 0x000fe200078e0212 */
[----:B------:R-:W-:-:S04]  /*17d80*/  SHF.L.U32 R4, R208, 0x1f, RZ ;  /* 0x0000001fd0047819 */ /* 0x000fc800000006ff */
[----:B------:R0:W1:Y:S01]  /*17d90*/  SYNCS.PHASECHK.TRANS64.TRYWAIT P2, [R13+URZ+0x36830], R4 ;  /* 0x036830040d0075a7 */ /* 0x000062000804017f */
[----:B------:R-:W-:Y:S05]  /*17da0*/  @!P0 BRA `(.L_x_2386) ;  /* 0x0000000000048947 */ /* 0x000fea0003800000 */
[----:B------:R-:W-:Y:S01]  /*17db0*/  BPT.TRAP 0x1 ;  /* 0x000000040000795c */ /* 0x000fe20000300000 */
.L_x_2386:
[----:B------:R-:W-:Y:S01]  /*17dc0*/  IMAD R0, R205, 0xa80, R212 ;  /* 0x00000a80cd007824 */ /* 0x000fe200078e02d4 */
[----:B------:R-:W-:Y:S03]  /*17dd0*/  BSSY B2, `(.L_x_2387) ;  /* 0x0000006000027945 */ /* 0x000fe60003800000 */
[C---:B------:R-:W-:Y:S02]  /*17de0*/  VIADD R20, R0.reuse, 0x80 ;  /* 0x0000008000147836 */ /* 0x040fe40000000000 */
[----:B------:R-:W-:Y:S01]  /*17df0*/  VIADD R120, R0, 0x100 ;  /* 0x0000010000787836 */ /* 0x000fe20000000000 */
[----:B-1----:R-:W-:Y:S06]  /*17e00*/  @P2 BRA `(.L_x_2388) ;  /* 0x0000000000082947 */ /* 0x002fec0003800000 */
[----:B------:R-:W1:Y:S02]  /*17e10*/  SYNCS.PHASECHK.TRANS64.TRYWAIT P2, [R13+URZ+0x36830], R4 ;  /* 0x036830040d0075a7 */ /* 0x000e64000804017f */
[----:B-1----:R-:W-:Y:S05]  /*17e20*/  @!P2 BRA `(.L_x_2389) ;  /* 0x000001440088a947 */ /* 0x002fea0003800000 */
.L_x_2388:
[----:B------:R-:W-:Y:S05]  /*17e30*/  BSYNC B2 ;  /* 0x0000000000027941 */ /* 0x000fea0003800000 */
.L_x_2387:
        /* <DEDUP_REMOVED lines=9> */
[----:B------:R-:W-:Y:S01]  /*17ed0*/  VIADD R20, R0, 0x200 ;  /* 0x0000020000147836 */ /* 0x000fe20000000000 */
[----:B------:R-:W-:-:S04]  /*17ee0*/  R2UR UR15, R21 ;  /* 0x00000000150f72ca */ /* 0x000fc800000e0000 */
[----:B------:R-:W-:Y:S02]  /*17ef0*/  R2UR UR14, R20 ;  /* 0x00000000140e72ca */ /* 0x000fe400000e0000 */
[----:B--2---:R-:W-:Y:S01]  /*17f00*/  R2UR UR42, R14 ;  /* 0x000000000e2a72ca */ /* 0x004fe200000e0000 */
[----:B------:R-:W-:Y:S01]  /*17f10*/  IMAD.MOV.U32 R14, RZ, RZ, R0 ;  /* 0x000000ffff0e7224 */ /* 0x000fe200078e0000 */
[----:B------:R-:W-:Y:S01]  /*17f20*/  R2UR UR43, R15 ;  /* 0x000000000f2b72ca */ /* 0x000fe200000e0000 */
[----:B------:R-:W-:Y:S01]  /*17f30*/  IMAD.MOV.U32 R15, RZ, RZ, 0x40000040 ;  /* 0x40000040ff0f7424 */ /* 0x000fe200078e00ff */
[----:B---3--:R-:W-:Y:S02]  /*17f40*/  R2UR UR28, R122 ;  /* 0x000000007a1c72ca */ /* 0x008fe400000e0000 */
[----:B------:R-:W-:Y:S02]  /*17f50*/  R2UR UR29, R123 ;  /* 0x000000007b1d72ca */ /* 0x000fe400000e0000 */
        /* <DEDUP_REMOVED lines=30> */
[----:B------:R-:W-:Y:S01]  /*18140*/  IMAD.MOV.U32 R121, RZ, RZ, 0x40000040 ;  /* 0x40000040ff797424 */ /* 0x000fe200078e00ff */
[----:B------:R-:W-:-:S04]  /*18150*/  R2UR UR10, R120 ;  /* 0x00000000780a72ca */ /* 0x000fc800000e0000 */
[----:B------:R-:W-:Y:S01]  /*18160*/  R2UR UR11, R121 ;  /* 0x00000000790b72ca */ /* 0x000fe200000e0000 */
[----:B------:R-:W-:Y:S01]  /*18170*/  UMOV UR8, UR28 ;  /* 0x0000001c00087c82 */ /* 0x000fe20008000000 */
[----:B------:R-:W-:Y:S01]  /*18180*/  UMOV UR9, UR29 ;  /* 0x0000001d00097c82 */ /* 0x000fe20008000000 */
[----:B------:R-:W-:Y:S02]  /*18190*/  WARPGROUP.DEPBAR.LE gsb0, 0x0 ;  /* 0x00008000000079c5 */ /* 0x000fe40000010000 */
[----:B------:R-:W-:-:S08]  /*181a0*/  WARPGROUP.ARRIVE ;  /* 0x00000000000079c5 */ /* 0x000fd00000000000 */
[----:B------:R-:W-:Y:S01]  /*181b0*/  HGMMA.64x16x16.F32.BF16 R128, gdesc[UR8], RZ, !UPT, gsb0 ;  /* 0x00200000088079f0 */ /* 0x000fe2000c0018ff */
[C---:B------:R-:W-:Y:S02]  /*181c0*/  VIADD R14, R0.reuse, 0x300 ;  /* 0x00000300000e7836 */ /* 0x040fe40000000000 */
        /* <DEDUP_REMOVED lines=64> */
[----:B------:R-:W-:Y:S01]  /*185d0*/  MOV R5, UR45 ;  /* 0x0000002d00057c02 */ /* 0x000fe20008000f00 */
[----:B------:R-:W-:Y:S02]  /*185e0*/  WARPGROUP.DEPBAR.LE gsb0, 0x0 ;  /* 0x00008000000079c5 */ /* 0x000fe40000010000 */
[----:B------:R-:W-:Y:S01]  /*185f0*/  WARPGROUP.ARRIVE ;  /* 0x00000000000079c5 */ /* 0x000fe20000000000 */
[----:B01----:R-:W-:Y:S01]  /*18600*/  MOV R4, UR44 ;  /* 0x0000002c00047c02 */ /* 0x003fe20008000f00 */
[----:B------:R-:W-:Y:S01]  /*18610*/  VIADD R14, R0, 0x4 ;  /* 0x00000004000e7836 */ /* 0x000fe20000000000 */
[----:B------:R-:W-:Y:S01]  /*18620*/  UMOV UR12, UR38 ;  /* 0x00000026000c7c82 */ /* 0x000fe20008000000 */
[----:B------:R-:W-:Y:S01]  /*18630*/  IMAD.MOV.U32 R15, RZ, RZ, 0x40000040 ;  /* 0x40000040ff0f7424 */ /* 0x000fe200078e00ff */
[----:B------:R-:W-:-:S02]  /*18640*/  UMOV UR13, UR39 ;  /* 0x00000027000d7c82 */ /* 0x000fc40008000000 */
[----:B------:R-:W-:Y:S01]  /*18650*/  HGMMA.64x16x16.F32.BF16 R128, gdesc[UR16], R128, gsb0 ;  /* 0x00200000108079f0 */ /* 0x000fe20008001880 */
[----:B------:R-:W-:Y:S01]  /*18660*/  UMOV UR44, UR42 ;  /* 0x0000002a002c7c82 */ /* 0x000fe20008000000 */
[----:B------:R-:W-:Y:S01]  /*18670*/  UMOV UR45, UR43 ;  /* 0x0000002b002d7c82 */ /* 0x000fe20008000000 */
[----:B------:R-:W-:Y:S01]  /*18680*/  UMOV UR8, UR38 ;  /* 0x0000002600087c82 */ /* 0x000fe20008000000 */
[----:B------:R-:W-:Y:S01]  /*18690*/  UMOV UR9, UR39 ;  /* 0x0000002700097c82 */ /* 0x000fe20008000000 */
[----:B------:R-:W2:Y:S01]  /*186a0*/  LDL.64 R20, [R1+0x20] ;  /* 0x0000200001147983 */ /* 0x000ea20000100a00 */
[----:B------:R-:W-:Y:S02]  /*186b0*/  WARPGROUP.DEPBAR.LE gsb0, 0x0 ;  /* 0x00008000000079c5 */ /* 0x000fe40000010000 */
        /* <DEDUP_REMOVED lines=730> */
.L_x_2390:
[----:B------:R-:W-:Y:S01]  /*1b460*/  SHF.L.U32 R0, R11, 0x1f, RZ ;  /* 0x0000001f0b007819 */ /* 0x000fe200000006ff */
[----:B------:R-:W-:-:S04]  /*1b470*/  IMAD R11, R12, 0x8, R18 ;  /* 0x000000080c0b7824 */ /* 0x000fc800078e0212 */
[----:B------:R0:W1:Y:S01]  /*1b480*/  SYNCS.PHASECHK.TRANS64.TRYWAIT P2, [R11+URZ+0x36850], R0 ;  /* 0x036850000b0075a7 */ /* 0x000062000804017f */
[----:B------:R-:W-:Y:S05]  /*1b490*/  @!P0 BRA `(.L_x_2391) ;  /* 0x0000000000048947 */ /* 0x000fea0003800000 */
[----:B------:R-:W-:Y:S01]  /*1b4a0*/  BPT.TRAP 0x1 ;  /* 0x000000040000795c */ /* 0x000fe20000300000 */
.L_x_2391:
[----:B------:R-:W-:Y:S04]  /*1b4b0*/  BSSY B2, `(.L_x_2392) ;  /* 0x0000004000027945 */ /* 0x000fe80003800000 */
[----:B-1----:R-:W-:Y:S05]  /*1b4c0*/  @P2 BRA `(.L_x_2393) ;  /* 0x0000000000082947 */ /* 0x002fea0003800000 */
[----:B------:R-:W1:Y:S02]  /*1b4d0*/  SYNCS.PHASECHK.TRANS64.TRYWAIT P2, [R11+URZ+0x36850], R0 ;  /* 0x036850000b0075a7 */ /* 0x000e64000804017f */
[----:B-1----:R-:W-:Y:S05]  /*1b4e0*/  @!P2 BRA `(.L_x_2394) ;  /* 0x0000010c00eca947 */ /* 0x002fea0003800000 */
.L_x_2393:
[----:B------:R-:W-:Y:S05]  /*1b4f0*/  BSYNC B2 ;  /* 0x0000000000027941 */ /* 0x000fea0003800000 */
.L_x_2392:
        /* <DEDUP_REMOVED lines=8> */
[----:B------:R-:W-:Y:S01]  /*1b580*/  IMAD.MOV.U32 R21, RZ, RZ, 0x40000040 ;  /* 0x40000040ff157424 */ /* 0x000fe200078e00ff */
[----:B------:R-:W-:Y:S01]  /*1b590*/  LOP3.LUT R0, R0, 0x3fff, RZ, 0xc0, !PT ;  /* 0x00003fff00007812 */ /* 0x000fe200078ec0ff */
[----:B------:R-:W-:-:S02]  /*1b5a0*/  @!P1 VIADD R13, R13, 0x36840 ;  /* 0x000368400d0d9836 */ /* 0x000fc40000000000 */
[----:B------:R-:W-:Y:S01]  /*1b5b0*/  @!P1 VIADD R11, R11, 0x36860 ;  /* 0x000368600b0b9836 */ /* 0x000fe20000000000 */
[----:B------:R-:W-:Y:S02]  /*1b5c0*/  LOP3.LUT R0, R0, 0x3800000, RZ, 0xfc, !PT ;  /* 0x0380000000007812 */ /* 0x000fe400078efcff */
[----:B------:R-:W-:-:S03]  /*1b5d0*/  @!P1 PRMT R13, RZ, 0x654, R13 ;  /* 0x00000654ff0d9816 */ /* 0x000fc6000000000d */
[----:B------:R-:W-:Y:S02]  /*1b5e0*/  IMAD R14, R12, 0xa80, R0 ;  /* 0x00000a800c0e7824 */ /* 0x000fe400078e0200 */
[----:B------:R-:W-:Y:S02]  /*1b5f0*/  IMAD.SHL.U32 R0, R213, 0x80, RZ ;  /* 0x00000080d5007824 */ /* 0x000fe400078e00ff */
[C---:B------:R-:W-:Y:S01]  /*1b600*/  VIADD R2, R14.reuse, 0x80 ;  /* 0x000000800e027836 */ /* 0x040fe20000000000 */
[C---:B------:R-:W-:Y:S01]  /*1b610*/  R2UR UR6, R14.reuse ;  /* 0x000000000e0672ca */ /* 0x040fe200000e0000 */
[----:B------:R-:W-:Y:S02]  /*1b620*/  VIADD R4, R14, 0x200 ;  /* 0x000002000e047836 */ /* 0x000fe40000000000 */
[----:B------:R-:W-:Y:S02]  /*1b630*/  IMAD R0, R10, -0x70, R0 ;  /* 0xffffff900a007824 */ /* 0x000fe400078e0200 */
[----:B------:R-:W-:-:S03]  /*1b640*/  VIADD R20, R14, 0x280 ;  /* 0x000002800e147836 */ /* 0x000fc60000000000 */
[----:B------:R-:W-:-:S05]  /*1b650*/  IADD3 R0, R0, 0x1, R220 ;  /* 0x0000000100007810 */ /* 0x000fca0007ffe0dc */
[----:B------:R-:W-:Y:S01]  /*1b660*/  HGMMA.64x192x16.F32.BF16 R24, R200, gdesc[UR4].tnspB, R24, gsb0 ;  /* 0x42e00004c8187df0 */ /* 0x000fe20008001818 */
[----:B------:R-:W-:Y:S01]  /*1b670*/  R2UR UR6, R2 ;  /* 0x00000000020672ca */ /* 0x000fe200000e0000 */
[----:B------:R-:W-:Y:S01]  /*1b680*/  VIADD R2, R14, 0x100 ;  /* 0x000001000e027836 */ /* 0x000fe20000000000 */
[----:B------:R-:W-:Y:S01]  /*1b690*/  R2UR UR7, R3 ;  /* 0x00000000030772ca */ /* 0x000fe200000e0000 */
[----:B------:R-:W-:Y:S02]  /*1b6a0*/  IMAD.MOV.U32 R3, RZ, RZ, 0x40000040 ;  /* 0x40000040ff037424 */ /* 0x000fe400078e00ff */
[----:B------:R-:W-:-:S04]  /*1b6b0*/  IMAD.IADD R0, R0, 0x1, -R215 ;  /* 0x0000000100007824 */ /* 0x000fc800078e0ad7 */
[----:B------:R-:W-:Y:S01]  /*1b6c0*/  IMAD R0, R224, -0x2, R0 ;  /* 0xfffffffee0007824 */ /* 0x000fe200078e0200 */
[----:B------:R-:W-:Y:S02]  /*1b6d0*/  WARPGROUP.DEPBAR.LE gsb0, 0x0 ;  /* 0x00008000000079c5 */ /* 0x000fe40000010000 */
[----:B------:R-:W-:-:S07]  /*1b6e0*/  WARPGROUP.ARRIVE ;  /* 0x00000000000079c5 */ /* 0x000fce0000000000 */
        /* <DEDUP_REMOVED lines=9> */
[----:B------:R-:W-:Y:S01]  /*1b780*/  IMAD.IADD R2, R225, 0x1, R0 ;  /* 0x00000001e1027824 */ /* 0x000fe200078e0200 */
[----:B------:R-:W-:-:S04]  /*1b790*/  R2UR UR7, R3 ;  /* 0x00000000030772ca */ /* 0x000fc800000e0000 */
        /* <DEDUP_REMOVED lines=78> */
[C---:B------:R-:W-:Y:S01]  /*1bc80*/  ISETP.GT.AND P3, PT, R2.reuse, 0x69, PT ;  /* 0x000000690200780c */ /* 0x040fe20003f64270 */
[----:B------:R-:W-:Y:S01]  /*1bc90*/  VIADD R2, R2, 0x8 ;  /* 0x0000000802027836 */ /* 0x000fe20000000000 */
[----:B------:R-:W-:Y:S02]  /*1bca0*/  FSEL R124, R124, -INF , P2 ;  /* 0xff8000007c7c7808 */ /* 0x000fe40001000000 */
[----:B------:R-:W-:Y:S02]  /*1bcb0*/  FMNMX.FTZ R0, R121, R0, !PT ;  /* 0x0000000079007209 */ /* 0x000fe40007810000 */
[----:B------:R-:W-:Y:S02]  /*1bcc0*/  FSEL R125, R125, -INF , P3 ;  /* 0xff8000007d7d7808 */ /* 0x000fe40001800000 */
[----:B------:R-:W-:Y:S02]  /*1bcd0*/  FMNMX.FTZ R0, R124, R0, !PT ;  /* 0x000000007c007209 */ /* 0x000fe40007810000 */
[----:B------:R-:W-:-:S02]  /*1bce0*/  ISETP.GT.AND P3, PT, R2, RZ, PT ;  /* 0x000000ff0200720c */ /* 0x000fc40003f64270 */
[----:B------:R-:W-:Y:S02]  /*1bcf0*/  FMNMX.FTZ R3, R125, R0, !PT ;  /* 0x000000007d037209 */ /* 0x000fe40007810000 */
[----:B------:R-:W-:Y:S02]  /*1bd00*/  ISETP.GT.AND P4, PT, R2, 0x1, PT ;  /* 0x000000010200780c */ /* 0x000fe40003f84270 */
[----:B------:R-:W-:Y:S01]  /*1bd10*/  FSEL R170, R170, -INF , P3 ;  /* 0xff800000aaaa7808 */ /* 0x000fe20001800000 */
[----:B------:R-:W0:Y:S01]  /*1bd20*/  SHFL.BFLY PT, R0, R3, 0x2, 0x1f ;  /* 0x0c401f0003007f89 */ /* 0x000e2200000e0000 */
[C---:B------:R-:W-:Y:S02]  /*1bd30*/  ISETP.GT.AND P5, PT, R2.reuse, 0x8, PT ;  /* 0x000000080200780c */ /* 0x040fe40003fa4270 */
[----:B------:R-:W-:Y:S02]  /*1bd40*/  FSEL R171, R171, -INF , P4 ;  /* 0xff800000abab7808 */ /* 0x000fe40002000000 */
[----:B------:R-:W-:-:S02]  /*1bd50*/  ISETP.GT.AND P6, PT, R2, 0x9, PT ;  /* 0x000000090200780c */ /* 0x000fc40003fc4270 */
[----:B------:R-:W-:Y:S02]  /*1bd60*/  FSEL R174, R174, -INF , P5 ;  /* 0xff800000aeae7808 */ /* 0x000fe40002800000 */
[----:B------:R-:W-:Y:S02]  /*1bd70*/  FSEL R175, R175, -INF , P6 ;  /* 0xff800000afaf7808 */ /* 0x000fe40003000000 */
[C---:B------:R-:W-:Y:S02]  /*1bd80*/  ISETP.GT.AND P3, PT, R2.reuse, 0x10, PT ;  /* 0x000000100200780c */ /* 0x040fe40003f64270 */
[----:B------:R-:W-:Y:S02]  /*1bd90*/  ISETP.GT.AND P4, PT, R2, 0x11, PT ;  /* 0x000000110200780c */ /* 0x000fe40003f84270 */
[----:B------:R-:W-:Y:S02]  /*1bda0*/  FSEL R162, R162, -INF , P3 ;  /* 0xff800000a2a27808 */ /* 0x000fe40001800000 */
[----:B------:R-:W-:-:S02]  /*1bdb0*/  ISETP.GT.AND P5, PT, R2, 0x18, PT ;  /* 0x000000180200780c */ /* 0x000fc40003fa4270 */
[----:B------:R-:W-:Y:S02]  /*1bdc0*/  FSEL R163, R163, -INF , P4 ;  /* 0xff800000a3a37808 */ /* 0x000fe40002000000 */
[----:B------:R-:W-:Y:S02]  /*1bdd0*/  ISETP.GT.AND P6, PT, R2, 0x19, PT ;  /* 0x000000190200780c */ /* 0x000fe40003fc4270 */
[----:B------:R-:W-:Y:S02]  /*1bde0*/  FSEL R166, R166, -INF , P5 ;  /* 0xff800000a6a67808 */ /* 0x000fe40002800000 */
[----:B0-----:R-:W-:Y:S01]  /*1bdf0*/  FMNMX.FTZ R3, R3, R0, !PT ;  /* 0x0000000003037209 */ /* 0x001fe20007810000 */
[----:B------:R-:W-:Y:S02]  /*1be00*/  WARPGROUP.DEPBAR.LE gsb0, 0x0 ;  /* 0x00008000000079c5 */ /* 0x000fe40000010000 */
[----:B------:R-:W-:Y:S01]  /*1be10*/  WARPGROUP.ARRIVE ;  /* 0x00000000000079c5 */ /* 0x000fe20000000000 */
[----:B------:R-:W-:Y:S01]  /*1be20*/  FSEL R167, R167, -INF , P6 ;  /* 0xff800000a7a77808 */ /* 0x000fe20003000000 */
[----:B------:R-:W0:Y:S01]  /*1be30*/  SHFL.BFLY PT, R12, R3, 0x1, 0x1f ;  /* 0x0c201f00030c7f89 */ /* 0x000e2200000e0000 */
[C---:B------:R-:W-:Y:S01]  /*1be40*/  ISETP.GT.AND P3, PT, R2.reuse, 0x20, PT ;  /* 0x000000200200780c */ /* 0x040fe20003f64270 */
[----:B------:R-:W-:Y:S01]  /*1be50*/  IMAD.U32 R0, RZ, RZ, UR4 ;  /* 0x00000004ff007e24 */ /* 0x000fe2000f8e00ff */
[----:B------:R-:W-:Y:S01]  /*1be60*/  ISETP.GT.AND P4, PT, R2, 0x21, PT ;  /* 0x000000210200780c */ /* 0x000fe20003f84270 */
[----:B------:R-:W-:Y:S01]  /*1be70*/  HGMMA.64x192x16.F32.BF16 R24, R188, gdesc[UR4].tnspB, R24, gsb0 ;  /* 0x42e00004bc187df0 */ /* 0x000fe20008001818 */
[----:B------:R-:W-:-:S02]  /*1be80*/  R2UR UR6, R4 ;  /* 0x00000000040672ca */ /* 0x000fc400000e0000 */
[----:B------:R-:W-:Y:S02]  /*1be90*/  R2UR UR7, R5 ;  /* 0x00000000050772ca */ /* 0x000fe400000e0000 */
[----:B------:R-:W-:Y:S02]  /*1bea0*/  FMNMX.FTZ R4, R170, R8, !PT ;  /* 0x00000008aa047209 */ /* 0x000fe40007810000 */
[----:B------:R-:W-:Y:S02]  /*1beb0*/  FSEL R154, R154, -INF , P3 ;  /* 0xff8000009a9a7808 */ /* 0x000fe40001800000 */
[----:B------:R-:W-:Y:S02]  /*1bec0*/  FMNMX.FTZ R4, R171, R4, !PT ;  /* 0x00000004ab047209 */ /* 0x000fe40007810000 */
[----:B------:R-:W-:Y:S02]  /*1bed0*/  ISETP.GT.AND P5, PT, R2, 0x28, PT ;  /* 0x000000280200780c */ /* 0x000fe40003fa4270 */
[----:B------:R-:W-:-:S02]  /*1bee0*/  FMNMX.FTZ R4, R174, R4, !PT ;  /* 0x00000004ae047209 */ /* 0x000fc40007810000 */
[----:B------:R-:W-:Y:S02]  /*1bef0*/  FSEL R155, R155, -INF , P4 ;  /* 0xff8000009b9b7808 */ /* 0x000fe40002000000 */
[----:B------:R-:W-:Y:S02]  /*1bf00*/  FMNMX.FTZ R4, R175, R4, !PT ;  /* 0x00000004af047209 */ /* 0x000fe40007810000 */
[----:B------:R-:W-:Y:S02]  /*1bf10*/  ISETP.GT.AND P6, PT, R2, 0x29, PT ;  /* 0x000000290200780c */ /* 0x000fe40003fc4270 */
[----:B------:R-:W-:Y:S02]  /*1bf20*/  FMNMX.FTZ R4, R162, R4, !PT ;  /* 0x00000004a2047209 */ /* 0x000fe40007810000 */
[----:B------:R-:W-:Y:S02]  /*1bf30*/  FSEL R158, R158, -INF , P5 ;  /* 0xff8000009e9e7808 */ /* 0x000fe40002800000 */
[----:B------:R-:W-:-:S02]  /*1bf40*/  FMNMX.FTZ R4, R163, R4, !PT ;  /* 0x00000004a3047209 */ /* 0x000fc40007810000 */
[----:B------:R-:W-:Y:S02]  /*1bf50*/  FSEL R159, R159, -INF , P6 ;  /* 0xff8000009f9f7808 */ /* 0x000fe40003000000 */
[----:B------:R-:W-:Y:S02]  /*1bf60*/  FMNMX.FTZ R4, R166, R4, !PT ;  /* 0x00000004a6047209 */ /* 0x000fe40007810000 */
[----:B------:R-:W-:Y:S02]  /*1bf70*/  ISETP.GT.AND P3, PT, R2, 0x30, PT ;  /* 0x000000300200780c */ /* 0x000fe40003f64270 */
[----:B------:R-:W-:Y:S02]  /*1bf80*/  FMNMX.FTZ R4, R167, R4, !PT ;  /* 0x00000004a7047209 */ /* 0x000fe40007810000 */
[----:B0-----:R-:W-:Y:S02]  /*1bf90*/  FMNMX.FTZ R5, R3, R12, !PT ;  /* 0x0000000c03057209 */ /* 0x001fe40007810000 */
[----:B------:R-:W-:-:S02]  /*1bfa0*/  FMNMX.FTZ R4, R154, R4, !PT ;  /* 0x000000049a047209 */ /* 0x000fc40007810000 */
[----:B------:R-:W-:Y:S01]  /*1bfb0*/  ISETP.GT.AND P4, PT, R2, 0x31, PT ;  /* 0x000000310200780c */ /* 0x000fe20003f84270 */
[----:B------:R-:W-:Y:S01]  /*1bfc0*/  FMUL.FTZ R3, R5, R0 ;  /* 0x0000000005037220 */ /* 0x000fe20000410000 */
[----:B------:R-:W-:Y:S02]  /*1bfd0*/  FMNMX.FTZ R4, R155, R4, !PT ;  /* 0x000000049b047209 */ /* 0x000fe40007810000 */
[----:B------:R-:W-:Y:S02]  /*1bfe0*/  FSEL R146, R146, -INF , P3 ;  /* 0xff80000092927808 */ /* 0x000fe40001800000 */
[----:B------:R-:W-:Y:S02]  /*1bff0*/  FMNMX.FTZ R4, R158, R4, !PT ;  /* 0x000000049e047209 */ /* 0x000fe40007810000 */
[----:B------:R-:W-:Y:S02]  /*1c000*/  ISETP.GT.AND P5, PT, R2, 0x38, PT ;  /* 0x000000380200780c */ /* 0x000fe40003fa4270 */
[----:B------:R-:W-:-:S02]  /*1c010*/  FMNMX.FTZ R4, R159, R4, !PT ;  /* 0x000000049f047209 */ /* 0x000fc40007810000 */
[----:B------:R-:W-:Y:S02]  /*1c020*/  FSEL R147, R147, -INF , P4 ;  /* 0xff80000093937808 */ /* 0x000fe40002000000 */
[----:B------:R-:W-:Y:S02]  /*1c030*/  FMNMX.FTZ R4, R146, R4, !PT ;  /* 0x0000000492047209 */ /* 0x000fe40007810000 */
[----:B------:R-:W-:Y:S02]  /*1c040*/  FSETP.NEU.FTZ.AND P2, PT, R5, -INF , PT ;  /* 0xff8000000500780b */ /* 0x000fe40003f5d000 */
[----:B------:R-:W-:Y:S02]  /*1c050*/  ISETP.GT.AND P6, PT, R2, 0x39, PT ;  /* 0x000000390200780c */ /* 0x000fe40003fc4270 */
[----:B------:R-:W-:Y:S02]  /*1c060*/  FSEL R150, R150, -INF , P5 ;  /* 0xff80000096967808 */ /* 0x000fe40002800000 */
[----:B------:R-:W-:-:S02]  /*1c070*/  FMNMX.FTZ R4, R147, R4, !PT ;  /* 0x0000000493047209 */ /* 0x000fc40007810000 */
[----:B------:R-:W-:Y:S02]  /*1c080*/  FSEL R3, R3, RZ, P2 ;  /* 0x000000ff03037208 */ /* 0x000fe40001000000 */
[----:B------:R-:W-:Y:S02]  /*1c090*/  FSEL R151, R151, -INF , P6 ;  /* 0xff80000097977808 */ /* 0x000fe40003000000 */
[----:B------:R-:W-:Y:S01]  /*1c0a0*/  ISETP.GT.AND P3, PT, R2, 0x40, PT ;  /* 0x000000400200780c */ /* 0x000fe20003f64270 */
[--C-:B------:R-:W-:Y:S01]  /*1c0b0*/  FFMA.FTZ R192, R152, R0, -R3.reuse ;  /* 0x0000000098c07223 */ /* 0x100fe20000010803 */
[----:B------:R-:W-:Y:S01]  /*1c0c0*/  FMNMX.FTZ R4, R150, R4, !PT ;  /* 0x0000000496047209 */ /* 0x000fe20007810000 */
[-CC-:B------:R-:W-:Y:S01]  /*1c0d0*/  FFMA.FTZ R153, R153, R0.reuse, -R3.reuse ;  /* 0x0000000099997223 */ /* 0x180fe20000010803 */
[----:B------:R-:W-:Y:S01]  /*1c0e0*/  ISETP.GT.AND P4, PT, R2, 0x41, PT ;  /* 0x000000410200780c */ /* 0x000fe20003f84270 */
[-CC-:B------:R-:W-:Y:S01]  /*1c0f0*/  FFMA.FTZ R145, R145, R0.reuse, -R3.reuse ;  /* 0x0000000091917223 */ /* 0x180fe20000010803 */
[----:B------:R-:W-:Y:S01]  /*1c100*/  FSEL R152, R138, -INF , P3 ;  /* 0xff8000008a987808 */ /* 0x000fe20001800000 */
[--C-:B------:R-:W-:Y:S01]  /*1c110*/  FFMA.FTZ R194, R156, R0, -R3.reuse ;  /* 0x000000009cc27223 */ /* 0x100fe20000010803 */
[----:B------:R-:W-:Y:S01]  /*1c120*/  FMNMX.FTZ R4, R151, R4, !PT ;  /* 0x0000000497047209 */ /* 0x000fe20007810000 */
[----:B------:R0:W-:Y:S01]  /*1c130*/  MUFU.EX2 R138, R153 ;  /* 0x00000099008a7308 */ /* 0x0001e20000000800 */
[----:B------:R-:W-:Y:S01]  /*1c140*/  ISETP.GT.AND P5, PT, R2, 0x48, PT ;  /* 0x000000480200780c */ /* 0x000fe20003fa4270 */
[-CC-:B------:R-:W-:Y:S01]  /*1c150*/  FFMA.FTZ R200, R168, R0.reuse, -R3.reuse ;  /* 0x00000000a8c87223 */ /* 0x180fe20000010803 */
[----:B------:R-:W-:Y:S01]  /*1c160*/  FSEL R139, R139, -INF , P4 ;  /* 0xff8000008b8b7808 */ /* 0x000fe20002000000 */
[--C-:B------:R-:W-:Y:S01]  /*1c170*/  FFMA.FTZ R12, R169, R0, -R3.reuse ;  /* 0x00000000a90c7223 */ /* 0x100fe20000010803 */
[----:B------:R-:W-:Y:S01]  /*1c180*/  FMNMX.FTZ R4, R152, R4, !PT ;  /* 0x0000000498047209 */ /* 0x000fe20007810000 */
[-CC-:B------:R-:W-:Y:S01]  /*1c190*/  FFMA.FTZ R202, R172, R0.reuse, -R3.reuse ;  /* 0x00000000acca7223 */ /* 0x180fe20000010803 */
[----:B------:R-:W-:Y:S01]  /*1c1a0*/  ISETP.GT.AND P6, PT, R2, 0x49, PT ;  /* 0x000000490200780c */ /* 0x000fe20003fc4270 */
[----:B------:R-:W-:Y:S01]  /*1c1b0*/  MUFU.EX2 R200, R200 ;  /* 0x000000c800c87308 */ /* 0x000fe20000000800 */
[----:B------:R-:W-:Y:S01]  /*1c1c0*/  FSEL R142, R142, -INF , P5 ;  /* 0xff8000008e8e7808 */ /* 0x000fe20002800000 */
        /* <DEDUP_REMOVED lines=9> */
[----:B------:R-:W-:Y:S01]  /*1c260*/  ISETP.GT.AND P4, PT, R2, 0x51, PT ;  /* 0x000000510200780c */ /* 0x000fe20003f84270 */
[-CC-:B------:R-:W-:Y:S01]  /*1c270*/  FFMA.FTZ R129, R129, R0.reuse, -R3.reuse ;  /* 0x0000000081817223 */ /* 0x180fe20000010803 */
[----:B0-----:R-:W-:Y:S01]  /*1c280*/  FSEL R153, R130, -INF , P3 ;  /* 0xff80000082997808 */ /* 0x001fe20001800000 */
[----:B------:R-:W-:Y:S01]  /*1c290*/  FFMA.FTZ R124, R124, R0, -R3 ;  /* 0x000000007c7c7223 */ /* 0x000fe20000010803 */
[----:B------:R-:W-:Y:S01]  /*1c2a0*/  FMNMX.FTZ R4, R143, R4, !PT ;  /* 0x000000048f047209 */ /* 0x000fe20007810000 */
[----:B------:R-:W-:Y:S01]  /*1c2b0*/  MUFU.EX2 R12, R12 ;  /* 0x0000000c000c7308 */ /* 0x000fe20000000800 */
[----:B------:R-:W-:-:S02]  /*1c2c0*/  ISETP.GT.AND P5, PT, R2, 0x58, PT ;  /* 0x000000580200780c */ /* 0x000fc40003fa4270 */
[----:B------:R-:W-:Y:S02]  /*1c2d0*/  FSEL R131, R131, -INF , P4 ;  /* 0xff80000083837808 */ /* 0x000fe40002000000 */
[----:B------:R-:W-:Y:S02]  /*1c2e0*/  FMNMX.FTZ R4, R153, R4, !PT ;  /* 0x0000000499047209 */ /* 0x000fe40007810000 */
[----:B------:R-:W-:Y:S01]  /*1c2f0*/  ISETP.GT.AND P6, PT, R2, 0x59, PT ;  /* 0x000000590200780c */ /* 0x000fe20003fc4270 */
[----:B------:R-:W-:Y:S01]  /*1c300*/  MUFU.EX2 R130, R157 ;  /* 0x0000009d00827308 */ /* 0x000fe20000000800 */
[----:B------:R-:W-:Y:S02]  /*1c310*/  FSEL R134, R134, -INF , P5 ;  /* 0xff80000086867808 */ /* 0x000fe40002800000 */
[----:B------:R-:W-:Y:S02]  /*1c320*/  FMNMX.FTZ R4, R131, R4, !PT ;  /* 0x0000000483047209 */ /* 0x000fe40007810000 */
[----:B------:R-:W-:-:S02]  /*1c330*/  FSEL R135, R135, -INF , P6 ;  /* 0xff80000087877808 */ /* 0x000fc40003000000 */
[----:B------:R-:W-:Y:S01]  /*1c340*/  ISETP.GT.AND P3, PT, R2, 0x60, PT ;  /* 0x000000600200780c */ /* 0x000fe20003f64270 */
[----:B------:R-:W-:Y:S01]  /*1c350*/  MUFU.EX2 R202, R202 ;  /* 0x000000ca00ca7308 */ /* 0x000fe20000000800 */
[----:B------:R-:W-:Y:S02]  /*1c360*/  FMNMX.FTZ R4, R134, R4, !PT ;  /* 0x0000000486047209 */ /* 0x000fe40007810000 */
[C---:B------:R-:W-:Y:S02]  /*1c370*/  ISETP.GT.AND P4, PT, R2.reuse, 0x61, PT ;  /* 0x000000610200780c */ /* 0x040fe40003f84270 */
[----:B------:R-:W-:Y:S02]  /*1c380*/  FMNMX.FTZ R4, R135, R4, !PT ;  /* 0x0000000487047209 */ /* 0x000fe40007810000 */
[C---:B------:R-:W-:Y:S01]  /*1c390*/  ISETP.GT.AND P5, PT, R2.reuse, 0x68, PT ;  /* 0x000000680200780c */ /* 0x040fe20003fa4270 */
[----:B------:R-:W-:Y:S01]  /*1c3a0*/  MUFU.EX2 R15, R15 ;  /* 0x0000000f000f7308 */ /* 0x000fe20000000800 */
[----:B------:R-:W-:-:S04]  /*1c3b0*/  ISETP.GT.AND P6, PT, R2, 0x69, PT ;  /* 0x000000690200780c */ /* 0x000fc80003fc4270 */
[----:B------:R-:W-:Y:S01]  /*1c3c0*/  FSEL R156, R127, -INF , P6 ;  /* 0xff8000007f9c7808 */ /* 0x000fe20003000000 */
[----:B------:R-:W-:Y:S02]  /*1c3d0*/  FFMA.FTZ R127, R141, R0, -R3 ;  /* 0x000000008d7f7223 */ /* 0x000fe40000010803 */
        /* <DEDUP_REMOVED lines=11> */
[----:B------:R-:W-:Y:S01]  /*1c490*/  FSEL R144, R122, -INF , P3 ;  /* 0xff8000007a907808 */ /* 0x000fe20001800000 */
[-CC-:B------:R-:W-:Y:S02]  /*1c4a0*/  FFMA.FTZ R190, R148, R0.reuse, -R3.reuse ;  /* 0x0000000094be7223 */ /* 0x180fe40000010803 */
[----:B------:R0:W-:Y:S01]  /*1c4b0*/  MUFU.EX2 R122, R145 ;  /* 0x00000091007a7308 */ /* 0x0001e20000000800 */
[----:B------:R-:W-:Y:S01]  /*1c4c0*/  FSEL R148, R126, -INF , P5 ;  /* 0xff8000007e947808 */ /* 0x000fe20002800000 */
[----:B------:R-:W-:Y:S01]  /*1c4d0*/  HGMMA.64x192x16.F32.BF16 R24, R184, gdesc[UR4].tnspB, R24, gsb0 ;  /* 0x42e00004b8187df0 */ /* 0x000fe20008001818 */
[----:B------:R-:W-:Y:S01]  /*1c4e0*/  R2UR UR6, R20 ;  /* 0x00000000140672ca */ /* 0x000fe200000e0000 */
[-CC-:B------:R-:W-:Y:S01]  /*1c4f0*/  FFMA.FTZ R20, R161, R0.reuse, -R3.reuse ;  /* 0x00000000a1147223 */ /* 0x180fe20000010803 */
[----:B------:R-:W-:Y:S01]  /*1c500*/  R2UR UR7, R21 ;  /* 0x00000000150772ca */ /* 0x000fe200000e0000 */
[--C-:B------:R-:W-:Y:S01]  /*1c510*/  FFMA.FTZ R21, R165, R0, -R3.reuse ;  /* 0x00000000a5157223 */ /* 0x100fe20000010803 */
[----:B------:R-:W-:Y:S01]  /*1c520*/  FMNMX.FTZ R4, R144, R4, !PT ;  /* 0x0000000490047209 */ /* 0x000fe20007810000 */
[-CC-:B------:R-:W-:Y:S01]  /*1c530*/  FFMA.FTZ R126, R137, R0.reuse, -R3.reuse ;  /* 0x00000000897e7223 */ /* 0x180fe20000010803 */
[----:B0-----:R-:W-:Y:S01]  /*1c540*/  FSEL R145, R123, -INF , P4 ;  /* 0xff8000007b917808 */ /* 0x001fe20002000000 */
[----:B------:R-:W-:Y:S01]  /*1c550*/  FFMA.FTZ R123, R149, R0, -R3 ;  /* 0x00000000957b7223 */ /* 0x000fe20000010803 */
[----:B------:R-:W-:Y:S02]  /*1c560*/  MUFU.EX2 R20, R20 ;  /* 0x0000001400147308 */ /* 0x000fe40000000800 */
[----:B------:R-:W-:-:S04]  /*1c570*/  FMNMX.FTZ R4, R145, R4, !PT ;  /* 0x0000000491047209 */ /* 0x000fc80007810000 */
[----:B------:R-:W-:Y:S02]  /*1c580*/  FMNMX.FTZ R2, R148, R4, !PT ;  /* 0x0000000494027209 */ /* 0x000fe40007810000 */
[----:B------:R-:W-:Y:S02]  /*1c590*/  MUFU.EX2 R21, R21 ;  /* 0x0000001500157308 */ /* 0x000fe40000000800 */
[----:B------:R-:W-:-:S05]  /*1c5a0*/  FMNMX.FTZ R2, R156, R2, !PT ;  /* 0x000000029c027209 */ /* 0x000fca0007810000 */
[----:B------:R-:W0:Y:S01]  /*1c5b0*/  SHFL.BFLY PT, R4, R2, 0x2, 0x1f ;  /* 0x0c401f0002047f89 */ /* 0x000e2200000e0000 */
[----:B------:R-:W-:Y:S08]  /*1c5c0*/  MUFU.EX2 R188, R188 ;  /* 0x000000bc00bc7308 */ /* 0x000ff00000000800 */
[----:B------:R-:W-:Y:S08]  /*1c5d0*/  MUFU.EX2 R190, R190 ;  /* 0x000000be00be7308 */ /* 0x000ff00000000800 */
[----:B------:R-:W-:Y:S01]  /*1c5e0*/  MUFU.EX2 R123, R123 ;  /* 0x0000007b007b7308 */ /* 0x000fe20000000800 */
[----:B0-----:R-:W-:-:S07]  /*1c5f0*/  FMNMX.FTZ R4, R2, R4, !PT ;  /* 0x0000000402047209 */ /* 0x001fce0007810000 */
[----:B------:R-:W-:Y:S01]  /*1c600*/  MUFU.EX2 R126, R126 ;  /* 0x0000007e007e7308 */ /* 0x000fe20000000800 */
[----:B------:R-:W0:Y:S02]  /*1c610*/  SHFL.BFLY PT, R2, R4, 0x1, 0x1f ;  /* 0x0c201f0004027f89 */ /* 0x000e2400000e0000 */
[----:B0-----:R-:W-:Y:S02]  /*1c620*/  FMNMX.FTZ R4, R4, R2, !PT ;  /* 0x0000000204047209 */ /* 0x001fe40007810000 */
[----:B------:R-:W-:Y:S02]  /*1c630*/  FSEL R2, R5, RZ, P2 ;  /* 0x000000ff05027208 */ /* 0x000fe40001000000 */
[C---:B------:R-:W-:Y:S01]  /*1c640*/  FSETP.NEU.FTZ.AND P2, PT, R4.reuse, -INF , PT ;  /* 0xff8000000400780b */ /* 0x040fe20003f5d000 */
[----:B------:R-:W-:Y:S02]  /*1c650*/  FMUL.FTZ R157, R4, R0 ;  /* 0x00000000049d7220 */ /* 0x000fe40000410000 */
[----:B------:R-:W-:-:S03]  /*1c660*/  FADD.FTZ R2, -R2, R9 ;  /* 0x0000000902027221 */ /* 0x000fc60000010100 */
[----:B------:R-:W-:Y:S01]  /*1c670*/  FSEL R157, R157, RZ, P2 ;  /* 0x000000ff9d9d7208 */ /* 0x000fe20001000000 */
[----:B------:R-:W-:-:S04]  /*1c680*/  FMUL.FTZ R2, R2, R0 ;  /* 0x0000000002027220 */ /* 0x000fc80000410000 */
[-CC-:B------:R-:W-:Y:S01]  /*1c690*/  FFMA.FTZ R201, R170, R0.reuse, -R157.reuse ;  /* 0x00000000aac97223 */ /* 0x180fe2000001089d */
[-CC-:B------:R-:W-:Y:S01]  /*1c6a0*/  FFMA.FTZ R203, R174, R0.reuse, -R157.reuse ;  /* 0x00000000aecb7223 */ /* 0x180fe2000001089d */
        /* <DEDUP_REMOVED lines=15> */
[--C-:B------:R-:W-:Y:S01]  /*1c7a0*/  FFMA.FTZ R148, R148, R0, -R157.reuse ;  /* 0x0000000094947223 */ /* 0x100fe2000001089d */
[----:B------:R-:W-:Y:S01]  /*1c7b0*/  MUFU.EX2 R203, R203 ;  /* 0x000000cb00cb7308 */ /* 0x000fe20000000800 */
[----:B0-----:R-:W-:Y:S01]  /*1c7c0*/  FFMA.FTZ R7, R2, R7, R200 ;  /* 0x0000000702077223 */ /* 0x001fe200000100c8 */
[----:B------:R-:W-:Y:S01]  /*1c7d0*/  F2FP.BF16.F32.PACK_AB R200, R12, R200 ;  /* 0x000000c80cc8723e */ /* 0x000fe200000010ff */
[----:B------:R-:W-:-:S02]  /*1c7e0*/  FFMA.FTZ R156, R156, R0, -R157 ;  /* 0x000000009c9c7223 */ /* 0x000fc4000001089d */
[----:B------:R-:W-:-:S03]  /*1c7f0*/  FADD.FTZ R7, R12, R7 ;  /* 0x000000070c077221 */ /* 0x000fc60000010000 */
[----:B------:R-:W-:Y:S01]  /*1c800*/  MUFU.EX2 R137, R137 ;  /* 0x0000008900897308 */ /* 0x000fe20000000800 */
[----:B------:R-:W-:Y:S01]  /*1c810*/  FADD.FTZ R7, R202, R7 ;  /* 0x00000007ca077221 */ /* 0x000fe20000010000 */
[----:B------:R-:W-:-:S03]  /*1c820*/  F2FP.BF16.F32.PACK_AB R202, R15, R202 ;  /* 0x000000ca0fca723e */ /* 0x000fc600000010ff */
[----:B------:R-:W-:-:S03]  /*1c830*/  FADD.FTZ R7, R15, R7 ;  /* 0x000000070f077221 */ /* 0x000fc60000010000 */
[----:B------:R-:W-:Y:S01]  /*1c840*/  MUFU.EX2 R197, R197 ;  /* 0x000000c500c57308 */ /* 0x000fe20000000800 */
[----:B------:R-:W-:Y:S01]  /*1c850*/  FADD.FTZ R7, R196, R7 ;  /* 0x00000007c4077221 */ /* 0x000fe20000010000 */
[----:B------:R-:W-:-:S03]  /*1c860*/  F2FP.BF16.F32.PACK_AB R196, R20, R196 ;  /* 0x000000c414c4723e */ /* 0x000fc600000010ff */
[----:B------:R-:W-:-:S03]  /*1c870*/  FADD.FTZ R7, R20, R7 ;  /* 0x0000000714077221 */ /* 0x000fc60000010000 */
        /* <DEDUP_REMOVED lines=13> */
[----:B------:R-:W-:Y:S02]  /*1c950*/  IMAD.MOV.U32 R121, RZ, RZ, 0x40000040 ;  /* 0x40000040ff797424 */ /* 0x000fe400078e00ff */
[-C--:B------:R-:W-:Y:S01]  /*1c960*/  FFMA.FTZ R186, R140, R0.reuse, -R3 ;  /* 0x000000008cba7223 */ /* 0x080fe20000010803 */
[-CC-:B------:R-:W-:Y:S01]  /*1c970*/  FFMA.FTZ R140, R163, R0.reuse, -R157.reuse ;  /* 0x00000000a38c7223 */ /* 0x180fe2000001089d */
[----:B------:R-:W-:Y:S01]  /*1c980*/  HGMMA.64x192x16.F32.BF16 R24, R180, gdesc[UR4].tnspB, R24, gsb0 ;  /* 0x42e00004b4187df0 */ /* 0x000fe20008001818 */
[----:B------:R-:W-:Y:S01]  /*1c990*/  MUFU.EX2 R184, R184 ;  /* 0x000000b800b87308 */ /* 0x000fe20000000800 */
[----:B------:R-:W-:Y:S01]  /*1c9a0*/  R2UR UR7, R121 ;  /* 0x00000000790772ca */ /* 0x000fe200000e0000 */
[-CC-:B------:R-:W-:Y:S01]  /*1c9b0*/  FFMA.FTZ R187, R142, R0.reuse, -R157.reuse ;  /* 0x000000008ebb7223 */ /* 0x180fe2000001089d */
[----:B------:R-:W-:-:S05]  /*1c9c0*/  FFMA.FTZ R185, R152, R0, -R157 ;  /* 0x0000000098b97223 */ /* 0x000fca000001089d */
[----:B------:R-:W-:Y:S08]  /*1c9d0*/  MUFU.EX2 R140, R140 ;  /* 0x0000008c008c7308 */ /* 0x000ff00000000800 */
[----:B------:R-:W-:Y:S08]  /*1c9e0*/  MUFU.EX2 R186, R186 ;  /* 0x000000ba00ba7308 */ /* 0x000ff00000000800 */
[----:B------:R-:W-:Y:S08]  /*1c9f0*/  MUFU.EX2 R185, R185 ;  /* 0x000000b900b97308 */ /* 0x000ff00000000800 */
[----:B------:R-:W-:Y:S08]  /*1ca00*/  MUFU.EX2 R187, R187 ;  /* 0x000000bb00bb7308 */ /* 0x000ff00000000800 */
[----:B------:R-:W-:Y:S08]  /*1ca10*/  MUFU.EX2 R136, R136 ;  /* 0x0000008800887308 */ /* 0x000ff00000000800 */
[----:B------:R-:W-:Y:S01]  /*1ca20*/  MUFU.EX2 R156, R156 ;  /* 0x0000009c009c7308 */ /* 0x000fe20000000800 */
[----:B------:R-:W-:-:S02]  /*1ca30*/  WARPGROUP.DEPBAR.LE gsb0, 0x0 ;  /* 0x00008000000079c5 */ /* 0x000fc40000010000 */
[-CC-:B------:R-:W-:Y:S01]  /*1ca40*/  FFMA.FTZ R182, R132, R0.reuse, -R3.reuse ;  /* 0x0000000084b67223 */ /* 0x180fe20000010803 */
[-CC-:B------:R-:W-:Y:S01]  /*1ca50*/  FFMA.FTZ R132, R133, R0.reuse, -R3.reuse ;  /* 0x0000000085847223 */ /* 0x180fe20000010803 */
[-CC-:B------:R-:W-:Y:S01]  /*1ca60*/  FFMA.FTZ R133, R120, R0.reuse, -R3.reuse ;  /* 0x0000000078857223 */ /* 0x180fe20000010803 */
[----:B------:R-:W-:Y:S01]  /*1ca70*/  VIADD R120, R14, 0x300 ;  /* 0x000003000e787836 */ /* 0x000fe20000000000 */
[----:B------:R-:W-:Y:S01]  /*1ca80*/  WARPGROUP.ARRIVE ;  /* 0x00000000000079c5 */ /* 0x000fe20000000000 */
[-C--:B------:R-:W-:Y:S01]  /*1ca90*/  FFMA.FTZ R3, R125, R0.reuse, -R3 ;  /* 0x000000007d037223 */ /* 0x080fe20000010803 */
[-CC-:B------:R-:W-:Y:S01]  /*1caa0*/  FFMA.FTZ R125, R171, R0.reuse, -R157.reuse ;  /* 0x00000000ab7d7223 */ /* 0x180fe2000001089d */
[-CC-:B------:R-:W-:Y:S01]  /*1cab0*/  FFMA.FTZ R14, R151, R0.reuse, -R157.reuse ;  /* 0x00000000970e7223 */ /* 0x180fe2000001089d */
[----:B------:R-:W-:Y:S01]  /*1cac0*/  R2UR UR6, R120 ;  /* 0x00000000780672ca */ /* 0x000fe200000e0000 */
[----:B------:R0:W-:Y:S01]  /*1cad0*/  MUFU.EX2 R9, R3 ;  /* 0x0000000300097308 */ /* 0x0001e20000000800 */
[-CC-:B------:R-:W-:Y:S01]  /*1cae0*/  FFMA.FTZ R181, R153, R0.reuse, -R157.reuse ;  /* 0x0000000099b57223 */ /* 0x180fe2000001089d */
[----:B------:R-:W-:Y:S01]  /*1caf0*/  FFMA.FTZ R183, R134, R0, -R157 ;  /* 0x0000000086b77223 */ /* 0x000fe2000001089d */
[----:B------:R-:W-:-:S05]  /*1cb00*/  F2FP.BF16.F32.PACK_AB R180, R129, R128 ;  /* 0x0000008081b4723e */ /* 0x000fca00000010ff */
[----:B------:R-:W-:Y:S01]  /*1cb10*/  MUFU.EX2 R125, R125 ;  /* 0x0000007d007d7308 */ /* 0x000fe20000000800 */
[----:B0-----:R-:W-:Y:S02]  /*1cb20*/  FSEL R3, R4, RZ, P2 ;  /* 0x000000ff04037208 */ /* 0x001fe40001000000 */
[C---:B------:R-:W-:Y:S01]  /*1cb30*/  ISETP.GT.AND P2, PT, R10.reuse, R214, PT ;  /* 0x000000d60a00720c */ /* 0x040fe20003f44270 */
[----:B------:R-:W-:Y:S01]  /*1cb40*/  HGMMA.64x192x16.F32.BF16 R24, R176, gdesc[UR4].tnspB, R24, gsb0 ;  /* 0x42e00004b0187df0 */ /* 0x000fe20008001818 */
[----:B------:R-:W-:Y:S02]  /*1cb50*/  VIADD R10, R10, 0xffffffff ;  /* 0xffffffff0a0a7836 */ /* 0x000fe40000000000 */
[----:B------:R-:W-:Y:S02]  /*1cb60*/  FADD.FTZ R3, -R3, R8 ;  /* 0x0000000803037221 */ /* 0x000fe40000010100 */
[----:B------:R-:W-:Y:S02]  /*1cb70*/  MUFU.EX2 R8, R147 ;  /* 0x0000009300087308 */ /* 0x000fe40000000800 */
[----:B------:R-:W-:-:S06]  /*1cb80*/  FMUL.FTZ R3, R3, R0 ;  /* 0x0000000003037220 */ /* 0x000fcc0000410000 */
[----:B------:R-:W0:Y:S08]  /*1cb90*/  MUFU.EX2 R3, R3 ;  /* 0x0000000300037308 */ /* 0x000e300000000800 */
[----:B------:R-:W-:Y:S08]  /*1cba0*/  MUFU.EX2 R14, R14 ;  /* 0x0000000e000e7308 */ /* 0x000ff00000000800 */
[----:B------:R-:W-:Y:S01]  /*1cbb0*/  MUFU.EX2 R182, R182 ;  /* 0x000000b600b67308 */ /* 0x000fe20000000800 */
[----:B0-----:R-:W-:Y:S01]  /*1cbc0*/  FFMA.FTZ R120, R3, R6, R201 ;  /* 0x0000000603787223 */ /* 0x001fe200000100c9 */
[----:B------:R-:W-:Y:S01]  /*1cbd0*/  FADD.FTZ R6, R198, R7 ;  /* 0x00000007c6067221 */ /* 0x000fe20000010000 */
[----:B------:R-:W-:-:S02]  /*1cbe0*/  F2FP.BF16.F32.PACK_AB R198, R21, R198 ;  /* 0x000000c615c6723e */ /* 0x000fc400000010ff */
[----:B------:R-:W-:Y:S01]  /*1cbf0*/  FADD.FTZ R120, R125, R120 ;  /* 0x000000787d787221 */ /* 0x000fe20000010000 */
[----:B------:R-:W-:Y:S01]  /*1cc00*/  FADD.FTZ R7, R21, R6 ;  /* 0x0000000615077221 */ /* 0x000fe20000010000 */
[----:B------:R-:W-:Y:S01]  /*1cc10*/  FFMA.FTZ R6, R139, R0, -R157 ;  /* 0x000000008b067223 */ /* 0x000fe2000001089d */
[----:B------:R-:W-:Y:S01]  /*1cc20*/  MUFU.EX2 R132, R132 ;  /* 0x0000008400847308 */ /* 0x000fe20000000800 */
[----:B------:R-:W-:Y:S01]  /*1cc30*/  FADD.FTZ R120, R203, R120 ;  /* 0x00000078cb787221 */ /* 0x000fe20000010000 */
[----:B------:R-:W-:Y:S01]  /*1cc40*/  FADD.FTZ R7, R192, R7 ;  /* 0x00000007c0077221 */ /* 0x000fe20000010000 */
[C---:B------:R-:W-:Y:S02]  /*1cc50*/  F2FP.BF16.F32.PACK_AB R192, R138.reuse, R192 ;  /* 0x000000c08ac0723e */ /* 0x040fe400000010ff */
[----:B------:R-:W-:Y:S01]  /*1cc60*/  FADD.FTZ R120, R137, R120 ;  /* 0x0000007889787221 */ /* 0x000fe20000010000 */
[----:B------:R-:W-:Y:S01]  /*1cc70*/  FADD.FTZ R121, R138, R7 ;  /* 0x000000078a797221 */ /* 0x000fe20000010000 */
[----:B------:R-:W-:Y:S01]  /*1cc80*/  F2FP.BF16.F32.PACK_AB R201, R125, R201 ;  /* 0x000000c97dc9723e */ /* 0x000fe200000010ff */
[----:B------:R-:W-:Y:S01]  /*1cc90*/  MUFU.EX2 R6, R6 ;  /* 0x0000000600067308 */ /* 0x000fe20000000800 */
[----:B------:R-:W-:Y:S01]  /*1cca0*/  FADD.FTZ R7, R197, R120 ;  /* 0x00000078c5077221 */ /* 0x000fe20000010000 */
[----:B------:R-:W-:Y:S01]  /*1ccb0*/  FADD.FTZ R121, R194, R121 ;  /* 0x00000079c2797221 */ /* 0x000fe20000010000 */
[----:B------:R-:W-:-:S02]  /*1ccc0*/  F2FP.BF16.F32.PACK_AB R194, R130, R194 ;  /* 0x000000c282c2723e */ /* 0x000fc400000010ff */
[----:B------:R-:W-:Y:S01]  /*1ccd0*/  FADD.FTZ R120, R140, R7 ;  /* 0x000000078c787221 */ /* 0x000fe20000010000 */
[----:B------:R-:W-:Y:S01]  /*1cce0*/  FADD.FTZ R121, R130, R121 ;  /* 0x0000007982797221 */ /* 0x000fe20000010000 */
[----:B------:R-:W-:Y:S01]  /*1ccf0*/  @!P1 PRMT R7, RZ, 0x654, R11 ;  /* 0x00000654ff079816 */ /* 0x000fe2000000000b */
[----:B------:R-:W-:Y:S01]  /*1cd00*/  FFMA.FTZ R11, R143, R0, -R157 ;  /* 0x000000008f0b7223 */ /* 0x000fe2000001089d */
[----:B------:R-:W-:Y:S01]  /*1cd10*/  FADD.FTZ R120, R199, R120 ;  /* 0x00000078c7787221 */ /* 0x000fe20000010000 */
[----:B------:R-:W-:Y:S01]  /*1cd20*/  FADD.FTZ R121, R188, R121 ;  /* 0x00000079bc797221 */ /* 0x000fe20000010000 */
[----:B------:R-:W0:Y:S01]  /*1cd30*/  MUFU.EX2 R133, R133 ;  /* 0x0000008500857308 */ /* 0x000e220000000800 */
[C---:B------:R-:W-:Y:S01]  /*1cd40*/  F2FP.BF16.F32.PACK_AB R188, R122.reuse, R188 ;  /* 0x000000bc7abc723e */ /* 0x040fe200000010ff */
[----:B------:R-:W-:Y:S01]  /*1cd50*/  FADD.FTZ R120, R141, R120 ;  /* 0x000000788d787221 */ /* 0x000fe20000010000 */
[----:B------:R-:W-:Y:S01]  /*1cd60*/  FADD.FTZ R121, R122, R121 ;  /* 0x000000797a797221 */ /* 0x000fe20000010000 */
[----:B------:R-:W-:-:S02]  /*1cd70*/  F2FP.BF16.F32.PACK_AB R203, R137, R203 ;  /* 0x000000cb89cb723e */ /* 0x000fc400000010ff */
[----:B------:R-:W-:Y:S01]  /*1cd80*/  FADD.FTZ R120, R193, R120 ;  /* 0x00000078c1787221 */ /* 0x000fe20000010000 */
[----:B------:R-:W-:Y:S01]  /*1cd90*/  FADD.FTZ R142, R190, R121 ;  /* 0x00000079be8e7221 */ /* 0x000fe20000010000 */
[----:B------:R-:W1:Y:S01]  /*1cda0*/  MUFU.EX2 R11, R11 ;  /* 0x0000000b000b7308 */ /* 0x000e620000000800 */
[----:B------:R-:W-:Y:S01]  /*1cdb0*/  F2FP.BF16.F32.PACK_AB R190, R123, R190 ;  /* 0x000000be7bbe723e */ /* 0x000fe200000010ff */
[----:B------:R-:W-:Y:S01]  /*1cdc0*/  FADD.FTZ R120, R149, R120 ;  /* 0x0000007895787221 */ /* 0x000fe20000010000 */
[----:B------:R-:W-:Y:S01]  /*1cdd0*/  FADD.FTZ R121, R123, R142 ;  /* 0x0000008e7b797221 */ /* 0x000fe20000010000 */
[----:B------:R-:W-:Y:S02]  /*1cde0*/  F2FP.BF16.F32.PACK_AB R197, R140, R197 ;  /* 0x000000c58cc5723e */ /* 0x000fe400000010ff */
[----:B------:R-:W-:Y:S01]  /*1cdf0*/  F2FP.BF16.F32.PACK_AB R199, R141, R199 ;  /* 0x000000c78dc7723e */ /* 0x000fe200000010ff */
[----:B------:R-:W-:Y:S01]  /*1ce00*/  FADD.FTZ R121, R184, R121 ;  /* 0x00000079b8797221 */ /* 0x000fe20000010000 */
[----:B------:R-:W2:Y:S01]  /*1ce10*/  MUFU.EX2 R181, R181 ;  /* 0x000000b500b57308 */ /* 0x000ea20000000800 */
[----:B------:R-:W-:-:S02]  /*1ce20*/  F2FP.BF16.F32.PACK_AB R184, R126, R184 ;  /* 0x000000b87eb8723e */ /* 0x000fc400000010ff */
[----:B------:R-:W-:Y:S01]  /*1ce30*/  FADD.FTZ R121, R126, R121 ;  /* 0x000000797e797221 */ /* 0x000fe20000010000 */
[----:B------:R-:W-:-:S04]  /*1ce40*/  F2FP.BF16.F32.PACK_AB R193, R149, R193 ;  /* 0x000000c195c1723e */ /* 0x000fc800000010ff */
[----:B------:R-:W-:Y:S01]  /*1ce50*/  MUFU.EX2 R183, R183 ;  /* 0x000000b700b77308 */ /* 0x000fe20000000800 */
[----:B------:R-:W-:Y:S02]  /*1ce60*/  WARPGROUP.DEPBAR.LE gsb0, 0x0 ;  /* 0x00008000000079c5 */ /* 0x000fe40000010000 */
[----:B------:R3:W-:Y:S01]  /*1ce70*/  @!P1 SYNCS.ARRIVE.TRANS64.RED.A1T0 RZ, [R13+URZ], RZ ;  /* 0x000000ff0dff99a7 */ /* 0x0007e2000810043f */
[--C-:B------:R-:W-:Y:S01]  /*1ce80*/  FFMA.FTZ R177, R144, R0, -R157.reuse ;  /* 0x0000000090b17223 */ /* 0x100fe2000001089d */
[----:B------:R-:W-:Y:S02]  /*1ce90*/  F2FP.BF16.F32.PACK_AB R178, R9, R124 ;  /* 0x0000007c09b2723e */ /* 0x000fe400000010ff */
[----:B0-----:R-:W-:Y:S02]  /*1cea0*/  F2FP.BF16.F32.PACK_AB R176, R136, R133 ;  /* 0x0000008588b0723e */ /* 0x001fe400000010ff */
[----:B------:R-:W-:Y:S01]  /*1ceb0*/  F2FP.BF16.F32.PACK_AB R179, R156, R148 ;  /* 0x000000949cb3723e */ /* 0x000fe200000010ff */
[----:B------:R-:W-:Y:S01]  /*1cec0*/  MUFU.EX2 R177, R177 ;  /* 0x000000b100b17308 */ /* 0x000fe20000000800 */
[----:B------:R0:W-:Y:S01]  /*1ced0*/  @!P1 SYNCS.ARRIVE.TRANS64.RED.A1T0 RZ, [R7+URZ], RZ ;  /* 0x000000ff07ff99a7 */ /* 0x0001e2000810043f */
[----:B---3--:R-:W-:-:S06]  /*1cee0*/  FFMA.FTZ R13, R131, R0, -R157 ;  /* 0x00000000830d7223 */ /* 0x008fcc000001089d */
[----:B------:R-:W3:Y:S01]  /*1cef0*/  MUFU.EX2 R13, R13 ;  /* 0x0000000d000d7308 */ /* 0x000ee20000000800 */
[----:B0-----:R-:W-:Y:S01]  /*1cf00*/  FADD.FTZ R7, R195, R120 ;  /* 0x00000078c3077221 */ /* 0x001fe20000010000 */
[----:B------:R-:W-:-:S03]  /*1cf10*/  F2FP.BF16.F32.PACK_AB R195, R154, R195 ;  /* 0x000000c39ac3723e */ /* 0x000fc600000010ff */
[----:B------:R-:W-:-:S04]  /*1cf20*/  FADD.FTZ R120, R154, R7 ;  /* 0x000000079a787221 */ /* 0x000fc80000010000 */
[----:B------:R-:W-:Y:S01]  /*1cf30*/  FADD.FTZ R7, R189, R120 ;  /* 0x00000078bd077221 */ /* 0x000fe20000010000 */
[----:B------:R-:W-:Y:S01]  /*1cf40*/  FADD.FTZ R120, R186, R121 ;  /* 0x00000079ba787221 */ /* 0x000fe20000010000 */
[C---:B------:R-:W-:Y:S02]  /*1cf50*/  F2FP.BF16.F32.PACK_AB R189, R8.reuse, R189 ;  /* 0x000000bd08bd723e */ /* 0x040fe400000010ff */
[----:B------:R-:W-:Y:S01]  /*1cf60*/  FADD.FTZ R12, R8, R7 ;  /* 0x00000007080c7221 */ /* 0x000fe20000010000 */
[C---:B------:R-:W-:Y:S01]  /*1cf70*/  FADD.FTZ R121, R127.reuse, R120 ;  /* 0x000000787f797221 */ /* 0x040fe20000010000 */
[----:B------:R-:W-:Y:S01]  /*1cf80*/  F2FP.BF16.F32.PACK_AB R186, R127, R186 ;  /* 0x000000ba7fba723e */ /* 0x000fe200000010ff */
[----:B------:R-:W-:Y:S02]  /*1cf90*/  IMAD.MOV.U32 R8, RZ, RZ, R4 ;  /* 0x000000ffff087224 */ /* 0x000fe400078e0004 */
[----:B------:R-:W-:Y:S01]  /*1cfa0*/  FADD.FTZ R7, R191, R12 ;  /* 0x0000000cbf077221 */ /* 0x000fe20000010000 */
[----:B------:R-:W-:Y:S01]  /*1cfb0*/  FADD.FTZ R120, R128, R121 ;  /* 0x0000007980787221 */ /* 0x000fe20000010000 */
[----:B------:R-:W0:Y:S01]  /*1cfc0*/  MUFU.EX2 R12, R135 ;  /* 0x00000087000c7308 */ /* 0x000e220000000800 */
[C---:B------:R-:W-:Y:S01]  /*1cfd0*/  F2FP.BF16.F32.PACK_AB R191, R14.reuse, R191 ;  /* 0x000000bf0ebf723e */ /* 0x040fe200000010ff */
[----:B------:R-:W-:Y:S01]  /*1cfe0*/  FADD.FTZ R20, R14, R7 ;  /* 0x000000070e147221 */ /* 0x000fe20000010000 */
[----:B------:R-:W-:-:S03]  /*1cff0*/  FADD.FTZ R15, R129, R120 ;  /* 0x00000078810f7221 */ /* 0x000fc60000010000 */
        /* <DEDUP_REMOVED lines=8> */
[----:B------:R-:W4:Y:S01]  /*1d080*/  MUFU.EX2 R20, R145 ;  /* 0x0000009100147308 */ /* 0x000f220000000800 */
[C---:B-1----:R-:W-:Y:S01]  /*1d090*/  F2FP.BF16.F32.PACK_AB R187, R11.reuse, R187 ;  /* 0x000000bb0bbb723e */ /* 0x042fe200000010ff */
[----:B------:R-:W-:Y:S01]  /*1d0a0*/  FADD.FTZ R120, R11, R120 ;  /* 0x000000780b787221 */ /* 0x000fe20000010000 */
[----:B------:R-:W-:Y:S01]  /*1d0b0*/  FADD.FTZ R7, R136, R7 ;  /* 0x0000000788077221 */ /* 0x000fe20000010000 */
[----:B------:R-:W-:-:S02]  /*1d0c0*/  IMAD.MOV.U32 R11, RZ, RZ, R208 ;  /* 0x000000ffff0b7224 */ /* 0x000fc400078e00d0 */
[----:B--2---:R-:W-:Y:S01]  /*1d0d0*/  FADD.FTZ R120, R181, R120 ;  /* 0x00000078b5787221 */ /* 0x004fe20000010000 */
[----:B------:R-:W-:Y:S01]  /*1d0e0*/  FADD.FTZ R122, R124, R7 ;  /* 0x000000077c7a7221 */ /* 0x000fe20000010000 */
[C---:B---3--:R-:W-:Y:S02]  /*1d0f0*/  F2FP.BF16.F32.PACK_AB R181, R13.reuse, R181 ;  /* 0x000000b50db5723e */ /* 0x048fe400000010ff */
[----:B------:R-:W-:Y:S01]  /*1d100*/  FADD.FTZ R120, R13, R120 ;  /* 0x000000780d787221 */ /* 0x000fe20000010000 */
[----:B------:R-:W-:-:S03]  /*1d110*/  FADD.FTZ R7, R9, R122 ;  /* 0x0000007a09077221 */ /* 0x000fc60000010000 */
[----:B------:R-:W-:Y:S01]  /*1d120*/  FADD.FTZ R9, R183, R120 ;  /* 0x00000078b7097221 */ /* 0x000fe20000010000 */
[----:B0-----:R-:W-:-:S03]  /*1d130*/  F2FP.BF16.F32.PACK_AB R183, R12, R183 ;  /* 0x000000b70cb7723e */ /* 0x001fc600000010ff */
[----:B------:R-:W-:Y:S01]  /*1d140*/  FADD.FTZ R120, R12, R9 ;  /* 0x000000090c787221 */ /* 0x000fe20000010000 */
[----:B------:R-:W-:-:S03]  /*1d150*/  IMAD.MOV.U32 R12, RZ, RZ, R205 ;  /* 0x000000ffff0c7224 */ /* 0x000fc600078e00cd */
[----:B------:R-:W-:Y:S01]  /*1d160*/  FADD.FTZ R9, R177, R120 ;  /* 0x00000078b1097221 */ /* 0x000fe20000010000 */
[----:B----4-:R-:W-:-:S03]  /*1d170*/  F2FP.BF16.F32.PACK_AB R177, R20, R177 ;  /* 0x000000b114b1723e */ /* 0x010fc600000010ff */
[----:B------:R-:W-:-:S04]  /*1d180*/  FADD.FTZ R9, R20, R9 ;  /* 0x0000000914097221 */ /* 0x000fc80000010000 */
[----:B------:R-:W-:-:S04]  /*1d190*/  FADD.FTZ R9, R148, R9 ;  /* 0x0000000994097221 */ /* 0x000fc80000010000 */
[----:B------:R-:W-:Y:S01]  /*1d1a0*/  FADD.FTZ R6, R156, R9 ;  /* 0x000000099c067221 */ /* 0x000fe20000010000 */
[----:B------:R-:W-:Y:S01]  /*1d1b0*/  IMAD.MOV.U32 R9, RZ, RZ, R5 ;  /* 0x000000ffff097224 */ /* 0x000fe200078e0005 */
[----:B------:R-:W-:Y:S06]  /*1d1c0*/  @P2 BRA `(.L_x_2395) ;  /* 0xffffffa800cc2947 */ /* 0x000fec000383ffff */
[----:B------:R-:W-:Y:S05]  /*1d1d0*/  BSYNC B1 ;  /* 0x0000000000017941 */ /* 0x000fea0003800000 */
.L_x_2384:
[----:B------:R-:W-:Y:S05]  /*1d1e0*/  BSYNC B0 ;  /* 0x0000000000007941 */ /* 0x000fea0003800000 */
.L_x_2383:
[----:B------:R-:W-:Y:S01]  /*1d1f0*/  ISETP.GE.AND P2, PT, R10, RZ, PT ;  /* 0x000000ff0a00720c */ /* 0x000fe20003f46270 */
[----:B------:R-:W-:-:S12]  /*1d200*/  BSSY B0, `(.L_x_2396) ;  /* 0x00004d8000007945 */ /* 0x000fd80003800000 */
[----:B------:R-:W-:Y:S05]  /*1d210*/  @!P2 BRA `(.L_x_2397) ;  /* 0x0000004c0058a947 */ /* 0x000fea0003800000 */
[----:B------:R-:W-:Y:S02]  /*1d220*/  IMAD.MOV.U32 R8, RZ, RZ, R4 ;  /* 0x000000ffff087224 */ /* 0x000fe400078e0004 */
[----:B------:R-:W-:Y:S02]  /*1d230*/  IMAD.MOV.U32 R9, RZ, RZ, R5 ;  /* 0x000000ffff097224 */ /* 0x000fe400078e0005 */
[----:B------:R-:W-:Y:S02]  /*1d240*/  IMAD.MOV.U32 R11, RZ, RZ, R208 ;  /* 0x000000ffff0b7224 */ /* 0x000fe400078e00d0 */
[----:B------:R-:W-:-:S07]  /*1d250*/  IMAD.MOV.U32 R12, RZ, RZ, R205 ;  /* 0x000000ffff0c7224 */ /* 0x000fce00078e00cd */
.L_x_2408:
        /* <DEDUP_REMOVED lines=8> */
.L_x_2398:
[----:B------:R-:W-:Y:S01]  /*1d2e0*/  IMAD R4, R205, 0x8, R18 ;  /* 0x00000008cd047824 */ /* 0x000fe200078e0212 */
[----:B------:R-:W-:-:S04]  /*1d2f0*/  SHF.L.U32 R5, R208, 0x1f, RZ ;  /* 0x0000001fd0057819 */ /* 0x000fc800000006ff */
[----:B------:R0:W1:Y:S01]  /*1d300*/  SYNCS.PHASECHK.TRANS64.TRYWAIT P2, [R4+URZ+0x36830], R5 ;  /* 0x03683005040075a7 */ /* 0x000062000804017f */
[----:B------:R-:W-:Y:S05]  /*1d310*/  @!P0 BRA `(.L_x_2399) ;  /* 0x0000000000048947 */ /* 0x000fea0003800000 */
[----:B------:R-:W-:Y:S01]  /*1d320*/  BPT.TRAP 0x1 ;  /* 0x000000040000795c */ /* 0x000fe20000300000 */
.L_x_2399:
[----:B------:R-:W-:Y:S01]  /*1d330*/  IMAD R0, R205, 0xa80, R212 ;  /* 0x00000a80cd007824 */ /* 0x000fe200078e02d4 */
[----:B------:R-:W-:Y:S03]  /*1d340*/  BSSY B1, `(.L_x_2400) ;  /* 0x0000006000017945 */ /* 0x000fe60003800000 */
[C---:B------:R-:W-:Y:S02]  /*1d350*/  VIADD R20, R0.reuse, 0x80 ;  /* 0x0000008000147836 */ /* 0x040fe40000000000 */
[----:B------:R-:W-:Y:S01]  /*1d360*/  VIADD R120, R0, 0x100 ;  /* 0x0000010000787836 */ /* 0x000fe20000000000 */
[----:B-1----:R-:W-:Y:S06]  /*1d370*/  @P2 BRA `(.L_x_2401) ;  /* 0x0000000000082947 */ /* 0x002fec0003800000 */
[----:B------:R-:W1:Y:S02]  /*1d380*/  SYNCS.PHASECHK.TRANS64.TRYWAIT P2, [R4+URZ+0x36830], R5 ;  /* 0x03683005040075a7 */ /* 0x000e64000804017f */
[----:B-1----:R-:W-:Y:S05]  /*1d390*/  @!P2 BRA `(.L_x_2402) ;  /* 0x000000f00054a947 */ /* 0x002fea0003800000 */
.L_x_2401:
[----:B------:R-:W-:Y:S05]  /*1d3a0*/  BSYNC B1 ;  /* 0x0000000000017941 */ /* 0x000fea0003800000 */
.L_x_2400:
[----:B------:R-:W2:Y:S04]  /*1d3b0*/  LDL.64 R14, [R1+0x30] ;  /* 0x00003000010e7983 */ /* 0x000ea80000100a00 */
[----:B------:R-:W3:Y:S01]  /*1d3c0*/  LDL.64 R122, [R1+0x38] ;  /* 0x00003800017a7983 */ /* 0x000ee20000100a00 */
[----:B------:R-:W-:Y:S01]  /*1d3d0*/  WARPGROUP.ARRIVE ;  /* 0x00000000000079c5 */ /* 0x000fe20000000000 */
[----:B------:R-:W-:Y:S01]  /*1d3e0*/  IMAD.MOV.U32 R21, RZ, RZ, 0x40000040 ;  /* 0x40000040ff157424 */ /* 0x000fe200078e00ff */
[----:B------:R-:W-:Y:S01]  /*1d3f0*/  R2UR UR6, R20 ;  /* 0x00000000140672ca */ /* 0x000fe200000e0000 */
[----:B------:R-:W-:Y:S01]  /*1d400*/  IMAD.MOV.U32 R121, RZ, RZ, 0x40000040 ;  /* 0x40000040ff797424 */ /* 0x000fe200078e00ff */
[----:B01----:R-:W-:Y:S01]  /*1d410*/  MOV R5, UR45 ;  /* 0x0000002d00057c02 */ /* 0x003fe20008000f00 */
[----:B------:R-:W4:Y:S01]  /*1d420*/  LDL.64 R214, [R1+0x18] ;  /* 0x0000180001d67983 */ /* 0x000f220000100a00 */
        /* <DEDUP_REMOVED lines=118> */
[----:B------:R-:W-:Y:S01]  /*1db90*/  UMOV UR45, UR43 ;  /* 0x0000002b002d7c82 */ /* 0x000fe20008000000 */
        /* <DEDUP_REMOVED lines=137> */
[----:B----4-:R-:W-:Y:S02]  /*1e430*/  R2UR UR38, R214 ;  /* 0x00000000d62672ca */ /* 0x010fe400000e0000 */
        /* <DEDUP_REMOVED lines=601> */
.L_x_2403:
[----:B------:R-:W-:Y:S01]  /*209d0*/  SHF.L.U32 R0, R11, 0x1f, RZ ;  /* 0x0000001f0b007819 */ /* 0x000fe200000006ff */
[----:B------:R-:W-:-:S04]  /*209e0*/  IMAD R11, R12, 0x8, R18 ;  /* 0x000000080c0b7824 */ /* 0x000fc800078e0212 */
[----:B------:R0:W1:Y:S01]  /*209f0*/  SYNCS.PHASECHK.TRANS64.TRYWAIT P2, [R11+URZ+0x36850], R0 ;  /* 0x036850000b0075a7 */ /* 0x000062000804017f */
[----:B------:R-:W-:Y:S05]  /*20a00*/  @!P0 BRA `(.L_x_2404) ;  /* 0x0000000000048947 */ /* 0x000fea0003800000 */
[----:B------:R-:W-:Y:S01]  /*20a10*/  BPT.TRAP 0x1 ;  /* 0x000000040000795c */ /* 0x000fe20000300000 */
.L_x_2404:
[----:B------:R-:W-:Y:S04]  /*20a20*/  BSSY B1, `(.L_x_2405) ;  /* 0x0000004000017945 */ /* 0x000fe80003800000 */
[----:B-1----:R-:W-:Y:S05]  /*20a30*/  @P2 BRA `(.L_x_2406) ;  /* 0x0000000000082947 */ /* 0x002fea0003800000 */
[----:B------:R-:W1:Y:S02]  /*20a40*/  SYNCS.PHASECHK.TRANS64.TRYWAIT P2, [R11+URZ+0x36850], R0 ;  /* 0x036850000b0075a7 */ /* 0x000e64000804017f */
[----:B-1----:R-:W-:Y:S05]  /*20a50*/  @!P2 BRA `(.L_x_2407) ;  /* 0x000000b800b8a947 */ /* 0x002fea0003800000 */
.L_x_2406:
[----:B------:R-:W-:Y:S05]  /*20a60*/  BSYNC B1 ;  /* 0x0000000000017941 */ /* 0x000fea0003800000 */
.L_x_2405:
[----:B01----:R-:W-:Y:S01]  /*20a70*/  VIADD R0, R18, 0x400 ;  /* 0x0000040012007836 */ /* 0x003fe20000000000 */
[----:B------:R-:W-:Y:S01]  /*20a80*/  WARPGROUP.ARRIVE ;  /* 0x00000000000079c5 */ /* 0x000fe20000000000 */
[----:B------:R-:W-:Y:S01]  /*20a90*/  IMAD.MOV.U32 R15, RZ, RZ, 0x40000040 ;  /* 0x40000040ff0f7424 */ /* 0x000fe200078e00ff */
[----:B------:R-:W-:Y:S01]  /*20aa0*/  FMNMX.FTZ R4, R170, R8, !PT ;  /* 0x00000008aa047209 */ /* 0x000fe20007810000 */
[----:B------:R-:W-:Y:S01]  /*20ab0*/  IMAD.MOV.U32 R3, RZ, RZ, 0x40000040 ;  /* 0x40000040ff037424 */ /* 0x000fe200078e00ff */
[----:B------:R-:W-:Y:S01]  /*20ac0*/  SHF.R.U32.HI R0, RZ, 0x4, R0 ;  /* 0x00000004ff007819 */ /* 0x000fe20000011600 */
[----:B------:R-:W-:Y:S01]  /*20ad0*/  IMAD.MOV.U32 R21, RZ, RZ, 0x40000040 ;  /* 0x40000040ff157424 */ /* 0x000fe200078e00ff */
[----:B------:R-:W-:Y:S01]  /*20ae0*/  R2UR UR7, R15 ;  /* 0x000000000f0772ca */ /* 0x000fe200000e0000 */
[----:B------:R-:W-:Y:S01]  /*20af0*/  ULDC UR4, c[0x0][0x988] ;  /* 0x0002620000047ab9 */ /* 0x000fe20000000800 */
[----:B------:R-:W-:Y:S01]  /*20b00*/  LOP3.LUT R0, R0, 0x3fff, RZ, 0xc0, !PT ;  /* 0x00003fff00007812 */ /* 0x000fe200078ec0ff */
[----:B------:R-:W-:Y:S01]  /*20b10*/  @!P1 IMAD R13, R13, 0x8, R18 ;  /* 0x000000080d0d9824 */ /* 0x000fe200078e0212 */
[----:B------:R-:W-:Y:S01]  /*20b20*/  FMNMX.FTZ R4, R171, R4, !PT ;  /* 0x00000004ab047209 */ /* 0x000fe20007810000 */
[----:B------:R-:W-:Y:S01]  /*20b30*/  @!P1 VIADD R11, R11, 0x36860 ;  /* 0x000368600b0b9836 */ /* 0x000fe20000000000 */
[----:B------:R-:W-:Y:S01]  /*20b40*/  LOP3.LUT R0, R0, 0x3800000, RZ, 0xfc, !PT ;  /* 0x0380000000007812 */ /* 0x000fe200078efcff */
[----:B------:R-:W-:Y:S01]  /*20b50*/  @!P1 VIADD R13, R13, 0x36840 ;  /* 0x000368400d0d9836 */ /* 0x000fe20000000000 */
[----:B------:R-:W-:-:S02]  /*20b60*/  FMNMX.FTZ R4, R174, R4, !PT ;  /* 0x00000004ae047209 */ /* 0x000fc40007810000 */
[----:B------:R-:W-:Y:S01]  /*20b70*/  @!P1 PRMT R11, RZ, 0x654, R11 ;  /* 0x00000654ff0b9816 */ /* 0x000fe2000000000b */
[----:B------:R-:W-:Y:S01]  /*20b80*/  IMAD R14, R12, 0xa80, R0 ;  /* 0x00000a800c0e7824 */ /* 0x000fe200078e0200 */
[----:B------:R-:W-:Y:S02]  /*20b90*/  FMNMX.FTZ R0, R168, R9, !PT ;  /* 0x00000009a8007209 */ /* 0x000fe40007810000 */
[----:B------:R-:W-:Y:S01]  /*20ba0*/  FMNMX.FTZ R4, R175, R4, !PT ;  /* 0x00000004af047209 */ /* 0x000fe20007810000 */
[C---:B------:R-:W-:Y:S01]  /*20bb0*/  VIADD R2, R14.reuse, 0x80 ;  /* 0x000000800e027836 */ /* 0x040fe20000000000 */
[C---:B------:R-:W-:Y:S01]  /*20bc0*/  R2UR UR6, R14.reuse ;  /* 0x000000000e0672ca */ /* 0x040fe200000e0000 */
[----:B------:R-:W-:Y:S01]  /*20bd0*/  VIADD R20, R14, 0x200 ;  /* 0x000002000e147836 */ /* 0x000fe20000000000 */
[----:B------:R-:W-:Y:S02]  /*20be0*/  FMNMX.FTZ R0, R169, R0, !PT ;  /* 0x00000000a9007209 */ /* 0x000fe40007810000 */
[----:B------:R-:W-:-:S02]  /*20bf0*/  FMNMX.FTZ R4, R162, R4, !PT ;  /* 0x00000004a2047209 */ /* 0x000fc40007810000 */
[----:B------:R-:W-:Y:S02]  /*20c00*/  FMNMX.FTZ R0, R172, R0, !PT ;  /* 0x00000000ac007209 */ /* 0x000fe40007810000 */
[----:B------:R-:W-:Y:S02]  /*20c10*/  FMNMX.FTZ R4, R163, R4, !PT ;  /* 0x00000004a3047209 */ /* 0x000fe40007810000 */
[----:B------:R-:W-:Y:S02]  /*20c20*/  FMNMX.FTZ R0, R173, R0, !PT ;  /* 0x00000000ad007209 */ /* 0x000fe40007810000 */
[----:B------:R-:W-:Y:S01]  /*20c30*/  FMNMX.FTZ R4, R166, R4, !PT ;  /* 0x00000004a6047209 */ /* 0x000fe20007810000 */
[----:B------:R-:W-:Y:S01]  /*20c40*/  HGMMA.64x192x16.F32.BF16 R24, R200, gdesc[UR4].tnspB, R24, gsb0 ;  /* 0x42e00004c8187df0 */ /* 0x000fe20008001818 */
[----:B------:R-:W-:Y:S01]  /*20c50*/  R2UR UR6, R2 ;  /* 0x00000000020672ca */ /* 0x000fe200000e0000 */
[----:B------:R-:W-:Y:S01]  /*20c60*/  VIADD R2, R14, 0x100 ;  /* 0x000001000e027836 */ /* 0x000fe20000000000 */
[----:B------:R-:W-:Y:S01]  /*20c70*/  R2UR UR7, R3 ;  /* 0x00000000030772ca */ /* 0x000fe200000e0000 */
[----:B------:R-:W-:Y:S01]  /*20c80*/  IMAD.MOV.U32 R3, RZ, RZ, 0x40000040 ;  /* 0x40000040ff037424 */ /* 0x000fe200078e00ff */
        /* <DEDUP_REMOVED lines=43> */
[C---:B------:R-:W-:Y:S01]  /*20f40*/  ISETP.GT.AND P2, PT, R10.reuse, RZ, PT ;  /* 0x000000ff0a00720c */ /* 0x040fe20003f44270 */
[----:B------:R-:W-:Y:S01]  /*20f50*/  VIADD R10, R10, 0xffffffff ;  /* 0xffffffff0a0a7836 */ /* 0x000fe20000000000 */
        /* <DEDUP_REMOVED lines=18> */
[----:B0-----:R-:W-:-:S05]  /*21080*/  FMNMX.FTZ R5, R2, R5, !PT ;  /* 0x0000000502057209 */ /* 0x001fca0007810000 */
[C---:B------:R-:W-:Y:S01]  /*21090*/  FMUL.FTZ R3, R5.reuse, R0 ;  /* 0x0000000005037220 */ /* 0x040fe20000410000 */
[----:B------:R-:W-:-:S03]  /*210a0*/  FADD.FTZ R2, -R5, R9 ;  /* 0x0000000905027221 */ /* 0x000fc60000010100 */
[-CC-:B------:R-:W-:Y:S01]  /*210b0*/  FFMA.FTZ R15, R145, R0.reuse, -R3.reuse ;  /* 0x00000000910f7223 */ /* 0x180fe20000010803 */
[-CC-:B------:R-:W-:Y:S01]  /*210c0*/  FFMA.FTZ R200, R168, R0.reuse, -R3.reuse ;  /* 0x00000000a8c87223 */ /* 0x180fe20000010803 */
[----:B------:R-:W0:Y:S01]  /*210d0*/  SHFL.BFLY PT, R145, R4, 0x2, 0x1f ;  /* 0x0c401f0004917f89 */ /* 0x000e2200000e0000 */
        /* <DEDUP_REMOVED lines=10> */
[-C--:B------:R-:W-:Y:S01]  /*21180*/  FFMA.FTZ R124, R124, R0.reuse, -R3 ;  /* 0x000000007c7c7223 */ /* 0x080fe20000010803 */
[----:B------:R-:W-:Y:S01]  /*21190*/  FMUL.FTZ R2, R2, R0 ;  /* 0x0000000002027220 */ /* 0x000fe20000410000 */
[----:B------:R-:W-:Y:S08]  /*211a0*/  MUFU.EX2 R200, R200 ;  /* 0x000000c800c87308 */ /* 0x000ff00000000800 */
[----:B------:R-:W1:Y:S01]  /*211b0*/  MUFU.EX2 R2, R2 ;  /* 0x0000000200027308 */ /* 0x000e620000000800 */
[----:B0-----:R-:W-:-:S07]  /*211c0*/  FMNMX.FTZ R4, R4, R145, !PT ;  /* 0x0000009104047209 */ /* 0x001fce0007810000 */
[----:B------:R-:W0:Y:S08]  /*211d0*/  MUFU.EX2 R9, R9 ;  /* 0x0000000900097308 */ /* 0x000e300000000800 */
[----:B------:R-:W2:Y:S08]  /*211e0*/  MUFU.EX2 R202, R202 ;  /* 0x000000ca00ca7308 */ /* 0x000eb00000000800 */
[----:B------:R-:W3:Y:S08]  /*211f0*/  MUFU.EX2 R168, R168 ;  /* 0x000000a800a87308 */ /* 0x000ef00000000800 */
[----:B------:R-:W4:Y:S08]  /*21200*/  MUFU.EX2 R196, R196 ;  /* 0x000000c400c47308 */ /* 0x000f300000000800 */
[----:B------:R-:W5:Y:S08]  /*21210*/  MUFU.EX2 R160, R160 ;  /* 0x000000a000a07308 */ /* 0x000f700000000800 */
[----:B------:R-:W5:Y:S08]  /*21220*/  MUFU.EX2 R198, R198 ;  /* 0x000000c600c67308 */ /* 0x000f700000000800 */
[----:B------:R-:W5:Y:S08]  /*21230*/  MUFU.EX2 R12, R12 ;  /* 0x0000000c000c7308 */ /* 0x000f700000000800 */
        /* <DEDUP_REMOVED lines=12> */
[----:B------:R-:W-:Y:S01]  /*21300*/  VIADD R20, R14, 0x280 ;  /* 0x000002800e147836 */ /* 0x000fe20000000000 */
[----:B------:R-:W-:Y:S01]  /*21310*/  R2UR UR7, R21 ;  /* 0x00000000150772ca */ /* 0x000fe200000e0000 */
[----:B------:R-:W-:Y:S01]  /*21320*/  IMAD.MOV.U32 R21, RZ, RZ, 0x40000040 ;  /* 0x40000040ff157424 */ /* 0x000fe200078e00ff */
[----:B------:R-:W5:Y:S08]  /*21330*/  MUFU.EX2 R192, R192 ;  /* 0x000000c000c07308 */ /* 0x000f700000000800 */
        /* <DEDUP_REMOVED lines=9> */
[----:B------:R-:W-:Y:S01]  /*213d0*/  MUFU.EX2 R188, R188 ;  /* 0x000000bc00bc7308 */ /* 0x000fe20000000800 */
[----:B------:R-:W-:Y:S01]  /*213e0*/  R2UR UR7, R21 ;  /* 0x00000000150772ca */ /* 0x000fe200000e0000 */
[----:B------:R-:W1:Y:S01]  /*213f0*/  SHFL.BFLY PT, R20, R4, 0x1, 0x1f ;  /* 0x0c201f0004147f89 */ /* 0x000e6200000e0000 */
[----:B------:R-:W-:-:S05]  /*21400*/  IMAD.MOV.U32 R21, RZ, RZ, 0x40000040 ;  /* 0x40000040ff157424 */ /* 0x000fca00078e00ff */
[----:B------:R-:W-:Y:S08]  /*21410*/  MUFU.EX2 R190, R190 ;  /* 0x000000be00be7308 */ /* 0x000ff00000000800 */
[----:B------:R-:W-:Y:S01]  /*21420*/  MUFU.EX2 R144, R144 ;  /* 0x0000009000907308 */ /* 0x000fe20000000800 */
[----:B-1----:R-:W-:Y:S01]  /*21430*/  FMNMX.FTZ R4, R4, R20, !PT ;  /* 0x0000001404047209 */ /* 0x002fe20007810000 */
[----:B------:R-:W-:-:S04]  /*21440*/  FFMA.FTZ R20, R125, R0, -R3 ;  /* 0x000000007d147223 */ /* 0x000fc80000010803 */
[----:B------:R-:W-:-:S04]  /*21450*/  FMUL.FTZ R125, R4, R0 ;  /* 0x00000000047d7220 */ /* 0x000fc80000410000 */
[-CC-:B------:R-:W-:Y:S01]  /*21460*/  FFMA.FTZ R201, R170, R0.reuse, -R125.reuse ;  /* 0x00000000aac97223 */ /* 0x180fe2000001087d */
[-CC-:B------:R-:W-:Y:S01]  /*21470*/  FFMA.FTZ R203, R174, R0.reuse, -R125.reuse ;  /* 0x00000000aecb7223 */ /* 0x180fe2000001087d */
[-CC-:B------:R-:W-:Y:S01]  /*21480*/  FFMA.FTZ R197, R162, R0.reuse, -R125.reuse ;  /* 0x00000000a2c57223 */ /* 0x180fe2000001087d */
[-CC-:B------:R-:W-:Y:S01]  /*21490*/  FFMA.FTZ R145, R163, R0.reuse, -R125.reuse ;  /* 0x00000000a3917223 */ /* 0x180fe2000001087d */
[-CC-:B------:R-:W-:Y:S01]  /*214a0*/  FFMA.FTZ R189, R146, R0.reuse, -R125.reuse ;  /* 0x0000000092bd7223 */ /* 0x180fe2000001087d */
[----:B------:R-:W-:Y:S01]  /*214b0*/  FFMA.FTZ R146, R2, R7, R200 ;  /* 0x0000000702927223 */ /* 0x000fe200000100c8 */
        /* <DEDUP_REMOVED lines=9> */
[----:B0-----:R-:W-:Y:S01]  /*21550*/  F2FP.BF16.F32.PACK_AB R200, R9, R200 ;  /* 0x000000c809c8723e */ /* 0x001fe200000010ff */
[-CC-:B------:R-:W-:Y:S01]  /*21560*/  FFMA.FTZ R135, R135, R0.reuse, -R125.reuse ;  /* 0x0000000087877223 */ /* 0x180fe2000001087d */
[-CC-:B------:R-:W-:Y:S01]  /*21570*/  FFMA.FTZ R122, R122, R0.reuse, -R125.reuse ;  /* 0x000000007a7a7223 */ /* 0x180fe2000001087d */
[-CC-:B------:R-:W-:Y:S01]  /*21580*/  FFMA.FTZ R123, R123, R0.reuse, -R125.reuse ;  /* 0x000000007b7b7223 */ /* 0x180fe2000001087d */
[----:B------:R-:W-:-:S03]  /*21590*/  FFMA.FTZ R126, R126, R0, -R125 ;  /* 0x000000007e7e7223 */ /* 0x000fc6000001087d */
        /* <DEDUP_REMOVED lines=14> */
[-CC-:B------:R-:W-:Y:S01]  /*21680*/  FFMA.FTZ R186, R140, R0.reuse, -R3.reuse ;  /* 0x000000008cba7223 */ /* 0x180fe20000010803 */
[-C--:B------:R-:W-:Y:S01]  /*21690*/  FFMA.FTZ R137, R141, R0.reuse, -R3 ;  /* 0x000000008d897223 */ /* 0x080fe20000010803 */
[-CC-:B------:R-:W-:Y:S01]  /*216a0*/  FFMA.FTZ R140, R167, R0.reuse, -R125.reuse ;  /* 0x00000000a78c7223 */ /* 0x180fe2000001087d */
[----:B------:R-:W-:Y:S01]  /*216b0*/  HGMMA.64x192x16.F32.BF16 R24, R180, gdesc[UR4].tnspB, R24, gsb0 ;  /* 0x42e00004b4187df0 */ /* 0x000fe20008001818 */
[----:B------:R-:W-:Y:S01]  /*216c0*/  R2UR UR7, R21 ;  /* 0x00000000150772ca */ /* 0x000fe200000e0000 */
[----:B------:R-:W-:Y:S01]  /*216d0*/  FADD.FTZ R21, R9, R146 ;  /* 0x0000009209157221 */ /* 0x000fe20000010000 */
[-CC-:B------:R-:W-:Y:S01]  /*216e0*/  FFMA.FTZ R141, R155, R0.reuse, -R125.reuse ;  /* 0x000000009b8d7223 */ /* 0x180fe2000001087d */
[-C--:B------:R-:W-:Y:S01]  /*216f0*/  FFMA.FTZ R185, R138, R0.reuse, -R125 ;  /* 0x000000008ab97223 */ /* 0x080fe2000001087d */
[----:B------:R-:W-:Y:S01]  /*21700*/  MUFU.EX2 R140, R140 ;  /* 0x0000008c008c7308 */ /* 0x000fe20000000800 */
[----:B--2---:R-:W-:Y:S01]  /*21710*/  FADD.FTZ R21, R202, R21 ;  /* 0x00000015ca157221 */ /* 0x004fe20000010000 */
[----:B------:R-:W-:Y:S01]  /*21720*/  FFMA.FTZ R187, R142, R0, -R125 ;  /* 0x000000008ebb7223 */ /* 0x000fe2000001087d */
[----:B---3--:R-:W-:-:S02]  /*21730*/  F2FP.BF16.F32.PACK_AB R202, R168, R202 ;  /* 0x000000caa8ca723e */ /* 0x008fc400000010ff */
[----:B------:R-:W-:-:S03]  /*21740*/  FADD.FTZ R21, R168, R21 ;  /* 0x00000015a8157221 */ /* 0x000fc60000010000 */
[----:B------:R-:W-:Y:S01]  /*21750*/  MUFU.EX2 R141, R141 ;  /* 0x0000008d008d7308 */ /* 0x000fe20000000800 */
[----:B----4-:R-:W-:Y:S01]  /*21760*/  FADD.FTZ R21, R196, R21 ;  /* 0x00000015c4157221 */ /* 0x010fe20000010000 */
[----:B-----5:R-:W-:-:S03]  /*21770*/  F2FP.BF16.F32.PACK_AB R196, R160, R196 ;  /* 0x000000c4a0c4723e */ /* 0x020fc600000010ff */
        /* <DEDUP_REMOVED lines=16> */
[-C--:B------:R-:W-:Y:S01]  /*21880*/  FFMA.FTZ R129, R133, R0.reuse, -R3 ;  /* 0x0000000085817223 */ /* 0x080fe20000010803 */
[----:B------:R-:W-:Y:S01]  /*21890*/  FADD.FTZ R3, -R4, R8 ;  /* 0x0000000804037221 */ /* 0x000fe20000010100 */
[----:B------:R-:W-:Y:S01]  /*218a0*/  WARPGROUP.ARRIVE ;  /* 0x00000000000079c5 */ /* 0x000fe20000000000 */
[----:B------:R0:W-:Y:S01]  /*218b0*/  MUFU.EX2 R8, R20 ;  /* 0x0000001400087308 */ /* 0x0001e20000000800 */
[-CC-:B------:R-:W-:Y:S01]  /*218c0*/  FFMA.FTZ R132, R171, R0.reuse, -R125.reuse ;  /* 0x00000000ab847223 */ /* 0x180fe2000001087d */
[-C--:B------:R-:W-:Y:S01]  /*218d0*/  FMUL.FTZ R3, R3, R0.reuse ;  /* 0x0000000003037220 */ /* 0x080fe20000410000 */
[-CC-:B------:R-:W-:Y:S01]  /*218e0*/  FFMA.FTZ R133, R175, R0.reuse, -R125.reuse ;  /* 0x00000000af857223 */ /* 0x180fe2000001087d */
[-C--:B------:R-:W-:Y:S01]  /*218f0*/  FFMA.FTZ R181, R130, R0.reuse, -R125 ;  /* 0x0000000082b57223 */ /* 0x080fe2000001087d */
[----:B------:R-:W-:Y:S01]  /*21900*/  FADD.FTZ R130, R192, R21 ;  /* 0x00000015c0827221 */ /* 0x000fe20000010000 */
[----:B------:R-:W-:Y:S01]  /*21910*/  FFMA.FTZ R183, R134, R0, -R125 ;  /* 0x0000000086b77223 */ /* 0x000fe2000001087d */
[----:B------:R-:W-:Y:S01]  /*21920*/  F2FP.BF16.F32.PACK_AB R192, R153, R192 ;  /* 0x000000c099c0723e */ /* 0x000fe200000010ff */
[----:B------:R-:W1:Y:S01]  /*21930*/  MUFU.EX2 R3, R3 ;  /* 0x0000000300037308 */ /* 0x000e620000000800 */
[----:B0-----:R-:W-:-:S02]  /*21940*/  VIADD R20, R14, 0x300 ;  /* 0x000003000e147836 */ /* 0x001fc40000000000 */
[----:B------:R-:W-:-:S03]  /*21950*/  FFMA.FTZ R14, R147, R0, -R125 ;  /* 0x00000000930e7223 */ /* 0x000fc6000001087d */
[----:B------:R-:W-:Y:S02]  /*21960*/  R2UR UR6, R20 ;  /* 0x00000000140672ca */ /* 0x000fe400000e0000 */
[----:B------:R-:W0:Y:S01]  /*21970*/  MUFU.EX2 R132, R132 ;  /* 0x0000008400847308 */ /* 0x000e220000000800 */
[----:B------:R-:W-:-:S07]  /*21980*/  @!P1 PRMT R20, RZ, 0x654, R13 ;  /* 0x00000654ff149816 */ /* 0x000fce000000000d */
[----:B------:R-:W2:Y:S01]  /*21990*/  MUFU.EX2 R133, R133 ;  /* 0x0000008500857308 */ /* 0x000ea20000000800 */
[----:B-1----:R-:W-:Y:S01]  /*219a0*/  FFMA.FTZ R7, R3, R6, R201 ;  /* 0x0000000603077223 */ /* 0x002fe200000100c9 */
[----:B------:R-:W-:Y:S01]  /*219b0*/  FFMA.FTZ R6, R139, R0, -R125 ;  /* 0x000000008b067223 */ /* 0x000fe2000001087d */
[----:B------:R-:W-:Y:S05]  /*219c0*/  HGMMA.64x192x16.F32.BF16 R24, R176, gdesc[UR4].tnspB, R24, gsb0 ;  /* 0x42e00004b0187df0 */ /* 0x000fea0008001818 */
[----:B------:R-:W1:Y:S01]  /*219d0*/  MUFU.EX2 R14, R14 ;  /* 0x0000000e000e7308 */ /* 0x000e620000000800 */
[----:B0-----:R-:W-:-:S07]  /*219e0*/  F2FP.BF16.F32.PACK_AB R201, R132, R201 ;  /* 0x000000c984c9723e */ /* 0x001fce00000010ff */
[----:B------:R-:W0:Y:S08]  /*219f0*/  MUFU.EX2 R13, R151 ;  /* 0x00000097000d7308 */ /* 0x000e300000000800 */
[----:B------:R-:W3:Y:S08]  /*21a00*/  MUFU.EX2 R6, R6 ;  /* 0x0000000600067308 */ /* 0x000ef00000000800 */
[----:B------:R-:W4:Y:S08]  /*21a10*/  MUFU.EX2 R180, R180 ;  /* 0x000000b400b47308 */ /* 0x000f300000000800 */
[----:B------:R-:W-:Y:S08]  /*21a20*/  MUFU.EX2 R181, R181 ;  /* 0x000000b500b57308 */ /* 0x000ff00000000800 */
[----:B------:R-:W-:Y:S08]  /*21a30*/  MUFU.EX2 R128, R128 ;  /* 0x0000008000807308 */ /* 0x000ff00000000800 */
[----:B------:R-:W-:Y:S08]  /*21a40*/  MUFU.EX2 R182, R182 ;  /* 0x000000b600b67308 */ /* 0x000ff00000000800 */
[----:B------:R-:W-:Y:S08]  /*21a50*/  MUFU.EX2 R183, R183 ;  /* 0x000000b700b77308 */ /* 0x000ff00000000800 */
[----:B------:R-:W-:Y:S01]  /*21a60*/  MUFU.EX2 R129, R129 ;  /* 0x0000008100817308 */ /* 0x000fe20000000800 */
[----:B------:R-:W-:-:S02]  /*21a70*/  WARPGROUP.DEPBAR.LE gsb0, 0x0 ;  /* 0x00008000000079c5 */ /* 0x000fc40000010000 */
[----:B------:R5:W-:Y:S05]  /*21a80*/  @!P1 SYNCS.ARRIVE.TRANS64.RED.A1T0 RZ, [R20+URZ], RZ ;  /* 0x000000ff14ff99a7 */ /* 0x000bea000810043f */
[----:B------:R-:W-:Y:S01]  /*21a90*/  MUFU.EX2 R179, R126 ;  /* 0x0000007e00b37308 */ /* 0x000fe20000000800 */
[----:B------:R-:W-:Y:S02]  /*21aa0*/  F2FP.BF16.F32.PACK_AB R178, R8, R124 ;  /* 0x0000007c08b2723e */ /* 0x000fe400000010ff */
[----:B------:R-:W-:Y:S02]  /*21ab0*/  F2FP.BF16.F32.PACK_AB R176, R121, R120 ;  /* 0x0000007879b0723e */ /* 0x000fe400000010ff */
[----:B------:R-:W-:Y:S01]  /*21ac0*/  F2FP.BF16.F32.PACK_AB R177, R123, R122 ;  /* 0x0000007a7bb1723e */ /* 0x000fe200000010ff */
[----:B-----5:R-:W-:Y:S01]  /*21ad0*/  FADD.FTZ R20, R132, R7 ;  /* 0x0000000784147221 */ /* 0x020fe20000010000 */
[----:B------:R5:W-:Y:S01]  /*21ae0*/  @!P1 SYNCS.ARRIVE.TRANS64.RED.A1T0 RZ, [R11+URZ], RZ ;  /* 0x000000ff0bff99a7 */ /* 0x000be2000810043f */
[-CC-:B------:R-:W-:Y:S01]  /*21af0*/  FFMA.FTZ R7, R143, R0.reuse, -R125.reuse ;  /* 0x000000008f077223 */ /* 0x180fe2000001087d */
[----:B------:R-:W-:Y:S01]  /*21b00*/  FFMA.FTZ R125, R127, R0, -R125 ;  /* 0x000000007f7d7223 */ /* 0x000fe2000001087d */
[----:B------:R-:W-:Y:S01]  /*21b10*/  FADD.FTZ R20, R203, R20 ;  /* 0x00000014cb147221 */ /* 0x000fe20000010000 */
[----:B--2---:R-:W-:-:S03]  /*21b20*/  F2FP.BF16.F32.PACK_AB R203, R133, R203 ;  /* 0x000000cb85cb723e */ /* 0x004fc600000010ff */
[----:B------:R-:W-:Y:S01]  /*21b30*/  FADD.FTZ R20, R133, R20 ;  /* 0x0000001485147221 */ /* 0x000fe20000010000 */
[----:B------:R-:W2:Y:S03]  /*21b40*/  MUFU.EX2 R7, R7 ;  /* 0x0000000700077308 */ /* 0x000ea60000000800 */
[----:B------:R-:W-:Y:S01]  /*21b50*/  FADD.FTZ R20, R197, R20 ;  /* 0x00000014c5147221 */ /* 0x000fe20000010000 */
[----:B------:R-:W-:-:S03]  /*21b60*/  F2FP.BF16.F32.PACK_AB R197, R145, R197 ;  /* 0x000000c591c5723e */ /* 0x000fc600000010ff */
[----:B------:R-:W-:Y:S01]  /*21b70*/  FADD.FTZ R20, R145, R20 ;  /* 0x0000001491147221 */ /* 0x000fe20000010000 */
[----:B------:R-:W2:Y:S03]  /*21b80*/  MUFU.EX2 R125, R125 ;  /* 0x0000007d007d7308 */ /* 0x000ea60000000800 */
[----:B-----5:R-:W-:Y:S01]  /*21b90*/  FADD.FTZ R11, R199, R20 ;  /* 0x00000014c70b7221 */ /* 0x020fe20000010000 */
[----:B------:R-:W-:-:S03]  /*21ba0*/  F2FP.BF16.F32.PACK_AB R199, R140, R199 ;  /* 0x000000c78cc7723e */ /* 0x000fc600000010ff */
        /* <DEDUP_REMOVED lines=16> */
[C---:B-1----:R-:W-:Y:S02]  /*21cb0*/  F2FP.BF16.F32.PACK_AB R189, R14.reuse, R189 ;  /* 0x000000bd0ebd723e */ /* 0x042fe400000010ff */
[----:B------:R-:W-:Y:S01]  /*21cc0*/  FADD.FTZ R20, R14, R11 ;  /* 0x0000000b0e147221 */ /* 0x000fe20000010000 */
[C---:B------:R-:W-:Y:S01]  /*21cd0*/  FADD.FTZ R21, R144.reuse, R21 ;  /* 0x0000001590157221 */ /* 0x040fe20000010000 */
[----:B------:R-:W-:-:S02]  /*21ce0*/  F2FP.BF16.F32.PACK_AB R190, R144, R190 ;  /* 0x000000be90be723e */ /* 0x000fc400000010ff */
[----:B------:R-:W-:Y:S01]  /*21cf0*/  FADD.FTZ R20, R191, R20 ;  /* 0x00000014bf147221 */ /* 0x000fe20000010000 */
[----:B------:R-:W-:Y:S01]  /*21d00*/  FADD.FTZ R21, R184, R21 ;  /* 0x00000015b8157221 */ /* 0x000fe20000010000 */
[C---:B0-----:R-:W-:Y:S02]  /*21d10*/  F2FP.BF16.F32.PACK_AB R191, R13.reuse, R191 ;  /* 0x000000bf0dbf723e */ /* 0x041fe400000010ff */
[----:B------:R-:W-:Y:S01]  /*21d20*/  FADD.FTZ R20, R13, R20 ;  /* 0x000000140d147221 */ /* 0x000fe20000010000 */
[C---:B------:R-:W-:Y:S01]  /*21d30*/  FADD.FTZ R21, R136.reuse, R21 ;  /* 0x0000001588157221 */ /* 0x040fe20000010000 */
[----:B------:R-:W-:Y:S02]  /*21d40*/  F2FP.BF16.F32.PACK_AB R184, R136, R184 ;  /* 0x000000b888b8723e */ /* 0x000fe400000010ff */
[----:B------:R-:W-:Y:S01]  /*21d50*/  FADD.FTZ R11, R185, R20 ;  /* 0x00000014b90b7221 */ /* 0x000fe20000010000 */
[----:B------:R-:W-:Y:S01]  /*21d60*/  FADD.FTZ R130, R186, R21 ;  /* 0x00000015ba827221 */ /* 0x000fe20000010000 */
[----:B---3--:R-:W-:-:S02]  /*21d70*/  F2FP.BF16.F32.PACK_AB R185, R6, R185 ;  /* 0x000000b906b9723e */ /* 0x008fc400000010ff */
[----:B------:R-:W-:Y:S01]  /*21d80*/  FADD.FTZ R20, R6, R11 ;  /* 0x0000000b06147221 */ /* 0x000fe20000010000 */
[C---:B------:R-:W-:Y:S01]  /*21d90*/  FADD.FTZ R11, R137.reuse, R130 ;  /* 0x00000082890b7221 */ /* 0x040fe20000010000 */
[----:B------:R-:W-:Y:S02]  /*21da0*/  F2FP.BF16.F32.PACK_AB R186, R137, R186 ;  /* 0x000000ba89ba723e */ /* 0x000fe400000010ff */
[----:B------:R-:W-:Y:S01]  /*21db0*/  FADD.FTZ R20, R187, R20 ;  /* 0x00000014bb147221 */ /* 0x000fe20000010000 */
[----:B----4-:R-:W-:Y:S01]  /*21dc0*/  FADD.FTZ R11, R180, R11 ;  /* 0x0000000bb40b7221 */ /* 0x010fe20000010000 */
[C---:B--2---:R-:W-:Y:S02]  /*21dd0*/  F2FP.BF16.F32.PACK_AB R187, R7.reuse, R187 ;  /* 0x000000bb07bb723e */ /* 0x044fe400000010ff */
        /* <DEDUP_REMOVED lines=12> */
[----:B------:R-:W-:-:S02]  /*21ea0*/  F2FP.BF16.F32.PACK_AB R183, R12, R183 ;  /* 0x000000b70cb7723e */ /* 0x000fc400000010ff */
[----:B------:R-:W-:Y:S01]  /*21eb0*/  FADD.FTZ R11, R12, R11 ;  /* 0x0000000b0c0b7221 */ /* 0x000fe20000010000 */
[----:B------:R-:W-:Y:S01]  /*21ec0*/  FADD.FTZ R7, R121, R6 ;  /* 0x0000000679077221 */ /* 0x000fe20000010000 */
[----:B------:R-:W-:Y:S02]  /*21ed0*/  IMAD.MOV.U32 R12, RZ, RZ, R205 ;  /* 0x000000ffff0c7224 */ /* 0x000fe400078e00cd */
[----:B------:R-:W-:Y:S01]  /*21ee0*/  FADD.FTZ R14, R122, R11 ;  /* 0x0000000b7a0e7221 */ /* 0x000fe20000010000 */
[----:B------:R-:W-:Y:S01]  /*21ef0*/  FADD.FTZ R7, R124, R7 ;  /* 0x000000077c077221 */ /* 0x000fe20000010000 */
[----:B------:R-:W-:Y:S02]  /*21f00*/  IMAD.MOV.U32 R11, RZ, RZ, R208 ;  /* 0x000000ffff0b7224 */ /* 0x000fe400078e00d0 */
[----:B------:R-:W-:Y:S01]  /*21f10*/  FADD.FTZ R14, R123, R14 ;  /* 0x0000000e7b0e7221 */ /* 0x000fe20000010000 */
[----:B------:R-:W-:Y:S01]  /*21f20*/  FADD.FTZ R7, R8, R7 ;  /* 0x0000000708077221 */ /* 0x000fe20000010000 */
[----:B------:R-:W-:-:S02]  /*21f30*/  IMAD.MOV.U32 R8, RZ, RZ, R4 ;  /* 0x000000ffff087224 */ /* 0x000fc400078e0004 */
[----:B------:R-:W-:Y:S01]  /*21f40*/  FADD.FTZ R14, R179, R14 ;  /* 0x0000000eb30e7221 */ /* 0x000fe20000010000 */
[----:B------:R-:W-:-:S03]  /*21f50*/  F2FP.BF16.F32.PACK_AB R179, R125, R179 ;  /* 0x000000b37db3723e */ /* 0x000fc600000010ff */
[----:B------:R-:W-:Y:S01]  /*21f60*/  FADD.FTZ R6, R125, R14 ;  /* 0x0000000e7d067221 */ /* 0x000fe20000010000 */
[----:B------:R-:W-:Y:S06]  /*21f70*/  @P2 BRA `(.L_x_2408) ;  /* 0xffffffb000b82947 */ /* 0x000fec000383ffff */
.L_x_2397:
[----:B------:R-:W-:Y:S05]  /*21f80*/  BSYNC B0 ;  /* 0x0000000000007941 */ /* 0x000fea0003800000 */
.L_x_2396:
        /* <DEDUP_REMOVED lines=99> */
.L_x_2409:
[----:B------:R-:W-:Y:S01]  /*225c0*/  IMAD R11, R205, 0x8, R18 ;  /* 0x00000008cd0b7824 */ /* 0x000fe200078e0212 */
[----:B------:R-:W-:-:S04]  /*225d0*/  SHF.L.U32 R2, R208, 0x1f, RZ ;  /* 0x0000001fd0027819 */ /* 0x000fc800000006ff */
[----:B------:R0:W1:Y:S01]  /*225e0*/  SYNCS.PHASECHK.TRANS64.TRYWAIT P2, [R11+URZ+0x36850], R2 ;  /* 0x036850020b0075a7 */ /* 0x000062000804017f */
[----:B------:R-:W-:Y:S05]  /*225f0*/  @!P0 BRA `(.L_x_2410) ;  /* 0x0000000000048947 */ /* 0x000fea0003800000 */
[----:B------:R-:W-:Y:S01]  /*22600*/  BPT.TRAP 0x1 ;  /* 0x000000040000795c */ /* 0x000fe20000300000 */
.L_x_2410:
        /* <DEDUP_REMOVED lines=9> */
.L_x_2412:
[----:B------:R-:W-:Y:S05]  /*226a0*/  BSYNC B0 ;  /* 0x0000000000007941 */ /* 0x000fea0003800000 */
.L_x_2411:
        /* <DEDUP_REMOVED lines=178> */
.L_x_2308:
        /* <DEDUP_REMOVED lines=159> */
[----:B--2---:R-:W-:Y:S01]  /*23bc0*/  IMAD.U32 R0, RZ, RZ, UR4 ;  /* 0x00000004ff007e24 */ /* 0x004fe2000f8e00ff */
[----:B------:R-:W-:Y:S01]  /*23bd0*/  @P1 IADD3.X R7, R228, UR5, RZ, P2, !PT ;  /* 0x00000005e4071c10 */ /* 0x000fe200097fe4ff */
[----:B------:R2:W5:Y:S01]  /*23be0*/  @P0 LDG.E R20, desc[UR60][R8.64] ;  /* 0x0000003c08140981 */ /* 0x000562000c1e1900 */
[----:B------:R-:W-:-:S03]  /*23bf0*/  IADD3 R11, P4, R4, 0x1000, RZ ;  /* 0x00001000040b7810 */ /* 0x000fc60007f9e0ff */
[----:B------:R2:W5:Y:S01]  /*23c00*/  @P1 LDG.E R0, desc[UR60][R6.64] ;  /* 0x0000003c06001981 */ /* 0x000562000c1e1900 */
[----:B------:R-:W-:Y:S01]  /*23c10*/  LOP3.LUT R10, R11, 0x380, RZ, 0xc0, !PT ;  /* 0x000003800b0a7812 */ /* 0x000fe200078ec0ff */
[----:B------:R-:W-:Y:S08]  /*23c20*/  @P1 BRA `(.L_x_2416) ;  /* 0x0000000000101947 */ /* 0x000ff00003800000 */
[----:B------:R-:W-:Y:S05]  /*23c30*/  @!P0 BRA `(.L_x_2416) ;  /* 0x00000000000c8947 */ /* 0x000fea0003800000 */
[----:B--2---:R-:W2:Y:S04]  /*23c40*/  LDG.E R7, desc[UR60][R8.64] ;  /* 0x0000003c08077981 */ /* 0x004ea8000c1e1900 */
[----:B-----5:R-:W2:Y:S02]  /*23c50*/  LDG.E R0, desc[UR60][R8.64+0x4] ;  /* 0x0000043c08007981 */ /* 0x020ea4000c1e1900 */
[----:B--2---:R-:W-:-:S07]  /*23c60*/  IMAD.IADD R0, R0, 0x1, -R7 ;  /* 0x0000000100007824 */ /* 0x004fce00078e0a07 */
.L_x_2416:
[----:B------:R-:W-:Y:S01]  /*23c70*/  SHF.R.S32.HI R61, RZ, 0x1f, R226 ;  /* 0x0000001fff3d7819 */ /* 0x000fe200000114e2 */
[----:B------:R-:W-:Y:S01]  /*23c80*/  ULDC.64 UR4, c[0x0][0xb70] ;  /* 0x0002dc0000047ab9 */ /* 0x000fe20000000a00 */
[--C-:B-----5:R-:W-:Y:S02]  /*23c90*/  SHF.R.S32.HI R21, RZ, 0x1f, R20.reuse ;  /* 0x0000001fff157819 */ /* 0x120fe40000011414 */
[----:B--2---:R-:W-:Y:S01]  /*23ca0*/  SHF.R.U64 R8, R10, 0x3, RZ ;  /* 0x000000030a087819 */ /* 0x004fe200000012ff */
[----:B------:R-:W-:Y:S01]  /*23cb0*/  IMAD R7, R61, UR4, RZ ;  /* 0x000000043d077c24 */ /* 0x000fe2000f8e02ff */
[----:B------:R-:W-:Y:S02]  /*23cc0*/  SEL R235, R235, RZ, !P0 ;  /* 0x000000ffebeb7207 */ /* 0x000fe40004000000 */
[----:B------:R-:W-:Y:S01]  /*23cd0*/  SEL R229, R229, RZ, !P0 ;  /* 0x000000ffe5e57207 */ /* 0x000fe20004000000 */
[----:B------:R-:W-:Y:S01]  /*23ce0*/  IMAD R9, R226, UR5, R7 ;  /* 0x00000005e2097c24 */ /* 0x000fe2000f8e0207 */
[----:B------:R-:W-:Y:S01]  /*23cf0*/  IADD3 R29, P0, R4, 0x4000, RZ ;  /* 0x00004000041d7810 */ /* 0x000fe20007f1e0ff */
[----:B------:R-:W-:Y:S01]  /*23d00*/  IMAD.WIDE.U32 R6, R226, UR4, R20 ;  /* 0x00000004e2067c25 */ /* 0x000fe2000f8e0014 */
[----:B------:R-:W-:Y:S01]  /*23d10*/  ULDC.64 UR4, c[0x0][0xb78] ;  /* 0x0002de0000047ab9 */ /* 0x000fe20000000a00 */
[----:B------:R-:W-:-:S02]  /*23d20*/  LOP3.LUT R8, R8, R11, RZ, 0x3c, !PT ;  /* 0x0000000b08087212 */ /* 0x000fc400078e3cff */
[----:B------:R-:W-:Y:S01]  /*23d30*/  IMAD.IADD R7, R7, 0x1, R9 ;  /* 0x0000000107077824 */ /* 0x000fe200078e0209 */
[C---:B------:R-:W-:Y:S01]  /*23d40*/  IADD3 R13, P5, R4.reuse, 0x2000, RZ ;  /* 0x00002000040d7810 */ /* 0x040fe20007fbe0ff */
[----:B------:R-:W-:Y:S01]  /*23d50*/  IMAD R9, R235, UR4, RZ ;  /* 0x00000004eb097c24 */ /* 0x000fe2000f8e02ff */
[C---:B------:R-:W-:Y:S01]  /*23d60*/  IADD3 R25, P6, R4.reuse, 0x3000, RZ ;  /* 0x0000300004197810 */ /* 0x040fe20007fde0ff */
[----:B------:R-:W-:Y:S01]  /*23d70*/  IMAD R11, R233, 0x80, R225 ;  /* 0x00000080e90b7824 */ /* 0x000fe200078e02e1 */
[C---:B------:R-:W-:Y:S01]  /*23d80*/  IADD3 R33, P1, R4.reuse, 0x5000, RZ ;  /* 0x0000500004217810 */ /* 0x040fe20007f3e0ff */
[----:B------:R-:W-:Y:S01]  /*23d90*/  IMAD.WIDE.U32 R6, R229, UR4, R6 ;  /* 0x00000004e5067c25 */ /* 0x000fe2000f8e0006 */
[----:B------:R-:W-:Y:S02]  /*23da0*/  LOP3.LUT R28, R29, 0x380, RZ, 0xc0, !PT ;  /* 0x000003801d1c7812 */ /* 0x000fe400078ec0ff */
[----:B------:R-:W-:Y:S01]  /*23db0*/  IADD3 R37, P2, R4, 0x6000, RZ ;  /* 0x0000600004257810 */ /* 0x000fe20007f5e0ff */
[----:B------:R-:W-:Y:S01]  /*23dc0*/  IMAD R10, R229, UR5, R9 ;  /* 0x00000005e50a7c24 */ /* 0x000fe2000f8e0209 */
[----:B------:R-:W-:Y:S01]  /*23dd0*/  SHF.R.S32.HI R9, RZ, 0x1f, R11 ;  /* 0x0000001fff097819 */ /* 0x000fe2000001140b */
[----:B------:R-:W-:Y:S01]  /*23de0*/  ULDC.64 UR4, c[0x0][0xb40] ;  /* 0x0002d00000047ab9 */ /* 0x000fe20000000a00 */
[----:B------:R-:W-:-:S02]  /*23df0*/  IADD3 R6, P3, R11, R6, RZ ;  /* 0x000000060b067210 */ /* 0x000fc40007f7e0ff */
[----:B------:R-:W-:Y:S02]  /*23e00*/  LOP3.LUT R12, R13, 0x380, RZ, 0xc0, !PT ;  /* 0x000003800d0c7812 */ /* 0x000fe400078ec0ff */
[----:B------:R-:W-:Y:S02]  /*23e10*/  LOP3.LUT R24, R25, 0x380, RZ, 0xc0, !PT ;  /* 0x0000038019187812 */ /* 0x000fe400078ec0ff */
[----:B------:R-:W-:Y:S02]  /*23e20*/  LOP3.LUT R32, R33, 0x380, RZ, 0xc0, !PT ;  /* 0x0000038021207812 */ /* 0x000fe400078ec0ff */
[----:B------:R-:W-:Y:S02]  /*23e30*/  SHF.R.U64 R28, R28, 0x3, RZ ;  /* 0x000000031c1c7819 */ /* 0x000fe400000012ff */
[----:B------:R-:W-:Y:S02]  /*23e40*/  LOP3.LUT R36, R37, 0x380, RZ, 0xc0, !PT ;  /* 0x0000038025247812 */ /* 0x000fe400078ec0ff */
[----:B------:R-:W-:Y:S01]  /*23e50*/  IADD3.X R9, R9, R7, R10, P3, !PT ;  /* 0x0000000709097210 */ /* 0x000fe20001ffe40a */
[----:B------:R-:W-:Y:S01]  /*23e60*/  VIADD R7, R11, 0x8 ;  /* 0x000000080b077836 */ /* 0x000fe20000000000 */
[----:B------:R-:W-:-:S02]  /*23e70*/  SHF.R.U64 R12, R12, 0x3, RZ ;  /* 0x000000030c0c7819 */ /* 0x000fc400000012ff */
[----:B------:R-:W-:Y:S02]  /*23e80*/  SHF.R.U64 R24, R24, 0x3, RZ ;  /* 0x0000000318187819 */ /* 0x000fe400000012ff */
[----:B------:R-:W-:Y:S02]  /*23e90*/  SHF.R.U64 R32, R32, 0x3, RZ ;  /* 0x0000000320207819 */ /* 0x000fe400000012ff */
[----:B------:R-:W-:Y:S02]  /*23ea0*/  LEA R54, P3, R6, UR4, 0x2 ;  /* 0x0000000406367c11 */ /* 0x000fe4000f8610ff */
[----:B------:R-:W-:Y:S01]  /*23eb0*/  LOP3.LUT R28, R28, R29, RZ, 0x3c, !PT ;  /* 0x0000001d1c1c7212 */ /* 0x000fe200078e3cff */
[----:B------:R-:W-:Y:S01]  /*23ec0*/  IMAD.X R29, RZ, RZ, R5, P0 ;  /* 0x000000ffff1d7224 */ /* 0x000fe200000e0605 */
[----:B------:R-:W-:Y:S02]  /*23ed0*/  SHF.R.U64 R36, R36, 0x3, RZ ;  /* 0x0000000324247819 */ /* 0x000fe400000012ff */
[----:B------:R-:W-:-:S02]  /*23ee0*/  LOP3.LUT P0, RZ, R237, 0x3, RZ, 0xc0, !PT ;  /* 0x00000003edff7812 */ /* 0x000fc4000780c0ff */
        /* <DEDUP_REMOVED lines=86> */
[----:B--2---:R2:W-:Y:S01]  /*24450*/  SYNCS.ARRIVE.TRANS64.RED.A1T0 RZ, [R0+URZ], RZ ;  /* 0x000000ff00ff79a7 */ /* 0x0045e2000810043f */
[----:B------:R-:W-:Y:S01]  /*24460*/  BSSY B1, `(.L_x_2417) ;  /* 0x0000018000017945 */ /* 0x000fe20003800000 */
        /* <DEDUP_REMOVED lines=23> */
.L_x_2418:
[----:B------:R-:W-:Y:S05]  /*245e0*/  BSYNC B1 ;  /* 0x0000000000017941 */ /* 0x000fea0003800000 */
.L_x_2417:
        /* <DEDUP_REMOVED lines=23> */
.L_x_2420:
[----:B------:R-:W-:Y:S05]  /*24760*/  BSYNC B1 ;  /* 0x0000000000017941 */ /* 0x000fea0003800000 */
.L_x_2419:
        /* <DEDUP_REMOVED lines=23> */
.L_x_2422:
[----:B------:R-:W-:Y:S05]  /*248e0*/  BSYNC B1 ;  /* 0x0000000000017941 */ /* 0x000fea0003800000 */
.L_x_2421:
        /* <DEDUP_REMOVED lines=24> */
.L_x_2415:
        /* <DEDUP_REMOVED lines=17> */
[----:B------:R-:W-:Y:S01]  /*24b80*/  ISETP.GT.AND P2, PT, R6, 0x7f, PT ;  /* 0x0000007f0600780c */ /* 0x000fe20003f44270 */
[----:B--2---:R-:W-:-:S12]  /*24b90*/  @P1 BRA `(.L_x_2424) ;  /* 0x0000000000101947 */ /* 0x004fd80003800000 */
[----:B------:R-:W-:Y:S05]  /*24ba0*/  @!P0 BRA `(.L_x_2424) ;  /* 0x00000000000c8947 */ /* 0x000fea0003800000 */
[----:B------:R-:W2:Y:S04]  /*24bb0*/  LDG.E R5, desc[UR60][R2.64] ;  /* 0x0000003c02057981 */ /* 0x000ea8000c1e1900 */
[----:B-----5:R-:W2:Y:S02]  /*24bc0*/  LDG.E R0, desc[UR60][R2.64+0x4] ;  /* 0x0000043c02007981 */ /* 0x020ea4000c1e1900 */
[----:B--2---:R-:W-:-:S07]  /*24bd0*/  IMAD.IADD R0, R0, 0x1, -R5 ;  /* 0x0000000100007824 */ /* 0x004fce00078e0a05 */
.L_x_2424:
        /* <DEDUP_REMOVED lines=28> */
.L_x_2426:
[----:B------:R-:W-:Y:S05]  /*24da0*/  BSYNC B1 ;  /* 0x0000000000017941 */ /* 0x000fea0003800000 */
.L_x_2425:
        /* <DEDUP_REMOVED lines=49> */
.L_x_2428:
[----:B------:R-:W-:Y:S05]  /*250c0*/  BSYNC B1 ;  /* 0x0000000000017941 */ /* 0x000fea0003800000 */
.L_x_2427:
        /* <DEDUP_REMOVED lines=23> */
.L_x_2430:
[----:B------:R-:W-:Y:S05]  /*25240*/  BSYNC B1 ;  /* 0x0000000000017941 */ /* 0x000fea0003800000 */
.L_x_2429:
        /* <DEDUP_REMOVED lines=23> */
.L_x_2432:
[----:B------:R-:W-:Y:S05]  /*253c0*/  BSYNC B1 ;  /* 0x0000000000017941 */ /* 0x000fea0003800000 */
.L_x_2431:
        /* <DEDUP_REMOVED lines=22> */
.L_x_2423:
[----:B------:R-:W-:Y:S05]  /*25530*/  BSYNC B0 ;  /* 0x0000000000007941 */ /* 0x000fea0003800000 */
.L_x_2414:
[----:B------:R-:W-:Y:S02]  /*25540*/  ULDC UR4, c[0x0][0xc14] ;  /* 0x0003050000047ab9 */ /* 0x000fe40000000800 */
[----:B-1----:R-:W-:-:S13]  /*25550*/  ISETP.GE.AND P0, PT, R215, UR4, PT ;  /* 0x00000004d7007c0c */ /* 0x002fda000bf06270 */
[----:B------:R-:W-:Y:S05]  /*25560*/  @!P0 BRA `(.L_x_2433) ;  /* 0xfffffdbc003c8947 */ /* 0x000fea000383ffff */
[----:B------:R-:W-:Y:S05]  /*25570*/  BRA `(.L_x_2197) ;  /* 0x0000006000a07947 */ /* 0x000fea0003800000 */
.L_x_2195:
        /* <DEDUP_REMOVED lines=9> */
[----:B------:R-:W-:Y:S01]  /*25610*/  CS2R R16, SRZ ;  /* 0x0000000000107805 */ /* 0x000fe2000001ff00 */
        /* <DEDUP_REMOVED lines=11> */
[----:B------:R-:W-:Y:S02]  /*256d0*/  ISETP.GE.U32.AND P0, PT, R7, 0x2, PT ;  /* 0x000000020700780c */ /* 0x000fe40003f06070 */
        /* <DEDUP_REMOVED lines=39> */
.L_x_2438:
        /* <DEDUP_REMOVED lines=16> */
.L_x_2437:
[----:B------:R-:W-:Y:S05]  /*25a50*/  BSYNC B0 ;  /* 0x0000000000007941 */ /* 0x000fea0003800000 */
.L_x_2436:
        /* <DEDUP_REMOVED lines=25> */
.L_x_2434:
        /* <DEDUP_REMOVED lines=20> */
.L_x_2439:
        /* <DEDUP_REMOVED lines=56> */
.L_x_2435:
[----:B------:R-:W-:Y:S02]  /*260b0*/  IMAD.MOV.U32 R17, RZ, RZ, RZ ;  /* 0x000000ffff117224 */ /* 0x000fe400078e00ff */
[----:B------:R-:W-:Y:S02]  /*260c0*/  IMAD.U32 R16, RZ, RZ, UR6 ;  /* 0x00000006ff107e24 */ /* 0x000fe4000f8e00ff */
[----:B------:R-:W-:-:S07]  /*260d0*/  IMAD.MOV.U32 R18, RZ, RZ, RZ ;  /* 0x000000ffff127224 */ /* 0x000fce00078e00ff */
.L_x_2440:
        /* <DEDUP_REMOVED lines=16> */
[----:B------:R-:W-:Y:S01]  /*261e0*/  ULDC.64 UR36, c[0x0][0x198] ;  /* 0x0000660000247ab9 */ /* 0x000fe20000000a00 */
[----:B------:R-:W-:Y:S02]  /*261f0*/  ULDC UR38, c[0x0][0xc] ;  /* 0x0000030000267ab9 */ /* 0x000fe40000000800 */
[----:B------:R1:W-:Y:S04]  /*26200*/  STL [R1+0x8], R0 ;  /* 0x0000080001007387 */ /* 0x0003e80000100800 */
[----:B------:R1:W-:Y:S04]  /*26210*/  STL [R1+0xc], RZ ;  /* 0x00000cff01007387 */ /* 0x0003e80000100800 */
[----:B------:R1:W-:Y:S04]  /*26220*/  STL [R1+0x10], R0 ;  /* 0x0000100001007387 */ /* 0x0003e80000100800 */
[----:B------:R1:W-:Y:S02]  /*26230*/  STL [R1+0x2c], RZ ;  /* 0x00002cff01007387 */ /* 0x0003e40000100800 */
.L_x_2527:
[----:B--2---:R-:W2:Y:S02]  /*26240*/  LDC.64 R2, c[0x0][0xc60] ;  /* 0x00031800ff027b82 */ /* 0x004ea40000000a00 */
[----:B--2---:R-:W-:-:S05]  /*26250*/  IMAD.WIDE R2, R19, 0x4, R2 ;  /* 0x0000000413027825 */ /* 0x004fca00078e0202 */
[----:B0-----:R-:W2:Y:S01]  /*26260*/  LDG.E R11, desc[UR60][R2.64] ;  /* 0x0000003c020b7981 */ /* 0x001ea2000c1e1900 */
[----:B------:R-:W-:Y:S05]  /*26270*/  YIELD ;  /* 0x0000000000007946 */ /* 0x000fea0003800000 */
[----:B------:R-:W-:Y:S01]  /*26280*/  ULDC.64 UR4, c[0x0][0xa28] ;  /* 0x00028a0000047ab9 */ /* 0x000fe20000000a00 */
[----:B-1----:R-:W-:Y:S01]  /*26290*/  IMAD.MOV.U32 R0, RZ, RZ, RZ ;  /* 0x000000ffff007224 */ /* 0x002fe200078e00ff */
[----:B------:R-:W-:Y:S01]  /*262a0*/  ISETP.NE.U32.AND P0, PT, RZ, UR4, PT ;  /* 0x00000004ff007c0c */ /* 0x000fe2000bf05070 */
[----:B------:R-:W-:Y:S01]  /*262b0*/  IMAD.MOV.U32 R10, RZ, RZ, RZ ;  /* 0x000000ffff0a7224 */ /* 0x000fe200078e00ff */
[----:B------:R-:W-:Y:S01]  /*262c0*/  ULDC.64 UR8, c[0x0][0xa08] ;  /* 0x0002820000087ab9 */ /* 0x000fe20000000a00 */
[----:B------:R-:W-:Y:S01]  /*262d0*/  ULDC.64 UR10, c[0x0][0xa10] ;  /* 0x00028400000a7ab9 */ /* 0x000fe20000000a00 */
[----:B------:R-:W-:-:S02]  /*262e0*/  ISETP.NE.AND.EX P0, PT, RZ, UR5, PT, P0 ;  /* 0x00000005ff007c0c */ /* 0x000fc4000bf05300 */
[----:B--2---:R-:W-:Y:S01]  /*262f0*/  SHF.R.S32.HI R4, RZ, 0x1f, R11 ;  /* 0x0000001fff047819 */ /* 0x004fe2000001140b */
[----:B------:R-:W-:-:S10]  /*26300*/  IMAD.SHL.U32 R13, R11, 0x4, RZ ;  /* 0x000000040b0d7824 */ /* 0x000fd400078e00ff */
[C---:B------:R-:W-:Y:S01]  /*26310*/  @P0 LEA R2, P1, R11.reuse, UR4, 0x2 ;  /* 0x000000040b020c11 */ /* 0x040fe2000f8210ff */
[----:B------:R-:W-:Y:S03]  /*26320*/  STL [R1+0x1c], R11 ;  /* 0x00001c0b01007387 */ /* 0x000fe60000100800 */
[----:B------:R-:W-:Y:S01]  /*26330*/  @P0 LEA.HI.X R3, R11, UR5, R4, 0x2, P1 ;  /* 0x000000050b030c11 */ /* 0x000fe200088f1404 */
[----:B------:R-:W-:-:S04]  /*26340*/  ULDC.64 UR4, c[0x0][0xa18] ;  /* 0x0002860000047ab9 */ /* 0x000fc80000000a00 */
[----:B------:R0:W5:Y:S01]  /*26350*/  @P0 LDG.E R0, desc[UR60][R2.64] ;  /* 0x0000003c02000981 */ /* 0x000162000c1e1900 */
[----:B------:R-:W-:Y:S02]  /*26360*/  ISETP.NE.U32.AND P0, PT, RZ, UR4, PT ;  /* 0x00000004ff007c0c */ /* 0x000fe4000bf05070 */
[----:B------:R-:W-:Y:S01]  /*26370*/  SHF.L.U64.HI R12, R11, 0x2, R4 ;  /* 0x000000020b0c7819 */ /* 0x000fe20000010204 */
[----:B------:R-:W-:Y:S01]  /*26380*/  STL [R1+0x24], R13 ;  /* 0x0000240d01007387 */ /* 0x000fe20000100800 */
[----:B------:R-:W-:-:S03]  /*26390*/  ISETP.NE.AND.EX P0, PT, RZ, UR5, PT, P0 ;  /* 0x00000005ff007c0c */ /* 0x000fc6000bf05300 */
[----:B------:R-:W-:Y:S10]  /*263a0*/  STL [R1+0x28], R12 ;  /* 0x0000280c01007387 */ /* 0x000ff40000100800 */
[----:B------:R-:W-:-:S04]  /*263b0*/  @P0 IADD3 R8, P1, R13, UR4, RZ ;  /* 0x000000040d080c10 */ /* 0x000fc8000ff3e0ff */
[C---:B------:R-:W-:Y:S01]  /*263c0*/  @P0 IADD3.X R9, R12.reuse, UR5, RZ, P1, !PT ;  /* 0x000000050c090c10 */ /* 0x040fe20008ffe4ff */
[----:B------:R-:W-:Y:S02]  /*263d0*/  ULDC.64 UR4, c[0x0][0xa00] ;  /* 0x0002800000047ab9 */ /* 0x000fe40000000a00 */
[----:B------:R-:W-:Y:S02]  /*263e0*/  ISETP.NE.U32.AND P2, PT, RZ, UR4, PT ;  /* 0x00000004ff007c0c */ /* 0x000fe4000bf45070 */
[C---:B0-----:R-:W-:Y:S02]  /*263f0*/  IADD3 R2, P1, R13.reuse, UR4, RZ ;  /* 0x000000040d027c10 */ /* 0x041fe4000ff3e0ff */
[----:B------:R-:W-:Y:S02]  /*26400*/  ISETP.NE.AND.EX P2, PT, RZ, UR5, PT, P2 ;  /* 0x00000005ff007c0c */ /* 0x000fe4000bf45320 */
[----:B------:R-:W-:Y:S01]  /*26410*/  IADD3.X R3, R12, UR5, RZ, P1, !PT ;  /* 0x000000050c037c10 */ /* 0x000fe20008ffe4ff */
[----:B------:R-:W-:Y:S01]  /*26420*/  ULDC UR4, c[0x0][0x288] ;  /* 0x0000a20000047ab9 */ /* 0x000fe20000000800 */
[----:B------:R-:W-:-:S04]  /*26430*/  IADD3 R6, P1, R13, UR8, RZ ;  /* 0x000000080d067c10 */ /* 0x000fc8000ff3e0ff */
[----:B------:R-:W-:Y:S02]  /*26440*/  IADD3.X R7, R12, UR9, RZ, P1, !PT ;  /* 0x000000090c077c10 */ /* 0x000fe40008ffe4ff */
[----:B------:R-:W-:-:S03]  /*26450*/  IADD3 R4, P1, R13, UR10, RZ ;  /* 0x0000000a0d047c10 */ /* 0x000fc6000ff3e0ff */
[----:B------:R-:W2:Y:S01]  /*26460*/  @P2 LDG.E R10, desc[UR60][R2.64] ;  /* 0x0000003c020a2981 */ /* 0x000ea2000c1e1900 */
[----:B------:R-:W-:Y:S02]  /*26470*/  IADD3.X R5, R12, UR11, RZ, P1, !PT ;  /* 0x0000000b0c057c10 */ /* 0x000fe40008ffe4ff */
[----:B------:R-:W-:Y:S01]  /*26480*/  ISETP.NE.U32.AND P1, PT, RZ, UR8, PT ;  /* 0x00000008ff007c0c */ /* 0x000fe2000bf25070 */
[----:B------:R-:W-:-:S03]  /*26490*/  ULDC UR6, c[0x0][0x338] ;  /* 0x0000ce0000067ab9 */ /* 0x000fc60000000800 */
[----:B------:R-:W-:Y:S02]  /*264a0*/  ISETP.NE.AND.EX P3, PT, RZ, UR9, PT, P1 ;  /* 0x00000009ff007c0c */ /* 0x000fe4000bf65310 */
[----:B------:R-:W-:-:S04]  /*264b0*/  ISETP.NE.U32.AND P1, PT, RZ, UR10, PT ;  /* 0x0000000aff007c0c */ /* 0x000fc8000bf25070 */
[----:B------:R-:W-:Y:S01]  /*264c0*/  ISETP.NE.AND.EX P1, PT, RZ, UR11, PT, P1 ;  /* 0x0000000bff007c0c */ /* 0x000fe2000bf25310 */
[----:B--2---:R0:W-:Y:S02]  /*264d0*/  STL [R1+0x30], R10 ;  /* 0x0000300a01007387 */ /* 0x0041e40000100800 */
[----:B0-----:R-:W-:Y:S01]  /*264e0*/  IMAD.U32 R10, RZ, RZ, UR4 ;  /* 0x00000004ff0a7e24 */ /* 0x001fe2000f8e00ff */
[----:B------:R-:W-:Y:S02]  /*264f0*/  ULDC.64 UR4, c[0x0][0x3f8] ;  /* 0x0000fe0000047ab9 */ /* 0x000fe40000000a00 */
[----:B------:R-:W-:-:S03]  /*26500*/  UISETP.NE.U32.AND UP0, UPT, UR4, URZ, UPT ;  /* 0x0000003f0400728c */ /* 0x000fc6000bf05070 */
[----:B------:R-:W-:Y:S01]  /*26510*/  ULDC UR4, c[0x0][0x404] ;  /* 0x0001010000047ab9 */ /* 0x000fe20000000800 */
[----:B------:R-:W-:Y:S01]  /*26520*/  UISETP.NE.AND.EX UP0, UPT, UR5, URZ, UPT, UP0 ;  /* 0x0000003f0500728c */ /* 0x000fe2000bf05300 */
[----:B------:R0:W5:Y:S02]  /*26530*/  @P0 LDG.E R10, desc[UR60][R8.64] ;  /* 0x0000003c080a0981 */ /* 0x000164000c1e1900 */
[----:B------:R-:W-:Y:S01]  /*26540*/  ULDC UR5, c[0x0][0x2e0] ;  /* 0x0000b80000057ab9 */ /* 0x000fe20000000800 */
[----:B------:R-:W-:-:S04]  /*26550*/  USEL UR4, UR4, 0x1, UP0 ;  /* 0x0000000104047887 */ /* 0x000fc80008000000 */
[----:B------:R-:W-:Y:S01]  /*26560*/  UIMAD UR4, UR4, UR5, URZ ;  /* 0x00000005040472a4 */ /* 0x000fe2000f8e023f */
[----:B0-----:R-:W-:-:S05]  /*26570*/  IMAD.U32 R9, RZ, RZ, UR6 ;  /* 0x00000006ff097e24 */ /* 0x001fca000f8e00ff */
[----:B------:R-:W-:Y:S01]  /*26580*/  IMAD.U32 R8, RZ, RZ, UR4 ;  /* 0x00000004ff087e24 */ /* 0x000fe2000f8e00ff */
[----:B------:R-:W-:Y:S06]  /*26590*/  @P0 BRA `(.L_x_2442) ;  /* 0x0000000000100947 */ /* 0x000fec0003800000 */
[----:B------:R-:W-:Y:S05]  /*265a0*/  @!P2 BRA `(.L_x_2442) ;  /* 0x00000000000ca947 */ /* 0x000fea0003800000 */
[----:B-----5:R-:W2:Y:S04]  /*265b0*/  LDG.E R10, desc[UR60][R2.64] ;  /* 0x0000003c020a7981 */ /* 0x020ea8000c1e1900 */
[----:B------:R-:W2:Y:S02]  /*265c0*/  LDG.E R2, desc[UR60][R2.64+0x4] ;  /* 0x0000043c02027981 */ /* 0x000ea4000c1e1900 */
[----:B--2---:R-:W-:-:S07]  /*265d0*/  IMAD.IADD R10, R2, 0x1, -R10 ;  /* 0x00000001020a7824 */ /* 0x004fce00078e0a0a */
.L_x_2442:
[----:B------:R-:W-:Y:S01]  /*265e0*/  IMAD.MOV.U32 R2, RZ, RZ, RZ ;  /* 0x000000ffff027224 */ /* 0x000fe200078e00ff */
[----:B------:R-:W-:-:S05]  /*265f0*/  ULDC.64 UR4, c[0x0][0xa20] ;  /* 0x0002880000047ab9 */ /* 0x000fca0000000a00 */
[----:B------:R-:W2:Y:S01]  /*26600*/  @P3 LDG.E R2, desc[UR60][R6.64] ;  /* 0x0000003c06023981 */ /* 0x000ea2000c1e1900 */
[----:B------:R-:W-:-:S06]  /*26610*/  IMAD.MOV.U32 R20, RZ, RZ, RZ ;  /* 0x000000ffff147224 */ /* 0x000fcc00078e00ff */
[----:B------:R0:W5:Y:S01]  /*26620*/  @P1 LDG.E R20, desc[UR60][R4.64] ;  /* 0x0000003c04141981 */ /* 0x000162000c1e1900 */
[----:B------:R-:W-:-:S04]  /*26630*/  ISETP.NE.U32.AND P0, PT, RZ, UR4, PT ;  /* 0x00000004ff007c0c */ /* 0x000fc8000bf05070 */
[----:B------:R-:W-:Y:S01]  /*26640*/  ISETP.NE.AND.EX P0, PT, RZ, UR5, PT, P0 ;  /* 0x00000005ff007c0c */ /* 0x000fe2000bf05300 */
[----:B--2--5:R-:W-:-:S05]  /*26650*/  IMAD.IADD R2, R2, 0x1, R0 ;  /* 0x0000000102027824 */ /* 0x024fca00078e0200 */
[----:B------:R0:W-:Y:S07]  /*26660*/  STL [R1+0x4], R2 ;  /* 0x0000040201007387 */ /* 0x0001ee0000100800 */
[----:B------:R-:W-:Y:S05]  /*26670*/  @!P0 BRA `(.L_x_2443) ;  /* 0x0000000000108947 */ /* 0x000fea0003800000 */
[----:B0-----:R-:W-:-:S04]  /*26680*/  IADD3 R2, P0, R13, UR4, RZ ;  /* 0x000000040d027c10 */ /* 0x001fc8000ff1e0ff */
[----:B------:R-:W-:-:S05]  /*26690*/  IADD3.X R3, R12, UR5, RZ, P0, !PT ;  /* 0x000000050c037c10 */ /* 0x000fca00087fe4ff */
[----:B------:R0:W5:Y:S01]  /*266a0*/  LDG.E R8, desc[UR60][R2.64] ;  /* 0x0000003c02087981 */ /* 0x000162000c1e1900 */
[----:B------:R-:W-:Y:S05]  /*266b0*/  BRA `(.L_x_2444) ;  /* 0x0000000000107947 */ /* 0x000fea0003800000 */
.L_x_2443:
[----:B------:R-:W-:Y:S05]  /*266c0*/  @!P3 BRA `(.L_x_2444) ;  /* 0x00000000000cb947 */ /* 0x000fea0003800000 */
[----:B------:R-:W2:Y:S04]  /*266d0*/  LDG.E R8, desc[UR60][R6.64] ;  /* 0x0000003c06087981 */ /* 0x000ea8000c1e1900 */
[----:B------:R-:W2:Y:S02]  /*266e0*/  LDG.E R6, desc[UR60][R6.64+0x4] ;  /* 0x0000043c06067981 */ /* 0x000ea4000c1e1900 */
[----:B--2---:R-:W-:-:S07]  /*266f0*/  IMAD.IADD R8, R6, 0x1, -R8 ;  /* 0x0000000106087824 */ /* 0x004fce00078e0a08 */
.L_x_2444:
[----:B-----5:R-:W-:Y:S02]  /*26700*/  IMAD.IADD R8, R8, 0x1, -R0 ;  /* 0x0000000108087824 */ /* 0x020fe400078e0a00 */
[----:B------:R-:W2:Y:S04]  /*26710*/  @P1 LDG.E R0, desc[UR60][R4.64] ;  /* 0x0000003c04001981 */ /* 0x000ea8000c1e1900 */
[----:B0-----:R-:W2:Y:S01]  /*26720*/  @P1 LDG.E R4, desc[UR60][R4.64+0x4] ;  /* 0x0000043c04041981 */ /* 0x001ea2000c1e1900 */
[----:B------:R-:W-:Y:S01]  /*26730*/  LEA R2, R17, 0xef, 0x7 ;  /* 0x000000ef11027811 */ /* 0x000fe200078e38ff */
[----:B------:R-:W-:Y:S01]  /*26740*/  BSSY B0, `(.L_x_2445) ;  /* 0x00000f8000007945 */ /* 0x000fe20003800000 */
[----:B------:R-:W-:Y:S01]  /*26750*/  PLOP3.LUT P2, PT, PT, PT, PT, 0x80, 0x0 ;  /* 0x000000000000781c */ /* 0x000fe20003f4f070 */
[----:B--2---:R-:W-:-:S04]  /*26760*/  @P1 IMAD.IADD R9, R4, 0x1, -R0 ;  /* 0x0000000104091824 */ /* 0x004fc800078e0a00 */
[----:B------:R-:W-:-:S04]  /*26770*/  IMAD.IADD R4, R8, 0x1, R9 ;  /* 0x0000000108047824 */ /* 0x000fc800078e0209 */
[C---:B------:R-:W-:Y:S01]  /*26780*/  VIADD R5, R4.reuse, 0x6f ;  /* 0x0000006f04057836 */ /* 0x040fe20000000000 */
[----:B------:R-:W-:Y:S01]  /*26790*/  IADD3 R3, R4, R2, -R10 ;  /* 0x0000000204037210 */ /* 0x000fe20007ffe80a */
        /* <DEDUP_REMOVED lines=9> */
[--C-:B------:R-:W-:Y:S01]  /*26830*/  IMAD R0, R6, 0x70, -R8.reuse ;  /* 0x0000007006007824 */ /* 0x100fe200078e0a08 */
[----:B------:R0:W-:Y:S01]  /*26840*/  STL [R1+0x20], R6 ;  /* 0x0000200601007387 */ /* 0x0001e20000100800 */
[----:B------:R-:W-:-:S03]  /*26850*/  IMAD.MOV R8, RZ, RZ, -R8 ;  /* 0x000000ffff087224 */ /* 0x000fc600078e0a08 */
[----:B------:R-:W-:Y:S02]  /*26860*/  VIMNMX R0, R0, R9, PT ;  /* 0x0000000900007248 */ /* 0x000fe40003fe0100 */
[----:B------:R-:W-:-:S04]  /*26870*/  VIMNMX R8, RZ, R8, !PT ;  /* 0x00000008ff087248 */ /* 0x000fc80007fe0100 */
[----:B------:R-:W-:Y:S02]  /*26880*/  ISETP.GT.AND P0, PT, R0, R8, PT ;  /* 0x000000080000720c */ /* 0x000fe40003f04270 */
[----:B------:R-:W-:-:S05]  /*26890*/  SHF.R.U32.HI R4, RZ, 0x4, R8 ;  /* 0x00000004ff047819 */ /* 0x000fca0000011608 */
[----:B------:R-:W-:-:S06]  /*268a0*/  IMAD.WIDE.U32 R4, R4, 0x24924925, RZ ;  /* 0x2492492504047825 */ /* 0x000fcc00078e00ff */
[----:B------:R-:W-:Y:S02]  /*268b0*/  @P0 VIADD R3, R0, 0x6f ;  /* 0x0000006f00030836 */ /* 0x000fe40000000000 */
[----:B------:R-:W-:Y:S02]  /*268c0*/  @P0 IMAD.MOV.U32 R2, RZ, RZ, RZ ;  /* 0x000000ffff020224 */ /* 0x000fe400078e00ff */
[----:B------:R-:W-:Y:S02]  /*268d0*/  IMAD.MOV.U32 R0, RZ, RZ, R5 ;  /* 0x000000ffff007224 */ /* 0x000fe400078e0005 */
[----:B------:R-:W-:-:S04]  /*268e0*/  @P0 IMAD.HI R3, R3, -0x6db6db6d, R2 ;  /* 0x9249249303030827 */ /* 0x000fc800078e0202 */
[----:B------:R-:W-:Y:S01]  /*268f0*/  IMAD.MOV.U32 R2, RZ, RZ, R0 ;  /* 0x000000ffff027224 */ /* 0x000fe200078e0000 */
[----:B------:R-:W-:-:S04]  /*26900*/  @P0 SHF.R.U32.HI R4, RZ, 0x1f, R3 ;  /* 0x0000001fff040819 */ /* 0x000fc80000011603 */
[----:B------:R-:W-:-:S04]  /*26910*/  @P0 LEA.HI.SX32 R2, R3, R4, 0x1a ;  /* 0x0000000403020211 */ /* 0x000fc800078fd2ff */
[----:B------:R-:W-:-:S13]  /*26920*/  ISETP.GT.AND P0, PT, R2, R0, PT ;  /* 0x000000000200720c */ /* 0x000fda0003f04270 */
[----:B0-----:R-:W-:Y:S05]  /*26930*/  @!P0 BRA `(.L_x_2446) ;  /* 0x0000000c00608947 */ /* 0x001fea0003800000 */
[----:B------:R-:W0:Y:S01]  /*26940*/  LDC R3, c[0x0][0x428] ;  /* 0x00010a00ff037b82 */ /* 0x000e220000000800 */
        /* <DEDUP_REMOVED lines=9> */
.L_x_2594:
[----:B------:R-:W-:-:S03]  /*269e0*/  UMOV UR4, 0xffffffff ;  /* 0xffffffff00047882 */ /* 0x000fc60000000000 */
[----:B------:R-:W-:Y:S05]  /*269f0*/  BRA.DIV UR4, `(.L_x_2448) ;  /* 0x0000005e042c7947 */ /* 0x000fea000b800000 */
[----:B------:R-:W-:-:S13]  /*26a00*/  ELECT P6, URZ, PT ;  /* 0x00000000003f782f */ /* 0x000fda00038c0000 */
.L_x_2597:
        /* <DEDUP_REMOVED lines=12> */
.L_x_2598:
[----:B------:R-:W-:Y:S05]  /*26ad0*/  BSYNC B1 ;  /* 0x0000000000017941 */ /* 0x000fea0003800000 */
.L_x_2449:
        /* <DEDUP_REMOVED lines=8> */
.L_x_2599:
        /* <DEDUP_REMOVED lines=11> */
.L_x_2454:
[----:B-1----:R-:W2:Y:S01]  /*26c10*/  LDL R6, [R1+0xc] ;  /* 0x00000c0001067983 */ /* 0x002ea20000100800 */
[----:B------:R-:W-:Y:S01]  /*26c20*/  R2UR UR9, R5 ;  /* 0x00000000050972ca */ /* 0x000fe200000e0000 */
[----:B------:R-:W-:Y:S01]  /*26c30*/  IMAD R7, R2, 0x70, R20 ;  /* 0x0000007002077824 */ /* 0x000fe200078e0214 */
        /* <DEDUP_REMOVED lines=26> */
.L_x_2600:
        /* <DEDUP_REMOVED lines=8> */
.L_x_2456:
        /* <DEDUP_REMOVED lines=24> */
.L_x_2452:
[----:B------:R-:W-:Y:S05]  /*26fe0*/  BSYNC B1 ;  /* 0x0000000000017941 */ /* 0x000fea0003800000 */
.L_x_2451:
        /* <DEDUP_REMOVED lines=12> */
[----:B0-----:R-:W-:Y:S05]  /*270b0*/  @!P0 BRA `(.L_x_2446) ;  /* 0x0000000400808947 */ /* 0x001fea0003800000 */
[C---:B------:R-:W-:Y:S02]  /*270c0*/  IMAD R5, R2.reuse, 0x70, R20 ;  /* 0x0000007002057824 */ /* 0x040fe400078e0214 */
[----:B------:R-:W-:Y:S02]  /*270d0*/  VIADD R2, R2, 0xffffffff ;  /* 0xffffffff02027836 */ /* 0x000fe40000000000 */
[----:B------:R-:W-:-:S07]  /*270e0*/  VIADD R5, R5, 0xffffff20 ;  /* 0xffffff2005057836 */ /* 0x000fce0000000000 */
.L_x_2463:
[----:B------:R-:W-:Y:S05]  /*270f0*/  YIELD ;  /* 0x0000000000007946 */ /* 0x000fea0003800000 */
[----:B------:R-:W-:Y:S04]  /*27100*/  BSSY B1, `(.L_x_2457) ;  /* 0x000004e000017945 */ /* 0x000fe80003800000 */
[----:B0-----:R-:W-:Y:S05]  /*27110*/  @!P6 BRA `(.L_x_2458) ;  /* 0x000000040030e947 */ /* 0x001fea0003800000 */
[----:B------:R-:W2:Y:S04]  /*27120*/  LDL R6, [R1+0xc] ;  /* 0x00000c0001067983 */ /* 0x000ea80000100800 */
[----:B------:R-:W3:Y:S01]  /*27130*/  LDL R7, [R1+0x10] ;  /* 0x0000100001077983 */ /* 0x000ee20000100800 */
[----:B--2---:R-:W-:Y:S01]  /*27140*/  IMAD R6, R6, 0x8, R9 ;  /* 0x0000000806067824 */ /* 0x004fe200078e0209 */
[----:B---3--:R-:W-:-:S04]  /*27150*/  SHF.L.U32 R7, R7, 0x1f, RZ ;  /* 0x0000001f07077819 */ /* 0x008fc800000006ff */
[----:B------:R-:W0:Y:S02]  /*27160*/  SYNCS.PHASECHK.TRANS64.TRYWAIT P0, [R6+URZ+0x368a0], R7 ;  /* 0x0368a007060075a7 */ /* 0x000e24000800017f */
[----:B0-----:R-:W-:Y:S05]  /*27170*/  @!P0 BRA `(.L_x_2459) ;  /* 0x0000005400a88947 */ /* 0x001fea0003800000 */
.L_x_2601:
        /* <DEDUP_REMOVED lines=11> */
.L_x_2460:
        /* <DEDUP_REMOVED lines=27> */
.L_x_2602:
        /* <DEDUP_REMOVED lines=8> */
.L_x_2462:
        /* <DEDUP_REMOVED lines=24> */
.L_x_2458:
[----:B------:R-:W-:Y:S05]  /*275e0*/  BSYNC B1 ;  /* 0x0000000000017941 */ /* 0x000fea0003800000 */
.L_x_2457:
[----:B01----:R-:W2:Y:S04]  /*275f0*/  LDL.LU R6, [R1+0xc] ;  /* 0x00000c0001067983 */ /* 0x003ea80000300800 */
[----:B------:R-:W3:Y:S01]  /*27600*/  LDL.LU R7, [R1+0x10] ;  /* 0x0000100001077983 */ /* 0x000ee20000300800 */
[----:B------:R-:W-:Y:S02]  /*27610*/  VIADD R2, R2, 0xffffffff ;  /* 0xffffffff02027836 */ /* 0x000fe40000000000 */
[----:B------:R-:W-:Y:S02]  /*27620*/  VIADD R5, R5, 0xffffff90 ;  /* 0xffffff9005057836 */ /* 0x000fe40000000000 */
        /* <DEDUP_REMOVED lines=9> */
.L_x_2446:
[----:B------:R-:W-:Y:S05]  /*276c0*/  BSYNC B0 ;  /* 0x0000000000007941 */ /* 0x000fea0003800000 */
.L_x_2445:
[----:B------:R-:W2:Y:S01]  /*276d0*/  LDL R6, [R1+0x20] ;  /* 0x0000200001067983 */ /* 0x000ea20000100800 */
[----:B------:R-:W-:Y:S05]  /*276e0*/  @!P2 WARPSYNC.ALL ;  /* 0x000000000000a948 */ /* 0x000fea0003800000 */
[----:B------:R-:W-:Y:S01]  /*276f0*/  BSSY B6, `(.L_x_2464) ;  /* 0x0000313000067945 */ /* 0x000fe20003800000 */
[----:B------:R-:W-:Y:S01]  /*27700*/  @!P2 BAR.SYNC.DEFER_BLOCKING 0xc, 0x120 ;  /* 0x030480000000ab1d */ /* 0x000fe20000010000 */
[----:B--2---:R-:W-:-:S13]  /*27710*/  ISETP.GT.AND P0, PT, R6, RZ, PT ;  /* 0x000000ff0600720c */ /* 0x004fda0003f04270 */
[----:B------:R-:W-:Y:S05]  /*27720*/  @P0 BRA `(.L_x_2465) ;  /* 0x0000000000440947 */ /* 0x000fea0003800000 */
[----:B------:R-:W1:Y:S02]  /*27730*/  S2R R6, SR_TID.X ;  /* 0x0000000000067919 */ /* 0x000e640000002100 */
[----:B-1----:R-:W-:-:S04]  /*27740*/  LOP3.LUT R6, R6, 0x1f, RZ, 0xc0, !PT ;  /* 0x0000001f06067812 */ /* 0x002fc800078ec0ff */
[----:B------:R-:W-:-:S13]  /*27750*/  ISETP.NE.AND P1, PT, R6, RZ, PT ;  /* 0x000000ff0600720c */ /* 0x000fda0003f25270 */
[----:B------:R-:W-:Y:S05]  /*27760*/  @P1 BRA `(.L_x_2466) ;  /* 0x00000030002c1947 */ /* 0x000fea0003800000 */
[----:B0-----:R-:W0:Y:S01]  /*27770*/  S2R R7, SR_LANEID ;  /* 0x0000000000077919 */ /* 0x001e220000000000 */
[----:B------:R-:W-:Y:S01]  /*27780*/  VOTEU.ANY UR4, UPT, PT ;  /* 0x0000000000047886 */ /* 0x000fe200038e0100 */
[----:B------:R-:W1:Y:S01]  /*27790*/  LDC.64 R2, c[0x0][0xc38] ;  /* 0x00030e00ff027b82 */ /* 0x000e620000000a00 */
[----:B------:R-:W0:Y:S08]  /*277a0*/  FLO.U32 R0, UR4 ;  /* 0x0000000400007d00 */ /* 0x000e3000080e0000 */
[----:B------:R-:W1:Y:S01]  /*277b0*/  POPC R5, UR4 ;  /* 0x0000000400057d09 */ /* 0x000e620008000000 */
[----:B0-----:R-:W-:-:S13]  /*277c0*/  ISETP.EQ.U32.AND P0, PT, R0, R7, PT ;  /* 0x000000070000720c */ /* 0x001fda0003f02070 */
[----:B-1----:R-:W2:Y:S01]  /*277d0*/  @P0 ATOMG.E.ADD.STRONG.GPU PT, R3, desc[UR60][R2.64], R5 ;  /* 0x00000005020309a8 */ /* 0x002ea200081ee1fc */
[----:B------:R-:W0:Y:S02]  /*277e0*/  S2R R4, SR_LTMASK ;  /* 0x0000000000047919 */ /* 0x000e240000003900 */
[----:B0-----:R-:W-:-:S04]  /*277f0*/  LOP3.LUT R4, R4, UR4, RZ, 0xc0, !PT ;  /* 0x0000000404047c12 */ /* 0x001fc8000f8ec0ff */
[----:B------:R-:W0:Y:S01]  /*27800*/  POPC R7, R4 ;  /* 0x0000000400077309 */ /* 0x000e220000000000 */
[----:B--2---:R-:W0:Y:S02]  /*27810*/  SHFL.IDX PT, R0, R3, R0, 0x1f ;  /* 0x00001f0003007589 */ /* 0x004e2400000e0000 */
[----:B0-----:R-:W-:Y:S01]  /*27820*/  IADD3 R16, R0, UR38, R7 ;  /* 0x0000002600107c10 */ /* 0x001fe2000fffe007 */
[----:B------:R-:W-:Y:S06]  /*27830*/  BRA `(.L_x_2466) ;  /* 0x0000002c00f87947 */ /* 0x000fec0003800000 */
.L_x_2465:
[----:B------:R-:W1:Y:S01]  /*27840*/  S2R R3, SR_CgaCtaId ;  /* 0x0000000000037919 */ /* 0x000e620000008800 */
[----:B------:R-:W-:-:S04]  /*27850*/  MOV R0, 0x400 ;  /* 0x0000040000007802 */ /* 0x000fc80000000f00 */
[----:B-1----:R-:W-:-:S05]  /*27860*/  LEA R2, R3, R0, 0x18 ;  /* 0x0000000003027211 */ /* 0x002fca00078ec0ff */
[----:B------:R1:W-:Y:S01]  /*27870*/  STL [R1+0x14], R2 ;  /* 0x0000140201007387 */ /* 0x0003e20000100800 */
[----:B------:R-:W-:-:S05]  /*27880*/  VIADD R0, R2, 0x21400 ;  /* 0x0002140002007836 */ /* 0x000fca0000000000 */
        /* <DEDUP_REMOVED lines=10> */
[----:B0-----:R-:W-:-:S02]  /*27930*/  IMAD.U32 R7, RZ, RZ, UR9 ;  /* 0x00000009ff077e24 */ /* 0x001fc4000f8e00ff */
[----:B------:R-:W-:Y:S02]  /*27940*/  IMAD.U32 R10, RZ, RZ, UR4 ;  /* 0x00000004ff0a7e24 */ /* 0x000fe4000f8e00ff */
[----:B------:R-:W-:Y:S02]  /*27950*/  IMAD.U32 R11, RZ, RZ, UR5 ;  /* 0x00000005ff0b7e24 */ /* 0x000fe4000f8e00ff */
[----:B------:R-:W-:Y:S02]  /*27960*/  IMAD.MOV.U32 R8, RZ, RZ, 0x70 ;  /* 0x00000070ff087424 */ /* 0x000fe400078e00ff */
[----:B------:R-:W-:Y:S02]  /*27970*/  IMAD.MOV.U32 R12, RZ, RZ, 0x1 ;  /* 0x00000001ff0c7424 */ /* 0x000fe400078e00ff */
[----:B------:R-:W-:-:S07]  /*27980*/  IMAD.MOV.U32 R13, RZ, RZ, RZ ;  /* 0x000000ffff0d7224 */ /* 0x000fce00078e00ff */
[----:B------:R-:W-:-:S07]  /*27990*/  LEPC R20, `(.L_x_2467) ;  /* 0x000000001014794e */ /* 0x000fce0000000000 */
[----:B-1----:R-:W-:Y:S05]  /*279a0*/  CALL.ABS.NOINC R2 ;  /* 0x0000000002007343 */ /* 0x002fea0003c00000 */
.L_x_2467:
        /* <DEDUP_REMOVED lines=12> */
[----:B0-----:R-:W-:-:S02]  /*27a70*/  IMAD.U32 R7, RZ, RZ, UR9 ;  /* 0x00000009ff077e24 */ /* 0x001fc4000f8e00ff */
[----:B------:R-:W-:Y:S02]  /*27a80*/  IMAD.U32 R10, RZ, RZ, UR4 ;  /* 0x00000004ff0a7e24 */ /* 0x000fe4000f8e00ff */
[----:B------:R-:W-:Y:S02]  /*27a90*/  IMAD.U32 R11, RZ, RZ, UR5 ;  /* 0x00000005ff0b7e24 */ /* 0x000fe4000f8e00ff */
[----:B------:R-:W-:Y:S02]  /*27aa0*/  IMAD.MOV.U32 R8, RZ, RZ, 0x70 ;  /* 0x00000070ff087424 */ /* 0x000fe400078e00ff */
[----:B------:R-:W-:Y:S02]  /*27ab0*/  IMAD.MOV.U32 R12, RZ, RZ, 0x1 ;  /* 0x00000001ff0c7424 */ /* 0x000fe400078e00ff */
[----:B-1----:R-:W-:-:S07]  /*27ac0*/  IMAD.MOV.U32 R13, RZ, RZ, RZ ;  /* 0x000000ffff0d7224 */ /* 0x002fce00078e00ff */
[----:B------:R-:W-:-:S07]  /*27ad0*/  LEPC R20, `(.L_x_2469) ;  /* 0x000000001014794e */ /* 0x000fce0000000000 */
[----:B--2---:R-:W-:Y:S05]  /*27ae0*/  CALL.ABS.NOINC R2 ;  /* 0x0000000002007343 */ /* 0x004fea0003c00000 */
.L_x_2469:
        /* <DEDUP_REMOVED lines=16> */
.L_x_2468:
[----:B------:R-:W2:Y:S01]  /*27bf0*/  LDL.LU R2, [R1+0x24] ;  /* 0x0000240001027983 */ /* 0x000ea20000300800 */
[----:B------:R-:W-:-:S03]  /*27c00*/  ULDC.64 UR4, c[0x0][0x9f8] ;  /* 0x00027e0000047ab9 */ /* 0x000fc60000000a00 */
[----:B------:R-:W3:Y:S04]  /*27c10*/  LDL.LU R0, [R1+0x28] ;  /* 0x0000280001007983 */ /* 0x000ee80000300800 */
[----:B------:R-:W4:Y:S04]  /*27c20*/  LDL.LU R4, [R1+0x30] ;  /* 0x0000300001047983 */ /* 0x000f280000300800 */
[----:B------:R-:W4:Y:S01]  /*27c30*/  LDL.LU R6, [R1+0x1c] ;  /* 0x00001c0001067983 */ /* 0x000f220000300800 */
[----:B------:R-:W-:-:S04]  /*27c40*/  ISETP.NE.U32.AND P0, PT, RZ, UR4, PT ;  /* 0x00000004ff007c0c */ /* 0x000fc8000bf05070 */
[----:B------:R-:W-:Y:S01]  /*27c50*/  ISETP.NE.AND.EX P0, PT, RZ, UR5, PT, P0 ;  /* 0x00000005ff007c0c */ /* 0x000fe2000bf05300 */
[----:B0-----:R-:W0:Y:S02]  /*27c60*/  S2R R8, SR_TID.X ;  /* 0x0000000000087919 */ /* 0x001e240000002100 */
        /* <DEDUP_REMOVED lines=9> */
[----:B----4-:R-:W-:-:S06]  /*27d00*/  IMAD.MOV.U32 R0, RZ, RZ, R6 ;  /* 0x000000ffff007224 */ /* 0x010fcc00078e0006 */
[----:B------:R0:W5:Y:S01]  /*27d10*/  @P0 LDG.E R0, desc[UR60][R2.64] ;  /* 0x0000003c02000981 */ /* 0x000162000c1e1900 */
[----:B------:R-:W-:Y:S01]  /*27d20*/  PLOP3.LUT P1, PT, P6, PT, PT, 0x8, 0x0 ;  /* 0x000000000000781c */ /* 0x000fe2000372e170 */
[----:B0-----:R-:W-:Y:S02]  /*27d30*/  IMAD R2, R17, 0x80, R4 ;  /* 0x0000008011027824 */ /* 0x001fe400078e0204 */
[----:B------:R-:W0:Y:S02]  /*27d40*/  LDC R4, c[0x0][0x428] ;  /* 0x00010a00ff047b82 */ /* 0x000e240000000800 */
[----:B0-----:R-:W-:-:S13]  /*27d50*/  ISETP.NE.AND P0, PT, R4, 0x1, PT ;  /* 0x000000010400780c */ /* 0x001fda0003f05270 */
[----:B------:R-:W0:Y:S08]  /*27d60*/  @P0 LDC R5, c[0x0][0x42c] ;  /* 0x00010b00ff050b82 */ /* 0x000e300000000800 */
[----:B------:R-:W1:Y:S01]  /*27d70*/  @P0 LDC R4, c[0x0][0x430] ;  /* 0x00010c00ff040b82 */ /* 0x000e620000000800 */
[----:B0-----:R-:W-:-:S04]  /*27d80*/  @P0 IMAD.HI.U32 R7, R18, R5, RZ ;  /* 0x0000000512070227 */ /* 0x001fc800078e00ff */
[----:B------:R-:W-:Y:S01]  /*27d90*/  IMAD.MOV.U32 R5, RZ, RZ, R18 ;  /* 0x000000ffff057224 */ /* 0x000fe200078e0012 */
[----:B-1----:R-:W-:Y:S02]  /*27da0*/  @P0 SHF.R.U32.HI R5, RZ, R4, R7 ;  /* 0x00000004ff050219 */ /* 0x002fe40000011607 */
[----:B------:R-:W-:-:S04]  /*27db0*/  ISETP.NE.U32.AND P0, PT, RZ, UR4, PT ;  /* 0x00000004ff007c0c */ /* 0x000fc8000bf05070 */
[----:B------:R-:W-:-:S04]  /*27dc0*/  ISETP.NE.AND.EX P0, PT, RZ, UR5, PT, P0 ;  /* 0x00000005ff007c0c */ /* 0x000fc8000bf05300 */
[----:B------:R-:W-:-:S09]  /*27dd0*/  SEL R3, R6, RZ, !P0 ;  /* 0x000000ff06037207 */ /* 0x000fd20004000000 */
.L_x_2470:
        /* <DEDUP_REMOVED lines=16> */
.L_x_2471:
        /* <DEDUP_REMOVED lines=15> */
.L_x_2472:
        /* <DEDUP_REMOVED lines=9> */
[----:B------:R-:W2:Y:S01]  /*28060*/  LDL R4, [R1+0x20] ;  /* 0x0000200001047983 */ /* 0x000ea20000100800 */
[----:B------:R-:W0:Y:S01]  /*28070*/  LDC.64 R8, c[0x0][0x3f8] ;  /* 0x0000fe00ff087b82 */ /* 0x000e220000000a00 */
[----:B------:R-:W-:Y:S02]  /*28080*/  ULDC.64 UR4, c[0x0][0xa08] ;  /* 0x0002820000047ab9 */ /* 0x000fe40000000a00 */
[----:B0-----:R-:W-:Y:S01]  /*28090*/  LOP3.LUT P0, RZ, R8, UR4, RZ, 0xfc, !PT ;  /* 0x0000000408ff7c12 */ /* 0x001fe2000f80fcff */
[----:B------:R-:W-:-:S03]  /*280a0*/  UMOV UR4, 0xffffffff ;  /* 0xffffffff00047882 */ /* 0x000fc60000000000 */
[----:B------:R-:W-:-:S04]  /*280b0*/  LOP3.LUT P0, RZ, R9, UR5, RZ, 0xfc, P0 ;  /* 0x0000000509ff7c12 */ /* 0x000fc8000800fcff */
[----:B-----5:R-:W-:Y:S01]  /*280c0*/  SEL R6, R0, RZ, !P0 ;  /* 0x000000ff00067207 */ /* 0x020fe20004000000 */
[----:B--2---:R-:W-:Y:S01]  /*280d0*/  VIADD R4, R4, 0xffffffff ;  /* 0xffffffff04047836 */ /* 0x004fe20000000000 */
[----:B------:R-:W-:Y:S07]  /*280e0*/  BRA.DIV UR4, `(.L_x_2473) ;  /* 0x0000004604f47947 */ /* 0x000fee000b800000 */
.L_x_2605:
[----:B------:R-:W-:Y:S01]  /*280f0*/  UMOV UR4, 0xffffffff ;  /* 0xffffffff00047882 */ /* 0x000fe20000000000 */
[----:B------:R-:W-:Y:S02]  /*28100*/  SHF.R.S32.HI R17, RZ, 0x1f, R0 ;  /* 0x0000001fff117819 */ /* 0x000fe40000011400 */
[----:B------:R-:W-:Y:S05]  /*28110*/  BRA.DIV UR4, `(.L_x_2474) ;  /* 0x0000004a041c7947 */ /* 0x000fea000b800000 */
[----:B------:R-:W-:-:S13]  /*28120*/  ELECT P6, URZ, PT ;  /* 0x00000000003f782f */ /* 0x000fda00038c0000 */
.L_x_2608:
[----:B------:R-:W-:Y:S05]  /*28130*/  @!P6 BRA `(.L_x_2475) ;  /* 0x000000040024e947 */ /* 0x000fea0003800000 */
[----:B------:R-:W-:-:S04]  /*28140*/  ISETP.NE.U32.AND P0, PT, R8, RZ, PT ;  /* 0x000000ff0800720c */ /* 0x000fc80003f05070 */
        /* <DEDUP_REMOVED lines=19> */
.L_x_2476:
        /* <DEDUP_REMOVED lines=9> */
.L_x_2609:
        /* <DEDUP_REMOVED lines=11> */
.L_x_2478:
        /* <DEDUP_REMOVED lines=33> */
.L_x_2475:
[----:B------:R-:W2:Y:S01]  /*285d0*/  LDL.LU R12, [R1+0x2c] ;  /* 0x00002c00010c7983 */ /* 0x000ea20000300800 */
[----:B------:R-:W-:Y:S01]  /*285e0*/  MOV R10, 0x400 ;  /* 0x00000400000a7802 */ /* 0x000fe20000000f00 */
[----:B------:R-:W-:Y:S05]  /*285f0*/  WARPSYNC.ALL ;  /* 0x0000000000007948 */ /* 0x000fea0003800000 */
[----:B------:R-:W0:Y:S01]  /*28600*/  S2R R11, SR_CgaCtaId ;  /* 0x00000000000b7919 */ /* 0x000e220000008800 */
[----:B------:R-:W-:-:S13]  /*28610*/  ELECT P0, URZ, PT ;  /* 0x00000000003f782f */ /* 0x000fda0003800000 */
[C---:B------:R-:W-:Y:S01]  /*28620*/  @P0 R2UR UR13, R3.reuse ;  /* 0x00000000030d02ca */ /* 0x040fe200000e0000 */
        /* <DEDUP_REMOVED lines=41> */
.L_x_2610:
[----:B------:R-:W-:Y:S05]  /*288c0*/  BSYNC B0 ;  /* 0x0000000000007941 */ /* 0x000fea0003800000 */
.L_x_2479:
        /* <DEDUP_REMOVED lines=41> */
.L_x_2487:
[----:B0-----:R-:W0:Y:S01]  /*28b60*/  S2R R8, SR_CgaCtaId ;  /* 0x0000000000087919 */ /* 0x001e220000008800 */
[----:B------:R-:W-:-:S04]  /*28b70*/  MOV R7, 0x400 ;  /* 0x0000040000077802 */ /* 0x000fc80000000f00 */
[----:B0-----:R-:W-:Y:S02]  /*28b80*/  LEA R7, R8, R7, 0x18 ;  /* 0x0000000708077211 */ /* 0x001fe400078ec0ff */
[----:B------:R-:W-:-:S03]  /*28b90*/  SHF.L.U32 R8, R14, 0x1f, RZ ;  /* 0x0000001f0e087819 */ /* 0x000fc600000006ff */
[----:B------:R-:W-:-:S04]  /*28ba0*/  IMAD R7, R11, 0x8, R7 ;  /* 0x000000080b077824 */ /* 0x000fc800078e0207 */
[----:B------:R-:W0:Y:S02]  /*28bb0*/  SYNCS.PHASECHK.TRANS64.TRYWAIT P0, [R7+URZ+0x36840], R8 ;  /* 0x03684008070075a7 */ /* 0x000e24000800017f */
[----:B0-----:R-:W-:Y:S05]  /*28bc0*/  @!P0 BRA `(.L_x_2488) ;  /* 0x0000003c00c48947 */ /* 0x001fea0003800000 */
.L_x_2611:
        /* <DEDUP_REMOVED lines=11> */
.L_x_2489:
        /* <DEDUP_REMOVED lines=37> */
.L_x_2612:
        /* <DEDUP_REMOVED lines=13> */
.L_x_2491:
[----:B01----:R-:W2:Y:S01]  /*28fa0*/  LDL.LU R7, [R1] ;  /* 0x0000000001077983 */ /* 0x003ea20000300800 */
[----:B------:R-:W-:Y:S01]  /*28fb0*/  MOV R9, 0x400 ;  /* 0x0000040000097802 */ /* 0x000fe20000000f00 */
[----:B------:R-:W0:Y:S01]  /*28fc0*/  S2R R12, SR_CgaCtaId ;  /* 0x00000000000c7919 */ /* 0x000e220000008800 */
[----:B------:R-:W-:Y:S01]  /*28fd0*/  R2UR UR11, R4 ;  /* 0x00000000040b72ca */ /* 0x000fe200000e0000 */
[----:B------:R-:W-:Y:S01]  /*28fe0*/  UIADD3 UR4, UP0, UR36, 0x470, URZ ;  /* 0x0000047024047890 */ /* 0x000fe2000ff1e03f */
[----:B------:R-:W-:Y:S02]  /*28ff0*/  R2UR UR13, R6 ;  /* 0x00000000060d72ca */ /* 0x000fe400000e0000 */
[----:B------:R-:W-:Y:S02]  /*29000*/  R2UR UR12, R5 ;  /* 0x00000000050c72ca */ /* 0x000fe400000e0000 */
[----:B0-----:R-:W-:Y:S01]  /*29010*/  LEA R9, R12, R9, 0x18 ;  /* 0x000000090c097211 */ /* 0x001fe200078ec0ff */
[----:B--2---:R-:W-:-:S02]  /*29020*/  IMAD.MOV.U32 R8, RZ, RZ, R7 ;  /* 0x000000ffff087224 */ /* 0x004fc400078e0007 */
[----:B------:R-:W2:Y:S01]  /*29030*/  LDL R7, [R1+0x4] ;  /* 0x0000040001077983 */ /* 0x000ea20000100800 */
[----:B------:R-:W-:Y:S01]  /*29040*/  UMOV UR10, URZ ;  /* 0x0000003f000a7c82 */ /* 0x000fe20008000000 */
[--C-:B------:R-:W-:Y:S01]  /*29050*/  IMAD R4, R8, 0x8, R9.reuse ;  /* 0x0000000808047824 */ /* 0x100fe200078e0209 */
[----:B------:R-:W-:Y:S01]  /*29060*/  UMOV UR6, 0x0 ;  /* 0x0000000000067882 */ /* 0x000fe20000000000 */
[----:B------:R-:W-:Y:S01]  /*29070*/  UMOV UR7, 0x14f00000 ;  /* 0x14f0000000077882 */ /* 0x000fe20000000000 */
[----:B------:R-:W-:Y:S01]  /*29080*/  UMOV UR16, 0x40 ;  /* 0x0000004000107882 */ /* 0x000fe20000000000 */
[----:B------:R-:W-:Y:S01]  /*29090*/  IMAD.MOV.U32 R6, RZ, RZ, R2 ;  /* 0x000000ffff067224 */ /* 0x000fe200078e0002 */
[----:B------:R-:W-:Y:S01]  /*290a0*/  R2UR UR9, R4 ;  /* 0x00000000040972ca */ /* 0x000fe200000e0000 */
[----:B------:R-:W-:-:S05]  /*290b0*/  IMAD R4, R8, 0xa800, R9 ;  /* 0x0000a80008047824 */ /* 0x000fca00078e0209 */
[----:B------:R-:W-:Y:S01]  /*290c0*/  R2UR UR15, R4 ;  /* 0x00000000040f72ca */ /* 0x000fe200000e0000 */
[----:B------:R-:W-:-:S06]  /*290d0*/  IMAD.MOV.U32 R4, RZ, RZ, R3 ;  /* 0x000000ffff047224 */ /* 0x000fcc00078e0003 */
[----:B------:R-:W-:-:S06]  /*290e0*/  UIADD3 UR9, UR9, 0x36850, URZ ;  /* 0x0003685009097890 */ /* 0x000fcc000fffe03f */
[----:B------:R-:W-:Y:S02]  /*290f0*/  UIADD3 UR8, UR15, 0x400, URZ ;  /* 0x000004000f087890 */ /* 0x000fe4000fffe03f */
[----:B------:R-:W-:Y:S02]  /*29100*/  UIADD3 UR14, UR15, 0x3c00, URZ ;  /* 0x00003c000f0e7890 */ /* 0x000fe4000fffe03f */
[----:B------:R-:W-:Y:S01]  /*29110*/  UIADD3 UR15, UR15, 0x7400, URZ ;  /* 0x000074000f0f7890 */ /* 0x000fe2000fffe03f */
        /* <DEDUP_REMOVED lines=12> */
.L_x_2486:
[----:B------:R-:W-:Y:S05]  /*291e0*/  BSYNC B2 ;  /* 0x0000000000027941 */ /* 0x000fea0003800000 */
.L_x_2485:
[----:B------:R-:W2:Y:S04]  /*291f0*/  LDL.LU R2, [R1+0x20] ;  /* 0x0000200001027983 */ /* 0x000ea80000300800 */
[----:B------:R0:W-:Y:S04]  /*29200*/  STL [R1], R11 ;  /* 0x0000000b01007387 */ /* 0x0001e80000100800 */
[----:B------:R0:W-:Y:S02]  /*29210*/  STL [R1+0x8], R14 ;  /* 0x0000080e01007387 */ /* 0x0001e40000100800 */
[----:B0-2---:R-:W-:-:S07]  /*29220*/  VIADD R7, R2, 0xfffffffd ;  /* 0xfffffffd02077836 */ /* 0x005fce0000000000 */
.L_x_2484:
[----:B------:R-:W-:Y:S05]  /*29230*/  BSYNC B1 ;  /* 0x0000000000017941 */ /* 0x000fea0003800000 */
.L_x_2483:
[----:B------:R-:W-:-:S13]  /*29240*/  ISETP.NE.AND P0, PT, R10, RZ, PT ;  /* 0x000000ff0a00720c */ /* 0x000fda0003f05270 */
[----:B------:R-:W-:Y:S05]  /*29250*/  @!P0 BRA `(.L_x_2482) ;  /* 0x0000001000208947 */ /* 0x000fea0003800000 */
[----:B------:R-:W-:-:S07]  /*29260*/  IMAD.MOV.U32 R11, RZ, RZ, R6 ;  /* 0x000000ffff0b7224 */ /* 0x000fce00078e0006 */
.L_x_2506:
        /* <DEDUP_REMOVED lines=32> */
.L_x_2494:
[----:B------:R-:W1:Y:S01]  /*29470*/  S2R R3, SR_CgaCtaId ;  /* 0x0000000000037919 */ /* 0x000e620000008800 */
[----:B------:R-:W-:-:S04]  /*29480*/  MOV R2, 0x400 ;  /* 0x0000040000027802 */ /* 0x000fc80000000f00 */
[----:B-1----:R-:W-:Y:S02]  /*29490*/  LEA R2, R3, R2, 0x18 ;  /* 0x0000000203027211 */ /* 0x002fe400078ec0ff */
[----:B------:R-:W-:-:S03]  /*294a0*/  SHF.L.U32 R3, R9, 0x1f, RZ ;  /* 0x0000001f09037819 */ /* 0x000fc600000006ff */
[----:B------:R-:W-:-:S04]  /*294b0*/  IMAD R2, R8, 0x8, R2 ;  /* 0x0000000808027824 */ /* 0x000fc800078e0202 */
[----:B------:R-:W1:Y:S02]  /*294c0*/  SYNCS.PHASECHK.TRANS64.TRYWAIT P0, [R2+URZ+0x36840], R3 ;  /* 0x03684003020075a7 */ /* 0x000e64000800017f */
[----:B-1----:R-:W-:Y:S05]  /*294d0*/  @!P0 BRA `(.L_x_2495) ;  /* 0x0000003400a88947 */ /* 0x002fea0003800000 */
.L_x_2613:
        /* <DEDUP_REMOVED lines=11> */
.L_x_2496:
        /* <DEDUP_REMOVED lines=37> */
.L_x_2614:
        /* <DEDUP_REMOVED lines=8> */
.L_x_2498:
        /* <DEDUP_REMOVED lines=35> */
.L_x_2493:
[----:B------:R-:W-:Y:S05]  /*29a90*/  BSYNC B1 ;  /* 0x0000000000017941 */ /* 0x000fea0003800000 */
.L_x_2492:
        /* <DEDUP_REMOVED lines=31> */
.L_x_2501:
[----:B------:R-:W2:Y:S01]  /*29c90*/  S2R R3, SR_CgaCtaId ;  /* 0x0000000000037919 */ /* 0x000ea20000008800 */
[----:B------:R-:W-:-:S04]  /*29ca0*/  MOV R2, 0x400 ;  /* 0x0000040000027802 */ /* 0x000fc80000000f00 */
[----:B--2---:R-:W-:Y:S02]  /*29cb0*/  LEA R2, R3, R2, 0x18 ;  /* 0x0000000203027211 */ /* 0x004fe400078ec0ff */
[----:B------:R-:W-:-:S03]  /*29cc0*/  SHF.L.U32 R3, R14, 0x1f, RZ ;  /* 0x0000001f0e037819 */ /* 0x000fc600000006ff */
[----:B------:R-:W-:-:S04]  /*29cd0*/  IMAD R2, R15, 0x8, R2 ;  /* 0x000000080f027824 */ /* 0x000fc800078e0202 */
[----:B------:R-:W2:Y:S02]  /*29ce0*/  SYNCS.PHASECHK.TRANS64.TRYWAIT P0, [R2+URZ+0x36840], R3 ;  /* 0x03684003020075a7 */ /* 0x000ea4000800017f */
[----:B--2---:R-:W-:Y:S05]  /*29cf0*/  @!P0 BRA `(.L_x_2502) ;  /* 0x0000002c00c88947 */ /* 0x004fea0003800000 */
.L_x_2615:
        /* <DEDUP_REMOVED lines=11> */
.L_x_2503:
[----:B------:R-:W3:Y:S01]  /*29db0*/  LDL R13, [R1] ;  /* 0x00000000010d7983 */ /* 0x000ee20000100800 */
[----:B0-----:R-:W-:-:S03]  /*29dc0*/  MOV R14, 0x400 ;  /* 0x00000400000e7802 */ /* 0x001fc60000000f00 */
        /* <DEDUP_REMOVED lines=36> */
.L_x_2616:
        /* <DEDUP_REMOVED lines=8> */
.L_x_2505:
        /* <DEDUP_REMOVED lines=33> */
.L_x_2500:
[----:B------:R-:W-:Y:S05]  /*2a2a0*/  BSYNC B1 ;  /* 0x0000000000017941 */ /* 0x000fea0003800000 */
.L_x_2499:
[C---:B------:R-:W-:Y:S01]  /*2a2b0*/  ISETP.GT.AND P0, PT, R7.reuse, 0x1, PT ;  /* 0x000000010700780c */ /* 0x040fe20003f04270 */
[----:B------:R-:W-:-:S12]  /*2a2c0*/  VIADD R7, R7, 0xfffffffe ;  /* 0xfffffffe07077836 */ /* 0x000fd80000000000 */
[----:B------:R-:W-:Y:S05]  /*2a2d0*/  @P0 BRA `(.L_x_2506) ;  /* 0xffffffec00e40947 */ /* 0x000fea000383ffff */
.L_x_2482:
[----:B------:R-:W-:Y:S05]  /*2a2e0*/  BSYNC B0 ;  /* 0x0000000000007941 */ /* 0x000fea0003800000 */
.L_x_2481:
        /* <DEDUP_REMOVED lines=17> */
.L_x_2508:
[----:B------:R-:W-:Y:S05]  /*2a400*/  BSYNC B0 ;  /* 0x0000000000007941 */ /* 0x000fea0003800000 */
.L_x_2507:
        /* <DEDUP_REMOVED lines=11> */
.L_x_2617:
        /* <DEDUP_REMOVED lines=11> */
.L_x_2512:
        /* <DEDUP_REMOVED lines=33> */
.L_x_2510:
[----:B------:R-:W-:Y:S05]  /*2a780*/  BSYNC B0 ;  /* 0x0000000000007941 */ /* 0x000fea0003800000 */
.L_x_2509:
        /* <DEDUP_REMOVED lines=9> */
.L_x_2466:
[----:B------:R-:W-:Y:S05]  /*2a820*/  BSYNC B6 ;  /* 0x0000000000067941 */ /* 0x000fea0003800000 */
.L_x_2464:
[----:B------:R-:W-:-:S03]  /*2a830*/  UMOV UR4, 0xffffffff ;  /* 0xffffffff00047882 */ /* 0x000fc60000000000 */
[----:B------:R-:W-:Y:S05]  /*2a840*/  BRA.DIV UR4, `(.L_x_2513) ;  /* 0x0000002604307947 */ /* 0x000fea000b800000 */
[----:B------:R2:W3:Y:S04]  /*2a850*/  SHFL.IDX PT, R4, R16, RZ, 0x1f ;  /* 0x00001fff10047589 */ /* 0x0004e800000e0000 */
[----:B------:R-:W4:Y:S02]  /*2a860*/  SHFL.IDX PT, R16, R16, 0x1, 0x1f ;  /* 0x00201f0010107f89 */ /* 0x000f2400000e0000 */
.L_x_2621:
[----:B0-----:R-:W0:Y:S01]  /*2a870*/  S2R R7, SR_TID.X ;  /* 0x0000000000077919 */ /* 0x001e220000002100 */
[----:B------:R-:W-:Y:S01]  /*2a880*/  ULDC UR4, c[0x0][0xc14] ;  /* 0x0003050000047ab9 */ /* 0x000fe20000000800 */
[----:B------:R-:W-:Y:S01]  /*2a890*/  BSSY B0, `(.L_x_2514) ;  /* 0x000000b000007945 */ /* 0x000fe20003800000 */
[----:B-1----:R-:W-:Y:S02]  /*2a8a0*/  IMAD.U32 R0, RZ, RZ, UR4 ;  /* 0x00000004ff007e24 */ /* 0x002fe4000f8e00ff */
        /* <DEDUP_REMOVED lines=9> */
.L_x_2515:
[----:B------:R-:W-:Y:S05]  /*2a940*/  BSYNC B0 ;  /* 0x0000000000007941 */ /* 0x000fea0003800000 */
.L_x_2514:
        /* <DEDUP_REMOVED lines=23> */
.L_x_2629:
[----:B------:R-:W-:Y:S02]  /*2aac0*/  ULDC UR4, c[0x0][0xc10] ;  /* 0x0003040000047ab9 */ /* 0x000fe40000000800 */
[----:B------:R-:W-:-:S04]  /*2aad0*/  IMAD.U32 R5, RZ, RZ, UR4 ;  /* 0x00000004ff057e24 */ /* 0x000fc8000f8e00ff */
[----:B-1----:R-:W-:-:S04]  /*2aae0*/  IMAD R3, R14, R5, RZ ;  /* 0x000000050e037224 */ /* 0x002fc800078e02ff */
[----:B--2-4-:R-:W-:-:S05]  /*2aaf0*/  IMAD.IADD R16, R16, 0x1, R3 ;  /* 0x0000000110107824 */ /* 0x014fca00078e0203 */
[----:B---3--:R-:W-:-:S13]  /*2ab00*/  ISETP.GT.AND P0, PT, R16, R4, PT ;  /* 0x000000041000720c */ /* 0x008fda0003f04270 */
[----:B------:R-:W-:Y:S05]  /*2ab10*/  @P0 BRA `(.L_x_2517) ;  /* 0x0000000000b40947 */ /* 0x000fea0003800000 */
[----:B------:R-:W1:Y:S02]  /*2ab20*/  LDC R0, c[0x0][0xc14] ;  /* 0x00030500ff007b82 */ /* 0x000e640000000800 */
.L_x_2522:
[----:B------:R-:W-:-:S05]  /*2ab30*/  VIADD R19, R19, 0x1f ;  /* 0x0000001f13137836 */ /* 0x000fca0000000000 */
[----:B-1----:R-:W-:-:S13]  /*2ab40*/  ISETP.GE.AND P0, PT, R19, R0, PT ;  /* 0x000000001300720c */ /* 0x002fda0003f06270 */
[----:B------:R-:W-:Y:S05]  /*2ab50*/  @P0 BRA `(.L_x_2518) ;  /* 0x0000000400ec0947 */ /* 0x000fea0003800000 */
[----:B------:R-:W1:Y:S01]  /*2ab60*/  S2R R7, SR_TID.X ;  /* 0x0000000000077919 */ /* 0x000e620000002100 */
[----:B------:R-:W-:Y:S01]  /*2ab70*/  BSSY B0, `(.L_x_2519) ;  /* 0x000000a000007945 */ /* 0x000fe20003800000 */
[----:B------:R-:W-:Y:S01]  /*2ab80*/  IMAD.MOV.U32 R17, RZ, RZ, RZ ;  /* 0x000000ffff117224 */ /* 0x000fe200078e00ff */
[----:B-1----:R-:W-:-:S04]  /*2ab90*/  LOP3.LUT R7, R7, 0x1f, RZ, 0xc0, !PT ;  /* 0x0000001f07077812 */ /* 0x002fc800078ec0ff */
[C---:B------:R-:W-:Y:S01]  /*2aba0*/  ISETP.NE.AND P1, PT, R7.reuse, 0x1f, PT ;  /* 0x0000001f0700780c */ /* 0x040fe20003f25270 */
[----:B------:R-:W-:-:S05]  /*2abb0*/  IMAD.IADD R5, R7, 0x1, R19 ;  /* 0x0000000107057824 */ /* 0x000fca00078e0213 */
[----:B------:R-:W-:-:S13]  /*2abc0*/  ISETP.GE.OR P0, PT, R5, R0, !P1 ;  /* 0x000000000500720c */ /* 0x000fda0004f06670 */
[----:B------:R-:W-:Y:S05]  /*2abd0*/  @P0 BRA `(.L_x_2520) ;  /* 0x00000000000c0947 */ /* 0x000fea0003800000 */
[----:B0-----:R-:W0:Y:S02]  /*2abe0*/  LDC.64 R2, c[0x0][0xc58] ;  /* 0x00031600ff027b82 */ /* 0x001e240000000a00 */
[----:B0-----:R-:W-:-:S05]  /*2abf0*/  IMAD.WIDE R2, R5, 0x4, R2 ;  /* 0x0000000405027825 */ /* 0x001fca00078e0202 */
[----:B------:R1:W5:Y:S02]  /*2ac00*/  LDG.E R17, desc[UR60][R2.64] ;  /* 0x0000003c02117981 */ /* 0x000364000c1e1900 */
.L_x_2520:
[----:B------:R-:W-:Y:S05]  /*2ac10*/  BSYNC B0 ;  /* 0x0000000000007941 */ /* 0x000fea0003800000 */
.L_x_2519:
[----:B------:R-:W-:-:S03]  /*2ac20*/  UMOV UR4, 0xffffffff ;  /* 0xffffffff00047882 */ /* 0x000fc60000000000 */
[----:B------:R-:W-:Y:S05]  /*2ac30*/  BRA.DIV UR4, `(.L_x_2521) ;  /* 0x0000002604507947 */ /* 0x000fea000b800000 */
[----:B-----5:R-:W2:Y:S01]  /*2ac40*/  SHFL.UP PT, R14, R17, 0x1, RZ ;  /* 0x04200000110e7989 */ /* 0x020ea200000e00ff */
[C---:B------:R-:W-:Y:S02]  /*2ac50*/  ISETP.NE.AND P0, PT, R7.reuse, RZ, PT ;  /* 0x000000ff0700720c */ /* 0x040fe40003f05270 */
[C---:B------:R-:W-:Y:S02]  /*2ac60*/  ISETP.GE.U32.AND P1, PT, R7.reuse, 0x2, PT ;  /* 0x000000020700780c */ /* 0x040fe40003f26070 */
[----:B--2---:R-:W-:Y:S02]  /*2ac70*/  SEL R14, R14, RZ, P0 ;  /* 0x000000ff0e0e7207 */ /* 0x004fe40000000000 */
[----:B------:R-:W-:-:S03]  /*2ac80*/  ISETP.GE.U32.AND P0, PT, R7, 0x4, PT ;  /* 0x000000040700780c */ /* 0x000fc60003f06070 */
[----:B------:R-:W-:-:S05]  /*2ac90*/  IMAD.IADD R13, R17, 0x1, R14 ;  /* 0x00000001110d7824 */ /* 0x000fca00078e020e */
[----:B------:R-:W2:Y:S02]  /*2aca0*/  SHFL.UP PT, R14, R13, 0x2, RZ ;  /* 0x044000000d0e7989 */ /* 0x000ea400000e00ff */
[----:B--2---:R-:W-:Y:S02]  /*2acb0*/  SEL R14, R14, RZ, P1 ;  /* 0x000000ff0e0e7207 */ /* 0x004fe40000800000 */
        /* <DEDUP_REMOVED lines=13> */
.L_x_2637:
[----:B------:R-:W-:Y:S02]  /*2ad90*/  ULDC UR4, c[0x0][0xc10] ;  /* 0x0003040000047ab9 */ /* 0x000fe40000000800 */
[----:B------:R-:W-:-:S04]  /*2ada0*/  IMAD.U32 R5, RZ, RZ, UR4 ;  /* 0x00000004ff057e24 */ /* 0x000fc8000f8e00ff */
[----:B-1----:R-:W-:-:S04]  /*2adb0*/  IMAD R3, R14, R5, RZ ;  /* 0x000000050e037224 */ /* 0x002fc800078e02ff */
[----:B------:R-:W-:-:S05]  /*2adc0*/  IMAD.IADD R16, R3, 0x1, R16 ;  /* 0x0000000103107824 */ /* 0x000fca00078e0210 */
[----:B------:R-:W-:-:S13]  /*2add0*/  ISETP.GT.AND P0, PT, R16, R4, PT ;  /* 0x000000041000720c */ /* 0x000fda0003f04270 */
[----:B------:R-:W-:Y:S05]  /*2ade0*/  @!P0 BRA `(.L_x_2522) ;  /* 0xfffffffc00508947 */ /* 0x000fea000383ffff */
.L_x_2517:
        /* <DEDUP_REMOVED lines=8> */
.L_x_2641:
[----:B------:R-:W-:Y:S01]  /*2ae70*/  ISETP.NE.AND P0, PT, R3, RZ, PT ;  /* 0x000000ff0300720c */ /* 0x000fe20003f05270 */
[----:B------:R-:W-:-:S12]  /*2ae80*/  IMAD.MOV.U32 R7, RZ, RZ, RZ ;  /* 0x000000ffff077224 */ /* 0x000fd800078e00ff */
[----:B------:R-:W-:Y:S05]  /*2ae90*/  @!P0 BRA `(.L_x_2524) ;  /* 0x0000000000108947 */ /* 0x000fea0003800000 */
[----:B------:R-:W-:Y:S01]  /*2aea0*/  UMOV UR4, 0xffffffff ;  /* 0xffffffff00047882 */ /* 0x000fe20000000000 */
[----:B------:R-:W-:Y:S02]  /*2aeb0*/  VIADD R12, R6, 0xffffffff ;  /* 0xffffffff060c7836 */ /* 0x000fe40000000000 */
[----:B------:R-:W-:Y:S05]  /*2aec0*/  BRA.DIV UR4, `(.L_x_2525) ;  /* 0x0000002604c47947 */ /* 0x000fea000b800000 */
[----:B------:R3:W4:Y:S02]  /*2aed0*/  SHFL.IDX PT, R7, R2, R12, 0x1f ;  /* 0x00001f0c02077589 */ /* 0x00072400000e0000 */
.L_x_2524:
[----:B0--3--:R-:W0:Y:S01]  /*2aee0*/  LDC.64 R2, c[0x0][0xc68] ;  /* 0x00031a00ff027b82 */ /* 0x009e220000000a00 */
[----:B------:R-:W-:-:S04]  /*2aef0*/  IMAD.IADD R19, R6, 0x1, R19 ;  /* 0x0000000106137824 */ /* 0x000fc800078e0213 */
[----:B0-----:R-:W-:-:S05]  /*2af00*/  IMAD.WIDE R2, R19, 0x4, R2 ;  /* 0x0000000413027825 */ /* 0x001fca00078e0202 */
[----:B------:R-:W1:Y:S01]  /*2af10*/  LDG.E R9, desc[UR60][R2.64] ;  /* 0x0000003c02097981 */ /* 0x000e62000c1e1900 */
[----:B----4-:R-:W-:-:S04]  /*2af20*/  IMAD R16, R7, R5, R16 ;  /* 0x0000000507107224 */ /* 0x010fc800078e0210 */
[----:B------:R-:W-:Y:S02]  /*2af30*/  IMAD.IADD R7, R4, 0x1, -R16 ;  /* 0x0000000104077824 */ /* 0x000fe400078e0a10 */
[----:B-12---:R-:W-:-:S05]  /*2af40*/  IMAD R6, R17, R9, RZ ;  /* 0x0000000911067224 */ /* 0x006fca00078e02ff */
[----:B------:R-:W-:-:S04]  /*2af50*/  IABS R8, R6 ;  /* 0x0000000600087213 */ /* 0x000fc80000000000 */
[----:B------:R-:W0:Y:S08]  /*2af60*/  I2F.RP R11, R8 ;  /* 0x00000008000b7306 */ /* 0x000e300000209400 */
[----:B0-----:R-:W0:Y:S02]  /*2af70*/  MUFU.RCP R11, R11 ;  /* 0x0000000b000b7308 */ /* 0x001e240000001000 */
[----:B0-----:R-:W-:-:S06]  /*2af80*/  VIADD R12, R11, 0xffffffe ;  /* 0x0ffffffe0b0c7836 */ /* 0x001fcc0000000000 */
[----:B------:R-:W0:Y:S02]  /*2af90*/  F2I.FTZ.U32.TRUNC.NTZ R3, R12 ;  /* 0x0000000c00037305 */ /* 0x000e24000021f000 */
[----:B0-----:R-:W-:-:S04]  /*2afa0*/  IMAD.MOV R2, RZ, RZ, -R3 ;  /* 0x000000ffff027224 */ /* 0x001fc800078e0a03 */
[----:B------:R-:W-:Y:S02]  /*2afb0*/  IMAD R10, R2, R8, RZ ;  /* 0x00000008020a7224 */ /* 0x000fe400078e02ff */
[----:B------:R-:W-:-:S04]  /*2afc0*/  IMAD.MOV.U32 R2, RZ, RZ, RZ ;  /* 0x000000ffff027224 */ /* 0x000fc800078e00ff */
[----:B------:R-:W-:Y:S01]  /*2afd0*/  IMAD.HI.U32 R10, R3, R10, R2 ;  /* 0x0000000a030a7227 */ /* 0x000fe200078e0002 */
[----:B------:R-:W-:Y:S02]  /*2afe0*/  IABS R3, R7 ;  /* 0x0000000700037213 */ /* 0x000fe40000000000 */
[----:B------:R-:W-:-:S03]  /*2aff0*/  IABS R2, R6 ;  /* 0x0000000600027213 */ /* 0x000fc60000000000 */
        /* <DEDUP_REMOVED lines=18> */
[----:B------:R-:W-:-:S04]  /*2b120*/  VIADDMNMX R9, R8, R5, R9, PT ;  /* 0x0000000508097246 */ /* 0x000fc80003800109 */
        /* <DEDUP_REMOVED lines=13> */
[----:B------:R-:W-:Y:S01]  /*2b200*/  IMAD R8, R2, R8, R3 ;  /* 0x0000000802087224 */ /* 0x000fe200078e0203 */
[----:B------:R-:W-:-:S04]  /*2b210*/  LOP3.LUT R3, R6, R9, RZ, 0x3c, !PT ;  /* 0x0000000906037212 */ /* 0x000fc800078e3cff */
[----:B------:R-:W-:-:S13]  /*2b220*/  ISETP.GT.U32.AND P0, PT, R5, R8, PT ;  /* 0x000000080500720c */ /* 0x000fda0003f04070 */
[----:B------:R-:W-:Y:S02]  /*2b230*/  @!P0 IMAD.IADD R8, R8, 0x1, -R5 ;  /* 0x0000000108088824 */ /* 0x000fe400078e0a05 */
[----:B------:R-:W-:-:S03]  /*2b240*/  @!P0 VIADD R2, R2, 0x1 ;  /* 0x0000000102028836 */ /* 0x000fc60000000000 */
[----:B------:R-:W-:-:S13]  /*2b250*/  ISETP.GE.U32.AND P0, PT, R8, R5, PT ;  /* 0x000000050800720c */ /* 0x000fda0003f06070 */
[----:B------:R-:W-:Y:S01]  /*2b260*/  @P0 VIADD R2, R2, 0x1 ;  /* 0x0000000102020836 */ /* 0x000fe20000000000 */
[----:B------:R-:W-:Y:S01]  /*2b270*/  ISETP.GE.AND P0, PT, R3, RZ, PT ;  /* 0x000000ff0300720c */ /* 0x000fe20003f06270 */
[----:B------:R-:W-:-:S12]  /*2b280*/  IMAD.IADD R3, R6, 0x1, R4 ;  /* 0x0000000106037824 */ /* 0x000fd800078e0204 */
        /* <DEDUP_REMOVED lines=8> */
.L_x_2518:
[----:B------:R-:W-:Y:S01]  /*2b310*/  UMOV UR4, URZ ;  /* 0x0000003f00047c82 */ /* 0x000fe20008000000 */
[----:B------:R-:W-:Y:S01]  /*2b320*/  UMOV UR5, URZ ;  /* 0x0000003f00057c82 */ /* 0x000fe20008000000 */
[----:B------:R-:W-:Y:S01]  /*2b330*/  ULDC UR6, c[0x0][0xc14] ;  /* 0x0003050000067ab9 */ /* 0x000fe20000000800 */
[----:B------:R-:W-:Y:S02]  /*2b340*/  IMAD.MOV.U32 R16, RZ, RZ, R4 ;  /* 0x000000ffff107224 */ /* 0x000fe400078e0004 */
[----:B------:R-:W-:Y:S02]  /*2b350*/  IMAD.U32 R17, RZ, RZ, UR4 ;  /* 0x00000004ff117e24 */ /* 0x000fe4000f8e00ff */
[----:B------:R-:W-:Y:S02]  /*2b360*/  IMAD.U32 R18, RZ, RZ, UR5 ;  /* 0x00000005ff127e24 */ /* 0x000fe4000f8e00ff */
[----:B------:R-:W-:-:S07]  /*2b370*/  IMAD.U32 R19, RZ, RZ, UR6 ;  /* 0x00000006ff137e24 */ /* 0x000fce000f8e00ff */
.L_x_2526:
        /* <DEDUP_REMOVED lines=12> */
.L_x_2441:
        /* <DEDUP_REMOVED lines=12> */
.L_x_2644:
[----:B------:R-:W-:Y:S05]  /*2b500*/  BSYNC B0 ;  /* 0x0000000000007941 */ /* 0x000fea0003800000 */
.L_x_2528:
[----:B------:R-:W-:-:S03]  /*2b510*/  UMOV UR4, 0xffffffff ;  /* 0xffffffff00047882 */ /* 0x000fc60000000000 */
[----:B------:R-:W-:Y:S05]  /*2b520*/  BRA.DIV UR4, `(.L_x_2530) ;  /* 0x0000002204687947 */ /* 0x000fea000b800000 */
[----:B------:R-:W2:Y:S02]  /*2b530*/  S2R R2, SR_TID.X ;  /* 0x0000000000027919 */ /* 0x000ea40000002100 */
[----:B--2---:R-:W-:-:S04]  /*2b540*/  SHF.R.U32.HI R2, RZ, 0x5, R2 ;  /* 0x00000005ff027819 */ /* 0x004fc80000011602 */
[----:B------:R-:W-:-:S05]  /*2b550*/  LOP3.LUT R2, R2, 0x3, RZ, 0xc0, !PT ;  /* 0x0000000302027812 */ /* 0x000fca00078ec0ff */
[----:B------:R2:W3:Y:S02]  /*2b560*/  SHFL.IDX PT, R14, R2, RZ, 0x1f ;  /* 0x00001fff020e7589 */ /* 0x0004e400000e0000 */
.L_x_2647:
[----:B---3--:R-:W-:-:S13]  /*2b570*/  ISETP.NE.AND P0, PT, R14, RZ, PT ;  /* 0x000000ff0e00720c */ /* 0x008fda0003f05270 */
[----:B------:R-:W-:Y:S05]  /*2b580*/  @P0 BRA `(.L_x_2197) ;  /* 0x00000000009c0947 */ /* 0x000fea0003800000 */
[----:B------:R-:W-:-:S03]  /*2b590*/  UMOV UR4, 0xffffffff ;  /* 0xffffffff00047882 */ /* 0x000fc60000000000 */
[----:B------:R-:W-:Y:S05]  /*2b5a0*/  BRA.DIV UR4, `(.L_x_2531) ;  /* 0x00000022047c7947 */ /* 0x000fea000b800000 */
[----:B------:R-:W-:-:S13]  /*2b5b0*/  ELECT P6, URZ, PT ;  /* 0x00000000003f782f */ /* 0x000fda00038c0000 */
.L_x_2650:
        /* <DEDUP_REMOVED lines=8> */
.L_x_2532:
        /* <DEDUP_REMOVED lines=14> */
.L_x_2651:
[----:B------:R-:W2:Y:S02]  /*2b720*/  SYNCS.PHASECHK.TRANS64.TRYWAIT P0, [R7+URZ], R2 ;  /* 0x00000002070075a7 */ /* 0x000ea4000800017f */
[----:B--2---:R-:W-:Y:S05]  /*2b730*/  @!P0 BRA `(.L_x_2534) ;  /* 0x00000020004c8947 */ /* 0x004fea0003800000 */
.L_x_2652:
[----:B------:R-:W-:Y:S05]  /*2b740*/  @!P2 BRA `(.L_x_2535) ;  /* 0x000000000004a947 */ /* 0x000fea0003800000 */
[----:B------:R-:W-:Y:S01]  /*2b750*/  BPT.TRAP 0x1 ;  /* 0x000000040000795c */ /* 0x000fe20000300000 */
.L_x_2535:
[----:B------:R-:W3:Y:S01]  /*2b760*/  LDL.LU R4, [R1] ;  /* 0x0000000001047983 */ /* 0x000ee20000300800 */
[----:B------:R-:W-:-:S04]  /*2b770*/  VIADD R0, R0, 0x36860 ;  /* 0x0003686000007836 */ /* 0x000fc80000000000 */
[----:B---3--:R-:W-:-:S04]  /*2b780*/  IMAD R4, R4, 0x8, R0 ;  /* 0x0000000804047824 */ /* 0x008fc800078e0200 */
[----:B------:R-:W3:Y:S02]  /*2b790*/  SYNCS.PHASECHK.TRANS64.TRYWAIT P0, [R4+URZ], R5 ;  /* 0x00000005040075a7 */ /* 0x000ee4000800017f */
[----:B---3--:R-:W-:Y:S05]  /*2b7a0*/  @!P0 BRA `(.L_x_2536) ;  /* 0x0000002000448947 */ /* 0x008fea0003800000 */
.L_x_2653:
[----:B------:R-:W-:-:S07]  /*2b7b0*/  IMAD R3, R3, 0x8, R0 ;  /* 0x0000000803037824 */ /* 0x000fce00078e0200 */
.L_x_2537:
[----:B----4-:R4:W0:Y:S02]  /*2b7c0*/  SYNCS.PHASECHK.TRANS64.TRYWAIT P0, [R3+URZ], R2 ;  /* 0x00000002030075a7 */ /* 0x010824000800017f */
[----:B0-----:R-:W-:Y:S05]  /*2b7d0*/  @!P0 NANOSLEEP.SYNCS 0x989680 ;  /* 0x009896800000895d */ /* 0x001fea0003900000 */
[----:B------:R-:W0:Y:S02]  /*2b7e0*/  @!P0 SYNCS.PHASECHK.TRANS64 P0, [R3+URZ], R2 ;  /* 0x00000002030085a7 */ /* 0x000e24000800007f */
[----:B0-----:R-:W-:Y:S05]  /*2b7f0*/  @!P0 BRA `(.L_x_2537) ;  /* 0xfffffffc00f08947 */ /* 0x001fea000383ffff */
.L_x_2197:
[----:B------:R-:W-:Y:S05]  /*2b800*/  BSYNC B7 ;  /* 0x0000000000077941 */ /* 0x000fea0003800000 */
.L_x_2194:
[----:B------:R-:W-:Y:S05]  /*2b810*/  EXIT ;  /* 0x000000000000794d */ /* 0x000fea0003800000 */
.L_x_2215:
[----:B0-----:R0:W1:Y:S02]  /*2b820*/  SYNCS.PHASECHK.TRANS64.TRYWAIT P5, [R98+URZ+0x36890], R99 ;  /* 0x03689063620075a7 */ /* 0x00106400080a017f */
[----:B-1----:R-:W-:Y:S05]  /*2b830*/  @!P5 NANOSLEEP.SYNCS 0x989680 ;  /* 0x009896800000d95d */ /* 0x002fea0003900000 */
[----:B------:R-:W1:Y:S02]  /*2b840*/  @!P5 SYNCS.PHASECHK.TRANS64 P5, [R98+URZ+0x36890], R99 ;  /* 0x036890636200d5a7 */ /* 0x000e6400080a007f */
[----:B-1----:R-:W-:Y:S05]  /*2b850*/  @!P5 BRA `(.L_x_2215) ;  /* 0xfffffffc00f0d947 */ /* 0x002fea000383ffff */
[----:B------:R-:W-:Y:S05]  /*2b860*/  BRA `(.L_x_2538) ;  /* 0xfffffd8000287947 */ /* 0x000fea000383ffff */
.L_x_2269:
[----:B-1----:R1:W3:Y:S02]  /*2b870*/  SYNCS.PHASECHK.TRANS64.TRYWAIT P5, [R98+URZ+0x36890], R99 ;  /* 0x03689063620075a7 */ /* 0x0022e400080a017f */
[----:B---3--:R-:W-:Y:S05]  /*2b880*/  @!P5 NANOSLEEP.SYNCS 0x989680 ;  /* 0x009896800000d95d */ /* 0x008fea0003900000 */
[----:B------:R-:W3:Y:S02]  /*2b890*/  @!P5 SYNCS.PHASECHK.TRANS64 P5, [R98+URZ+0x36890], R99 ;  /* 0x036890636200d5a7 */ /* 0x000ee400080a007f */
[----:B---3--:R-:W-:Y:S05]  /*2b8a0*/  @!P5 BRA `(.L_x_2269) ;  /* 0xfffffffc00f0d947 */ /* 0x008fea000383ffff */
[----:B------:R-:W-:Y:S05]  /*2b8b0*/  BRA `(.L_x_2539) ;  /* 0xfffffdb4009c7947 */ /* 0x000fea000383ffff */
.L_x_2294:
[----:B-1----:R1:W2:Y:S02]  /*2b8c0*/  SYNCS.PHASECHK.TRANS64.TRYWAIT P3, [R98+URZ+0x36890], R99 ;  /* 0x03689063620075a7 */ /* 0x0022a4000806017f */
[----:B--2---:R-:W-:Y:S05]  /*2b8d0*/  @!P3 NANOSLEEP.SYNCS 0x989680 ;  /* 0x009896800000b95d */ /* 0x004fea0003900000 */
[----:B------:R-:W2:Y:S02]  /*2b8e0*/  @!P3 SYNCS.PHASECHK.TRANS64 P3, [R98+URZ+0x36890], R99 ;  /* 0x036890636200b5a7 */ /* 0x000ea4000806007f */
[----:B--2---:R-:W-:Y:S05]  /*2b8f0*/  @!P3 BRA `(.L_x_2294) ;  /* 0xfffffffc00f0b947 */ /* 0x004fea000383ffff */
[----:B------:R-:W-:Y:S05]  /*2b900*/  BRA `(.L_x_2540) ;  /* 0xfffffde800347947 */ /* 0x000fea000383ffff */
.L_x_2300:
[----:B0-----:R0:W1:Y:S02]  /*2b910*/  SYNCS.PHASECHK.TRANS64.TRYWAIT P2, [R98+URZ+0x368b0], R99 ;  /* 0x0368b063620075a7 */ /* 0x001064000804017f */
[----:B-1----:R-:W-:Y:S05]  /*2b920*/  @!P2 NANOSLEEP.SYNCS 0x989680 ;  /* 0x009896800000a95d */ /* 0x002fea0003900000 */
[----:B------:R-:W1:Y:S02]  /*2b930*/  @!P2 SYNCS.PHASECHK.TRANS64 P2, [R98+URZ+0x368b0], R99 ;  /* 0x0368b0636200a5a7 */ /* 0x000e64000804007f */
[----:B-1----:R-:W-:Y:S05]  /*2b940*/  @!P2 BRA `(.L_x_2300) ;  /* 0xfffffffc00f0a947 */ /* 0x002fea000383ffff */
[----:B------:R-:W-:Y:S05]  /*2b950*/  BRA `(.L_x_2541) ;  /* 0xfffffdec004c7947 */ /* 0x000fea000383ffff */
.L_x_2322:
        /* <DEDUP_REMOVED lines=8> */
.L_x_2543:
[----:B------:R-:W-:Y:S05]  /*2b9e0*/  BSYNC B1 ;  /* 0x0000000000017941 */ /* 0x000fea0003800000 */
.L_x_2542:
[----:B------:R-:W-:Y:S05]  /*2b9f0*/  BRA `(.L_x_2544) ;  /* 0xfffffe0800f47947 */ /* 0x000fea000383ffff */
.L_x_2323:
        /* <DEDUP_REMOVED lines=8> */
.L_x_2546:
[----:B------:R-:W-:Y:S05]  /*2ba80*/  BSYNC B1 ;  /* 0x0000000000017941 */ /* 0x000fea0003800000 */
.L_x_2545:
[----:B------:R-:W-:Y:S05]  /*2ba90*/  BRA `(.L_x_2547) ;  /* 0xfffffe0800d47947 */ /* 0x000fea000383ffff */
.L_x_2324:
        /* <DEDUP_REMOVED lines=8> */
.L_x_2549:
[----:B------:R-:W-:Y:S05]  /*2bb20*/  BSYNC B1 ;  /* 0x0000000000017941 */ /* 0x000fea0003800000 */
.L_x_2548:
[----:B------:R-:W-:Y:S05]  /*2bb30*/  BRA `(.L_x_2550) ;  /* 0xfffffe0800b47947 */ /* 0x000fea000383ffff */
.L_x_2325:
        /* <DEDUP_REMOVED lines=8> */
.L_x_2552:
[----:B------:R-:W-:Y:S05]  /*2bbc0*/  BSYNC B1 ;  /* 0x0000000000017941 */ /* 0x000fea0003800000 */
.L_x_2551:
[----:B------:R-:W-:Y:S05]  /*2bbd0*/  BRA `(.L_x_2553) ;  /* 0xfffffe0800947947 */ /* 0x000fea000383ffff */
.L_x_2326:
        /* <DEDUP_REMOVED lines=8> */
.L_x_2555:
[----:B------:R-:W-:Y:S05]  /*2bc60*/  BSYNC B1 ;  /* 0x0000000000017941 */ /* 0x000fea0003800000 */
.L_x_2554:
[----:B------:R-:W-:Y:S05]  /*2bc70*/  BRA `(.L_x_2556) ;  /* 0xfffffe0800747947 */ /* 0x000fea000383ffff */
.L_x_2327:
        /* <DEDUP_REMOVED lines=8> */
.L_x_2558:
[----:B------:R-:W-:Y:S05]  /*2bd00*/  BSYNC B1 ;  /* 0x0000000000017941 */ /* 0x000fea0003800000 */
.L_x_2557:
[----:B------:R-:W-:Y:S05]  /*2bd10*/  BRA `(.L_x_2559) ;  /* 0xfffffe0800587947 */ /* 0x000fea000383ffff */
.L_x_2328:
        /* <DEDUP_REMOVED lines=8> */
.L_x_2561:
[----:B------:R-:W-:Y:S05]  /*2bda0*/  BSYNC B1 ;  /* 0x0000000000017941 */ /* 0x000fea0003800000 */
.L_x_2560:
[----:B------:R-:W-:Y:S05]  /*2bdb0*/  BRA `(.L_x_2562) ;  /* 0xfffffe08003c7947 */ /* 0x000fea000383ffff */
.L_x_2329:
        /* <DEDUP_REMOVED lines=8> */
.L_x_2564:
[----:B------:R-:W-:Y:S05]  /*2be40*/  BSYNC B1 ;  /* 0x0000000000017941 */ /* 0x000fea0003800000 */
.L_x_2563:
[----:B------:R-:W-:Y:S05]  /*2be50*/  BRA `(.L_x_2565) ;  /* 0xfffffe0800207947 */ /* 0x000fea000383ffff */
.L_x_2331:
[----:B0-----:R0:W1:Y:S02]  /*2be60*/  SYNCS.PHASECHK.TRANS64.TRYWAIT P2, [R18+URZ+0x36800], R3 ;  /* 0x03680003120075a7 */ /* 0x001064000804017f */
[----:B-1----:R-:W-:Y:S05]  /*2be70*/  @!P2 NANOSLEEP.SYNCS 0x989680 ;  /* 0x009896800000a95d */ /* 0x002fea0003900000 */
[----:B------:R-:W1:Y:S02]  /*2be80*/  @!P2 SYNCS.PHASECHK.TRANS64 P2, [R18+URZ+0x36800], R3 ;  /* 0x036800031200a5a7 */ /* 0x000e64000804007f */
[----:B-1----:R-:W-:Y:S05]  /*2be90*/  @!P2 BRA `(.L_x_2331) ;  /* 0xfffffffc00f0a947 */ /* 0x002fea000383ffff */
[----:B------:R-:W-:Y:S05]  /*2bea0*/  BRA `(.L_x_2566) ;  /* 0xfffffe0800a07947 */ /* 0x000fea000383ffff */
.L_x_2359:
        /* <DEDUP_REMOVED lines=8> */
.L_x_2568:
[----:B------:R-:W-:Y:S05]  /*2bf30*/  BSYNC B1 ;  /* 0x0000000000017941 */ /* 0x000fea0003800000 */
.L_x_2567:
[----:B------:R-:W-:Y:S05]  /*2bf40*/  BRA `(.L_x_2569) ;  /* 0xfffffe3800fc7947 */ /* 0x000fea000383ffff */
.L_x_2360:
        /* <DEDUP_REMOVED lines=8> */
.L_x_2571:
[----:B------:R-:W-:Y:S05]  /*2bfd0*/  BSYNC B1 ;  /* 0x0000000000017941 */ /* 0x000fea0003800000 */
.L_x_2570:
[----:B------:R-:W-:Y:S05]  /*2bfe0*/  BRA `(.L_x_2572) ;  /* 0xfffffe3800dc7947 */ /* 0x000fea000383ffff */
.L_x_2361:
        /* <DEDUP_REMOVED lines=8> */
.L_x_2574:
[----:B------:R-:W-:Y:S05]  /*2c070*/  BSYNC B1 ;  /* 0x0000000000017941 */ /* 0x000fea0003800000 */
.L_x_2573:
[----:B------:R-:W-:Y:S05]  /*2c080*/  BRA `(.L_x_2575) ;  /* 0xfffffe3800bc7947 */ /* 0x000fea000383ffff */
.L_x_2362:
        /* <DEDUP_REMOVED lines=8> */
.L_x_2577:
[----:B------:R-:W-:Y:S05]  /*2c110*/  BSYNC B1 ;  /* 0x0000000000017941 */ /* 0x000fea0003800000 */
.L_x_2576:
[----:B------:R-:W-:Y:S05]  /*2c120*/  BRA `(.L_x_2578) ;  /* 0xfffffe38009c7947 */ /* 0x000fea000383ffff */
.L_x_2363:
        /* <DEDUP_REMOVED lines=8> */
.L_x_2580:
[----:B------:R-:W-:Y:S05]  /*2c1b0*/  BSYNC B1 ;  /* 0x0000000000017941 */ /* 0x000fea0003800000 */
.L_x_2579:
[----:B------:R-:W-:Y:S05]  /*2c1c0*/  BRA `(.L_x_2581) ;  /* 0xfffffe38007c7947 */ /* 0x000fea000383ffff */
.L_x_2364:
        /* <DEDUP_REMOVED lines=8> */
.L_x_2583:
[----:B------:R-:W-:Y:S05]  /*2c250*/  BSYNC B1 ;  /* 0x0000000000017941 */ /* 0x000fea0003800000 */
.L_x_2582:
[----:B------:R-:W-:Y:S05]  /*2c260*/  BRA `(.L_x_2584) ;  /* 0xfffffe3800607947 */ /* 0x000fea000383ffff */
.L_x_2365:
        /* <DEDUP_REMOVED lines=8> */
.L_x_2586:
[----:B------:R-:W-:Y:S05]  /*2c2f0*/  BSYNC B1 ;  /* 0x0000000000017941 */ /* 0x000fea0003800000 */
.L_x_2585:
[----:B------:R-:W-:Y:S05]  /*2c300*/  BRA `(.L_x_2587) ;  /* 0xfffffe3800447947 */ /* 0x000fea000383ffff */
.L_x_2366:
        /* <DEDUP_REMOVED lines=8> */
.L_x_2589:
[----:B------:R-:W-:Y:S05]  /*2c390*/  BSYNC B1 ;  /* 0x0000000000017941 */ /* 0x000fea0003800000 */
.L_x_2588:
[----:B------:R-:W-:Y:S05]  /*2c3a0*/  BRA `(.L_x_2590) ;  /* 0xfffffe3800287947 */ /* 0x000fea000383ffff */
.L_x_2368:
[----:B0-----:R0:W1:Y:S02]  /*2c3b0*/  SYNCS.PHASECHK.TRANS64.TRYWAIT P2, [R18+URZ+0x36800], R9 ;  /* 0x03680009120075a7 */ /* 0x001064000804017f */
[----:B-1----:R-:W-:Y:S05]  /*2c3c0*/  @!P2 NANOSLEEP.SYNCS 0x989680 ;  /* 0x009896800000a95d */ /* 0x002fea0003900000 */
[----:B------:R-:W1:Y:S02]  /*2c3d0*/  @!P2 SYNCS.PHASECHK.TRANS64 P2, [R18+URZ+0x36800], R9 ;  /* 0x036800091200a5a7 */ /* 0x000e64000804007f */
[----:B-1----:R-:W-:Y:S05]  /*2c3e0*/  @!P2 BRA `(.L_x_2368) ;  /* 0xfffffffc00f0a947 */ /* 0x002fea000383ffff */
[----:B------:R-:W-:Y:S05]  /*2c3f0*/  BRA `(.L_x_2591) ;  /* 0xfffffe3800a87947 */ /* 0x000fea000383ffff */
.L_x_2382:
[----:B-1----:R1:W2:Y:S02]  /*2c400*/  SYNCS.PHASECHK.TRANS64.TRYWAIT P2, [R6+URZ+0x36830], R3 ;  /* 0x03683003060075a7 */ /* 0x0022a4000804017f */
[----:B--2---:R-:W-:Y:S05]  /*2c410*/  @!P2 NANOSLEEP.SYNCS 0x989680 ;  /* 0x009896800000a95d */ /* 0x004fea0003900000 */
[----:B------:R-:W2:Y:S02]  /*2c420*/  @!P2 SYNCS.PHASECHK.TRANS64 P2, [R6+URZ+0x36830], R3 ;  /* 0x036830030600a5a7 */ /* 0x000ea4000804007f */
[----:B--2---:R-:W-:Y:S05]  /*2c430*/  @!P2 BRA `(.L_x_2382) ;  /* 0xfffffffc00f0a947 */ /* 0x004fea000383ffff */
[----:B------:R-:W-:Y:S05]  /*2c440*/  BRA `(.L_x_2381) ;  /* 0xfffffe6400347947 */ /* 0x000fea000383ffff */
.L_x_2389:
[----:B-1----:R1:W2:Y:S02]  /*2c450*/  SYNCS.PHASECHK.TRANS64.TRYWAIT P2, [R13+URZ+0x36830], R4 ;  /* 0x036830040d0075a7 */ /* 0x0022a4000804017f */
[----:B--2---:R-:W-:Y:S05]  /*2c460*/  @!P2 NANOSLEEP.SYNCS 0x989680 ;  /* 0x009896800000a95d */ /* 0x004fea0003900000 */
[----:B------:R-:W2:Y:S02]  /*2c470*/  @!P2 SYNCS.PHASECHK.TRANS64 P2, [R13+URZ+0x36830], R4 ;  /* 0x036830040d00a5a7 */ /* 0x000ea4000804007f */
[----:B--2---:R-:W-:Y:S05]  /*2c480*/  @!P2 BRA `(.L_x_2389) ;  /* 0xfffffffc00f0a947 */ /* 0x004fea000383ffff */
[----:B------:R-:W-:Y:S05]  /*2c490*/  BRA `(.L_x_2388) ;  /* 0xfffffeb800647947 */ /* 0x000fea000383ffff */
.L_x_2394:
[----:B-1----:R1:W2:Y:S02]  /*2c4a0*/  SYNCS.PHASECHK.TRANS64.TRYWAIT P2, [R11+URZ+0x36850], R0 ;  /* 0x036850000b0075a7 */ /* 0x0022a4000804017f */
[----:B--2---:R-:W-:Y:S05]  /*2c4b0*/  @!P2 NANOSLEEP.SYNCS 0x989680 ;  /* 0x009896800000a95d */ /* 0x004fea0003900000 */
[----:B------:R-:W2:Y:S02]  /*2c4c0*/  @!P2 SYNCS.PHASECHK.TRANS64 P2, [R11+URZ+0x36850], R0 ;  /* 0x036850000b00a5a7 */ /* 0x000ea4000804007f */
[----:B--2---:R-:W-:Y:S05]  /*2c4d0*/  @!P2 BRA `(.L_x_2394) ;  /* 0xfffffffc00f0a947 */ /* 0x004fea000383ffff */
[----:B------:R-:W-:Y:S05]  /*2c4e0*/  BRA `(.L_x_2393) ;  /* 0xfffffef000007947 */ /* 0x000fea000383ffff */
.L_x_2402:
[----:B-1----:R1:W2:Y:S02]  /*2c4f0*/  SYNCS.PHASECHK.TRANS64.TRYWAIT P2, [R4+URZ+0x36830], R5 ;  /* 0x03683005040075a7 */ /* 0x0022a4000804017f */
[----:B--2---:R-:W-:Y:S05]  /*2c500*/  @!P2 NANOSLEEP.SYNCS 0x989680 ;  /* 0x009896800000a95d */ /* 0x004fea0003900000 */
[----:B------:R-:W2:Y:S02]  /*2c510*/  @!P2 SYNCS.PHASECHK.TRANS64 P2, [R4+URZ+0x36830], R5 ;  /* 0x036830050400a5a7 */ /* 0x000ea4000804007f */
[----:B--2---:R-:W-:Y:S05]  /*2c520*/  @!P2 BRA `(.L_x_2402) ;  /* 0xfffffffc00f0a947 */ /* 0x004fea000383ffff */
[----:B------:R-:W-:Y:S05]  /*2c530*/  BRA `(.L_x_2401) ;  /* 0xffffff0c00987947 */ /* 0x000fea000383ffff */
.L_x_2407:
[----:B-1----:R1:W2:Y:S02]  /*2c540*/  SYNCS.PHASECHK.TRANS64.TRYWAIT P2, [R11+URZ+0x36850], R0 ;  /* 0x036850000b0075a7 */ /* 0x0022a4000804017f */
[----:B--2---:R-:W-:Y:S05]  /*2c550*/  @!P2 NANOSLEEP.SYNCS 0x989680 ;  /* 0x009896800000a95d */ /* 0x004fea0003900000 */
[----:B------:R-:W2:Y:S02]  /*2c560*/  @!P2 SYNCS.PHASECHK.TRANS64 P2, [R11+URZ+0x36850], R0 ;  /* 0x036850000b00a5a7 */ /* 0x000ea4000804007f */
[----:B--2---:R-:W-:Y:S05]  /*2c570*/  @!P2 BRA `(.L_x_2407) ;  /* 0xfffffffc00f0a947 */ /* 0x004fea000383ffff */
[----:B------:R-:W-:Y:S05]  /*2c580*/  BRA `(.L_x_2406) ;  /* 0xffffff4400347947 */ /* 0x000fea000383ffff */
.L_x_2413:
[----:B-1----:R1:W2:Y:S02]  /*2c590*/  SYNCS.PHASECHK.TRANS64.TRYWAIT P0, [R11+URZ+0x36850], R2 ;  /* 0x036850020b0075a7 */ /* 0x0022a4000800017f */
[----:B--2---:R-:W-:Y:S05]  /*2c5a0*/  @!P0 NANOSLEEP.SYNCS 0x989680 ;  /* 0x009896800000895d */ /* 0x004fea0003900000 */
[----:B------:R-:W2:Y:S02]  /*2c5b0*/  @!P0 SYNCS.PHASECHK.TRANS64 P0, [R11+URZ+0x36850], R2 ;  /* 0x036850020b0085a7 */ /* 0x000ea4000800007f */
[----:B--2---:R-:W-:Y:S05]  /*2c5c0*/  @!P0 BRA `(.L_x_2413) ;  /* 0xfffffffc00f08947 */ /* 0x004fea000383ffff */
[----:B------:R-:W-:Y:S05]  /*2c5d0*/  BRA `(.L_x_2412) ;  /* 0xffffff6000307947 */ /* 0x000fea000383ffff */
.L_x_2447:
        /* <DEDUP_REMOVED lines=11> */
.L_x_2593:
[----:B------:R-:W-:Y:S05]  /*2c690*/  BSYNC B1 ;  /* 0x0000000000017941 */ /* 0x000fea0003800000 */
.L_x_2592:
[----:B------:R-:W-:Y:S05]  /*2c6a0*/  BRA `(.L_x_2594) ;  /* 0xffffffa000cc7947 */ /* 0x000fea000383ffff */
.L_x_2448:
[----:B------:R-:W-:Y:S01]  /*2c6b0*/  BSSY B1, `(.L_x_2595) ;  /* 0x0000006000017945 */ /* 0x000fe20003800000 */
[----:B------:R-:W-:-:S07]  /*2c6c0*/  IMAD.MOV.U32 R15, RZ, RZ, -0x1 ;  /* 0xffffffffff0f7424 */ /* 0x000fce00078e00ff */
[----:B------:R-:W-:Y:S05]  /*2c6d0*/  WARPSYNC.COLLECTIVE R15, `(.L_x_2596) ;  /* 0x000000000f0c7348 */ /* 0x000fea0003c00000 */
[----:B------:R-:W-:Y:S02]  /*2c6e0*/  ELECT P6, UR62, PT ;  /* 0x00000000003e782f */ /* 0x000fe400038c0000 */
[----:B------:R-:W-:Y:S01]  /*2c6f0*/  MOV R14, UR62 ;  /* 0x0000003e000e7c02 */ /* 0x000fe20008000f00 */
[----:B------:R-:W-:Y:S10]  /*2c700*/  ENDCOLLECTIVE ;  /* 0x000000000000791b */ /* 0x000ff40003800000 */
.L_x_2596:
[----:B------:R-:W-:Y:S05]  /*2c710*/  BSYNC B1 ;  /* 0x0000000000017941 */ /* 0x000fea0003800000 */
.L_x_2595:
[----:B------:R-:W-:Y:S05]  /*2c720*/  BRA `(.L_x_2597) ;  /* 0xffffffa000b87947 */ /* 0x000fea000383ffff */
.L_x_2450:
[----:B0-----:R0:W1:Y:S02]  /*2c730*/  SYNCS.PHASECHK.TRANS64.TRYWAIT P0, [R9+URZ+0x36820], R5 ;  /* 0x03682005090075a7 */ /* 0x001064000800017f */
[----:B-1----:R-:W-:Y:S05]  /*2c740*/  @!P0 NANOSLEEP.SYNCS 0x989680 ;  /* 0x009896800000895d */ /* 0x002fea0003900000 */
[----:B------:R-:W1:Y:S02]  /*2c750*/  @!P0 SYNCS.PHASECHK.TRANS64 P0, [R9+URZ+0x36820], R5 ;  /* 0x03682005090085a7 */ /* 0x000e64000800007f */
[----:B-1----:R-:W-:Y:S05]  /*2c760*/  @!P0 BRA `(.L_x_2450) ;  /* 0xfffffffc00f08947 */ /* 0x002fea000383ffff */
[----:B------:R-:W-:Y:S05]  /*2c770*/  BRA `(.L_x_2598) ;  /* 0xffffffa000d47947 */ /* 0x000fea000383ffff */
.L_x_2453:
[----:B0-----:R0:W1:Y:S02]  /*2c780*/  SYNCS.PHASECHK.TRANS64.TRYWAIT P0, [R5+URZ+0x368a0], R8 ;  /* 0x0368a008050075a7 */ /* 0x001064000800017f */
[----:B-1----:R-:W-:Y:S05]  /*2c790*/  @!P0 NANOSLEEP.SYNCS 0x989680 ;  /* 0x009896800000895d */ /* 0x002fea0003900000 */
[----:B------:R-:W1:Y:S02]  /*2c7a0*/  @!P0 SYNCS.PHASECHK.TRANS64 P0, [R5+URZ+0x368a0], R8 ;  /* 0x0368a008050085a7 */ /* 0x000e64000800007f */
[----:B-1----:R-:W-:Y:S05]  /*2c7b0*/  @!P0 BRA `(.L_x_2453) ;  /* 0xfffffffc00f08947 */ /* 0x002fea000383ffff */
[----:B------:R-:W-:Y:S05]  /*2c7c0*/  BRA `(.L_x_2599) ;  /* 0xffffffa000e47947 */ /* 0x000fea000383ffff */
.L_x_2455:
[----:B-1----:R1:W2:Y:S02]  /*2c7d0*/  SYNCS.PHASECHK.TRANS64.TRYWAIT P0, [R5+URZ+0x368c0], R8 ;  /* 0x0368c008050075a7 */ /* 0x0022a4000800017f */
[----:B--2---:R-:W-:Y:S05]  /*2c7e0*/  @!P0 NANOSLEEP.SYNCS 0x989680 ;  /* 0x009896800000895d */ /* 0x004fea0003900000 */
[----:B------:R-:W2:Y:S02]  /*2c7f0*/  @!P0 SYNCS.PHASECHK.TRANS64 P0, [R5+URZ+0x368c0], R8 ;  /* 0x0368c008050085a7 */ /* 0x000ea4000800007f */
[----:B--2---:R-:W-:Y:S05]  /*2c800*/  @!P0 BRA `(.L_x_2455) ;  /* 0xfffffffc00f08947 */ /* 0x004fea000383ffff */
[----:B------:R-:W-:Y:S05]  /*2c810*/  BRA `(.L_x_2600) ;  /* 0xffffffa400707947 */ /* 0x000fea000383ffff */
.L_x_2459:
[----:B0-----:R0:W1:Y:S02]  /*2c820*/  SYNCS.PHASECHK.TRANS64.TRYWAIT P0, [R6+URZ+0x368a0], R7 ;  /* 0x0368a007060075a7 */ /* 0x001064000800017f */
[----:B-1----:R-:W-:Y:S05]  /*2c830*/  @!P0 NANOSLEEP.SYNCS 0x989680 ;  /* 0x009896800000895d */ /* 0x002fea0003900000 */
[----:B------:R-:W1:Y:S02]  /*2c840*/  @!P0 SYNCS.PHASECHK.TRANS64 P0, [R6+URZ+0x368a0], R7 ;  /* 0x0368a007060085a7 */ /* 0x000e64000800007f */
[----:B-1----:R-:W-:Y:S05]  /*2c850*/  @!P0 BRA `(.L_x_2459) ;  /* 0xfffffffc00f08947 */ /* 0x002fea000383ffff */
[----:B------:R-:W-:Y:S05]  /*2c860*/  BRA `(.L_x_2601) ;  /* 0xffffffa800447947 */ /* 0x000fea000383ffff */
.L_x_2461:
[----:B-1----:R1:W2:Y:S02]  /*2c870*/  SYNCS.PHASECHK.TRANS64.TRYWAIT P1, [R6+URZ+0x368c0], R7 ;  /* 0x0368c007060075a7 */ /* 0x0022a4000802017f */
[----:B--2---:R-:W-:Y:S05]  /*2c880*/  @!P1 NANOSLEEP.SYNCS 0x989680 ;  /* 0x009896800000995d */ /* 0x004fea0003900000 */
[----:B------:R-:W2:Y:S02]  /*2c890*/  @!P1 SYNCS.PHASECHK.TRANS64 P1, [R6+URZ+0x368c0], R7 ;  /* 0x0368c007060095a7 */ /* 0x000ea4000802007f */
[----:B--2---:R-:W-:Y:S05]  /*2c8a0*/  @!P1 BRA `(.L_x_2461) ;  /* 0xfffffffc00f09947 */ /* 0x004fea000383ffff */
[----:B------:R-:W-:Y:S05]  /*2c8b0*/  BRA `(.L_x_2602) ;  /* 0xffffffa800c87947 */ /* 0x000fea000383ffff */
.L_x_2473:
        /* <DEDUP_REMOVED lines=11> */
.L_x_2604:
[----:B------:R-:W-:Y:S05]  /*2c970*/  BSYNC B0 ;  /* 0x0000000000007941 */ /* 0x000fea0003800000 */
.L_x_2603:
[----:B------:R-:W-:Y:S05]  /*2c980*/  BRA `(.L_x_2605) ;  /* 0xffffffb400d87947 */ /* 0x000fea000383ffff */
.L_x_2474:
[----:B------:R-:W-:Y:S01]  /*2c990*/  BSSY B0, `(.L_x_2606) ;  /* 0x0000006000007945 */ /* 0x000fe20003800000 */
[----:B------:R-:W-:-:S07]  /*2c9a0*/  IMAD.MOV.U32 R15, RZ, RZ, -0x1 ;  /* 0xffffffffff0f7424 */ /* 0x000fce00078e00ff */
[----:B------:R-:W-:Y:S05]  /*2c9b0*/  WARPSYNC.COLLECTIVE R15, `(.L_x_2607) ;  /* 0x000000000f0c7348 */ /* 0x000fea0003c00000 */
[----:B------:R-:W-:Y:S02]  /*2c9c0*/  ELECT P6, UR62, PT ;  /* 0x00000000003e782f */ /* 0x000fe400038c0000 */
[----:B------:R-:W-:Y:S01]  /*2c9d0*/  MOV R14, UR62 ;  /* 0x0000003e000e7c02 */ /* 0x000fe20008000f00 */
[----:B------:R-:W-:Y:S10]  /*2c9e0*/  ENDCOLLECTIVE ;  /* 0x000000000000791b */ /* 0x000ff40003800000 */
.L_x_2607:
[----:B------:R-:W-:Y:S05]  /*2c9f0*/  BSYNC B0 ;  /* 0x0000000000007941 */ /* 0x000fea0003800000 */
.L_x_2606:
[----:B------:R-:W-:Y:S05]  /*2ca00*/  BRA `(.L_x_2608) ;  /* 0xffffffb400c87947 */ /* 0x000fea000383ffff */
.L_x_2477:
[----:B0-----:R0:W1:Y:S02]  /*2ca10*/  SYNCS.PHASECHK.TRANS64.TRYWAIT P0, [R7+URZ+0x36840], R10 ;  /* 0x0368400a070075a7 */ /* 0x001064000800017f */
[----:B-1----:R-:W-:Y:S05]  /*2ca20*/  @!P0 NANOSLEEP.SYNCS 0x989680 ;  /* 0x009896800000895d */ /* 0x002fea0003900000 */
[----:B------:R-:W1:Y:S02]  /*2ca30*/  @!P0 SYNCS.PHASECHK.TRANS64 P0, [R7+URZ+0x36840], R10 ;  /* 0x0368400a070085a7 */ /* 0x000e64000800007f */
[----:B-1----:R-:W-:Y:S05]  /*2ca40*/  @!P0 BRA `(.L_x_2477) ;  /* 0xfffffffc00f08947 */ /* 0x002fea000383ffff */
[----:B------:R-:W-:Y:S05]  /*2ca50*/  BRA `(.L_x_2609) ;  /* 0xffffffb8002c7947 */ /* 0x000fea000383ffff */
.L_x_2480:
        /* <DEDUP_REMOVED lines=8> */
.L_x_2488:
[----:B0-----:R0:W1:Y:S02]  /*2cae0*/  SYNCS.PHASECHK.TRANS64.TRYWAIT P0, [R7+URZ+0x36840], R8 ;  /* 0x03684008070075a7 */ /* 0x001064000800017f */
[----:B-1----:R-:W-:Y:S05]  /*2caf0*/  @!P0 NANOSLEEP.SYNCS 0x989680 ;  /* 0x009896800000895d */ /* 0x002fea0003900000 */
[----:B------:R-:W1:Y:S02]  /*2cb00*/  @!P0 SYNCS.PHASECHK.TRANS64 P0, [R7+URZ+0x36840], R8 ;  /* 0x03684008070085a7 */ /* 0x000e64000800007f */
[----:B-1----:R-:W-:Y:S05]  /*2cb10*/  @!P0 BRA `(.L_x_2488) ;  /* 0xfffffffc00f08947 */ /* 0x002fea000383ffff */
[----:B------:R-:W-:Y:S05]  /*2cb20*/  BRA `(.L_x_2611) ;  /* 0xffffffc000287947 */ /* 0x000fea000383ffff */
.L_x_2490:
[----:B0-----:R0:W1:Y:S02]  /*2cb30*/  SYNCS.PHASECHK.TRANS64.TRYWAIT P0, [R8+URZ+0x60], R7 ;  /* 0x00006007080075a7 */ /* 0x001064000800017f */
[----:B-1----:R-:W-:Y:S05]  /*2cb40*/  @!P0 NANOSLEEP.SYNCS 0x989680 ;  /* 0x009896800000895d */ /* 0x002fea0003900000 */
[----:B------:R-:W1:Y:S02]  /*2cb50*/  @!P0 SYNCS.PHASECHK.TRANS64 P0, [R8+URZ+0x60], R7 ;  /* 0x00006007080085a7 */ /* 0x000e64000800007f */
[----:B-1----:R-:W-:Y:S05]  /*2cb60*/  @!P0 BRA `(.L_x_2490) ;  /* 0xfffffffc00f08947 */ /* 0x002fea000383ffff */
[----:B------:R-:W-:Y:S05]  /*2cb70*/  BRA `(.L_x_2612) ;  /* 0xffffffc000d47947 */ /* 0x000fea000383ffff */
.L_x_2495:
[----:B-1----:R1:W2:Y:S02]  /*2cb80*/  SYNCS.PHASECHK.TRANS64.TRYWAIT P0, [R2+URZ+0x36840], R3 ;  /* 0x03684003020075a7 */ /* 0x0022a4000800017f */
[----:B--2---:R-:W-:Y:S05]  /*2cb90*/  @!P0 NANOSLEEP.SYNCS 0x989680 ;  /* 0x009896800000895d */ /* 0x004fea0003900000 */
[----:B------:R-:W2:Y:S02]  /*2cba0*/  @!P0 SYNCS.PHASECHK.TRANS64 P0, [R2+URZ+0x36840], R3 ;  /* 0x03684003020085a7 */ /* 0x000ea4000800007f */
[----:B--2---:R-:W-:Y:S05]  /*2cbb0*/  @!P0 BRA `(.L_x_2495) ;  /* 0xfffffffc00f08947 */ /* 0x004fea000383ffff */
[----:B------:R-:W-:Y:S05]  /*2cbc0*/  BRA `(.L_x_2613) ;  /* 0xffffffc800447947 */ /* 0x000fea000383ffff */
.L_x_2497:
[----:B0-----:R0:W1:Y:S02]  /*2cbd0*/  SYNCS.PHASECHK.TRANS64.TRYWAIT P1, [R3+URZ+0x60], R2 ;  /* 0x00006002030075a7 */ /* 0x001064000802017f */
[----:B-1----:R-:W-:Y:S05]  /*2cbe0*/  @!P1 NANOSLEEP.SYNCS 0x989680 ;  /* 0x009896800000995d */ /* 0x002fea0003900000 */
[----:B------:R-:W1:Y:S02]  /*2cbf0*/  @!P1 SYNCS.PHASECHK.TRANS64 P1, [R3+URZ+0x60], R2 ;  /* 0x00006002030095a7 */ /* 0x000e64000802007f */
[----:B-1----:R-:W-:Y:S05]  /*2cc00*/  @!P1 BRA `(.L_x_2497) ;  /* 0xfffffffc00f09947 */ /* 0x002fea000383ffff */
[----:B------:R-:W-:Y:S05]  /*2cc10*/  BRA `(.L_x_2614) ;  /* 0xffffffc800f07947 */ /* 0x000fea000383ffff */
.L_x_2502:
[----:B--2---:R2:W3:Y:S02]  /*2cc20*/  SYNCS.PHASECHK.TRANS64.TRYWAIT P0, [R2+URZ+0x36840], R3 ;  /* 0x03684003020075a7 */ /* 0x0044e4000800017f */
[----:B---3--:R-:W-:Y:S05]  /*2cc30*/  @!P0 NANOSLEEP.SYNCS 0x989680 ;  /* 0x009896800000895d */ /* 0x008fea0003900000 */
[----:B------:R-:W3:Y:S02]  /*2cc40*/  @!P0 SYNCS.PHASECHK.TRANS64 P0, [R2+URZ+0x36840], R3 ;  /* 0x03684003020085a7 */ /* 0x000ee4000800007f */
[----:B---3--:R-:W-:Y:S05]  /*2cc50*/  @!P0 BRA `(.L_x_2502) ;  /* 0xfffffffc00f08947 */ /* 0x008fea000383ffff */
[----:B------:R-:W-:Y:S05]  /*2cc60*/  BRA `(.L_x_2615) ;  /* 0xffffffd000247947 */ /* 0x000fea000383ffff */
.L_x_2504:
[----:B0-----:R0:W1:Y:S02]  /*2cc70*/  SYNCS.PHASECHK.TRANS64.TRYWAIT P1, [R2+URZ+0x60], R9 ;  /* 0x00006009020075a7 */ /* 0x001064000802017f */
[----:B-1----:R-:W-:Y:S05]  /*2cc80*/  @!P1 NANOSLEEP.SYNCS 0x989680 ;  /* 0x009896800000995d */ /* 0x002fea0003900000 */
[----:B------:R-:W1:Y:S02]  /*2cc90*/  @!P1 SYNCS.PHASECHK.TRANS64 P1, [R2+URZ+0x60], R9 ;  /* 0x00006009020095a7 */ /* 0x000e64000802007f */
[----:B-1----:R-:W-:Y:S05]  /*2cca0*/  @!P1 BRA `(.L_x_2504) ;  /* 0xfffffffc00f09947 */ /* 0x002fea000383ffff */
[----:B------:R-:W-:Y:S05]  /*2ccb0*/  BRA `(.L_x_2616) ;  /* 0xffffffd000d47947 */ /* 0x000fea000383ffff */
.L_x_2511:
[----:B-1----:R1:W2:Y:S02]  /*2ccc0*/  SYNCS.PHASECHK.TRANS64.TRYWAIT P0, [R3+URZ+0x36860], R0 ;  /* 0x03686000030075a7 */ /* 0x0022a4000800017f */
[----:B--2---:R-:W-:Y:S05]  /*2ccd0*/  @!P0 NANOSLEEP.SYNCS 0x989680 ;  /* 0x009896800000895d */ /* 0x004fea0003900000 */
[----:B------:R-:W2:Y:S02]  /*2cce0*/  @!P0 SYNCS.PHASECHK.TRANS64 P0, [R3+URZ+0x36860], R0 ;  /* 0x03686000030085a7 */ /* 0x000ea4000800007f */
[----:B--2---:R-:W-:Y:S05]  /*2ccf0*/  @!P0 BRA `(.L_x_2511) ;  /* 0xfffffffc00f08947 */ /* 0x004fea000383ffff */
[----:B------:R-:W-:Y:S05]  /*2cd00*/  BRA `(.L_x_2617) ;  /* 0xffffffd400ec7947 */ /* 0x000fea000383ffff */
.L_x_2513:
[----:B------:R-:W-:Y:S01]  /*2cd10*/  BSSY B0, `(.L_x_2618) ;  /* 0x0000008000007945 */ /* 0x000fe20003800000 */
[----:B------:R-:W-:Y:S02]  /*2cd20*/  IMAD.MOV.U32 R13, RZ, RZ, R16 ;  /* 0x000000ffff0d7224 */ /* 0x000fe400078e0010 */
[----:B------:R-:W-:Y:S02]  /*2cd30*/  IMAD.MOV.U32 R12, RZ, RZ, RZ ;  /* 0x000000ffff0c7224 */ /* 0x000fe400078e00ff */
[----:B------:R-:W-:Y:S02]  /*2cd40*/  IMAD.MOV.U32 R11, RZ, RZ, 0x1f ;  /* 0x0000001fff0b7424 */ /* 0x000fe400078e00ff */
[----:B0-----:R-:W-:-:S07]  /*2cd50*/  IMAD.MOV.U32 R15, RZ, RZ, -0x1 ;  /* 0xffffffffff0f7424 */ /* 0x001fce00078e00ff */
[----:B-1----:R-:W-:Y:S05]  /*2cd60*/  WARPSYNC.COLLECTIVE R15, `(.L_x_2619) ;  /* 0x000000000f087348 */ /* 0x002fea0003c00000 */
[----:B------:R0:W2:Y:S02]  /*2cd70*/  SHFL.IDX P6, R14, R13, R12, R11 ;  /* 0x0000000c0d0e7389 */ /* 0x0000a400000c000b */
[----:B012---:R-:W-:Y:S01]  /*2cd80*/  ENDCOLLECTIVE ;  /* 0x000000000000791b */ /* 0x007fe20003800000 */
.L_x_2619:
[----:B------:R-:W-:Y:S05]  /*2cd90*/  BSYNC B0 ;  /* 0x0000000000007941 */ /* 0x000fea0003800000 */
.L_x_2618:
        /* <DEDUP_REMOVED lines=8> */
.L_x_2620:
[----:B------:R-:W-:Y:S01]  /*2ce20*/  IMAD.MOV.U32 R16, RZ, RZ, R14 ;  /* 0x000000ffff107224 */ /* 0x000fe200078e000e */
[----:B------:R-:W-:Y:S06]  /*2ce30*/  BRA `(.L_x_2621) ;  /* 0xffffffd8008c7947 */ /* 0x000fec000383ffff */
.L_x_2516:
        /* <DEDUP_REMOVED lines=8> */
.L_x_2623:
[----:B------:R-:W-:Y:S05]  /*2cec0*/  BSYNC B0 ;  /* 0x0000000000007941 */ /* 0x000fea0003800000 */
.L_x_2622:
[C---:B------:R-:W-:Y:S01]  /*2ced0*/  ISETP.NE.AND P0, PT, R7.reuse, RZ, PT ;  /* 0x000000ff0700720c */ /* 0x040fe20003f05270 */
        /* <DEDUP_REMOVED lines=9> */
.L_x_2624:
        /* <DEDUP_REMOVED lines=8> */
.L_x_2625:
        /* <DEDUP_REMOVED lines=8> */
.L_x_2626:
        /* <DEDUP_REMOVED lines=8> */
.L_x_2627:
        /* <DEDUP_REMOVED lines=8> */
.L_x_2628:
[----:B------:R-:W-:Y:S05]  /*2d170*/  BRA `(.L_x_2629) ;  /* 0xffffffd800507947 */ /* 0x000fea000383ffff */
.L_x_2521:
        /* <DEDUP_REMOVED lines=8> */
.L_x_2631:
[----:B------:R-:W-:Y:S05]  /*2d200*/  BSYNC B0 ;  /* 0x0000000000007941 */ /* 0x000fea0003800000 */
.L_x_2630:
        /* <DEDUP_REMOVED lines=10> */
.L_x_2632:
        /* <DEDUP_REMOVED lines=8> */
.L_x_2633:
        /* <DEDUP_REMOVED lines=8> */
.L_x_2634:
        /* <DEDUP_REMOVED lines=8> */
.L_x_2635:
        /* <DEDUP_REMOVED lines=8> */
.L_x_2636:
[----:B------:R-:W-:Y:S05]  /*2d4b0*/  BRA `(.L_x_2637) ;  /* 0xffffffd800347947 */ /* 0x000fea000383ffff */
.L_x_2523:
[----:B------:R-:W-:Y:S01]  /*2d4c0*/  BSSY B0, `(.L_x_2638) ;  /* 0x0000006000007945 */ /* 0x000fe20003800000 */
[----:B------:R-:W-:Y:S01]  /*2d4d0*/  PLOP3.LUT P6, PT, P6, PT, PT, 0x8, 0x0 ;  /* 0x000000000000781c */ /* 0x000fe200037ce170 */
[----:B------:R-:W-:-:S12]  /*2d4e0*/  IMAD.MOV.U32 R15, RZ, RZ, -0x1 ;  /* 0xffffffffff0f7424 */ /* 0x000fd800078e00ff */
[----:B0-----:R-:W-:Y:S05]  /*2d4f0*/  WARPSYNC.COLLECTIVE R15, `(.L_x_2639) ;  /* 0x000000000f087348 */ /* 0x001fea0003c00000 */
[----:B------:R-:W-:Y:S01]  /*2d500*/  VOTE.ANY R14, PT, P6 ;  /* 0x00000000000e7806 */ /* 0x000fe200030e0100 */
[----:B0-----:R-:W-:Y:S06]  /*2d510*/  ENDCOLLECTIVE ;  /* 0x000000000000791b */ /* 0x001fec0003800000 */
.L_x_2639:
[----:B------:R-:W-:Y:S05]  /*2d520*/  BSYNC B0 ;  /* 0x0000000000007941 */ /* 0x000fea0003800000 */
.L_x_2638:
        /* <DEDUP_REMOVED lines=9> */
.L_x_2640:
[----:B------:R-:W-:Y:S01]  /*2d5c0*/  IMAD.MOV.U32 R17, RZ, RZ, R14 ;  /* 0x000000ffff117224 */ /* 0x000fe200078e000e */
[----:B------:R-:W-:Y:S06]  /*2d5d0*/  BRA `(.L_x_2641) ;  /* 0xffffffd800247947 */ /* 0x000fec000383ffff */
.L_x_2525:
[----:B------:R-:W-:Y:S01]  /*2d5e0*/  BSSY B0, `(.L_x_2642) ;  /* 0x0000007000007945 */ /* 0x000fe20003800000 */
[----:B------:R-:W-:Y:S02]  /*2d5f0*/  IMAD.MOV.U32 R13, RZ, RZ, R2 ;  /* 0x000000ffff0d7224 */ /* 0x000fe400078e0002 */
[----:B------:R-:W-:Y:S02]  /*2d600*/  IMAD.MOV.U32 R11, RZ, RZ, 0x1f ;  /* 0x0000001fff0b7424 */ /* 0x000fe400078e00ff */
[----:B------:R-:W-:-:S07]  /*2d610*/  IMAD.MOV.U32 R15, RZ, RZ, -0x1 ;  /* 0xffffffffff0f7424 */ /* 0x000fce00078e00ff */
[----:B012---:R-:W-:Y:S05]  /*2d620*/  WARPSYNC.COLLECTIVE R15, `(.L_x_2643) ;  /* 0x000000000f087348 */ /* 0x007fea0003c00000 */
[----:B------:R3:W4:Y:S02]  /*2d630*/  SHFL.IDX P6, R14, R13, R12, R11 ;  /* 0x0000000c0d0e7389 */ /* 0x00072400000c000b */
[----:B01234-:R-:W-:Y:S01]  /*2d640*/  ENDCOLLECTIVE ;  /* 0x000000000000791b */ /* 0x01ffe20003800000 */
.L_x_2643:
[----:B------:R-:W-:Y:S05]  /*2d650*/  BSYNC B0 ;  /* 0x0000000000007941 */ /* 0x000fea0003800000 */
.L_x_2642:
[----:B------:R-:W-:Y:S01]  /*2d660*/  IMAD.MOV.U32 R7, RZ, RZ, R14 ;  /* 0x000000ffff077224 */ /* 0x000fe200078e000e */
[----:B------:R-:W-:Y:S06]  /*2d670*/  BRA `(.L_x_2524) ;  /* 0xffffffd800187947 */ /* 0x000fec000383ffff */
.L_x_2529:
[----:B-1----:R1:W2:Y:S02]  /*2d680*/  SYNCS.PHASECHK.TRANS64.TRYWAIT P0, [R0+URZ+0x36820], R3 ;  /* 0x03682003000075a7 */ /* 0x0022a4000800017f */
[----:B--2---:R-:W-:Y:S05]  /*2d690*/  @!P0 NANOSLEEP.SYNCS 0x989680 ;  /* 0x009896800000895d */ /* 0x004fea0003900000 */
[----:B------:R-:W2:Y:S02]  /*2d6a0*/  @!P0 SYNCS.PHASECHK.TRANS64 P0, [R0+URZ+0x36820], R3 ;  /* 0x03682003000085a7 */ /* 0x000ea4000800007f */
[----:B--2---:R-:W-:Y:S05]  /*2d6b0*/  @!P0 BRA `(.L_x_2529) ;  /* 0xfffffffc00f08947 */ /* 0x004fea000383ffff */
[----:B------:R-:W-:Y:S05]  /*2d6c0*/  BRA `(.L_x_2644) ;  /* 0xffffffdc008c7947 */ /* 0x000fea000383ffff */
.L_x_2530:
        /* <DEDUP_REMOVED lines=11> */
.L_x_2646:
[----:B------:R-:W-:Y:S05]  /*2d780*/  BSYNC B0 ;  /* 0x0000000000007941 */ /* 0x000fea0003800000 */
.L_x_2645:
[----:B------:R-:W-:Y:S05]  /*2d790*/  BRA `(.L_x_2647) ;  /* 0xffffffdc00747947 */ /* 0x000fea000383ffff */
.L_x_2531:
[----:B------:R-:W-:Y:S01]  /*2d7a0*/  BSSY B0, `(.L_x_2648) ;  /* 0x0000006000007945 */ /* 0x000fe20003800000 */
[----:B------:R-:W-:-:S07]  /*2d7b0*/  IMAD.MOV.U32 R15, RZ, RZ, -0x1 ;  /* 0xffffffffff0f7424 */ /* 0x000fce00078e00ff */
[----:B012---:R-:W-:Y:S05]  /*2d7c0*/  WARPSYNC.COLLECTIVE R15, `(.L_x_2649) ;  /* 0x000000000f0c7348 */ /* 0x007fea0003c00000 */
[----:B------:R-:W-:Y:S02]  /*2d7d0*/  ELECT P6, UR62, PT ;  /* 0x00000000003e782f */ /* 0x000fe400038c0000 */
[----:B------:R-:W-:Y:S01]  /*2d7e0*/  MOV R14, UR62 ;  /* 0x0000003e000e7c02 */ /* 0x000fe20008000f00 */
[----:B012---:R-:W-:Y:S10]  /*2d7f0*/  ENDCOLLECTIVE ;  /* 0x000000000000791b */ /* 0x007ff40003800000 */
.L_x_2649:
[----:B------:R-:W-:Y:S05]  /*2d800*/  BSYNC B0 ;  /* 0x0000000000007941 */ /* 0x000fea0003800000 */
.L_x_2648:
[----:B------:R-:W-:Y:S05]  /*2d810*/  BRA `(.L_x_2650) ;  /* 0xffffffdc00687947 */ /* 0x000fea000383ffff */
.L_x_2533:
[----:B-1----:R1:W2:Y:S02]  /*2d820*/  SYNCS.PHASECHK.TRANS64.TRYWAIT P0, [R6+URZ], R5 ;  /* 0x00000005060075a7 */ /* 0x0022a4000800017f */
[----:B--2---:R-:W-:Y:S05]  /*2d830*/  @!P0 NANOSLEEP.SYNCS 0x989680 ;  /* 0x009896800000895d */ /* 0x004fea0003900000 */
[----:B------:R-:W2:Y:S02]  /*2d840*/  @!P0 SYNCS.PHASECHK.TRANS64 P0, [R6+URZ], R5 ;  /* 0x00000005060085a7 */ /* 0x000ea4000800007f */
[----:B--2---:R-:W-:Y:S05]  /*2d850*/  @!P0 BRA `(.L_x_2533) ;  /* 0xfffffffc00f08947 */ /* 0x004fea000383ffff */
[----:B------:R-:W-:Y:S05]  /*2d860*/  BRA `(.L_x_2651) ;  /* 0xffffffdc00ac7947 */ /* 0x000fea000383ffff */
.L_x_2534:
[----:B--2---:R2:W3:Y:S02]  /*2d870*/  SYNCS.PHASECHK.TRANS64.TRYWAIT P0, [R7+URZ], R2 ;  /* 0x00000002070075a7 */ /* 0x0044e4000800017f */
[----:B---3--:R-:W-:Y:S05]  /*2d880*/  @!P0 NANOSLEEP.SYNCS 0x989680 ;  /* 0x009896800000895d */ /* 0x008fea0003900000 */
[----:B------:R-:W3:Y:S02]  /*2d890*/  @!P0 SYNCS.PHASECHK.TRANS64 P0, [R7+URZ], R2 ;  /* 0x00000002070085a7 */ /* 0x000ee4000800007f */
[----:B---3--:R-:W-:Y:S05]  /*2d8a0*/  @!P0 BRA `(.L_x_2534) ;  /* 0xfffffffc00f08947 */ /* 0x008fea000383ffff */
[----:B------:R-:W-:Y:S05]  /*2d8b0*/  BRA `(.L_x_2652) ;  /* 0xffffffdc00a07947 */ /* 0x000fea000383ffff */
.L_x_2536:
[----:B---3--:R3:W4:Y:S02]  /*2d8c0*/  SYNCS.PHASECHK.TRANS64.TRYWAIT P0, [R4+URZ], R5 ;  /* 0x00000005040075a7 */ /* 0x008724000800017f */
[----:B----4-:R-:W-:Y:S05]  /*2d8d0*/  @!P0 NANOSLEEP.SYNCS 0x989680 ;  /* 0x009896800000895d */ /* 0x010fea0003900000 */
[----:B------:R-:W4:Y:S02]  /*2d8e0*/  @!P0 SYNCS.PHASECHK.TRANS64 P0, [R4+URZ], R5 ;  /* 0x00000005040085a7 */ /* 0x000f24000800007f */
[----:B----4-:R-:W-:Y:S05]  /*2d8f0*/  @!P0 BRA `(.L_x_2536) ;  /* 0xfffffffc00f08947 */ /* 0x010fea000383ffff */
[----:B------:R-:W-:Y:S05]  /*2d900*/  BRA `(.L_x_2653) ;  /* 0xffffffdc00a87947 */ /* 0x000fea000383ffff */
.L_x_2654:
        /* <DEDUP_REMOVED lines=15> */
.L_x_2664:


//--------------------- .nv.global.init           --------------------------
	.section	.nv.global.init,"aw",@progbits
.nv.global.init:
	.type		$str$23,@object
	.size		$str$23,($str$24 - $str$23)
$str$23:
        /*0000*/ 	.byte	0x28, 0x61, 0x64, 0x64, 0x72, 0x65, 0x73, 0x73, 0x20, 0x26, 0x20, 0x6d, 0x61, 0x73, 0x6b, 0x29
        /*0010*/ 	.byte	0x20, 0x3d, 0x3d, 0x20, 0x30, 0x00
	.type		$str$24,@object
	.size		$str$24,(__unnamed_9 - $str$24)
$str$24:
        /*0016*/ 	.byte	0x2f, 0x74, 0x6d, 0x70, 0x2f, 0x6f, 0x73, 0x73, 0x5f, 0x6b, 0x65, 0x72, 0x6e, 0x65, 0x6c, 0x73
        /*0026*/ 	.byte	0x5f, 0x73, 0x72, 0x63, 0x2f, 0x66, 0x6c, 0x61, 0x73, 0x68, 0x5f, 0x61, 0x74, 0x74, 0x65, 0x6e
        /*0036*/ 	.byte	0x74, 0x69, 0x6f, 0x6e, 0x2f, 0x63, 0x73, 0x72, 0x63, 0x2f, 0x63, 0x75, 0x74, 0x6c, 0x61, 0x73
        /*0046*/ 	.byte	0x73, 0x2f, 0x69, 0x6e, 0x63, 0x6c, 0x75, 0x64, 0x65, 0x2f, 0x63, 0x75, 0x74, 0x65, 0x2f, 0x70
        /*0056*/ 	.byte	0x6f, 0x69, 0x6e, 0x74, 0x65, 0x72, 0x5f, 0x66, 0x6c, 0x61, 0x67, 0x67, 0x65, 0x64, 0x2e, 0x68
        /*0066*/ 	.byte	0x70, 0x70, 0x00
	.type		__unnamed_9,@object
	.size		__unnamed_9,(__unnamed_5 - __unnamed_9)
__unnamed_9:
        /* <DEDUP_REMOVED lines=25> */
	.type		__unnamed_5,@object
	.size		__unnamed_5,(__unnamed_4 - __unnamed_5)
__unnamed_5:
        /* <DEDUP_REMOVED lines=25> */
	.type		__unnamed_4,@object
	.size		__unnamed_4,(__unnamed_3 - __unnamed_4)
__unnamed_4:
        /* <DEDUP_REMOVED lines=25> */
	.type		__unnamed_3,@object
	.size		__unnamed_3,(__unnamed_7 - __unnamed_3)
__unnamed_3:
        /* <DEDUP_REMOVED lines=29> */
	.type		__unnamed_7,@object
	.size		__unnamed_7,(__unnamed_2 - __unnamed_7)
__unnamed_7:
        /* <DEDUP_REMOVED lines=29> */
	.type		__unnamed_2,@object
	.size		__unnamed_2,(__unnamed_8 - __unnamed_2)
__unnamed_2:
        /* <DEDUP_REMOVED lines=29> */
	.type		__unnamed_8,@object
	.size		__unnamed_8,(__unnamed_1 - __unnamed_8)
__unnamed_8:
        /* <DEDUP_REMOVED lines=29> */
	.type		__unnamed_1,@object
	.size		__unnamed_1,(__unnamed_6 - __unnamed_1)
__unnamed_1:
        /* <DEDUP_REMOVED lines=29> */
        /*0e05*/ 	.byte	0x5d, 0x00
	.type		__unnamed_6,@object
	.size		__unnamed_6,(.L_5 - __unnamed_6)
__unnamed_6:
        /* <DEDUP_REMOVED lines=30> */
.L_5:


//--------------------- .nv.shared._ZN7cutlass13device_kernelIN5flash11enable_sm90INS1_16FlashAttnFwdSm90INS1_25CollectiveMainloopFwdSm90ILi2EN4cute5tupleIJNS5_1CILi1EEES8_S8_EEENS6_IJNS7_ILi128EEENS7_ILi112EEENS7_ILi192EEEEEELi192ENS_10bfloat16_tEfNS_4arch4Sm90ELb0ELb0ELb0ELb0ELb0ELb0ELb0ELb1ELb1ELb0ELb0ELb0EEENS1_21CollectiveEpilogueFwdINS6_IJSA_SC_SB_EEES9_SE_SG_Li256ELb0ELb0ELb0ELb0EEENS1_29StaticPersistentTileSchedulerILb0EEEEEEEEEvNT_6ParamsE --------------------------
	.section	.nv.shared._ZN7cutlass13device_kernelIN5flash11enable_sm90INS1_16FlashAttnFwdSm90INS1_25CollectiveMainloopFwdSm90ILi2EN4cute5tupleIJNS5_1CILi1EEES8_S8_EEENS6_IJNS7_ILi128EEENS7_ILi112EEENS7_ILi192EEEEEELi192ENS_10bfloat16_tEfNS_4arch4Sm90ELb0ELb0ELb0ELb0ELb0ELb0ELb0ELb1ELb1ELb0ELb0ELb0EEENS1_21CollectiveEpilogueFwdINS6_IJSA_SC_SB_EEES9_SE_SG_Li256ELb0ELb0ELb0ELb0EEENS1_29StaticPersistentTileSchedulerILb0EEEEEEEEEvNT_6ParamsE,"aw",@nobits
	.sectionflags	@""
	.align	16
	.zero		1024


//--------------------- .nv.shared.reserved.0     --------------------------
	.section	.nv.shared.reserved.0,"aw",@nobits
	.weak		__nv_reservedSMEM_offset_0_alias
	.size		__nv_reservedSMEM_offset_0_alias, 0, 0
	.other		__nv_reservedSMEM_offset_0_alias,@"STO_CUDA_RESERVED_SHARED STV_DEFAULT"
__nv_reservedSMEM_offset_0_alias:
	.zero		0


//--------------------- .nv.global                --------------------------
	.section	.nv.global,"aw",@nobits
.nv.global:
	.type		_ZN66_INTERNAL_725718ff_30_flash_fwd_hdim192_bf16_sm90_cu_526fb41a_30984cute1_E,@object
	.size		_ZN66_INTERNAL_725718ff_30_flash_fwd_hdim192_bf16_sm90_cu_526fb41a_30984cute1_E,(_ZN66_INTERNAL_725718ff_30_flash_fwd_hdim192_bf16_sm90_cu_526fb41a_30984cuda3std3__45__cpo6cbeginE - _ZN66_INTERNAL_725718ff_30_flash_fwd_hdim192_bf16_sm90_cu_526fb41a_30984cute1_E)
_ZN66_INTERNAL_725718ff_30_flash_fwd_hdim192_bf16_sm90_cu_526fb41a_30984cute1_E:
	.zero		1
	.type		_ZN66_INTERNAL_725718ff_30_flash_fwd_hdim192_bf16_sm90_cu_526fb41a_30984cuda3std3__45__cpo6cbeginE,@object
	.size		_ZN66_INTERNAL_725718ff_30_flash_fwd_hdim192_bf16_sm90_cu_526fb41a_30984cuda3std3__45__cpo6cbeginE,(_ZN66_INTERNAL_725718ff_30_flash_fwd_hdim192_bf16_sm90_cu_526fb41a_30984cuda3std3__48in_placeE - _ZN66_INTERNAL_725718ff_30_flash_fwd_hdim192_bf16_sm90_cu_526fb41a_30984cuda3std3__45__cpo6cbeginE)
_ZN66_INTERNAL_725718ff_30_flash_fwd_hdim192_bf16_sm90_cu_526fb41a_30984cuda3std3__45__cpo6cbeginE:
	.zero		1
	.type		_ZN66_INTERNAL_725718ff_30_flash_fwd_hdim192_bf16_sm90_cu_526fb41a_30984cuda3std3__48in_placeE,@object
	.size		_ZN66_INTERNAL_725718ff_30_flash_fwd_hdim192_bf16_sm90_cu_526fb41a_30984cuda3std3__48in_placeE,(_ZN66_INTERNAL_725718ff_30_flash_fwd_hdim192_bf16_sm90_cu_526fb41a_30984cuda3std6ranges3__45__cpo9iter_moveE - _ZN66_INTERNAL_725718ff_30_flash_fwd_hdim192_bf16_sm90_cu_526fb41a_30984cuda3std3__48in_placeE)
_ZN66_INTERNAL_725718ff_30_flash_fwd_hdim192_bf16_sm90_cu_526fb41a_30984cuda3std3__48in_placeE:
	.zero		1
	.type		_ZN66_INTERNAL_725718ff_30_flash_fwd_hdim192_bf16_sm90_cu_526fb41a_30984cuda3std6ranges3__45__cpo9iter_moveE,@object
	.size		_ZN66_INTERNAL_725718ff_30_flash_fwd_hdim192_bf16_sm90_cu_526fb41a_30984cuda3std6ranges3__45__cpo9iter_moveE,(_ZN66_INTERNAL_725718ff_30_flash_fwd_hdim192_bf16_sm90_cu_526fb41a_30984cuda3std3__45__cpo5beginE - _ZN66_INTERNAL_725718ff_30_flash_fwd_hdim192_bf16_sm90_cu_526fb41a_30984cuda3std6ranges3__45__cpo9iter_moveE)
_ZN66_INTERNAL_725718ff_30_flash_fwd_hdim192_bf16_sm90_cu_526fb41a_30984cuda3std6ranges3__45__cpo9iter_moveE:
	.zero		1
	.type		_ZN66_INTERNAL_725718ff_30_flash_fwd_hdim192_bf16_sm90_cu_526fb41a_30984cuda3std3__45__cpo5beginE,@object
	.size		_ZN66_INTERNAL_725718ff_30_flash_fwd_hdim192_bf16_sm90_cu_526fb41a_30984cuda3std3__45__cpo5beginE,(_ZN66_INTERNAL_725718ff_30_flash_fwd_hdim192_bf16_sm90_cu_526fb41a_30984cuda3std3__468_GLOBAL__N__725718ff_30_flash_fwd_hdim192_bf16_sm90_cu_526fb41a_30986ignoreE - _ZN66_INTERNAL_725718ff_30_flash_fwd_hdim192_bf16_sm90_cu_526fb41a_30984cuda3std3__45__cpo5beginE)
_ZN66_INTERNAL_725718ff_30_flash_fwd_hdim192_bf16_sm90_cu_526fb41a_30984cuda3std3__45__cpo5beginE:
	.zero		1
	.type		_ZN66_INTERNAL_725718ff_30_flash_fwd_hdim192_bf16_sm90_cu_526fb41a_30984cuda3std3__468_GLOBAL__N__725718ff_30_flash_fwd_hdim192_bf16_sm90_cu_526fb41a_30986ignoreE,@object
	.size		_ZN66_INTERNAL_725718ff_30_flash_fwd_hdim192_bf16_sm90_cu_526fb41a_30984cuda3std3__468_GLOBAL__N__725718ff_30_flash_fwd_hdim192_bf16_sm90_cu_526fb41a_30986ignoreE,(_ZN66_INTERNAL_725718ff_30_flash_fwd_hdim192_bf16_sm90_cu_526fb41a_30984cute7productE - _ZN66_INTERNAL_725718ff_30_flash_fwd_hdim192_bf16_sm90_cu_526fb41a_30984cuda3std3__468_GLOBAL__N__725718ff_30_flash_fwd_hdim192_bf16_sm90_cu_526fb41a_30986ignoreE)
_ZN66_INTERNAL_725718ff_30_flash_fwd_hdim192_bf16_sm90_cu_526fb41a_30984cuda3std3__468_GLOBAL__N__725718ff_30_flash_fwd_hdim192_bf16_sm90_cu_526fb41a_30986ignoreE:
	.zero		1
	.type		_ZN66_INTERNAL_725718ff_30_flash_fwd_hdim192_bf16_sm90_cu_526fb41a_30984cute7productE,@object
	.size		_ZN66_INTERNAL_725718ff_30_flash_fwd_hdim192_bf16_sm90_cu_526fb41a_30984cute7productE,(_ZN66_INTERNAL_725718ff_30_flash_fwd_hdim192_bf16_sm90_cu_526fb41a_30984cuda3std3__45__cpo3endE - _ZN66_INTERNAL_725718ff_30_flash_fwd_hdim192_bf16_sm90_cu_526fb41a_30984cute7productE)
_ZN66_INTERNAL_725718ff_30_flash_fwd_hdim192_bf16_sm90_cu_526fb41a_30984cute7productE:
	.zero		1
	.type		_ZN66_INTERNAL_725718ff_30_flash_fwd_hdim192_bf16_sm90_cu_526fb41a_30984cuda3std3__45__cpo3endE,@object
	.size		_ZN66_INTERNAL_725718ff_30_flash_fwd_hdim192_bf16_sm90_cu_526fb41a_30984cuda3std3__45__cpo3endE,(_ZN66_INTERNAL_725718ff_30_flash_fwd_hdim192_bf16_sm90_cu_526fb41a_30984cuda3std3__419piecewise_constructE - _ZN66_INTERNAL_725718ff_30_flash_fwd_hdim192_bf16_sm90_cu_526fb41a_30984cuda3std3__45__cpo3endE)
_ZN66_INTERNAL_725718ff_30_flash_fwd_hdim192_bf16_sm90_cu_526fb41a_30984cuda3std3__45__cpo3endE:
	.zero		1
	.type		_ZN66_INTERNAL_725718ff_30_flash_fwd_hdim192_bf16_sm90_cu_526fb41a_30984cuda3std3__419piecewise_constructE,@object
	.size		_ZN66_INTERNAL_725718ff_30_flash_fwd_hdim192_bf16_sm90_cu_526fb41a_30984cuda3std3__419piecewise_constructE,(_ZN66_INTERNAL_725718ff_30_flash_fwd_hdim192_bf16_sm90_cu_526fb41a_30984cuda3std3__45__cpo4cendE - _ZN66_INTERNAL_725718ff_30_flash_fwd_hdim192_bf16_sm90_cu_526fb41a_30984cuda3std3__419piecewise_constructE)
_ZN66_INTERNAL_725718ff_30_flash_fwd_hdim192_bf16_sm90_cu_526fb41a_30984cuda3std3__419piecewise_constructE:
	.zero		1
	.type		_ZN66_INTERNAL_725718ff_30_flash_fwd_hdim192_bf16_sm90_cu_526fb41a_30984cuda3std3__45__cpo4cendE,@object
	.size		_ZN66_INTERNAL_725718ff_30_flash_fwd_hdim192_bf16_sm90_cu_526fb41a_30984cuda3std3__45__cpo4cendE,(_ZN66_INTERNAL_725718ff_30_flash_fwd_hdim192_bf16_sm90_cu_526fb41a_30984cuda3std6ranges3__45__cpo4swapE - _ZN66_INTERNAL_725718ff_30_flash_fwd_hdim192_bf16_sm90_cu_526fb41a_30984cuda3std3__45__cpo4cendE)
_ZN66_INTERNAL_725718ff_30_flash_fwd_hdim192_bf16_sm90_cu_526fb41a_30984cuda3std3__45__cpo4cendE:
	.zero		1
	.type		_ZN66_INTERNAL_725718ff_30_flash_fwd_hdim192_bf16_sm90_cu_526fb41a_30984cuda3std6ranges3__45__cpo4swapE,@object
	.size		_ZN66_INTERNAL_725718ff_30_flash_fwd_hdim192_bf16_sm90_cu_526fb41a_30984cuda3std6ranges3__45__cpo4swapE,(.L_16 - _ZN66_INTERNAL_725718ff_30_flash_fwd_hdim192_bf16_sm90_cu_526fb41a_30984cuda3std6ranges3__45__cpo4swapE)
_ZN66_INTERNAL_725718ff_30_flash_fwd_hdim192_bf16_sm90_cu_526fb41a_30984cuda3std6ranges3__45__cpo4swapE:
	.zero		1
.L_16:


//--------------------- .nv.shared._ZN7cutlass13device_kernelIN5flash11enable_sm90INS1_16FlashAttnFwdSm90INS1_25CollectiveMainloopFwdSm90ILi2EN4cute5tupleIJNS5_1CILi2EEENS7_ILi1EEES9_EEENS6_IJNS7_ILi128EEENS7_ILi112EEENS7_ILi192EEEEEELi192ENS_10bfloat16_tEfNS_4arch4Sm90ELb0ELb0ELb0ELb0ELb0ELb0ELb0ELb1ELb1ELb0ELb0ELb0EEENS1_21CollectiveEpilogueFwdINS6_IJSB_SD_SC_EEESA_SF_SH_Li256ELb0ELb0ELb0ELb0EEENS1_29StaticPersistentTileSchedulerILb0EEEEEEEEEvNT_6ParamsE --------------------------
	.section	.nv.shared._ZN7cutlass13device_kernelIN5flash11enable_sm90INS1_16FlashAttnFwdSm90INS1_25CollectiveMainloopFwdSm90ILi2EN4cute5tupleIJNS5_1CILi2EEENS7_ILi1EEES9_EEENS6_IJNS7_ILi128EEENS7_ILi112EEENS7_ILi192EEEEEELi192ENS_10bfloat16_tEfNS_4arch4Sm90ELb0ELb0ELb0ELb0ELb0ELb0ELb0ELb1ELb1ELb0ELb0ELb0EEENS1_21CollectiveEpilogueFwdINS6_IJSB_SD_SC_EEESA_SF_SH_Li256ELb0ELb0ELb0ELb0EEENS1_29StaticPersistentTileSchedulerILb0EEEEEEEEEvNT_6ParamsE,"aw",@nobits
	.sectionflags	@""
	.align	16
	.zero		1024


//--------------------- .nv.shared._ZN7cutlass13device_kernelIN5flash11enable_sm90INS1_16FlashAttnFwdSm90INS1_25CollectiveMainloopFwdSm90ILi2EN4cute5tupleIJNS5_1CILi1EEES8_S8_EEENS6_IJNS7_ILi128EEENS7_ILi112EEENS7_ILi192EEEEEELi192ENS_10bfloat16_tEfNS_4arch4Sm90ELb0ELb0ELb0ELb1ELb0ELb0ELb0ELb1ELb1ELb0ELb0ELb0EEENS1_21CollectiveEpilogueFwdINS6_IJSA_SC_SB_EEES9_SE_SG_Li256ELb1ELb0ELb0ELb0EEENS1_36VarlenDynamicPersistentTileSchedulerILi128ELi112ELi256ELi32ELb0ELb0ELb1ELb0ELb1ELb1EEEEEEEEEvNT_6ParamsE --------------------------
	.section	.nv.shared._ZN7cutlass13device_kernelIN5flash11enable_sm90INS1_16FlashAttnFwdSm90INS1_25CollectiveMainloopFwdSm90ILi2EN4cute5tupleIJNS5_1CILi1EEES8_S8_EEENS6_IJNS7_ILi128EEENS7_ILi112EEENS7_ILi192EEEEEELi192ENS_10bfloat16_tEfNS_4arch4Sm90ELb0ELb0ELb0ELb1ELb0ELb0ELb0ELb1ELb1ELb0ELb0ELb0EEENS1_21CollectiveEpilogueFwdINS6_IJSA_SC_SB_EEES9_SE_SG_Li256ELb1ELb0ELb0ELb0EEENS1_36VarlenDynamicPersistentTileSchedulerILi128ELi112ELi256ELi32ELb0ELb0ELb1ELb0ELb1ELb1EEEEEEEEEvNT_6ParamsE,"aw",@nobits
	.sectionflags	@""
	.align	16
	.zero		1024


//--------------------- .nv.shared._ZN7cutlass13device_kernelIN5flash11enable_sm90INS1_16FlashAttnFwdSm90INS1_25CollectiveMainloopFwdSm90ILi2EN4cute5tupleIJNS5_1CILi1EEES8_S8_EEENS6_IJNS7_ILi128EEENS7_ILi112EEENS7_ILi192EEEEEELi192ENS_10bfloat16_tEfNS_4arch4Sm90ELb0ELb0ELb0ELb1ELb0ELb1ELb0ELb1ELb1ELb0ELb0ELb0EEENS1_21CollectiveEpilogueFwdINS6_IJSA_SC_SB_EEES9_SE_SG_Li256ELb1ELb0ELb0ELb0EEENS1_36VarlenDynamicPersistentTileSchedulerILi128ELi112ELi256ELi32ELb0ELb0ELb1ELb0ELb1ELb1EEEEEEEEEvNT_6ParamsE --------------------------
	.section	.nv.shared._ZN7cutlass13device_kernelIN5flash11enable_sm90INS1_16FlashAttnFwdSm90INS1_25CollectiveMainloopFwdSm90ILi2EN4cute5tupleIJNS5_1CILi1EEES8_S8_EEENS6_IJNS7_ILi128EEENS7_ILi112EEENS7_ILi192EEEEEELi192ENS_10bfloat16_tEfNS_4arch4Sm90ELb0ELb0ELb0ELb1ELb0ELb1ELb0ELb1ELb1ELb0ELb0ELb0EEENS1_21CollectiveEpilogueFwdINS6_IJSA_SC_SB_EEES9_SE_SG_Li256ELb1ELb0ELb0ELb0EEENS1_36VarlenDynamicPersistentTileSchedulerILi128ELi112ELi256ELi32ELb0ELb0ELb1ELb0ELb1ELb1EEEEEEEEEvNT_6ParamsE,"aw",@nobits
	.sectionflags	@""
	.align	16
	.zero		1024


//--------------------- .nv.shared._ZN7cutlass13device_kernelIN5flash11enable_sm90INS1_16FlashAttnFwdSm90INS1_25CollectiveMainloopFwdSm90ILi2EN4cute5tupleIJNS5_1CILi1EEES8_S8_EEENS6_IJNS7_ILi128EEENS7_ILi96EEENS7_ILi192EEEEEELi192ENS_10bfloat16_tEfNS_4arch4Sm90ELb0ELb1ELb0ELb0ELb0ELb0ELb0ELb1ELb1ELb0ELb0ELb0EEENS1_21CollectiveEpilogueFwdINS6_IJSA_SC_SB_EEES9_SE_SG_Li256ELb0ELb0ELb0ELb0EEENS1_30DynamicPersistentTileSchedulerILi256ELi32ELb0ELb0ELb1EEEEEEEEEvNT_6ParamsE --------------------------
	.section	.nv.shared._ZN7cutlass13device_kernelIN5flash11enable_sm90INS1_16FlashAttnFwdSm90INS1_25CollectiveMainloopFwdSm90ILi2EN4cute5tupleIJNS5_1CILi1EEES8_S8_EEENS6_IJNS7_ILi128EEENS7_ILi96EEENS7_ILi192EEEEEELi192ENS_10bfloat16_tEfNS_4arch4Sm90ELb0ELb1ELb0ELb0ELb0ELb0ELb0ELb1ELb1ELb0ELb0ELb0EEENS1_21CollectiveEpilogueFwdINS6_IJSA_SC_SB_EEES9_SE_SG_Li256ELb0ELb0ELb0ELb0EEENS1_30DynamicPersistentTileSchedulerILi256ELi32ELb0ELb0ELb1EEEEEEEEEvNT_6ParamsE,"aw",@nobits
	.sectionflags	@""
	.align	16
	.zero		1024


//--------------------- .nv.shared._ZN7cutlass13device_kernelIN5flash11enable_sm90INS1_16FlashAttnFwdSm90INS1_25CollectiveMainloopFwdSm90ILi2EN4cute5tupleIJNS5_1CILi1EEES8_S8_EEENS6_IJNS7_ILi128EEENS7_ILi96EEENS7_ILi192EEEEEELi192ENS_10bfloat16_tEfNS_4arch4Sm90ELb0ELb1ELb0ELb1ELb0ELb0ELb0ELb1ELb1ELb0ELb0ELb0EEENS1_21CollectiveEpilogueFwdINS6_IJSA_SC_SB_EEES9_SE_SG_Li256ELb1ELb0ELb0ELb0EEENS1_36VarlenDynamicPersistentTileSchedulerILi128ELi96ELi256ELi32ELb0ELb0ELb1ELb1ELb0ELb1EEEEEEEEEvNT_6ParamsE --------------------------
	.section	.nv.shared._ZN7cutlass13device_kernelIN5flash11enable_sm90INS1_16FlashAttnFwdSm90INS1_25CollectiveMainloopFwdSm90ILi2EN4cute5tupleIJNS5_1CILi1EEES8_S8_EEENS6_IJNS7_ILi128EEENS7_ILi96EEENS7_ILi192EEEEEELi192ENS_10bfloat16_tEfNS_4arch4Sm90ELb0ELb1ELb0ELb1ELb0ELb0ELb0ELb1ELb1ELb0ELb0ELb0EEENS1_21CollectiveEpilogueFwdINS6_IJSA_SC_SB_EEES9_SE_SG_Li256ELb1ELb0ELb0ELb0EEENS1_36VarlenDynamicPersistentTileSchedulerILi128ELi96ELi256ELi32ELb0ELb0ELb1ELb1ELb0ELb1EEEEEEEEEvNT_6ParamsE,"aw",@nobits
	.sectionflags	@""
	.align	16
	.zero		1024


//--------------------- .nv.shared._ZN7cutlass13device_kernelIN5flash11enable_sm90INS1_16FlashAttnFwdSm90INS1_25CollectiveMainloopFwdSm90ILi2EN4cute5tupleIJNS5_1CILi1EEES8_S8_EEENS6_IJNS7_ILi128EEENS7_ILi96EEENS7_ILi192EEEEEELi192ENS_10bfloat16_tEfNS_4arch4Sm90ELb0ELb1ELb0ELb1ELb0ELb1ELb0ELb1ELb1ELb0ELb0ELb0EEENS1_21CollectiveEpilogueFwdINS6_IJSA_SC_SB_EEES9_SE_SG_Li256ELb1ELb0ELb0ELb0EEENS1_36VarlenDynamicPersistentTileSchedulerILi128ELi96ELi256ELi32ELb0ELb0ELb1ELb1ELb0ELb1EEEEEEEEEvNT_6ParamsE --------------------------
	.section	.nv.shared._ZN7cutlass13device_kernelIN5flash11enable_sm90INS1_16FlashAttnFwdSm90INS1_25CollectiveMainloopFwdSm90ILi2EN4cute5tupleIJNS5_1CILi1EEES8_S8_EEENS6_IJNS7_ILi128EEENS7_ILi96EEENS7_ILi192EEEEEELi192ENS_10bfloat16_tEfNS_4arch4Sm90ELb0ELb1ELb0ELb1ELb0ELb1ELb0ELb1ELb1ELb0ELb0ELb0EEENS1_21CollectiveEpilogueFwdINS6_IJSA_SC_SB_EEES9_SE_SG_Li256ELb1ELb0ELb0ELb0EEENS1_36VarlenDynamicPersistentTileSchedulerILi128ELi96ELi256ELi32ELb0ELb0ELb1ELb1ELb0ELb1EEEEEEEEEvNT_6ParamsE,"aw",@nobits
	.sectionflags	@""
	.align	16
	.zero		1024


//--------------------- .nv.shared._ZN7cutlass13device_kernelIN5flash11enable_sm90INS1_16FlashAttnFwdSm90INS1_25CollectiveMainloopFwdSm90ILi2EN4cute5tupleIJNS5_1CILi1EEES8_S8_EEENS6_IJNS7_ILi128EEENS7_ILi112EEENS7_ILi192EEEEEELi192ENS_10bfloat16_tEfNS_4arch4Sm90ELb1ELb0ELb0ELb0ELb0ELb0ELb0ELb1ELb1ELb0ELb0ELb0EEENS1_21CollectiveEpilogueFwdINS6_IJSA_SC_SB_EEES9_SE_SG_Li256ELb0ELb0ELb0ELb0EEENS1_30DynamicPersistentTileSchedulerILi256ELi32ELb0ELb0ELb1EEEEEEEEEvNT_6ParamsE --------------------------
	.section	.nv.shared._ZN7cutlass13device_kernelIN5flash11enable_sm90INS1_16FlashAttnFwdSm90INS1_25CollectiveMainloopFwdSm90ILi2EN4cute5tupleIJNS5_1CILi1EEES8_S8_EEENS6_IJNS7_ILi128EEENS7_ILi112EEENS7_ILi192EEEEEELi192ENS_10bfloat16_tEfNS_4arch4Sm90ELb1ELb0ELb0ELb0ELb0ELb0ELb0ELb1ELb1ELb0ELb0ELb0EEENS1_21CollectiveEpilogueFwdINS6_IJSA_SC_SB_EEES9_SE_SG_Li256ELb0ELb0ELb0ELb0EEENS1_30DynamicPersistentTileSchedulerILi256ELi32ELb0ELb0ELb1EEEEEEEEEvNT_6ParamsE,"aw",@nobits
	.sectionflags	@""
	.align	16
	.zero		1024


//--------------------- .nv.shared._ZN7cutlass13device_kernelIN5flash11enable_sm90INS1_16FlashAttnFwdSm90INS1_25CollectiveMainloopFwdSm90ILi2EN4cute5tupleIJNS5_1CILi1EEES8_S8_EEENS6_IJNS7_ILi128EEENS7_ILi112EEENS7_ILi192EEEEEELi192ENS_10bfloat16_tEfNS_4arch4Sm90ELb1ELb0ELb0ELb1ELb0ELb0ELb0ELb1ELb1ELb0ELb0ELb0EEENS1_21CollectiveEpilogueFwdINS6_IJSA_SC_SB_EEES9_SE_SG_Li256ELb1ELb0ELb0ELb0EEENS1_36VarlenDynamicPersistentTileSchedulerILi128ELi112ELi256ELi32ELb0ELb0ELb1ELb1ELb1ELb1EEEEEEEEEvNT_6ParamsE --------------------------
	.section	.nv.shared._ZN7cutlass13device_kernelIN5flash11enable_sm90INS1_16FlashAttnFwdSm90INS1_25CollectiveMainloopFwdSm90ILi2EN4cute5tupleIJNS5_1CILi1EEES8_S8_EEENS6_IJNS7_ILi128EEENS7_ILi112EEENS7_ILi192EEEEEELi192ENS_10bfloat16_tEfNS_4arch4Sm90ELb1ELb0ELb0ELb1ELb0ELb0ELb0ELb1ELb1ELb0ELb0ELb0EEENS1_21CollectiveEpilogueFwdINS6_IJSA_SC_SB_EEES9_SE_SG_Li256ELb1ELb0ELb0ELb0EEENS1_36VarlenDynamicPersistentTileSchedulerILi128ELi112ELi256ELi32ELb0ELb0ELb1ELb1ELb1ELb1EEEEEEEEEvNT_6ParamsE,"aw",@nobits
	.sectionflags	@""
	.align	16
	.zero		1024


//--------------------- .nv.shared._ZN7cutlass13device_kernelIN5flash11enable_sm90INS1_16FlashAttnFwdSm90INS1_25CollectiveMainloopFwdSm90ILi2EN4cute5tupleIJNS5_1CILi1EEES8_S8_EEENS6_IJNS7_ILi128EEENS7_ILi112EEENS7_ILi192EEEEEELi192ENS_10bfloat16_tEfNS_4arch4Sm90ELb1ELb0ELb0ELb1ELb0ELb1ELb0ELb1ELb1ELb0ELb0ELb0EEENS1_21CollectiveEpilogueFwdINS6_IJSA_SC_SB_EEES9_SE_SG_Li256ELb1ELb0ELb0ELb0EEENS1_36VarlenDynamicPersistentTileSchedulerILi128ELi112ELi256ELi32ELb0ELb0ELb1ELb1ELb1ELb1EEEEEEEEEvNT_6ParamsE --------------------------
	.section	.nv.shared._ZN7cutlass13device_kernelIN5flash11enable_sm90INS1_16FlashAttnFwdSm90INS1_25CollectiveMainloopFwdSm90ILi2EN4cute5tupleIJNS5_1CILi1EEES8_S8_EEENS6_IJNS7_ILi128EEENS7_ILi112EEENS7_ILi192EEEEEELi192ENS_10bfloat16_tEfNS_4arch4Sm90ELb1ELb0ELb0ELb1ELb0ELb1ELb0ELb1ELb1ELb0ELb0ELb0EEENS1_21CollectiveEpilogueFwdINS6_IJSA_SC_SB_EEES9_SE_SG_Li256ELb1ELb0ELb0ELb0EEENS1_36VarlenDynamicPersistentTileSchedulerILi128ELi112ELi256ELi32ELb0ELb0ELb1ELb1ELb1ELb1EEEEEEEEEvNT_6ParamsE,"aw",@nobits
	.sectionflags	@""
	.align	16
	.zero		1024


//--------------------- .nv.constant0._ZN7cutlass13device_kernelIN5flash11enable_sm90INS1_16FlashAttnFwdSm90INS1_25CollectiveMainloopFwdSm90ILi2EN4cute5tupleIJNS5_1CILi1EEES8_S8_EEENS6_IJNS7_ILi128EEENS7_ILi112EEENS7_ILi192EEEEEELi192ENS_10bfloat16_tEfNS_4arch4Sm90ELb0ELb0ELb0ELb0ELb0ELb0ELb0ELb1ELb1ELb0ELb0ELb0EEENS1_21CollectiveEpilogueFwdINS6_IJSA_SC_SB_EEES9_SE_SG_Li256ELb0ELb0ELb0ELb0EEENS1_29StaticPersistentTileSchedulerILb0EEEEEEEEEvNT_6ParamsE --------------------------
	.section	.nv.constant0._ZN7cutlass13device_kernelIN5flash11enable_sm90INS1_16FlashAttnFwdSm90INS1_25CollectiveMainloopFwdSm90ILi2EN4cute5tupleIJNS5_1CILi1EEES8_S8_EEENS6_IJNS7_ILi128EEENS7_ILi112EEENS7_ILi192EEEEEELi192ENS_10bfloat16_tEfNS_4arch4Sm90ELb0ELb0ELb0ELb0ELb0ELb0ELb0ELb1ELb1ELb0ELb0ELb0EEENS1_21CollectiveEpilogueFwdINS6_IJSA_SC_SB_EEES9_SE_SG_Li256ELb0ELb0ELb0ELb0EEENS1_29StaticPersistentTileSchedulerILb0EEEEEEEEEvNT_6ParamsE,"a",@progbits
	.sectionflags	@""
	.align	4
.nv.constant0._ZN7cutlass13device_kernelIN5flash11enable_sm90INS1_16FlashAttnFwdSm90INS1_25CollectiveMainloopFwdSm90ILi2EN4cute5tupleIJNS5_1CILi1EEES8_S8_EEENS6_IJNS7_ILi128EEENS7_ILi112EEENS7_ILi192EEEEEELi192ENS_10bfloat16_tEfNS_4arch4Sm90ELb0ELb0ELb0ELb0ELb0ELb0ELb0ELb1ELb1ELb0ELb0ELb0EEENS1_21CollectiveEpilogueFwdINS6_IJSA_SC_SB_EEES9_SE_SG_Li256ELb0ELb0ELb0ELb0EEENS1_29StaticPersistentTileSchedulerILb0EEEEEEEEEvNT_6ParamsE:
	.zero		3584


//--------------------- .nv.constant0._ZN7cutlass13device_kernelIN5flash11enable_sm90INS1_16FlashAttnFwdSm90INS1_25CollectiveMainloopFwdSm90ILi2EN4cute5tupleIJNS5_1CILi2EEENS7_ILi1EEES9_EEENS6_IJNS7_ILi128EEENS7_ILi112EEENS7_ILi192EEEEEELi192ENS_10bfloat16_tEfNS_4arch4Sm90ELb0ELb0ELb0ELb0ELb0ELb0ELb0ELb1ELb1ELb0ELb0ELb0EEENS1_21CollectiveEpilogueFwdINS6_IJSB_SD_SC_EEESA_SF_SH_Li256ELb0ELb0ELb0ELb0EEENS1_29StaticPersistentTileSchedulerILb0EEEEEEEEEvNT_6ParamsE --------------------------
	.section	.nv.constant0._ZN7cutlass13device_kernelIN5flash11enable_sm90INS1_16FlashAttnFwdSm90INS1_25CollectiveMainloopFwdSm90ILi2EN4cute5tupleIJNS5_1CILi2EEENS7_ILi1EEES9_EEENS6_IJNS7_ILi128EEENS7_ILi112EEENS7_ILi192EEEEEELi192ENS_10bfloat16_tEfNS_4arch4Sm90ELb0ELb0ELb0ELb0ELb0ELb0ELb0ELb1ELb1ELb0ELb0ELb0EEENS1_21CollectiveEpilogueFwdINS6_IJSB_SD_SC_EEESA_SF_SH_Li256ELb0ELb0ELb0ELb0EEENS1_29StaticPersistentTileSchedulerILb0EEEEEEEEEvNT_6ParamsE,"a",@progbits
	.sectionflags	@""
	.align	4
.nv.constant0._ZN7cutlass13device_kernelIN5flash11enable_sm90INS1_16FlashAttnFwdSm90INS1_25CollectiveMainloopFwdSm90ILi2EN4cute5tupleIJNS5_1CILi2EEENS7_ILi1EEES9_EEENS6_IJNS7_ILi128EEENS7_ILi112EEENS7_ILi192EEEEEELi192ENS_10bfloat16_tEfNS_4arch4Sm90ELb0ELb0ELb0ELb0ELb0ELb0ELb0ELb1ELb1ELb0ELb0ELb0EEENS1_21CollectiveEpilogueFwdINS6_IJSB_SD_SC_EEESA_SF_SH_Li256ELb0ELb0ELb0ELb0EEENS1_29StaticPersistentTileSchedulerILb0EEEEEEEEEvNT_6ParamsE:
	.zero		3584


//--------------------- .nv.constant0._ZN7cutlass13device_kernelIN5flash11enable_sm90INS1_16FlashAttnFwdSm90INS1_25CollectiveMainloopFwdSm90ILi2EN4cute5tupleIJNS5_1CILi1EEES8_S8_EEENS6_IJNS7_ILi128EEENS7_ILi112EEENS7_ILi192EEEEEELi192ENS_10bfloat16_tEfNS_4arch4Sm90ELb0ELb0ELb0ELb1ELb0ELb0ELb0ELb1ELb1ELb0ELb0ELb0EEENS1_21CollectiveEpilogueFwdINS6_IJSA_SC_SB_EEES9_SE_SG_Li256ELb1ELb0ELb0ELb0EEENS1_36VarlenDynamicPersistentTileSchedulerILi128ELi112ELi256ELi32ELb0ELb0ELb1ELb0ELb1ELb1EEEEEEEEEvNT_6ParamsE --------------------------
	.section	.nv.constant0._ZN7cutlass13device_kernelIN5flash11enable_sm90INS1_16FlashAttnFwdSm90INS1_25CollectiveMainloopFwdSm90ILi2EN4cute5tupleIJNS5_1CILi1EEES8_S8_EEENS6_IJNS7_ILi128EEENS7_ILi112EEENS7_ILi192EEEEEELi192ENS_10bfloat16_tEfNS_4arch4Sm90ELb0ELb0ELb0ELb1ELb0ELb0ELb0ELb1ELb1ELb0ELb0ELb0EEENS1_21CollectiveEpilogueFwdINS6_IJSA_SC_SB_EEES9_SE_SG_Li256ELb1ELb0ELb0ELb0EEENS1_36VarlenDynamicPersistentTileSchedulerILi128ELi112ELi256ELi32ELb0ELb0ELb1ELb0ELb1ELb1EEEEEEEEEvNT_6ParamsE,"a",@progbits
	.sectionflags	@""
	.align	4
.nv.constant0._ZN7cutlass13device_kernelIN5flash11enable_sm90INS1_16FlashAttnFwdSm90INS1_25CollectiveMainloopFwdSm90ILi2EN4cute5tupleIJNS5_1CILi1EEES8_S8_EEENS6_IJNS7_ILi128EEENS7_ILi112EEENS7_ILi192EEEEEELi192ENS_10bfloat16_tEfNS_4arch4Sm90ELb0ELb0ELb0ELb1ELb0ELb0ELb0ELb1ELb1ELb0ELb0ELb0EEENS1_21CollectiveEpilogueFwdINS6_IJSA_SC_SB_EEES9_SE_SG_Li256ELb1ELb0ELb0ELb0EEENS1_36VarlenDynamicPersistentTileSchedulerILi128ELi112ELi256ELi32ELb0ELb0ELb1ELb0ELb1ELb1EEEEEEEEEvNT_6ParamsE:
	.zero		3200


//--------------------- .nv.constant0._ZN7cutlass13device_kernelIN5flash11enable_sm90INS1_16FlashAttnFwdSm90INS1_25CollectiveMainloopFwdSm90ILi2EN4cute5tupleIJNS5_1CILi1EEES8_S8_EEENS6_IJNS7_ILi128EEENS7_ILi112EEENS7_ILi192EEEEEELi192ENS_10bfloat16_tEfNS_4arch4Sm90ELb0ELb0ELb0ELb1ELb0ELb1ELb0ELb1ELb1ELb0ELb0ELb0EEENS1_21CollectiveEpilogueFwdINS6_IJSA_SC_SB_EEES9_SE_SG_Li256ELb1ELb0ELb0ELb0EEENS1_36VarlenDynamicPersistentTileSchedulerILi128ELi112ELi256ELi32ELb0ELb0ELb1ELb0ELb1ELb1EEEEEEEEEvNT_6ParamsE --------------------------
	.section	.nv.constant0._ZN7cutlass13device_kernelIN5flash11enable_sm90INS1_16FlashAttnFwdSm90INS1_25CollectiveMainloopFwdSm90ILi2EN4cute5tupleIJNS5_1CILi1EEES8_S8_EEENS6_IJNS7_ILi128EEENS7_ILi112EEENS7_ILi192EEEEEELi192ENS_10bfloat16_tEfNS_4arch4Sm90ELb0ELb0ELb0ELb1ELb0ELb1ELb0ELb1ELb1ELb0ELb0ELb0EEENS1_21CollectiveEpilogueFwdINS6_IJSA_SC_SB_EEES9_SE_SG_Li256ELb1ELb0ELb0ELb0EEENS1_36VarlenDynamicPersistentTileSchedulerILi128ELi112ELi256ELi32ELb0ELb0ELb1ELb0ELb1ELb1EEEEEEEEEvNT_6ParamsE,"a",@progbits
	.sectionflags	@""
	.align	4
.nv.constant0._ZN7cutlass13device_kernelIN5flash11enable_sm90INS1_16FlashAttnFwdSm90INS1_25CollectiveMainloopFwdSm90ILi2EN4cute5tupleIJNS5_1CILi1EEES8_S8_EEENS6_IJNS7_ILi128EEENS7_ILi112EEENS7_ILi192EEEEEELi192ENS_10bfloat16_tEfNS_4arch4Sm90ELb0ELb0ELb0ELb1ELb0ELb1ELb0ELb1ELb1ELb0ELb0ELb0EEENS1_21CollectiveEpilogueFwdINS6_IJSA_SC_SB_EEES9_SE_SG_Li256ELb1ELb0ELb0ELb0EEENS1_36VarlenDynamicPersistentTileSchedulerILi128ELi112ELi256ELi32ELb0ELb0ELb1ELb0ELb1ELb1EEEEEEEEEvNT_6ParamsE:
	.zero		3200


//--------------------- .nv.constant0._ZN7cutlass13device_kernelIN5flash11enable_sm90INS1_16FlashAttnFwdSm90INS1_25CollectiveMainloopFwdSm90ILi2EN4cute5tupleIJNS5_1CILi1EEES8_S8_EEENS6_IJNS7_ILi128EEENS7_ILi96EEENS7_ILi192EEEEEELi192ENS_10bfloat16_tEfNS_4arch4Sm90ELb0ELb1ELb0ELb0ELb0ELb0ELb0ELb1ELb1ELb0ELb0ELb0EEENS1_21CollectiveEpilogueFwdINS6_IJSA_SC_SB_EEES9_SE_SG_Li256ELb0ELb0ELb0ELb0EEENS1_30DynamicPersistentTileSchedulerILi256ELi32ELb0ELb0ELb1EEEEEEEEEvNT_6ParamsE --------------------------
	.section	.nv.constant0._ZN7cutlass13device_kernelIN5flash11enable_sm90INS1_16FlashAttnFwdSm90INS1_25CollectiveMainloopFwdSm90ILi2EN4cute5tupleIJNS5_1CILi1EEES8_S8_EEENS6_IJNS7_ILi128EEENS7_ILi96EEENS7_ILi192EEEEEELi192ENS_10bfloat16_tEfNS_4arch4Sm90ELb0ELb1ELb0ELb0ELb0ELb0ELb0ELb1ELb1ELb0ELb0ELb0EEENS1_21CollectiveEpilogueFwdINS6_IJSA_SC_SB_EEES9_SE_SG_Li256ELb0ELb0ELb0ELb0EEENS1_30DynamicPersistentTileSchedulerILi256ELi32ELb0ELb0ELb1EEEEEEEEEvNT_6ParamsE,"a",@progbits
	.sectionflags	@""
	.align	4
.nv.constant0._ZN7cutlass13device_kernelIN5flash11enable_sm90INS1_16FlashAttnFwdSm90INS1_25CollectiveMainloopFwdSm90ILi2EN4cute5tupleIJNS5_1CILi1EEES8_S8_EEENS6_IJNS7_ILi128EEENS7_ILi96EEENS7_ILi192EEEEEELi192ENS_10bfloat16_tEfNS_4arch4Sm90ELb0ELb1ELb0ELb0ELb0ELb0ELb0ELb1ELb1ELb0ELb0ELb0EEENS1_21CollectiveEpilogueFwdINS6_IJSA_SC_SB_EEES9_SE_SG_Li256ELb0ELb0ELb0ELb0EEENS1_30DynamicPersistentTileSchedulerILi256ELi32ELb0ELb0ELb1EEEEEEEEEvNT_6ParamsE:
	.zero		3584


//--------------------- .nv.constant0._ZN7cutlass13device_kernelIN5flash11enable_sm90INS1_16FlashAttnFwdSm90INS1_25CollectiveMainloopFwdSm90ILi2EN4cute5tupleIJNS5_1CILi1EEES8_S8_EEENS6_IJNS7_ILi128EEENS7_ILi96EEENS7_ILi192EEEEEELi192ENS_10bfloat16_tEfNS_4arch4Sm90ELb0ELb1ELb0ELb1ELb0ELb0ELb0ELb1ELb1ELb0ELb0ELb0EEENS1_21CollectiveEpilogueFwdINS6_IJSA_SC_SB_EEES9_SE_SG_Li256ELb1ELb0ELb0ELb0EEENS1_36VarlenDynamicPersistentTileSchedulerILi128ELi96ELi256ELi32ELb0ELb0ELb1ELb1ELb0ELb1EEEEEEEEEvNT_6ParamsE --------------------------
	.section	.nv.constant0._ZN7cutlass13device_kernelIN5flash11enable_sm90INS1_16FlashAttnFwdSm90INS1_25CollectiveMainloopFwdSm90ILi2EN4cute5tupleIJNS5_1CILi1EEES8_S8_EEENS6_IJNS7_ILi128EEENS7_ILi96EEENS7_ILi192EEEEEELi192ENS_10bfloat16_tEfNS_4arch4Sm90ELb0ELb1ELb0ELb1ELb0ELb0ELb0ELb1ELb1ELb0ELb0ELb0EEENS1_21CollectiveEpilogueFwdINS6_IJSA_SC_SB_EEES9_SE_SG_Li256ELb1ELb0ELb0ELb0EEENS1_36VarlenDynamicPersistentTileSchedulerILi128ELi96ELi256ELi32ELb0ELb0ELb1ELb1ELb0ELb1EEEEEEEEEvNT_6ParamsE,"a",@progbits
	.sectionflags	@""
	.align	4
.nv.constant0._ZN7cutlass13device_kernelIN5flash11enable_sm90INS1_16FlashAttnFwdSm90INS1_25CollectiveMainloopFwdSm90ILi2EN4cute5tupleIJNS5_1CILi1EEES8_S8_EEENS6_IJNS7_ILi128EEENS7_ILi96EEENS7_ILi192EEEEEELi192ENS_10bfloat16_tEfNS_4arch4Sm90ELb0ELb1ELb0ELb1ELb0ELb0ELb0ELb1ELb1ELb0ELb0ELb0EEENS1_21CollectiveEpilogueFwdINS6_IJSA_SC_SB_EEES9_SE_SG_Li256ELb1ELb0ELb0ELb0EEENS1_36VarlenDynamicPersistentTileSchedulerILi128ELi96ELi256ELi32ELb0ELb0ELb1ELb1ELb0ELb1EEEEEEEEEvNT_6ParamsE:
	.zero		3200


//--------------------- .nv.constant0._ZN7cutlass13device_kernelIN5flash11enable_sm90INS1_16FlashAttnFwdSm90INS1_25CollectiveMainloopFwdSm90ILi2EN4cute5tupleIJNS5_1CILi1EEES8_S8_EEENS6_IJNS7_ILi128EEENS7_ILi96EEENS7_ILi192EEEEEELi192ENS_10bfloat16_tEfNS_4arch4Sm90ELb0ELb1ELb0ELb1ELb0ELb1ELb0ELb1ELb1ELb0ELb0ELb0EEENS1_21CollectiveEpilogueFwdINS6_IJSA_SC_SB_EEES9_SE_SG_Li256ELb1ELb0ELb0ELb0EEENS1_36VarlenDynamicPersistentTileSchedulerILi128ELi96ELi256ELi32ELb0ELb0ELb1ELb1ELb0ELb1EEEEEEEEEvNT_6ParamsE --------------------------
	.section	.nv.constant0._ZN7cutlass13device_kernelIN5flash11enable_sm90INS1_16FlashAttnFwdSm90INS1_25CollectiveMainloopFwdSm90ILi2EN4cute5tupleIJNS5_1CILi1EEES8_S8_EEENS6_IJNS7_ILi128EEENS7_ILi96EEENS7_ILi192EEEEEELi192ENS_10bfloat16_tEfNS_4arch4Sm90ELb0ELb1ELb0ELb1ELb0ELb1ELb0ELb1ELb1ELb0ELb0ELb0EEENS1_21CollectiveEpilogueFwdINS6_IJSA_SC_SB_EEES9_SE_SG_Li256ELb1ELb0ELb0ELb0EEENS1_36VarlenDynamicPersistentTileSchedulerILi128ELi96ELi256ELi32ELb0ELb0ELb1ELb1ELb0ELb1EEEEEEEEEvNT_6ParamsE,"a",@progbits
	.sectionflags	@""
	.align	4
.nv.constant0._ZN7cutlass13device_kernelIN5flash11enable_sm90INS1_16FlashAttnFwdSm90INS1_25CollectiveMainloopFwdSm90ILi2EN4cute5tupleIJNS5_1CILi1EEES8_S8_EEENS6_IJNS7_ILi128EEENS7_ILi96EEENS7_ILi192EEEEEELi192ENS_10bfloat16_tEfNS_4arch4Sm90ELb0ELb1ELb0ELb1ELb0ELb1ELb0ELb1ELb1ELb0ELb0ELb0EEENS1_21CollectiveEpilogueFwdINS6_IJSA_SC_SB_EEES9_SE_SG_Li256ELb1ELb0ELb0ELb0EEENS1_36VarlenDynamicPersistentTileSchedulerILi128ELi96ELi256ELi32ELb0ELb0ELb1ELb1ELb0ELb1EEEEEEEEEvNT_6ParamsE:
	.zero		3200


//--------------------- .nv.constant0._ZN7cutlass13device_kernelIN5flash11enable_sm90INS1_16FlashAttnFwdSm90INS1_25CollectiveMainloopFwdSm90ILi2EN4cute5tupleIJNS5_1CILi1EEES8_S8_EEENS6_IJNS7_ILi128EEENS7_ILi112EEENS7_ILi192EEEEEELi192ENS_10bfloat16_tEfNS_4arch4Sm90ELb1ELb0ELb0ELb0ELb0ELb0ELb0ELb1ELb1ELb0ELb0ELb0EEENS1_21CollectiveEpilogueFwdINS6_IJSA_SC_SB_EEES9_SE_SG_Li256ELb0ELb0ELb0ELb0EEENS1_30DynamicPersistentTileSchedulerILi256ELi32ELb0ELb0ELb1EEEEEEEEEvNT_6ParamsE --------------------------
	.section	.nv.constant0._ZN7cutlass13device_kernelIN5flash11enable_sm90INS1_16FlashAttnFwdSm90INS1_25CollectiveMainloopFwdSm90ILi2EN4cute5tupleIJNS5_1CILi1EEES8_S8_EEENS6_IJNS7_ILi128EEENS7_ILi112EEENS7_ILi192EEEEEELi192ENS_10bfloat16_tEfNS_4arch4Sm90ELb1ELb0ELb0ELb0ELb0ELb0ELb0ELb1ELb1ELb0ELb0ELb0EEENS1_21CollectiveEpilogueFwdINS6_IJSA_SC_SB_EEES9_SE_SG_Li256ELb0ELb0ELb0ELb0EEENS1_30DynamicPersistentTileSchedulerILi256ELi32ELb0ELb0ELb1EEEEEEEEEvNT_6ParamsE,"a",@progbits
	.sectionflags	@""
	.align	4
.nv.constant0._ZN7cutlass13device_kernelIN5flash11enable_sm90INS1_16FlashAttnFwdSm90INS1_25CollectiveMainloopFwdSm90ILi2EN4cute5tupleIJNS5_1CILi1EEES8_S8_EEENS6_IJNS7_ILi128EEENS7_ILi112EEENS7_ILi192EEEEEELi192ENS_10bfloat16_tEfNS_4arch4Sm90ELb1ELb0ELb0ELb0ELb0ELb0ELb0ELb1ELb1ELb0ELb0ELb0EEENS1_21CollectiveEpilogueFwdINS6_IJSA_SC_SB_EEES9_SE_SG_Li256ELb0ELb0ELb0ELb0EEENS1_30DynamicPersistentTileSchedulerILi256ELi32ELb0ELb0ELb1EEEEEEEEEvNT_6ParamsE:
	.zero		3584


//--------------------- .nv.constant0._ZN7cutlass13device_kernelIN5flash11enable_sm90INS1_16FlashAttnFwdSm90INS1_25CollectiveMainloopFwdSm90ILi2EN4cute5tupleIJNS5_1CILi1EEES8_S8_EEENS6_IJNS7_ILi128EEENS7_ILi112EEENS7_ILi192EEEEEELi192ENS_10bfloat16_tEfNS_4arch4Sm90ELb1ELb0ELb0ELb1ELb0ELb0ELb0ELb1ELb1ELb0ELb0ELb0EEENS1_21CollectiveEpilogueFwdINS6_IJSA_SC_SB_EEES9_SE_SG_Li256ELb1ELb0ELb0ELb0EEENS1_36VarlenDynamicPersistentTileSchedulerILi128ELi112ELi256ELi32ELb0ELb0ELb1ELb1ELb1ELb1EEEEEEEEEvNT_6ParamsE --------------------------
	.section	.nv.constant0._ZN7cutlass13device_kernelIN5flash11enable_sm90INS1_16FlashAttnFwdSm90INS1_25CollectiveMainloopFwdSm90ILi2EN4cute5tupleIJNS5_1CILi1EEES8_S8_EEENS6_IJNS7_ILi128EEENS7_ILi112EEENS7_ILi192EEEEEELi192ENS_10bfloat16_tEfNS_4arch4Sm90ELb1ELb0ELb0ELb1ELb0ELb0ELb0ELb1ELb1ELb0ELb0ELb0EEENS1_21CollectiveEpilogueFwdINS6_IJSA_SC_SB_EEES9_SE_SG_Li256ELb1ELb0ELb0ELb0EEENS1_36VarlenDynamicPersistentTileSchedulerILi128ELi112ELi256ELi32ELb0ELb0ELb1ELb1ELb1ELb1EEEEEEEEEvNT_6ParamsE,"a",@progbits
	.sectionflags	@""
	.align	4
.nv.constant0._ZN7cutlass13device_kernelIN5flash11enable_sm90INS1_16FlashAttnFwdSm90INS1_25CollectiveMainloopFwdSm90ILi2EN4cute5tupleIJNS5_1CILi1EEES8_S8_EEENS6_IJNS7_ILi128EEENS7_ILi112EEENS7_ILi192EEEEEELi192ENS_10bfloat16_tEfNS_4arch4Sm90ELb1ELb0ELb0ELb1ELb0ELb0ELb0ELb1ELb1ELb0ELb0ELb0EEENS1_21CollectiveEpilogueFwdINS6_IJSA_SC_SB_EEES9_SE_SG_Li256ELb1ELb0ELb0ELb0EEENS1_36VarlenDynamicPersistentTileSchedulerILi128ELi112ELi256ELi32ELb0ELb0ELb1ELb1ELb1ELb1EEEEEEEEEvNT_6ParamsE:
	.zero		3200


//--------------------- .nv.constant0._ZN7cutlass13device_kernelIN5flash11enable_sm90INS1_16FlashAttnFwdSm90INS1_25CollectiveMainloopFwdSm90ILi2EN4cute5tupleIJNS5_1CILi1EEES8_S8_EEENS6_IJNS7_ILi128EEENS7_ILi112EEENS7_ILi192EEEEEELi192ENS_10bfloat16_tEfNS_4arch4Sm90ELb1ELb0ELb0ELb1ELb0ELb1ELb0ELb1ELb1ELb0ELb0ELb0EEENS1_21CollectiveEpilogueFwdINS6_IJSA_SC_SB_EEES9_SE_SG_Li256ELb1ELb0ELb0ELb0EEENS1_36VarlenDynamicPersistentTileSchedulerILi128ELi112ELi256ELi32ELb0ELb0ELb1ELb1ELb1ELb1EEEEEEEEEvNT_6ParamsE --------------------------
	.section	.nv.constant0._ZN7cutlass13device_kernelIN5flash11enable_sm90INS1_16FlashAttnFwdSm90INS1_25CollectiveMainloopFwdSm90ILi2EN4cute5tupleIJNS5_1CILi1EEES8_S8_EEENS6_IJNS7_ILi128EEENS7_ILi112EEENS7_ILi192EEEEEELi192ENS_10bfloat16_tEfNS_4arch4Sm90ELb1ELb0ELb0ELb1ELb0ELb1ELb0ELb1ELb1ELb0ELb0ELb0EEENS1_21CollectiveEpilogueFwdINS6_IJSA_SC_SB_EEES9_SE_SG_Li256ELb1ELb0ELb0ELb0EEENS1_36VarlenDynamicPersistentTileSchedulerILi128ELi112ELi256ELi32ELb0ELb0ELb1ELb1ELb1ELb1EEEEEEEEEvNT_6ParamsE,"a",@progbits
	.sectionflags	@""
	.align	4
.nv.constant0._ZN7cutlass13device_kernelIN5flash11enable_sm90INS1_16FlashAttnFwdSm90INS1_25CollectiveMainloopFwdSm90ILi2EN4cute5tupleIJNS5_1CILi1EEES8_S8_EEENS6_IJNS7_ILi128EEENS7_ILi112EEENS7_ILi192EEEEEELi192ENS_10bfloat16_tEfNS_4arch4Sm90ELb1ELb0ELb0ELb1ELb0ELb1ELb0ELb1ELb1ELb0ELb0ELb0EEENS1_21CollectiveEpilogueFwdINS6_IJSA_SC_SB_EEES9_SE_SG_Li256ELb1ELb0ELb0ELb0EEENS1_36VarlenDynamicPersistentTileSchedulerILi128ELi112ELi256ELi32ELb0ELb0ELb1ELb1ELb1ELb1EEEEEEEEEvNT_6ParamsE:
	.zero		3200


//--------------------- SYMBOLS --------------------------

	.type		.nv.reservedSmem.offset0,@object
	.size		.nv.reservedSmem.offset0,0x4
	.type		__assertfail,@function
